	.target	sm_80

	.elftype	@"ET_EXEC"


//--------------------- .note.nv.tkinfo           --------------------------
	.section	.note.nv.tkinfo,"",@"SHT_NOTE"
	.sectionflags	@"SHF_NOTE_NV_TKINFO"
	.tkinfo
        /*0018*/ 	.word	0x00000002
        /*0030*/ 	.string	""
        /*0030*/ 	.string	"ptxas"
        /*0030*/ 	.string	"Cuda compilation tools, release 13.0, V13.0.88"
        /*0030*/ 	.string	"Build cuda_13.0.r13.0/compiler.36424714_0"
        /*0030*/ 	.string	"-arch sm_80 -m 64 "



//--------------------- .note.nv.cuinfo           --------------------------
	.section	.note.nv.cuinfo,"",@"SHT_NOTE"
	.sectionflags	@"SHF_NOTE_NV_CUINFO"
        /*0018*/ 	.short	0x0002
        /*001a*/ 	.short	0x0050
        /*001c*/ 	.short	0x0082
	.zero		2


//--------------------- .nv.info                  --------------------------
	.section	.nv.info,"",@"SHT_CUDA_INFO"
	.align	4


	//----- nvinfo : EIATTR_REGCOUNT
	.align		4
        /*0000*/ 	.byte	0x04, 0x2f
        /*0002*/ 	.short	(.L_12 - .L_11)
	.align		4
.L_11:
        /*0004*/ 	.word	index@(_ZN7cutlass13device_kernelIN5flash19enable_sm80_to_sm89INS1_16FlashAttnFwdSm80INS1_25CollectiveMainloopFwdSm80ILi4ELi1ELb0EN4cute5tupleIJNS5_1CILi128EEENS7_ILi112EEENS7_ILi64EEEEEELi64ENS_6half_tEfNS_4arch4Sm80ELb1ELb0ELb0ELb1ELb1ELb1ELb1ELb0EEENS1_21CollectiveEpilogueFwdINS6_IJS8_SA_S9_EEENS6_IJNS7_ILi1EEESI_SI_EEESC_SE_Li128ELb1ELb1ELb0ELb0EEENS1_19SingleTileSchedulerILb1ELb0ELb1ELi128EEEEEEEEEvNT_6ParamsE)
        /*0008*/ 	.word	0x000000ff


	//----- nvinfo : EIATTR_FRAME_SIZE
	.align		4
.L_12:
        /*000c*/ 	.byte	0x04, 0x11
        /*000e*/ 	.short	(.L_14 - .L_13)
	.align		4
.L_13:
        /*0010*/ 	.word	index@(_ZN7cutlass13device_kernelIN5flash19enable_sm80_to_sm89INS1_16FlashAttnFwdSm80INS1_25CollectiveMainloopFwdSm80ILi4ELi1ELb0EN4cute5tupleIJNS5_1CILi128EEENS7_ILi112EEENS7_ILi64EEEEEELi64ENS_6half_tEfNS_4arch4Sm80ELb1ELb0ELb0ELb1ELb1ELb1ELb1ELb0EEENS1_21CollectiveEpilogueFwdINS6_IJS8_SA_S9_EEENS6_IJNS7_ILi1EEESI_SI_EEESC_SE_Li128ELb1ELb1ELb0ELb0EEENS1_19SingleTileSchedulerILb1ELb0ELb1ELi128EEEEEEEEEvNT_6ParamsE)
        /*0014*/ 	.word	0x00000050


	//----- nvinfo : EIATTR_REGCOUNT
	.align		4
.L_14:
        /*0018*/ 	.byte	0x04, 0x2f
        /*001a*/ 	.short	(.L_16 - .L_15)
	.align		4
.L_15:
        /*001c*/ 	.word	index@(_ZN7cutlass13device_kernelIN5flash19enable_sm80_to_sm89INS1_16FlashAttnFwdSm80INS1_25CollectiveMainloopFwdSm80ILi4ELi1ELb0EN4cute5tupleIJNS5_1CILi128EEENS7_ILi112EEENS7_ILi64EEEEEELi64ENS_6half_tEfNS_4arch4Sm80ELb1ELb0ELb0ELb1ELb1ELb0ELb1ELb0EEENS1_21CollectiveEpilogueFwdINS6_IJS8_SA_S9_EEENS6_IJNS7_ILi1EEESI_SI_EEESC_SE_Li128ELb1ELb1ELb0ELb0EEENS1_19SingleTileSchedulerILb1ELb0ELb1ELi128EEEEEEEEEvNT_6ParamsE)
        /*0020*/ 	.word	0x000000ff


	//----- nvinfo : EIATTR_FRAME_SIZE
	.align		4
.L_16:
        /*0024*/ 	.byte	0x04, 0x11
        /*0026*/ 	.short	(.L_18 - .L_17)
	.align		4
.L_17:
        /*0028*/ 	.word	index@(_ZN7cutlass13device_kernelIN5flash19enable_sm80_to_sm89INS1_16FlashAttnFwdSm80INS1_25CollectiveMainloopFwdSm80ILi4ELi1ELb0EN4cute5tupleIJNS5_1CILi128EEENS7_ILi112EEENS7_ILi64EEEEEELi64ENS_6half_tEfNS_4arch4Sm80ELb1ELb0ELb0ELb1ELb1ELb0ELb1ELb0EEENS1_21CollectiveEpilogueFwdINS6_IJS8_SA_S9_EEENS6_IJNS7_ILi1EEESI_SI_EEESC_SE_Li128ELb1ELb1ELb0ELb0EEENS1_19SingleTileSchedulerILb1ELb0ELb1ELi128EEEEEEEEEvNT_6ParamsE)
        /*002c*/ 	.word	0x00000068


	//----- nvinfo : EIATTR_REGCOUNT
	.align		4
.L_18:
        /*0030*/ 	.byte	0x04, 0x2f
        /*0032*/ 	.short	(.L_20 - .L_19)
	.align		4
.L_19:
        /*0034*/ 	.word	index@(_ZN7cutlass13device_kernelIN5flash19enable_sm80_to_sm89INS1_16FlashAttnFwdSm80INS1_25CollectiveMainloopFwdSm80ILi4ELi1ELb0EN4cute5tupleIJNS5_1CILi128EEENS7_ILi112EEENS7_ILi64EEEEEELi64ENS_6half_tEfNS_4arch4Sm80ELb1ELb0ELb0ELb0ELb1ELb0ELb1ELb0EEENS1_21CollectiveEpilogueFwdINS6_IJS8_SA_S9_EEENS6_IJNS7_ILi1EEESI_SI_EEESC_SE_Li128ELb0ELb1ELb0ELb0EEENS1_30DynamicPersistentTileSchedulerILi128ELi128ELb0ELb1ELb0EEEEEEEEEvNT_6ParamsE)
        /*0038*/ 	.word	0x000000ff


	//----- nvinfo : EIATTR_FRAME_SIZE
	.align		4
.L_20:
        /*003c*/ 	.byte	0x04, 0x11
        /*003e*/ 	.short	(.L_22 - .L_21)
	.align		4
.L_21:
        /*0040*/ 	.word	index@($__internal_1_$__cuda_sm70_shflsync_idx_p)
        /*0044*/ 	.word	0x00000000


	//----- nvinfo : EIATTR_FRAME_SIZE
	.align		4
.L_22:
        /*0048*/ 	.byte	0x04, 0x11
        /*004a*/ 	.short	(.L_24 - .L_23)
	.align		4
.L_23:
        /*004c*/ 	.word	index@($__internal_0_$__cuda_sm70_shflsync_bfly_p)
        /*0050*/ 	.word	0x00000000


	//----- nvinfo : EIATTR_FRAME_SIZE
	.align		4
.L_24:
        /*0054*/ 	.byte	0x04, 0x11
        /*0056*/ 	.short	(.L_26 - .L_25)
	.align		4
.L_25:
        /*0058*/ 	.word	index@(_ZN7cutlass13device_kernelIN5flash19enable_sm80_to_sm89INS1_16FlashAttnFwdSm80INS1_25CollectiveMainloopFwdSm80ILi4ELi1ELb0EN4cute5tupleIJNS5_1CILi128EEENS7_ILi112EEENS7_ILi64EEEEEELi64ENS_6half_tEfNS_4arch4Sm80ELb1ELb0ELb0ELb0ELb1ELb0ELb1ELb0EEENS1_21CollectiveEpilogueFwdINS6_IJS8_SA_S9_EEENS6_IJNS7_ILi1EEESI_SI_EEESC_SE_Li128ELb0ELb1ELb0ELb0EEENS1_30DynamicPersistentTileSchedulerILi128ELi128ELb0ELb1ELb0EEEEEEEEEvNT_6ParamsE)
        /*005c*/ 	.word	0x00000098


	//----- nvinfo : EIATTR_REGCOUNT
	.align		4
.L_26:
        /*0060*/ 	.byte	0x04, 0x2f
        /*0062*/ 	.short	(.L_28 - .L_27)
	.align		4
.L_27:
        /*0064*/ 	.word	index@(_ZN7cutlass13device_kernelIN5flash19enable_sm80_to_sm89INS1_16FlashAttnFwdSm80INS1_25CollectiveMainloopFwdSm80ILi4ELi1ELb0EN4cute5tupleIJNS5_1CILi128EEENS7_ILi96EEENS7_ILi64EEEEEELi64ENS_6half_tEfNS_4arch4Sm80ELb0ELb1ELb0ELb1ELb1ELb1ELb1ELb0EEENS1_21CollectiveEpilogueFwdINS6_IJS8_SA_S9_EEENS6_IJNS7_ILi1EEESI_SI_EEESC_SE_Li128ELb1ELb1ELb0ELb0EEENS1_19SingleTileSchedulerILb1ELb0ELb1ELi128EEEEEEEEEvNT_6ParamsE)
        /*0068*/ 	.word	0x000000ff


	//----- nvinfo : EIATTR_FRAME_SIZE
	.align		4
.L_28:
        /*006c*/ 	.byte	0x04, 0x11
        /*006e*/ 	.short	(.L_30 - .L_29)
	.align		4
.L_29:
        /*0070*/ 	.word	index@(_ZN7cutlass13device_kernelIN5flash19enable_sm80_to_sm89INS1_16FlashAttnFwdSm80INS1_25CollectiveMainloopFwdSm80ILi4ELi1ELb0EN4cute5tupleIJNS5_1CILi128EEENS7_ILi96EEENS7_ILi64EEEEEELi64ENS_6half_tEfNS_4arch4Sm80ELb0ELb1ELb0ELb1ELb1ELb1ELb1ELb0EEENS1_21CollectiveEpilogueFwdINS6_IJS8_SA_S9_EEENS6_IJNS7_ILi1EEESI_SI_EEESC_SE_Li128ELb1ELb1ELb0ELb0EEENS1_19SingleTileSchedulerILb1ELb0ELb1ELi128EEEEEEEEEvNT_6ParamsE)
        /*0074*/ 	.word	0x00000040


	//----- nvinfo : EIATTR_REGCOUNT
	.align		4
.L_30:
        /*0078*/ 	.byte	0x04, 0x2f
        /*007a*/ 	.short	(.L_32 - .L_31)
	.align		4
.L_31:
        /*007c*/ 	.word	index@(_ZN7cutlass13device_kernelIN5flash19enable_sm80_to_sm89INS1_16FlashAttnFwdSm80INS1_25CollectiveMainloopFwdSm80ILi4ELi1ELb0EN4cute5tupleIJNS5_1CILi128EEENS7_ILi96EEENS7_ILi64EEEEEELi64ENS_6half_tEfNS_4arch4Sm80ELb0ELb1ELb0ELb1ELb1ELb0ELb1ELb0EEENS1_21CollectiveEpilogueFwdINS6_IJS8_SA_S9_EEENS6_IJNS7_ILi1EEESI_SI_EEESC_SE_Li128ELb1ELb1ELb0ELb0EEENS1_19SingleTileSchedulerILb1ELb0ELb1ELi128EEEEEEEEEvNT_6ParamsE)
        /*0080*/ 	.word	0x000000ff


	//----- nvinfo : EIATTR_FRAME_SIZE
	.align		4
.L_32:
        /*0084*/ 	.byte	0x04, 0x11
        /*0086*/ 	.short	(.L_34 - .L_33)
	.align		4
.L_33:
        /*0088*/ 	.word	index@(_ZN7cutlass13device_kernelIN5flash19enable_sm80_to_sm89INS1_16FlashAttnFwdSm80INS1_25CollectiveMainloopFwdSm80ILi4ELi1ELb0EN4cute5tupleIJNS5_1CILi128EEENS7_ILi96EEENS7_ILi64EEEEEELi64ENS_6half_tEfNS_4arch4Sm80ELb0ELb1ELb0ELb1ELb1ELb0ELb1ELb0EEENS1_21CollectiveEpilogueFwdINS6_IJS8_SA_S9_EEENS6_IJNS7_ILi1EEESI_SI_EEESC_SE_Li128ELb1ELb1ELb0ELb0EEENS1_19SingleTileSchedulerILb1ELb0ELb1ELi128EEEEEEEEEvNT_6ParamsE)
        /*008c*/ 	.word	0x00000000


	//----- nvinfo : EIATTR_REGCOUNT
	.align		4
.L_34:
        /*0090*/ 	.byte	0x04, 0x2f
        /*0092*/ 	.short	(.L_36 - .L_35)
	.align		4
.L_35:
        /*0094*/ 	.word	index@(_ZN7cutlass13device_kernelIN5flash19enable_sm80_to_sm89INS1_16FlashAttnFwdSm80INS1_25CollectiveMainloopFwdSm80ILi4ELi1ELb0EN4cute5tupleIJNS5_1CILi128EEENS7_ILi96EEENS7_ILi64EEEEEELi64ENS_6half_tEfNS_4arch4Sm80ELb0ELb1ELb0ELb0ELb1ELb0ELb1ELb0EEENS1_21CollectiveEpilogueFwdINS6_IJS8_SA_S9_EEENS6_IJNS7_ILi1EEESI_SI_EEESC_SE_Li128ELb0ELb1ELb0ELb0EEENS1_19SingleTileSchedulerILb0ELb0ELb1ELi128EEEEEEEEEvNT_6ParamsE)
        /*0098*/ 	.word	0x000000ff


	//----- nvinfo : EIATTR_FRAME_SIZE
	.align		4
.L_36:
        /*009c*/ 	.byte	0x04, 0x11
        /*009e*/ 	.short	(.L_38 - .L_37)
	.align		4
.L_37:
        /*00a0*/ 	.word	index@(_ZN7cutlass13device_kernelIN5flash19enable_sm80_to_sm89INS1_16FlashAttnFwdSm80INS1_25CollectiveMainloopFwdSm80ILi4ELi1ELb0EN4cute5tupleIJNS5_1CILi128EEENS7_ILi96EEENS7_ILi64EEEEEELi64ENS_6half_tEfNS_4arch4Sm80ELb0ELb1ELb0ELb0ELb1ELb0ELb1ELb0EEENS1_21CollectiveEpilogueFwdINS6_IJS8_SA_S9_EEENS6_IJNS7_ILi1EEESI_SI_EEESC_SE_Li128ELb0ELb1ELb0ELb0EEENS1_19SingleTileSchedulerILb0ELb0ELb1ELi128EEEEEEEEEvNT_6ParamsE)
        /*00a4*/ 	.word	0x00000008


	//----- nvinfo : EIATTR_REGCOUNT
	.align		4
.L_38:
        /*00a8*/ 	.byte	0x04, 0x2f
        /*00aa*/ 	.short	(.L_40 - .L_39)
	.align		4
.L_39:
        /*00ac*/ 	.word	index@(_ZN7cutlass13device_kernelIN5flash19enable_sm80_to_sm89INS1_16FlashAttnFwdSm80INS1_25CollectiveMainloopFwdSm80ILi4ELi1ELb0EN4cute5tupleIJNS5_1CILi128EEENS7_ILi112EEENS7_ILi64EEEEEELi64ENS_6half_tEfNS_4arch4Sm80ELb0ELb0ELb0ELb1ELb1ELb1ELb1ELb0EEENS1_21CollectiveEpilogueFwdINS6_IJS8_SA_S9_EEENS6_IJNS7_ILi1EEESI_SI_EEESC_SE_Li128ELb1ELb1ELb0ELb0EEENS1_19SingleTileSchedulerILb1ELb0ELb1ELi128EEEEEEEEEvNT_6ParamsE)
        /*00b0*/ 	.word	0x000000ff


	//----- nvinfo : EIATTR_FRAME_SIZE
	.align		4
.L_40:
        /*00b4*/ 	.byte	0x04, 0x11
        /*00b6*/ 	.short	(.L_42 - .L_41)
	.align		4
.L_41:
        /*00b8*/ 	.word	index@(_ZN7cutlass13device_kernelIN5flash19enable_sm80_to_sm89INS1_16FlashAttnFwdSm80INS1_25CollectiveMainloopFwdSm80ILi4ELi1ELb0EN4cute5tupleIJNS5_1CILi128EEENS7_ILi112EEENS7_ILi64EEEEEELi64ENS_6half_tEfNS_4arch4Sm80ELb0ELb0ELb0ELb1ELb1ELb1ELb1ELb0EEENS1_21CollectiveEpilogueFwdINS6_IJS8_SA_S9_EEENS6_IJNS7_ILi1EEESI_SI_EEESC_SE_Li128ELb1ELb1ELb0ELb0EEENS1_19SingleTileSchedulerILb1ELb0ELb1ELi128EEEEEEEEEvNT_6ParamsE)
        /*00bc*/ 	.word	0x00000038


	//----- nvinfo : EIATTR_REGCOUNT
	.align		4
.L_42:
        /*00c0*/ 	.byte	0x04, 0x2f
        /*00c2*/ 	.short	(.L_44 - .L_43)
	.align		4
.L_43:
        /*00c4*/ 	.word	index@(_ZN7cutlass13device_kernelIN5flash19enable_sm80_to_sm89INS1_16FlashAttnFwdSm80INS1_25CollectiveMainloopFwdSm80ILi4ELi1ELb0EN4cute5tupleIJNS5_1CILi128EEENS7_ILi112EEENS7_ILi64EEEEEELi64ENS_6half_tEfNS_4arch4Sm80ELb0ELb0ELb0ELb1ELb1ELb0ELb1ELb0EEENS1_21CollectiveEpilogueFwdINS6_IJS8_SA_S9_EEENS6_IJNS7_ILi1EEESI_SI_EEESC_SE_Li128ELb1ELb1ELb0ELb0EEENS1_19SingleTileSchedulerILb1ELb0ELb1ELi128EEEEEEEEEvNT_6ParamsE)
        /*00c8*/ 	.word	0x000000ff


	//----- nvinfo : EIATTR_FRAME_SIZE
	.align		4
.L_44:
        /*00cc*/ 	.byte	0x04, 0x11
        /*00ce*/ 	.short	(.L_46 - .L_45)
	.align		4
.L_45:
        /*00d0*/ 	.word	index@(_ZN7cutlass13device_kernelIN5flash19enable_sm80_to_sm89INS1_16FlashAttnFwdSm80INS1_25CollectiveMainloopFwdSm80ILi4ELi1ELb0EN4cute5tupleIJNS5_1CILi128EEENS7_ILi112EEENS7_ILi64EEEEEELi64ENS_6half_tEfNS_4arch4Sm80ELb0ELb0ELb0ELb1ELb1ELb0ELb1ELb0EEENS1_21CollectiveEpilogueFwdINS6_IJS8_SA_S9_EEENS6_IJNS7_ILi1EEESI_SI_EEESC_SE_Li128ELb1ELb1ELb0ELb0EEENS1_19SingleTileSchedulerILb1ELb0ELb1ELi128EEEEEEEEEvNT_6ParamsE)
        /*00d4*/ 	.word	0x00000020


	//----- nvinfo : EIATTR_REGCOUNT
	.align		4
.L_46:
        /*00d8*/ 	.byte	0x04, 0x2f
        /*00da*/ 	.short	(.L_48 - .L_47)
	.align		4
.L_47:
        /*00dc*/ 	.word	index@(_ZN7cutlass13device_kernelIN5flash19enable_sm80_to_sm89INS1_16FlashAttnFwdSm80INS1_25CollectiveMainloopFwdSm80ILi4ELi1ELb0EN4cute5tupleIJNS5_1CILi128EEENS7_ILi112EEENS7_ILi64EEEEEELi64ENS_6half_tEfNS_4arch4Sm80ELb0ELb0ELb0ELb0ELb1ELb0ELb1ELb0EEENS1_21CollectiveEpilogueFwdINS6_IJS8_SA_S9_EEENS6_IJNS7_ILi1EEESI_SI_EEESC_SE_Li128ELb0ELb1ELb0ELb0EEENS1_19SingleTileSchedulerILb0ELb0ELb1ELi128EEEEEEEEEvNT_6ParamsE)
        /*00e0*/ 	.word	0x000000ff


	//----- nvinfo : EIATTR_FRAME_SIZE
	.align		4
.L_48:
        /*00e4*/ 	.byte	0x04, 0x11
        /*00e6*/ 	.short	(.L_50 - .L_49)
	.align		4
.L_49:
        /*00e8*/ 	.word	index@(_ZN7cutlass13device_kernelIN5flash19enable_sm80_to_sm89INS1_16FlashAttnFwdSm80INS1_25CollectiveMainloopFwdSm80ILi4ELi1ELb0EN4cute5tupleIJNS5_1CILi128EEENS7_ILi112EEENS7_ILi64EEEEEELi64ENS_6half_tEfNS_4arch4Sm80ELb0ELb0ELb0ELb0ELb1ELb0ELb1ELb0EEENS1_21CollectiveEpilogueFwdINS6_IJS8_SA_S9_EEENS6_IJNS7_ILi1EEESI_SI_EEESC_SE_Li128ELb0ELb1ELb0ELb0EEENS1_19SingleTileSchedulerILb0ELb0ELb1ELi128EEEEEEEEEvNT_6ParamsE)
        /*00ec*/ 	.word	0x00000040


	//----- nvinfo : EIATTR_MIN_STACK_SIZE
	.align		4
.L_50:
        /*00f0*/ 	.byte	0x04, 0x12
        /*00f2*/ 	.short	(.L_52 - .L_51)
	.align		4
.L_51:
        /*00f4*/ 	.word	index@(_ZN7cutlass13device_kernelIN5flash19enable_sm80_to_sm89INS1_16FlashAttnFwdSm80INS1_25CollectiveMainloopFwdSm80ILi4ELi1ELb0EN4cute5tupleIJNS5_1CILi128EEENS7_ILi112EEENS7_ILi64EEEEEELi64ENS_6half_tEfNS_4arch4Sm80ELb0ELb0ELb0ELb0ELb1ELb0ELb1ELb0EEENS1_21CollectiveEpilogueFwdINS6_IJS8_SA_S9_EEENS6_IJNS7_ILi1EEESI_SI_EEESC_SE_Li128ELb0ELb1ELb0ELb0EEENS1_19SingleTileSchedulerILb0ELb0ELb1ELi128EEEEEEEEEvNT_6ParamsE)
        /*00f8*/ 	.word	0x00000040


	//----- nvinfo : EIATTR_MIN_STACK_SIZE
	.align		4
.L_52:
        /*00fc*/ 	.byte	0x04, 0x12
        /*00fe*/ 	.short	(.L_54 - .L_53)
	.align		4
.L_53:
        /*0100*/ 	.word	index@(_ZN7cutlass13device_kernelIN5flash19enable_sm80_to_sm89INS1_16FlashAttnFwdSm80INS1_25CollectiveMainloopFwdSm80ILi4ELi1ELb0EN4cute5tupleIJNS5_1CILi128EEENS7_ILi112EEENS7_ILi64EEEEEELi64ENS_6half_tEfNS_4arch4Sm80ELb0ELb0ELb0ELb1ELb1ELb0ELb1ELb0EEENS1_21CollectiveEpilogueFwdINS6_IJS8_SA_S9_EEENS6_IJNS7_ILi1EEESI_SI_EEESC_SE_Li128ELb1ELb1ELb0ELb0EEENS1_19SingleTileSchedulerILb1ELb0ELb1ELi128EEEEEEEEEvNT_6ParamsE)
        /*0104*/ 	.word	0x00000020


	//----- nvinfo : EIATTR_MIN_STACK_SIZE
	.align		4
.L_54:
        /*0108*/ 	.byte	0x04, 0x12
        /*010a*/ 	.short	(.L_56 - .L_55)
	.align		4
.L_55:
        /*010c*/ 	.word	index@(_ZN7cutlass13device_kernelIN5flash19enable_sm80_to_sm89INS1_16FlashAttnFwdSm80INS1_25CollectiveMainloopFwdSm80ILi4ELi1ELb0EN4cute5tupleIJNS5_1CILi128EEENS7_ILi112EEENS7_ILi64EEEEEELi64ENS_6half_tEfNS_4arch4Sm80ELb0ELb0ELb0ELb1ELb1ELb1ELb1ELb0EEENS1_21CollectiveEpilogueFwdINS6_IJS8_SA_S9_EEENS6_IJNS7_ILi1EEESI_SI_EEESC_SE_Li128ELb1ELb1ELb0ELb0EEENS1_19SingleTileSchedulerILb1ELb0ELb1ELi128EEEEEEEEEvNT_6ParamsE)
        /*0110*/ 	.word	0x00000038


	//----- nvinfo : EIATTR_MIN_STACK_SIZE
	.align		4
.L_56:
        /*0114*/ 	.byte	0x04, 0x12
        /*0116*/ 	.short	(.L_58 - .L_57)
	.align		4
.L_57:
        /*0118*/ 	.word	index@(_ZN7cutlass13device_kernelIN5flash19enable_sm80_to_sm89INS1_16FlashAttnFwdSm80INS1_25CollectiveMainloopFwdSm80ILi4ELi1ELb0EN4cute5tupleIJNS5_1CILi128EEENS7_ILi96EEENS7_ILi64EEEEEELi64ENS_6half_tEfNS_4arch4Sm80ELb0ELb1ELb0ELb0ELb1ELb0ELb1ELb0EEENS1_21CollectiveEpilogueFwdINS6_IJS8_SA_S9_EEENS6_IJNS7_ILi1EEESI_SI_EEESC_SE_Li128ELb0ELb1ELb0ELb0EEENS1_19SingleTileSchedulerILb0ELb0ELb1ELi128EEEEEEEEEvNT_6ParamsE)
        /*011c*/ 	.word	0x00000008


	//----- nvinfo : EIATTR_MIN_STACK_SIZE
	.align		4
.L_58:
        /*0120*/ 	.byte	0x04, 0x12
        /*0122*/ 	.short	(.L_60 - .L_59)
	.align		4
.L_59:
        /*0124*/ 	.word	index@(_ZN7cutlass13device_kernelIN5flash19enable_sm80_to_sm89INS1_16FlashAttnFwdSm80INS1_25CollectiveMainloopFwdSm80ILi4ELi1ELb0EN4cute5tupleIJNS5_1CILi128EEENS7_ILi96EEENS7_ILi64EEEEEELi64ENS_6half_tEfNS_4arch4Sm80ELb0ELb1ELb0ELb1ELb1ELb0ELb1ELb0EEENS1_21CollectiveEpilogueFwdINS6_IJS8_SA_S9_EEENS6_IJNS7_ILi1EEESI_SI_EEESC_SE_Li128ELb1ELb1ELb0ELb0EEENS1_19SingleTileSchedulerILb1ELb0ELb1ELi128EEEEEEEEEvNT_6ParamsE)
        /*0128*/ 	.word	0x00000000


	//----- nvinfo : EIATTR_MIN_STACK_SIZE
	.align		4
.L_60:
        /*012c*/ 	.byte	0x04, 0x12
        /*012e*/ 	.short	(.L_62 - .L_61)
	.align		4
.L_61:
        /*0130*/ 	.word	index@(_ZN7cutlass13device_kernelIN5flash19enable_sm80_to_sm89INS1_16FlashAttnFwdSm80INS1_25CollectiveMainloopFwdSm80ILi4ELi1ELb0EN4cute5tupleIJNS5_1CILi128EEENS7_ILi96EEENS7_ILi64EEEEEELi64ENS_6half_tEfNS_4arch4Sm80ELb0ELb1ELb0ELb1ELb1ELb1ELb1ELb0EEENS1_21CollectiveEpilogueFwdINS6_IJS8_SA_S9_EEENS6_IJNS7_ILi1EEESI_SI_EEESC_SE_Li128ELb1ELb1ELb0ELb0EEENS1_19SingleTileSchedulerILb1ELb0ELb1ELi128EEEEEEEEEvNT_6ParamsE)
        /*0134*/ 	.word	0x00000040


	//----- nvinfo : EIATTR_MIN_STACK_SIZE
	.align		4
.L_62:
        /*0138*/ 	.byte	0x04, 0x12
        /*013a*/ 	.short	(.L_64 - .L_63)
	.align		4
.L_63:
        /*013c*/ 	.word	index@(_ZN7cutlass13device_kernelIN5flash19enable_sm80_to_sm89INS1_16FlashAttnFwdSm80INS1_25CollectiveMainloopFwdSm80ILi4ELi1ELb0EN4cute5tupleIJNS5_1CILi128EEENS7_ILi112EEENS7_ILi64EEEEEELi64ENS_6half_tEfNS_4arch4Sm80ELb1ELb0ELb0ELb0ELb1ELb0ELb1ELb0EEENS1_21CollectiveEpilogueFwdINS6_IJS8_SA_S9_EEENS6_IJNS7_ILi1EEESI_SI_EEESC_SE_Li128ELb0ELb1ELb0ELb0EEENS1_30DynamicPersistentTileSchedulerILi128ELi128ELb0ELb1ELb0EEEEEEEEEvNT_6ParamsE)
        /*0140*/ 	.word	0x00000098


	//----- nvinfo : EIATTR_MIN_STACK_SIZE
	.align		4
.L_64:
        /*0144*/ 	.byte	0x04, 0x12
        /*0146*/ 	.short	(.L_66 - .L_65)
	.align		4
.L_65:
        /*0148*/ 	.word	index@(_ZN7cutlass13device_kernelIN5flash19enable_sm80_to_sm89INS1_16FlashAttnFwdSm80INS1_25CollectiveMainloopFwdSm80ILi4ELi1ELb0EN4cute5tupleIJNS5_1CILi128EEENS7_ILi112EEENS7_ILi64EEEEEELi64ENS_6half_tEfNS_4arch4Sm80ELb1ELb0ELb0ELb1ELb1ELb0ELb1ELb0EEENS1_21CollectiveEpilogueFwdINS6_IJS8_SA_S9_EEENS6_IJNS7_ILi1EEESI_SI_EEESC_SE_Li128ELb1ELb1ELb0ELb0EEENS1_19SingleTileSchedulerILb1ELb0ELb1ELi128EEEEEEEEEvNT_6ParamsE)
        /*014c*/ 	.word	0x00000068


	//----- nvinfo : EIATTR_MIN_STACK_SIZE
	.align		4
.L_66:
        /*0150*/ 	.byte	0x04, 0x12
        /*0152*/ 	.short	(.L_68 - .L_67)
	.align		4
.L_67:
        /*0154*/ 	.word	index@(_ZN7cutlass13device_kernelIN5flash19enable_sm80_to_sm89INS1_16FlashAttnFwdSm80INS1_25CollectiveMainloopFwdSm80ILi4ELi1ELb0EN4cute5tupleIJNS5_1CILi128EEENS7_ILi112EEENS7_ILi64EEEEEELi64ENS_6half_tEfNS_4arch4Sm80ELb1ELb0ELb0ELb1ELb1ELb1ELb1ELb0EEENS1_21CollectiveEpilogueFwdINS6_IJS8_SA_S9_EEENS6_IJNS7_ILi1EEESI_SI_EEESC_SE_Li128ELb1ELb1ELb0ELb0EEENS1_19SingleTileSchedulerILb1ELb0ELb1ELi128EEEEEEEEEvNT_6ParamsE)
        /*0158*/ 	.word	0x00000050
.L_68:


//--------------------- .nv.info._ZN7cutlass13device_kernelIN5flash19enable_sm80_to_sm89INS1_16FlashAttnFwdSm80INS1_25CollectiveMainloopFwdSm80ILi4ELi1ELb0EN4cute5tupleIJNS5_1CILi128EEENS7_ILi112EEENS7_ILi64EEEEEELi64ENS_6half_tEfNS_4arch4Sm80ELb0ELb0ELb0ELb0ELb1ELb0ELb1ELb0EEENS1_21CollectiveEpilogueFwdINS6_IJS8_SA_S9_EEENS6_IJNS7_ILi1EEESI_SI_EEESC_SE_Li128ELb0ELb1ELb0ELb0EEENS1_19SingleTileSchedulerILb0ELb0ELb1ELi128EEEEEEEEEvNT_6ParamsE --------------------------
	.section	.nv.info._ZN7cutlass13device_kernelIN5flash19enable_sm80_to_sm89INS1_16FlashAttnFwdSm80INS1_25CollectiveMainloopFwdSm80ILi4ELi1ELb0EN4cute5tupleIJNS5_1CILi128EEENS7_ILi112EEENS7_ILi64EEEEEELi64ENS_6half_tEfNS_4arch4Sm80ELb0ELb0ELb0ELb0ELb1ELb0ELb1ELb0EEENS1_21CollectiveEpilogueFwdINS6_IJS8_SA_S9_EEENS6_IJNS7_ILi1EEESI_SI_EEESC_SE_Li128ELb0ELb1ELb0ELb0EEENS1_19SingleTileSchedulerILb0ELb0ELb1ELi128EEEEEEEEEvNT_6ParamsE,"",@"SHT_CUDA_INFO"
	.sectionflags	@""
	.align	4


	//----- nvinfo : EIATTR_CUDA_API_VERSION
	.align		4
        /*0000*/ 	.byte	0x04, 0x37
        /*0002*/ 	.short	(.L_70 - .L_69)
.L_69:
        /*0004*/ 	.word	0x00000082


	//----- nvinfo : EIATTR_SW2861232_WAR
	.align		4
.L_70:
        /*0008*/ 	.byte	0x01, 0x35
	.zero		2


	//----- nvinfo : EIATTR_PARAM_CBANK
	.align		4
        /*000c*/ 	.byte	0x04, 0x0a
        /*000e*/ 	.short	(.L_72 - .L_71)
	.align		4
.L_71:
        /*0010*/ 	.word	index@(.nv.constant0._ZN7cutlass13device_kernelIN5flash19enable_sm80_to_sm89INS1_16FlashAttnFwdSm80INS1_25CollectiveMainloopFwdSm80ILi4ELi1ELb0EN4cute5tupleIJNS5_1CILi128EEENS7_ILi112EEENS7_ILi64EEEEEELi64ENS_6half_tEfNS_4arch4Sm80ELb0ELb0ELb0ELb0ELb1ELb0ELb1ELb0EEENS1_21CollectiveEpilogueFwdINS6_IJS8_SA_S9_EEENS6_IJNS7_ILi1EEESI_SI_EEESC_SE_Li128ELb0ELb1ELb0ELb0EEENS1_19SingleTileSchedulerILb0ELb0ELb1ELi128EEEEEEEEEvNT_6ParamsE)
        /*0014*/ 	.short	0x0160
        /*0016*/ 	.short	0x0418


	//----- nvinfo : EIATTR_CBANK_PARAM_SIZE
	.align		4
.L_72:
        /*0018*/ 	.byte	0x03, 0x19
        /*001a*/ 	.short	0x0418


	//----- nvinfo : EIATTR_KPARAM_INFO
	.align		4
        /*001c*/ 	.byte	0x04, 0x17
        /*001e*/ 	.short	(.L_74 - .L_73)
.L_73:
        /*0020*/ 	.word	0x00000000
        /*0024*/ 	.short	0x0000
        /*0026*/ 	.short	0x0000
        /*0028*/ 	.byte	0x00, 0xf0, 0x61, 0x10


	//----- nvinfo : EIATTR_MAXREG_COUNT
	.align		4
.L_74:
        /*002c*/ 	.byte	0x03, 0x1b
        /*002e*/ 	.short	0x00ff


	//----- nvinfo : EIATTR_NUM_BARRIERS
	.align		4
        /*0030*/ 	.byte	0x02, 0x4c
        /*0032*/ 	.byte	0x02
	.zero		1


	//----- nvinfo : EIATTR_ANNOTATIONS
	.align		4
        /*0034*/ 	.byte	0x04, 0x55
        /*0036*/ 	.short	(.L_76 - .L_75)


	//   ....[0]....
.L_75:
        /*0038*/ 	.word	0x00000001
        /*003c*/ 	.byte	0x80, 0x03, 0x00, 0x00, 0x01, 0x00, 0x00, 0x00, 0xc0, 0x03, 0x00, 0x00, 0x01, 0x00, 0x00, 0x00
        /* <DEDUP_REMOVED lines=17> */
        /*015c*/ 	.byte	0x40, 0xb4, 0x00, 0x00


	//----- nvinfo : EIATTR_MERCURY_ISA_VERSION
	.align		4
.L_76:
        /*0160*/ 	.byte	0x03, 0x5f
        /*0162*/ 	.short	0x0000


	//----- nvinfo : EIATTR_COOP_GROUP_MASK_REGIDS
	.align		4
        /*0164*/ 	.byte	0x04, 0x29
        /*0166*/ 	.short	(.L_78 - .L_77)


	//   ....[0]....
.L_77:
        /*0168*/ 	.word	0xffffffff


	//   ....[1]....
        /*016c*/ 	.word	0xffffffff


	//   ....[2]....
        /*0170*/ 	.word	0xffffffff


	//   ....[3]....
        /*0174*/ 	.word	0xffffffff


	//   ....[4]....
        /*0178*/ 	.word	0xffffffff


	//   ....[5]....
        /*017c*/ 	.word	0xffffffff


	//   ....[6]....
        /*0180*/ 	.word	0xffffffff


	//   ....[7]....
        /*0184*/ 	.word	0xffffffff


	//   ....[8]....
        /*0188*/ 	.word	0xffffffff


	//   ....[9]....
        /*018c*/ 	.word	0xffffffff


	//   ....[10]....
        /*0190*/ 	.word	0xffffffff


	//   ....[11]....
        /*0194*/ 	.word	0xffffffff


	//   ....[12]....
        /*0198*/ 	.word	0xffffffff


	//   ....[13]....
        /*019c*/ 	.word	0xffffffff


	//   ....[14]....
        /*01a0*/ 	.word	0xffffffff


	//   ....[15]....
        /*01a4*/ 	.word	0xffffffff


	//   ....[16]....
        /*01a8*/ 	.word	0xffffffff


	//   ....[17]....
        /*01ac*/ 	.word	0xffffffff


	//   ....[18]....
        /*01b0*/ 	.word	0xffffffff


	//   ....[19]....
        /*01b4*/ 	.word	0xffffffff


	//   ....[20]....
        /*01b8*/ 	.word	0xffffffff


	//   ....[21]....
        /*01bc*/ 	.word	0xffffffff


	//   ....[22]....
        /*01c0*/ 	.word	0xffffffff


	//   ....[23]....
        /*01c4*/ 	.word	0xffffffff


	//   ....[24]....
        /*01c8*/ 	.word	0xffffffff


	//   ....[25]....
        /*01cc*/ 	.word	0xffffffff


	//   ....[26]....
        /*01d0*/ 	.word	0xffffffff


	//   ....[27]....
        /*01d4*/ 	.word	0xffffffff


	//   ....[28]....
        /*01d8*/ 	.word	0xffffffff


	//   ....[29]....
        /*01dc*/ 	.word	0xffffffff


	//   ....[30]....
        /*01e0*/ 	.word	0xffffffff


	//   ....[31]....
        /*01e4*/ 	.word	0xffffffff


	//   ....[32]....
        /*01e8*/ 	.word	0xffffffff


	//   ....[33]....
        /*01ec*/ 	.word	0xffffffff


	//   ....[34]....
        /*01f0*/ 	.word	0xffffffff


	//   ....[35]....
        /*01f4*/ 	.word	0xffffffff


	//   ....[36]....
        /*01f8*/ 	.word	0xffffffff


	//   ....[37]....
        /*01fc*/ 	.word	0xffffffff


	//   ....[38]....
        /*0200*/ 	.word	0xffffffff


	//   ....[39]....
        /*0204*/ 	.word	0xffffffff


	//   ....[40]....
        /*0208*/ 	.word	0xffffffff


	//   ....[41]....
        /*020c*/ 	.word	0xffffffff


	//   ....[42]....
        /*0210*/ 	.word	0xffffffff


	//   ....[43]....
        /*0214*/ 	.word	0xffffffff


	//   ....[44]....
        /*0218*/ 	.word	0xffffffff


	//   ....[45]....
        /*021c*/ 	.word	0xffffffff


	//   ....[46]....
        /*0220*/ 	.word	0xffffffff


	//   ....[47]....
        /*0224*/ 	.word	0xffffffff


	//   ....[48]....
        /*0228*/ 	.word	0xffffffff


	//   ....[49]....
        /*022c*/ 	.word	0xffffffff


	//   ....[50]....
        /*0230*/ 	.word	0xffffffff


	//   ....[51]....
        /*0234*/ 	.word	0xffffffff


	//   ....[52]....
        /*0238*/ 	.word	0xffffffff


	//   ....[53]....
        /*023c*/ 	.word	0xffffffff


	//   ....[54]....
        /*0240*/ 	.word	0xffffffff


	//   ....[55]....
        /*0244*/ 	.word	0xffffffff


	//   ....[56]....
        /*0248*/ 	.word	0xffffffff


	//   ....[57]....
        /*024c*/ 	.word	0xffffffff


	//   ....[58]....
        /*0250*/ 	.word	0xffffffff


	//   ....[59]....
        /*0254*/ 	.word	0xffffffff


	//   ....[60]....
        /*0258*/ 	.word	0xffffffff


	//   ....[61]....
        /*025c*/ 	.word	0xffffffff


	//   ....[62]....
        /*0260*/ 	.word	0xffffffff


	//   ....[63]....
        /*0264*/ 	.word	0xffffffff


	//   ....[64]....
        /*0268*/ 	.word	0xffffffff


	//   ....[65]....
        /*026c*/ 	.word	0xffffffff


	//   ....[66]....
        /*0270*/ 	.word	0xffffffff


	//   ....[67]....
        /*0274*/ 	.word	0xffffffff


	//   ....[68]....
        /*0278*/ 	.word	0xffffffff


	//   ....[69]....
        /*027c*/ 	.word	0xffffffff


	//   ....[70]....
        /*0280*/ 	.word	0xffffffff


	//   ....[71]....
        /*0284*/ 	.word	0xffffffff


	//   ....[72]....
        /*0288*/ 	.word	0xffffffff


	//   ....[73]....
        /*028c*/ 	.word	0xffffffff


	//   ....[74]....
        /*0290*/ 	.word	0xffffffff


	//   ....[75]....
        /*0294*/ 	.word	0xffffffff


	//   ....[76]....
        /*0298*/ 	.word	0xffffffff


	//   ....[77]....
        /*029c*/ 	.word	0xffffffff


	//   ....[78]....
        /*02a0*/ 	.word	0xffffffff


	//   ....[79]....
        /*02a4*/ 	.word	0xffffffff


	//   ....[80]....
        /*02a8*/ 	.word	0xffffffff


	//   ....[81]....
        /*02ac*/ 	.word	0xffffffff


	//   ....[82]....
        /*02b0*/ 	.word	0xffffffff


	//   ....[83]....
        /*02b4*/ 	.word	0xffffffff


	//   ....[84]....
        /*02b8*/ 	.word	0xffffffff


	//   ....[85]....
        /*02bc*/ 	.word	0xffffffff


	//   ....[86]....
        /*02c0*/ 	.word	0xffffffff


	//   ....[87]....
        /*02c4*/ 	.word	0xffffffff


	//   ....[88]....
        /*02c8*/ 	.word	0xffffffff


	//   ....[89]....
        /*02cc*/ 	.word	0xffffffff


	//   ....[90]....
        /*02d0*/ 	.word	0xffffffff


	//   ....[91]....
        /*02d4*/ 	.word	0xffffffff


	//   ....[92]....
        /*02d8*/ 	.word	0xffffffff


	//   ....[93]....
        /*02dc*/ 	.word	0xffffffff


	//   ....[94]....
        /*02e0*/ 	.word	0xffffffff


	//   ....[95]....
        /*02e4*/ 	.word	0xffffffff


	//   ....[96]....
        /*02e8*/ 	.word	0xffffffff


	//   ....[97]....
        /*02ec*/ 	.word	0xffffffff


	//   ....[98]....
        /*02f0*/ 	.word	0xffffffff


	//   ....[99]....
        /*02f4*/ 	.word	0xffffffff


	//   ....[100]....
        /*02f8*/ 	.word	0xffffffff


	//   ....[101]....
        /*02fc*/ 	.word	0xffffffff


	//   ....[102]....
        /*0300*/ 	.word	0xffffffff


	//   ....[103]....
        /*0304*/ 	.word	0xffffffff


	//   ....[104]....
        /*0308*/ 	.word	0xffffffff


	//   ....[105]....
        /*030c*/ 	.word	0xffffffff


	//   ....[106]....
        /*0310*/ 	.word	0xffffffff


	//   ....[107]....
        /*0314*/ 	.word	0xffffffff


	//   ....[108]....
        /*0318*/ 	.word	0xffffffff


	//   ....[109]....
        /*031c*/ 	.word	0xffffffff


	//   ....[110]....
        /*0320*/ 	.word	0xffffffff


	//   ....[111]....
        /*0324*/ 	.word	0xffffffff


	//   ....[112]....
        /*0328*/ 	.word	0xffffffff


	//   ....[113]....
        /*032c*/ 	.word	0xffffffff


	//   ....[114]....
        /*0330*/ 	.word	0xffffffff


	//   ....[115]....
        /*0334*/ 	.word	0xffffffff


	//   ....[116]....
        /*0338*/ 	.word	0xffffffff


	//   ....[117]....
        /*033c*/ 	.word	0xffffffff


	//   ....[118]....
        /*0340*/ 	.word	0xffffffff


	//   ....[119]....
        /*0344*/ 	.word	0xffffffff


	//   ....[120]....
        /*0348*/ 	.word	0xffffffff


	//   ....[121]....
        /*034c*/ 	.word	0xffffffff


	//   ....[122]....
        /*0350*/ 	.word	0xffffffff


	//   ....[123]....
        /*0354*/ 	.word	0xffffffff


	//   ....[124]....
        /*0358*/ 	.word	0xffffffff


	//   ....[125]....
        /*035c*/ 	.word	0xffffffff


	//   ....[126]....
        /*0360*/ 	.word	0xffffffff


	//   ....[127]....
        /*0364*/ 	.word	0xffffffff


	//   ....[128]....
        /*0368*/ 	.word	0xffffffff


	//   ....[129]....
        /*036c*/ 	.word	0xffffffff


	//   ....[130]....
        /*0370*/ 	.word	0xffffffff


	//   ....[131]....
        /*0374*/ 	.word	0xffffffff


	//   ....[132]....
        /*0378*/ 	.word	0xffffffff


	//   ....[133]....
        /*037c*/ 	.word	0xffffffff


	//----- nvinfo : EIATTR_COOP_GROUP_INSTR_OFFSETS
	.align		4
.L_78:
        /*0380*/ 	.byte	0x04, 0x28
        /*0382*/ 	.short	(.L_80 - .L_79)


	//   ....[0]....
.L_79:
        /*0384*/ 	.word	0x000005f0


	//   ....[1]....
        /*0388*/ 	.word	0x00000630


	//   ....[2]....
        /*038c*/ 	.word	0x00000650


	//   ....[3]....
        /*0390*/ 	.word	0x00000670


	//   ....[4]....
        /*0394*/ 	.word	0x000006a0


	//   ....[5]....
        /*0398*/ 	.word	0x000006d0


	//   ....[6]....
        /*039c*/ 	.word	0x000006f0


	//   ....[7]....
        /*03a0*/ 	.word	0x00000760


	//   ....[8]....
        /*03a4*/ 	.word	0x000007b0


	//   ....[9]....
        /*03a8*/ 	.word	0x00000880


	//   ....[10]....
        /*03ac*/ 	.word	0x00000890


	//   ....[11]....
        /*03b0*/ 	.word	0x000008c0


	//   ....[12]....
        /*03b4*/ 	.word	0x00000900


	//   ....[13]....
        /*03b8*/ 	.word	0x00000950


	//   ....[14]....
        /*03bc*/ 	.word	0x00000980


	//   ....[15]....
        /*03c0*/ 	.word	0x00000990


	//   ....[16]....
        /*03c4*/ 	.word	0x00000dd0


	//   ....[17]....
        /*03c8*/ 	.word	0x00000e00


	//   ....[18]....
        /*03cc*/ 	.word	0x00000e20


	//   ....[19]....
        /*03d0*/ 	.word	0x00000e40


	//   ....[20]....
        /*03d4*/ 	.word	0x00000e60


	//   ....[21]....
        /*03d8*/ 	.word	0x00000e70


	//   ....[22]....
        /*03dc*/ 	.word	0x00000e80


	//   ....[23]....
        /*03e0*/ 	.word	0x00000eb0


	//   ....[24]....
        /*03e4*/ 	.word	0x00000ee0


	//   ....[25]....
        /*03e8*/ 	.word	0x00000f30


	//   ....[26]....
        /*03ec*/ 	.word	0x00000f60


	//   ....[27]....
        /*03f0*/ 	.word	0x00000fb0


	//   ....[28]....
        /*03f4*/ 	.word	0x00000fe0


	//   ....[29]....
        /*03f8*/ 	.word	0x00001050


	//   ....[30]....
        /*03fc*/ 	.word	0x00001690


	//   ....[31]....
        /*0400*/ 	.word	0x000016a0


	//   ....[32]....
        /*0404*/ 	.word	0x000016b0


	//   ....[33]....
        /*0408*/ 	.word	0x000016c0


	//   ....[34]....
        /*040c*/ 	.word	0x000016d0


	//   ....[35]....
        /*0410*/ 	.word	0x000016e0


	//   ....[36]....
        /*0414*/ 	.word	0x000016f0


	//   ....[37]....
        /*0418*/ 	.word	0x00001710


	//   ....[38]....
        /*041c*/ 	.word	0x00001750


	//   ....[39]....
        /*0420*/ 	.word	0x00001760


	//   ....[40]....
        /*0424*/ 	.word	0x00001790


	//   ....[41]....
        /*0428*/ 	.word	0x000017c0


	//   ....[42]....
        /*042c*/ 	.word	0x000017e0


	//   ....[43]....
        /*0430*/ 	.word	0x000017f0


	//   ....[44]....
        /*0434*/ 	.word	0x00002450


	//   ....[45]....
        /*0438*/ 	.word	0x00002460


	//   ....[46]....
        /*043c*/ 	.word	0x00002470


	//   ....[47]....
        /*0440*/ 	.word	0x00002480


	//   ....[48]....
        /*0444*/ 	.word	0x00002490


	//   ....[49]....
        /*0448*/ 	.word	0x000024a0


	//   ....[50]....
        /*044c*/ 	.word	0x000024b0


	//   ....[51]....
        /*0450*/ 	.word	0x000024c0


	//   ....[52]....
        /*0454*/ 	.word	0x000024d0


	//   ....[53]....
        /*0458*/ 	.word	0x000024e0


	//   ....[54]....
        /*045c*/ 	.word	0x000024f0


	//   ....[55]....
        /*0460*/ 	.word	0x00002500


	//   ....[56]....
        /*0464*/ 	.word	0x00002510


	//   ....[57]....
        /*0468*/ 	.word	0x00002520


	//   ....[58]....
        /*046c*/ 	.word	0x000035c0


	//   ....[59]....
        /*0470*/ 	.word	0x00003600


	//   ....[60]....
        /*0474*/ 	.word	0x00003710


	//   ....[61]....
        /*0478*/ 	.word	0x00003740


	//   ....[62]....
        /*047c*/ 	.word	0x00003770


	//   ....[63]....
        /*0480*/ 	.word	0x00003810


	//   ....[64]....
        /*0484*/ 	.word	0x000038e0


	//   ....[65]....
        /*0488*/ 	.word	0x00003a30


	//   ....[66]....
        /*048c*/ 	.word	0x000068e0


	//   ....[67]....
        /*0490*/ 	.word	0x00006900


	//   ....[68]....
        /*0494*/ 	.word	0x00006910


	//   ....[69]....
        /*0498*/ 	.word	0x00006920


	//   ....[70]....
        /*049c*/ 	.word	0x00006930


	//   ....[71]....
        /*04a0*/ 	.word	0x00006940


	//   ....[72]....
        /*04a4*/ 	.word	0x00006950


	//   ....[73]....
        /*04a8*/ 	.word	0x00006970


	//   ....[74]....
        /*04ac*/ 	.word	0x00006980


	//   ....[75]....
        /*04b0*/ 	.word	0x000069a0


	//   ....[76]....
        /*04b4*/ 	.word	0x000069f0


	//   ....[77]....
        /*04b8*/ 	.word	0x00006a30


	//   ....[78]....
        /*04bc*/ 	.word	0x00006a50


	//   ....[79]....
        /*04c0*/ 	.word	0x00006a60


	//   ....[80]....
        /*04c4*/ 	.word	0x00006e40


	//   ....[81]....
        /*04c8*/ 	.word	0x00006e60


	//   ....[82]....
        /*04cc*/ 	.word	0x00006e80


	//   ....[83]....
        /*04d0*/ 	.word	0x00006ea0


	//   ....[84]....
        /*04d4*/ 	.word	0x00006ed0


	//   ....[85]....
        /*04d8*/ 	.word	0x00006ef0


	//   ....[86]....
        /*04dc*/ 	.word	0x00006f40


	//   ....[87]....
        /*04e0*/ 	.word	0x00006f50


	//   ....[88]....
        /*04e4*/ 	.word	0x00006f70


	//   ....[89]....
        /*04e8*/ 	.word	0x00006f90


	//   ....[90]....
        /*04ec*/ 	.word	0x00006fa0


	//   ....[91]....
        /*04f0*/ 	.word	0x00006fe0


	//   ....[92]....
        /*04f4*/ 	.word	0x00006ff0


	//   ....[93]....
        /*04f8*/ 	.word	0x00007010


	//   ....[94]....
        /*04fc*/ 	.word	0x00007d10


	//   ....[95]....
        /*0500*/ 	.word	0x00007d90


	//   ....[96]....
        /*0504*/ 	.word	0x00007ea0


	//   ....[97]....
        /*0508*/ 	.word	0x00007ef0


	//   ....[98]....
        /*050c*/ 	.word	0x00007f40


	//   ....[99]....
        /*0510*/ 	.word	0x00008060


	//   ....[100]....
        /*0514*/ 	.word	0x00008320


	//   ....[101]....
        /*0518*/ 	.word	0x00008640


	//   ....[102]....
        /*051c*/ 	.word	0x0000a9b0


	//   ....[103]....
        /*0520*/ 	.word	0x0000a9c0


	//   ....[104]....
        /*0524*/ 	.word	0x0000a9d0


	//   ....[105]....
        /*0528*/ 	.word	0x0000aa80


	//   ....[106]....
        /*052c*/ 	.word	0x0000aaa0


	//   ....[107]....
        /*0530*/ 	.word	0x0000ac60


	//   ....[108]....
        /*0534*/ 	.word	0x0000acb0


	//   ....[109]....
        /*0538*/ 	.word	0x0000acc0


	//   ....[110]....
        /*053c*/ 	.word	0x0000bbc0


	//   ....[111]....
        /*0540*/ 	.word	0x0000bbf0


	//   ....[112]....
        /*0544*/ 	.word	0x0000bc10


	//   ....[113]....
        /*0548*/ 	.word	0x0000bc30


	//   ....[114]....
        /*054c*/ 	.word	0x0000bdb0


	//   ....[115]....
        /*0550*/ 	.word	0x0000bdd0


	//   ....[116]....
        /*0554*/ 	.word	0x0000bde0


	//   ....[117]....
        /*0558*/ 	.word	0x0000bdf0


	//   ....[118]....
        /*055c*/ 	.word	0x0000be20


	//   ....[119]....
        /*0560*/ 	.word	0x0000be40


	//   ....[120]....
        /*0564*/ 	.word	0x0000be90


	//   ....[121]....
        /*0568*/ 	.word	0x0000bed0


	//   ....[122]....
        /*056c*/ 	.word	0x0000bee0


	//   ....[123]....
        /*0570*/ 	.word	0x0000bef0


	//   ....[124]....
        /*0574*/ 	.word	0x0000bfc0


	//   ....[125]....
        /*0578*/ 	.word	0x0000c000


	//   ....[126]....
        /*057c*/ 	.word	0x0000c030


	//   ....[127]....
        /*0580*/ 	.word	0x0000c050


	//   ....[128]....
        /*0584*/ 	.word	0x0000c070


	//   ....[129]....
        /*0588*/ 	.word	0x0000c090


	//   ....[130]....
        /*058c*/ 	.word	0x0000c0a0


	//   ....[131]....
        /*0590*/ 	.word	0x0000c0c0


	//   ....[132]....
        /*0594*/ 	.word	0x0000c1f0


	//   ....[133]....
        /*0598*/ 	.word	0x0000c200


	//----- nvinfo : EIATTR_EXIT_INSTR_OFFSETS
	.align		4
.L_80:
        /*059c*/ 	.byte	0x04, 0x1c
        /*059e*/ 	.short	(.L_82 - .L_81)


	//   ....[0]....
.L_81:
        /*05a0*/ 	.word	0x00000040


	//   ....[1]....
        /*05a4*/ 	.word	0x0000c230


	//   ....[2]....
        /*05a8*/ 	.word	0x0000c270


	//----- nvinfo : EIATTR_CTAIDZ_USED
	.align		4
.L_82:
        /*05ac*/ 	.byte	0x01, 0x04
	.zero		2


	//----- nvinfo : EIATTR_MAX_THREADS
	.align		4
        /*05b0*/ 	.byte	0x04, 0x05
        /*05b2*/ 	.short	(.L_84 - .L_83)
.L_83:
        /*05b4*/ 	.word	0x00000080
        /*05b8*/ 	.word	0x00000001
        /*05bc*/ 	.word	0x00000001
.L_84:


//--------------------- .nv.info._ZN7cutlass13device_kernelIN5flash19enable_sm80_to_sm89INS1_16FlashAttnFwdSm80INS1_25CollectiveMainloopFwdSm80ILi4ELi1ELb0EN4cute5tupleIJNS5_1CILi128EEENS7_ILi112EEENS7_ILi64EEEEEELi64ENS_6half_tEfNS_4arch4Sm80ELb0ELb0ELb0ELb1ELb1ELb0ELb1ELb0EEENS1_21CollectiveEpilogueFwdINS6_IJS8_SA_S9_EEENS6_IJNS7_ILi1EEESI_SI_EEESC_SE_Li128ELb1ELb1ELb0ELb0EEENS1_19SingleTileSchedulerILb1ELb0ELb1ELi128EEEEEEEEEvNT_6ParamsE --------------------------
	.section	.nv.info._ZN7cutlass13device_kernelIN5flash19enable_sm80_to_sm89INS1_16FlashAttnFwdSm80INS1_25CollectiveMainloopFwdSm80ILi4ELi1ELb0EN4cute5tupleIJNS5_1CILi128EEENS7_ILi112EEENS7_ILi64EEEEEELi64ENS_6half_tEfNS_4arch4Sm80ELb0ELb0ELb0ELb1ELb1ELb0ELb1ELb0EEENS1_21CollectiveEpilogueFwdINS6_IJS8_SA_S9_EEENS6_IJNS7_ILi1EEESI_SI_EEESC_SE_Li128ELb1ELb1ELb0ELb0EEENS1_19SingleTileSchedulerILb1ELb0ELb1ELi128EEEEEEEEEvNT_6ParamsE,"",@"SHT_CUDA_INFO"
	.sectionflags	@""
	.align	4


	//----- nvinfo : EIATTR_CUDA_API_VERSION
	.align		4
        /*0000*/ 	.byte	0x04, 0x37
        /*0002*/ 	.short	(.L_86 - .L_85)
.L_85:
        /*0004*/ 	.word	0x00000082


	//----- nvinfo : EIATTR_SW2861232_WAR
	.align		4
.L_86:
        /*0008*/ 	.byte	0x01, 0x35
	.zero		2


	//----- nvinfo : EIATTR_PARAM_CBANK
	.align		4
        /*000c*/ 	.byte	0x04, 0x0a
        /*000e*/ 	.short	(.L_88 - .L_87)
	.align		4
.L_87:
        /*0010*/ 	.word	index@(.nv.constant0._ZN7cutlass13device_kernelIN5flash19enable_sm80_to_sm89INS1_16FlashAttnFwdSm80INS1_25CollectiveMainloopFwdSm80ILi4ELi1ELb0EN4cute5tupleIJNS5_1CILi128EEENS7_ILi112EEENS7_ILi64EEEEEELi64ENS_6half_tEfNS_4arch4Sm80ELb0ELb0ELb0ELb1ELb1ELb0ELb1ELb0EEENS1_21CollectiveEpilogueFwdINS6_IJS8_SA_S9_EEENS6_IJNS7_ILi1EEESI_SI_EEESC_SE_Li128ELb1ELb1ELb0ELb0EEENS1_19SingleTileSchedulerILb1ELb0ELb1ELi128EEEEEEEEEvNT_6ParamsE)
        /*0014*/ 	.short	0x0160
        /*0016*/ 	.short	0x0418


	//----- nvinfo : EIATTR_CBANK_PARAM_SIZE
	.align		4
.L_88:
        /*0018*/ 	.byte	0x03, 0x19
        /*001a*/ 	.short	0x0418


	//----- nvinfo : EIATTR_KPARAM_INFO
	.align		4
        /*001c*/ 	.byte	0x04, 0x17
        /*001e*/ 	.short	(.L_90 - .L_89)
.L_89:
        /*0020*/ 	.word	0x00000000
        /*0024*/ 	.short	0x0000
        /*0026*/ 	.short	0x0000
        /*0028*/ 	.byte	0x00, 0xf0, 0x61, 0x10


	//----- nvinfo : EIATTR_MAXREG_COUNT
	.align		4
.L_90:
        /*002c*/ 	.byte	0x03, 0x1b
        /*002e*/ 	.short	0x00ff


	//----- nvinfo : EIATTR_NUM_BARRIERS
	.align		4
        /*0030*/ 	.byte	0x02, 0x4c
        /*0032*/ 	.byte	0x02
	.zero		1


	//----- nvinfo : EIATTR_ANNOTATIONS
	.align		4
        /*0034*/ 	.byte	0x04, 0x55
        /*0036*/ 	.short	(.L_92 - .L_91)


	//   ....[0]....
.L_91:
        /* <DEDUP_REMOVED lines=9> */
        /*00bc*/ 	.byte	0x20, 0xb0, 0x00, 0x00, 0x01, 0x00, 0x00, 0x00, 0x30, 0xb0, 0x00, 0x00


	//----- nvinfo : EIATTR_MERCURY_ISA_VERSION
	.align		4
.L_92:
        /*00c8*/ 	.byte	0x03, 0x5f
        /*00ca*/ 	.short	0x0000


	//----- nvinfo : EIATTR_COOP_GROUP_MASK_REGIDS
	.align		4
        /*00cc*/ 	.byte	0x04, 0x29
        /*00ce*/ 	.short	(.L_94 - .L_93)


	//   ....[0]....
.L_93:
        /*00d0*/ 	.word	0xffffffff


	//   ....[1]....
        /*00d4*/ 	.word	0xffffffff


	//   ....[2]....
        /*00d8*/ 	.word	0xffffffff


	//   ....[3]....
        /*00dc*/ 	.word	0xffffffff


	//   ....[4]....
        /*00e0*/ 	.word	0xffffffff


	//   ....[5]....
        /*00e4*/ 	.word	0xffffffff


	//   ....[6]....
        /*00e8*/ 	.word	0xffffffff


	//   ....[7]....
        /*00ec*/ 	.word	0xffffffff


	//   ....[8]....
        /*00f0*/ 	.word	0xffffffff


	//   ....[9]....
        /*00f4*/ 	.word	0xffffffff


	//   ....[10]....
        /*00f8*/ 	.word	0xffffffff


	//   ....[11]....
        /*00fc*/ 	.word	0xffffffff


	//   ....[12]....
        /*0100*/ 	.word	0xffffffff


	//   ....[13]....
        /*0104*/ 	.word	0xffffffff


	//   ....[14]....
        /*0108*/ 	.word	0xffffffff


	//   ....[15]....
        /*010c*/ 	.word	0xffffffff


	//   ....[16]....
        /*0110*/ 	.word	0xffffffff


	//   ....[17]....
        /*0114*/ 	.word	0xffffffff


	//   ....[18]....
        /*0118*/ 	.word	0xffffffff


	//   ....[19]....
        /*011c*/ 	.word	0xffffffff


	//   ....[20]....
        /*0120*/ 	.word	0xffffffff


	//   ....[21]....
        /*0124*/ 	.word	0xffffffff


	//   ....[22]....
        /*0128*/ 	.word	0xffffffff


	//   ....[23]....
        /*012c*/ 	.word	0xffffffff


	//   ....[24]....
        /*0130*/ 	.word	0xffffffff


	//   ....[25]....
        /*0134*/ 	.word	0xffffffff


	//   ....[26]....
        /*0138*/ 	.word	0xffffffff


	//   ....[27]....
        /*013c*/ 	.word	0xffffffff


	//   ....[28]....
        /*0140*/ 	.word	0xffffffff


	//   ....[29]....
        /*0144*/ 	.word	0xffffffff


	//   ....[30]....
        /*0148*/ 	.word	0xffffffff


	//   ....[31]....
        /*014c*/ 	.word	0xffffffff


	//   ....[32]....
        /*0150*/ 	.word	0xffffffff


	//   ....[33]....
        /*0154*/ 	.word	0xffffffff


	//   ....[34]....
        /*0158*/ 	.word	0xffffffff


	//   ....[35]....
        /*015c*/ 	.word	0xffffffff


	//   ....[36]....
        /*0160*/ 	.word	0xffffffff


	//   ....[37]....
        /*0164*/ 	.word	0xffffffff


	//   ....[38]....
        /*0168*/ 	.word	0xffffffff


	//   ....[39]....
        /*016c*/ 	.word	0xffffffff


	//   ....[40]....
        /*0170*/ 	.word	0xffffffff


	//   ....[41]....
        /*0174*/ 	.word	0xffffffff


	//   ....[42]....
        /*0178*/ 	.word	0xffffffff


	//   ....[43]....
        /*017c*/ 	.word	0xffffffff


	//   ....[44]....
        /*0180*/ 	.word	0xffffffff


	//   ....[45]....
        /*0184*/ 	.word	0xffffffff


	//   ....[46]....
        /*0188*/ 	.word	0xffffffff


	//   ....[47]....
        /*018c*/ 	.word	0xffffffff


	//   ....[48]....
        /*0190*/ 	.word	0xffffffff


	//   ....[49]....
        /*0194*/ 	.word	0xffffffff


	//   ....[50]....
        /*0198*/ 	.word	0xffffffff


	//   ....[51]....
        /*019c*/ 	.word	0xffffffff


	//   ....[52]....
        /*01a0*/ 	.word	0xffffffff


	//   ....[53]....
        /*01a4*/ 	.word	0xffffffff


	//   ....[54]....
        /*01a8*/ 	.word	0xffffffff


	//   ....[55]....
        /*01ac*/ 	.word	0xffffffff


	//   ....[56]....
        /*01b0*/ 	.word	0xffffffff


	//   ....[57]....
        /*01b4*/ 	.word	0xffffffff


	//   ....[58]....
        /*01b8*/ 	.word	0xffffffff


	//   ....[59]....
        /*01bc*/ 	.word	0xffffffff


	//   ....[60]....
        /*01c0*/ 	.word	0xffffffff


	//   ....[61]....
        /*01c4*/ 	.word	0xffffffff


	//   ....[62]....
        /*01c8*/ 	.word	0xffffffff


	//   ....[63]....
        /*01cc*/ 	.word	0xffffffff


	//   ....[64]....
        /*01d0*/ 	.word	0xffffffff


	//   ....[65]....
        /*01d4*/ 	.word	0xffffffff


	//   ....[66]....
        /*01d8*/ 	.word	0xffffffff


	//   ....[67]....
        /*01dc*/ 	.word	0xffffffff


	//   ....[68]....
        /*01e0*/ 	.word	0xffffffff


	//   ....[69]....
        /*01e4*/ 	.word	0xffffffff


	//   ....[70]....
        /*01e8*/ 	.word	0xffffffff


	//   ....[71]....
        /*01ec*/ 	.word	0xffffffff


	//   ....[72]....
        /*01f0*/ 	.word	0xffffffff


	//   ....[73]....
        /*01f4*/ 	.word	0xffffffff


	//   ....[74]....
        /*01f8*/ 	.word	0xffffffff


	//   ....[75]....
        /*01fc*/ 	.word	0xffffffff


	//   ....[76]....
        /*0200*/ 	.word	0xffffffff


	//   ....[77]....
        /*0204*/ 	.word	0xffffffff


	//   ....[78]....
        /*0208*/ 	.word	0xffffffff


	//   ....[79]....
        /*020c*/ 	.word	0xffffffff


	//   ....[80]....
        /*0210*/ 	.word	0xffffffff


	//   ....[81]....
        /*0214*/ 	.word	0xffffffff


	//   ....[82]....
        /*0218*/ 	.word	0xffffffff


	//   ....[83]....
        /*021c*/ 	.word	0xffffffff


	//   ....[84]....
        /*0220*/ 	.word	0xffffffff


	//   ....[85]....
        /*0224*/ 	.word	0xffffffff


	//   ....[86]....
        /*0228*/ 	.word	0xffffffff


	//   ....[87]....
        /*022c*/ 	.word	0xffffffff


	//   ....[88]....
        /*0230*/ 	.word	0xffffffff


	//   ....[89]....
        /*0234*/ 	.word	0xffffffff


	//   ....[90]....
        /*0238*/ 	.word	0xffffffff


	//   ....[91]....
        /*023c*/ 	.word	0xffffffff


	//   ....[92]....
        /*0240*/ 	.word	0xffffffff


	//   ....[93]....
        /*0244*/ 	.word	0xffffffff


	//   ....[94]....
        /*0248*/ 	.word	0xffffffff


	//   ....[95]....
        /*024c*/ 	.word	0xffffffff


	//   ....[96]....
        /*0250*/ 	.word	0xffffffff


	//   ....[97]....
        /*0254*/ 	.word	0xffffffff


	//   ....[98]....
        /*0258*/ 	.word	0xffffffff


	//   ....[99]....
        /*025c*/ 	.word	0xffffffff


	//   ....[100]....
        /*0260*/ 	.word	0xffffffff


	//   ....[101]....
        /*0264*/ 	.word	0xffffffff


	//   ....[102]....
        /*0268*/ 	.word	0xffffffff


	//   ....[103]....
        /*026c*/ 	.word	0xffffffff


	//   ....[104]....
        /*0270*/ 	.word	0xffffffff


	//   ....[105]....
        /*0274*/ 	.word	0xffffffff


	//   ....[106]....
        /*0278*/ 	.word	0xffffffff


	//   ....[107]....
        /*027c*/ 	.word	0xffffffff


	//   ....[108]....
        /*0280*/ 	.word	0xffffffff


	//   ....[109]....
        /*0284*/ 	.word	0xffffffff


	//   ....[110]....
        /*0288*/ 	.word	0xffffffff


	//   ....[111]....
        /*028c*/ 	.word	0xffffffff


	//   ....[112]....
        /*0290*/ 	.word	0xffffffff


	//   ....[113]....
        /*0294*/ 	.word	0xffffffff


	//   ....[114]....
        /*0298*/ 	.word	0xffffffff


	//   ....[115]....
        /*029c*/ 	.word	0xffffffff


	//   ....[116]....
        /*02a0*/ 	.word	0xffffffff


	//   ....[117]....
        /*02a4*/ 	.word	0xffffffff


	//   ....[118]....
        /*02a8*/ 	.word	0xffffffff


	//   ....[119]....
        /*02ac*/ 	.word	0xffffffff


	//   ....[120]....
        /*02b0*/ 	.word	0xffffffff


	//   ....[121]....
        /*02b4*/ 	.word	0xffffffff


	//   ....[122]....
        /*02b8*/ 	.word	0xffffffff


	//   ....[123]....
        /*02bc*/ 	.word	0xffffffff


	//   ....[124]....
        /*02c0*/ 	.word	0xffffffff


	//   ....[125]....
        /*02c4*/ 	.word	0xffffffff


	//   ....[126]....
        /*02c8*/ 	.word	0xffffffff


	//   ....[127]....
        /*02cc*/ 	.word	0xffffffff


	//   ....[128]....
        /*02d0*/ 	.word	0xffffffff


	//   ....[129]....
        /*02d4*/ 	.word	0xffffffff


	//   ....[130]....
        /*02d8*/ 	.word	0xffffffff


	//   ....[131]....
        /*02dc*/ 	.word	0xffffffff


	//   ....[132]....
        /*02e0*/ 	.word	0xffffffff


	//   ....[133]....
        /*02e4*/ 	.word	0xffffffff


	//   ....[134]....
        /*02e8*/ 	.word	0xffffffff


	//   ....[135]....
        /*02ec*/ 	.word	0xffffffff


	//   ....[136]....
        /*02f0*/ 	.word	0xffffffff


	//   ....[137]....
        /*02f4*/ 	.word	0xffffffff


	//   ....[138]....
        /*02f8*/ 	.word	0xffffffff


	//   ....[139]....
        /*02fc*/ 	.word	0xffffffff


	//   ....[140]....
        /*0300*/ 	.word	0xffffffff


	//   ....[141]....
        /*0304*/ 	.word	0xffffffff


	//   ....[142]....
        /*0308*/ 	.word	0xffffffff


	//   ....[143]....
        /*030c*/ 	.word	0xffffffff


	//   ....[144]....
        /*0310*/ 	.word	0xffffffff


	//   ....[145]....
        /*0314*/ 	.word	0xffffffff


	//   ....[146]....
        /*0318*/ 	.word	0xffffffff


	//   ....[147]....
        /*031c*/ 	.word	0xffffffff


	//   ....[148]....
        /*0320*/ 	.word	0xffffffff


	//   ....[149]....
        /*0324*/ 	.word	0xffffffff


	//   ....[150]....
        /*0328*/ 	.word	0xffffffff


	//----- nvinfo : EIATTR_COOP_GROUP_INSTR_OFFSETS
	.align		4
.L_94:
        /*032c*/ 	.byte	0x04, 0x28
        /*032e*/ 	.short	(.L_96 - .L_95)


	//   ....[0]....
.L_95:
        /*0330*/ 	.word	0x000000a0


	//   ....[1]....
        /*0334*/ 	.word	0x00001030


	//   ....[2]....
        /*0338*/ 	.word	0x00001160


	//   ....[3]....
        /*033c*/ 	.word	0x000011f0


	//   ....[4]....
        /*0340*/ 	.word	0x00001220


	//   ....[5]....
        /*0344*/ 	.word	0x000012b0


	//   ....[6]....
        /*0348*/ 	.word	0x000012e0


	//   ....[7]....
        /*034c*/ 	.word	0x00001370


	//   ....[8]....
        /*0350*/ 	.word	0x000013a0


	//   ....[9]....
        /*0354*/ 	.word	0x00001430


	//   ....[10]....
        /*0358*/ 	.word	0x00001460


	//   ....[11]....
        /*035c*/ 	.word	0x000014f0


	//   ....[12]....
        /*0360*/ 	.word	0x00001520


	//   ....[13]....
        /*0364*/ 	.word	0x000015b0


	//   ....[14]....
        /*0368*/ 	.word	0x000015e0


	//   ....[15]....
        /*036c*/ 	.word	0x00001660


	//   ....[16]....
        /*0370*/ 	.word	0x000016a0


	//   ....[17]....
        /*0374*/ 	.word	0x00001b10


	//   ....[18]....
        /*0378*/ 	.word	0x00001b20


	//   ....[19]....
        /*037c*/ 	.word	0x00001b30


	//   ....[20]....
        /*0380*/ 	.word	0x00001b40


	//   ....[21]....
        /*0384*/ 	.word	0x00001b50


	//   ....[22]....
        /*0388*/ 	.word	0x00001b60


	//   ....[23]....
        /*038c*/ 	.word	0x00001b70


	//   ....[24]....
        /*0390*/ 	.word	0x00001b90


	//   ....[25]....
        /*0394*/ 	.word	0x00001bb0


	//   ....[26]....
        /*0398*/ 	.word	0x00001be0


	//   ....[27]....
        /*039c*/ 	.word	0x00001bf0


	//   ....[28]....
        /*03a0*/ 	.word	0x00001c00


	//   ....[29]....
        /*03a4*/ 	.word	0x00001c10


	//   ....[30]....
        /*03a8*/ 	.word	0x00001c50


	//   ....[31]....
        /*03ac*/ 	.word	0x00002190


	//   ....[32]....
        /*03b0*/ 	.word	0x000021a0


	//   ....[33]....
        /*03b4*/ 	.word	0x000021c0


	//   ....[34]....
        /*03b8*/ 	.word	0x000021d0


	//   ....[35]....
        /*03bc*/ 	.word	0x000022f0


	//   ....[36]....
        /*03c0*/ 	.word	0x00002300


	//   ....[37]....
        /*03c4*/ 	.word	0x00002320


	//   ....[38]....
        /*03c8*/ 	.word	0x00002330


	//   ....[39]....
        /*03cc*/ 	.word	0x000023c0


	//   ....[40]....
        /*03d0*/ 	.word	0x000023e0


	//   ....[41]....
        /*03d4*/ 	.word	0x00002400


	//   ....[42]....
        /*03d8*/ 	.word	0x00002410


	//   ....[43]....
        /*03dc*/ 	.word	0x00002480


	//   ....[44]....
        /*03e0*/ 	.word	0x000024c0


	//   ....[45]....
        /*03e4*/ 	.word	0x00002f50


	//   ....[46]....
        /*03e8*/ 	.word	0x00002f70


	//   ....[47]....
        /*03ec*/ 	.word	0x00002f80


	//   ....[48]....
        /*03f0*/ 	.word	0x00002f90


	//   ....[49]....
        /*03f4*/ 	.word	0x00002fa0


	//   ....[50]....
        /*03f8*/ 	.word	0x00002fb0


	//   ....[51]....
        /*03fc*/ 	.word	0x00002fc0


	//   ....[52]....
        /*0400*/ 	.word	0x00002fd0


	//   ....[53]....
        /*0404*/ 	.word	0x00002ff0


	//   ....[54]....
        /*0408*/ 	.word	0x00003010


	//   ....[55]....
        /*040c*/ 	.word	0x00003040


	//   ....[56]....
        /*0410*/ 	.word	0x00003060


	//   ....[57]....
        /*0414*/ 	.word	0x00003080


	//   ....[58]....
        /*0418*/ 	.word	0x000030a0


	//   ....[59]....
        /*041c*/ 	.word	0x00004060


	//   ....[60]....
        /*0420*/ 	.word	0x00004090


	//   ....[61]....
        /*0424*/ 	.word	0x000041a0


	//   ....[62]....
        /*0428*/ 	.word	0x000041d0


	//   ....[63]....
        /*042c*/ 	.word	0x00004200


	//   ....[64]....
        /*0430*/ 	.word	0x000042b0


	//   ....[65]....
        /*0434*/ 	.word	0x00004390


	//   ....[66]....
        /*0438*/ 	.word	0x000044f0


	//   ....[67]....
        /*043c*/ 	.word	0x00006fb0


	//   ....[68]....
        /*0440*/ 	.word	0x00006fd0


	//   ....[69]....
        /*0444*/ 	.word	0x00006fe0


	//   ....[70]....
        /*0448*/ 	.word	0x00006ff0


	//   ....[71]....
        /*044c*/ 	.word	0x00007000


	//   ....[72]....
        /*0450*/ 	.word	0x00007010


	//   ....[73]....
        /*0454*/ 	.word	0x00007020


	//   ....[74]....
        /*0458*/ 	.word	0x00007040


	//   ....[75]....
        /*045c*/ 	.word	0x00007050


	//   ....[76]....
        /*0460*/ 	.word	0x00007070


	//   ....[77]....
        /*0464*/ 	.word	0x000070c0


	//   ....[78]....
        /*0468*/ 	.word	0x00007100


	//   ....[79]....
        /*046c*/ 	.word	0x00007120


	//   ....[80]....
        /*0470*/ 	.word	0x00007130


	//   ....[81]....
        /*0474*/ 	.word	0x00007530


	//   ....[82]....
        /*0478*/ 	.word	0x00007560


	//   ....[83]....
        /*047c*/ 	.word	0x00007570


	//   ....[84]....
        /*0480*/ 	.word	0x00007590


	//   ....[85]....
        /*0484*/ 	.word	0x000075b0


	//   ....[86]....
        /*0488*/ 	.word	0x000075e0


	//   ....[87]....
        /*048c*/ 	.word	0x00007600


	//   ....[88]....
        /*0490*/ 	.word	0x00007620


	//   ....[89]....
        /*0494*/ 	.word	0x00007650


	//   ....[90]....
        /*0498*/ 	.word	0x00007670


	//   ....[91]....
        /*049c*/ 	.word	0x00007690


	//   ....[92]....
        /*04a0*/ 	.word	0x000076d0


	//   ....[93]....
        /*04a4*/ 	.word	0x00007780


	//   ....[94]....
        /*04a8*/ 	.word	0x000077a0


	//   ....[95]....
        /*04ac*/ 	.word	0x000083f0


	//   ....[96]....
        /*04b0*/ 	.word	0x00008470


	//   ....[97]....
        /*04b4*/ 	.word	0x00008570


	//   ....[98]....
        /*04b8*/ 	.word	0x000085d0


	//   ....[99]....
        /*04bc*/ 	.word	0x00008600


	//   ....[100]....
        /*04c0*/ 	.word	0x00008700


	//   ....[101]....
        /*04c4*/ 	.word	0x00008980


	//   ....[102]....
        /*04c8*/ 	.word	0x00008cb0


	//   ....[103]....
        /*04cc*/ 	.word	0x0000b060


	//   ....[104]....
        /*04d0*/ 	.word	0x0000b090


	//   ....[105]....
        /*04d4*/ 	.word	0x0000b0d0


	//   ....[106]....
        /*04d8*/ 	.word	0x0000b0e0


	//   ....[107]....
        /*04dc*/ 	.word	0x0000b3b0


	//   ....[108]....
        /*04e0*/ 	.word	0x0000b3c0


	//   ....[109]....
        /*04e4*/ 	.word	0x0000b400


	//   ....[110]....
        /*04e8*/ 	.word	0x0000b420


	//   ....[111]....
        /*04ec*/ 	.word	0x0000c600


	//   ....[112]....
        /*04f0*/ 	.word	0x0000c620


	//   ....[113]....
        /*04f4*/ 	.word	0x0000c650


	//   ....[114]....
        /*04f8*/ 	.word	0x0000c690


	//   ....[115]....
        /*04fc*/ 	.word	0x0000c6d0


	//   ....[116]....
        /*0500*/ 	.word	0x0000c6f0


	//   ....[117]....
        /*0504*/ 	.word	0x0000c720


	//   ....[118]....
        /*0508*/ 	.word	0x0000c750


	//   ....[119]....
        /*050c*/ 	.word	0x0000c7a0


	//   ....[120]....
        /*0510*/ 	.word	0x0000c7b0


	//   ....[121]....
        /*0514*/ 	.word	0x0000c7d0


	//   ....[122]....
        /*0518*/ 	.word	0x0000c820


	//   ....[123]....
        /*051c*/ 	.word	0x0000c840


	//   ....[124]....
        /*0520*/ 	.word	0x0000c870


	//   ....[125]....
        /*0524*/ 	.word	0x0000c8c0


	//   ....[126]....
        /*0528*/ 	.word	0x0000c8f0


	//   ....[127]....
        /*052c*/ 	.word	0x0000c900


	//   ....[128]....
        /*0530*/ 	.word	0x0000ca00


	//   ....[129]....
        /*0534*/ 	.word	0x0000ca20


	//   ....[130]....
        /*0538*/ 	.word	0x0000ca40


	//   ....[131]....
        /*053c*/ 	.word	0x0000ca70


	//   ....[132]....
        /*0540*/ 	.word	0x0000ca90


	//   ....[133]....
        /*0544*/ 	.word	0x0000cb20


	//   ....[134]....
        /*0548*/ 	.word	0x0000cb40


	//   ....[135]....
        /*054c*/ 	.word	0x0000d3c0


	//   ....[136]....
        /*0550*/ 	.word	0x0000d3f0


	//   ....[137]....
        /*0554*/ 	.word	0x0000d420


	//   ....[138]....
        /*0558*/ 	.word	0x0000d450


	//   ....[139]....
        /*055c*/ 	.word	0x0000d480


	//   ....[140]....
        /*0560*/ 	.word	0x0000d4b0


	//   ....[141]....
        /*0564*/ 	.word	0x0000d4e0


	//   ....[142]....
        /*0568*/ 	.word	0x0000d500


	//   ....[143]....
        /*056c*/ 	.word	0x0000d530


	//   ....[144]....
        /*0570*/ 	.word	0x0000d540


	//   ....[145]....
        /*0574*/ 	.word	0x0000d550


	//   ....[146]....
        /*0578*/ 	.word	0x0000d560


	//   ....[147]....
        /*057c*/ 	.word	0x0000d570


	//   ....[148]....
        /*0580*/ 	.word	0x0000d580


	//   ....[149]....
        /*0584*/ 	.word	0x0000d5b0


	//   ....[150]....
        /*0588*/ 	.word	0x0000d5d0


	//----- nvinfo : EIATTR_EXIT_INSTR_OFFSETS
	.align		4
.L_96:
        /*058c*/ 	.byte	0x04, 0x1c
        /*058e*/ 	.short	(.L_98 - .L_97)


	//   ....[0]....
.L_97:
        /*0590*/ 	.word	0x00000450


	//   ....[1]....
        /*0594*/ 	.word	0x0000cbd0


	//   ....[2]....
        /*0598*/ 	.word	0x0000cc10


	//   ....[3]....
        /*059c*/ 	.word	0x0000d730


	//   ....[4]....
        /*05a0*/ 	.word	0x0000d770


	//----- nvinfo : EIATTR_CTAIDZ_USED
	.align		4
.L_98:
        /*05a4*/ 	.byte	0x01, 0x04
	.zero		2


	//----- nvinfo : EIATTR_MAX_THREADS
	.align		4
        /*05a8*/ 	.byte	0x04, 0x05
        /*05aa*/ 	.short	(.L_100 - .L_99)
.L_99:
        /*05ac*/ 	.word	0x00000080
        /*05b0*/ 	.word	0x00000001
        /*05b4*/ 	.word	0x00000001


	//----- nvinfo : EIATTR_CRS_STACK_SIZE
	.align		4
.L_100:
        /*05b8*/ 	.byte	0x04, 0x1e
        /*05ba*/ 	.short	(.L_102 - .L_101)
.L_101:
        /*05bc*/ 	.word	0x00000000
.L_102:


//--------------------- .nv.info._ZN7cutlass13device_kernelIN5flash19enable_sm80_to_sm89INS1_16FlashAttnFwdSm80INS1_25CollectiveMainloopFwdSm80ILi4ELi1ELb0EN4cute5tupleIJNS5_1CILi128EEENS7_ILi112EEENS7_ILi64EEEEEELi64ENS_6half_tEfNS_4arch4Sm80ELb0ELb0ELb0ELb1ELb1ELb1ELb1ELb0EEENS1_21CollectiveEpilogueFwdINS6_IJS8_SA_S9_EEENS6_IJNS7_ILi1EEESI_SI_EEESC_SE_Li128ELb1ELb1ELb0ELb0EEENS1_19SingleTileSchedulerILb1ELb0ELb1ELi128EEEEEEEEEvNT_6ParamsE --------------------------
	.section	.nv.info._ZN7cutlass13device_kernelIN5flash19enable_sm80_to_sm89INS1_16FlashAttnFwdSm80INS1_25CollectiveMainloopFwdSm80ILi4ELi1ELb0EN4cute5tupleIJNS5_1CILi128EEENS7_ILi112EEENS7_ILi64EEEEEELi64ENS_6half_tEfNS_4arch4Sm80ELb0ELb0ELb0ELb1ELb1ELb1ELb1ELb0EEENS1_21CollectiveEpilogueFwdINS6_IJS8_SA_S9_EEENS6_IJNS7_ILi1EEESI_SI_EEESC_SE_Li128ELb1ELb1ELb0ELb0EEENS1_19SingleTileSchedulerILb1ELb0ELb1ELi128EEEEEEEEEvNT_6ParamsE,"",@"SHT_CUDA_INFO"
	.sectionflags	@""
	.align	4


	//----- nvinfo : EIATTR_CUDA_API_VERSION
	.align		4
        /*0000*/ 	.byte	0x04, 0x37
        /*0002*/ 	.short	(.L_104 - .L_103)
.L_103:
        /*0004*/ 	.word	0x00000082


	//----- nvinfo : EIATTR_SW2861232_WAR
	.align		4
.L_104:
        /*0008*/ 	.byte	0x01, 0x35
	.zero		2


	//----- nvinfo : EIATTR_PARAM_CBANK
	.align		4
        /*000c*/ 	.byte	0x04, 0x0a
        /*000e*/ 	.short	(.L_106 - .L_105)
	.align		4
.L_105:
        /*0010*/ 	.word	index@(.nv.constant0._ZN7cutlass13device_kernelIN5flash19enable_sm80_to_sm89INS1_16FlashAttnFwdSm80INS1_25CollectiveMainloopFwdSm80ILi4ELi1ELb0EN4cute5tupleIJNS5_1CILi128EEENS7_ILi112EEENS7_ILi64EEEEEELi64ENS_6half_tEfNS_4arch4Sm80ELb0ELb0ELb0ELb1ELb1ELb1ELb1ELb0EEENS1_21CollectiveEpilogueFwdINS6_IJS8_SA_S9_EEENS6_IJNS7_ILi1EEESI_SI_EEESC_SE_Li128ELb1ELb1ELb0ELb0EEENS1_19SingleTileSchedulerILb1ELb0ELb1ELi128EEEEEEEEEvNT_6ParamsE)
        /*0014*/ 	.short	0x0160
        /*0016*/ 	.short	0x0418


	//----- nvinfo : EIATTR_CBANK_PARAM_SIZE
	.align		4
.L_106:
        /*0018*/ 	.byte	0x03, 0x19
        /*001a*/ 	.short	0x0418


	//----- nvinfo : EIATTR_KPARAM_INFO
	.align		4
        /*001c*/ 	.byte	0x04, 0x17
        /*001e*/ 	.short	(.L_108 - .L_107)
.L_107:
        /*0020*/ 	.word	0x00000000
        /*0024*/ 	.short	0x0000
        /*0026*/ 	.short	0x0000
        /*0028*/ 	.byte	0x00, 0xf0, 0x61, 0x10


	//----- nvinfo : EIATTR_MAXREG_COUNT
	.align		4
.L_108:
        /*002c*/ 	.byte	0x03, 0x1b
        /*002e*/ 	.short	0x00ff


	//----- nvinfo : EIATTR_NUM_BARRIERS
	.align		4
        /*0030*/ 	.byte	0x02, 0x4c
        /*0032*/ 	.byte	0x02
	.zero		1


	//----- nvinfo : EIATTR_ANNOTATIONS
	.align		4
        /*0034*/ 	.byte	0x04, 0x55
        /*0036*/ 	.short	(.L_110 - .L_109)


	//   ....[0]....
.L_109:
        /* <DEDUP_REMOVED lines=17> */


	//----- nvinfo : EIATTR_MERCURY_ISA_VERSION
	.align		4
.L_110:
        /*0138*/ 	.byte	0x03, 0x5f
        /*013a*/ 	.short	0x0000


	//----- nvinfo : EIATTR_COOP_GROUP_MASK_REGIDS
	.align		4
        /*013c*/ 	.byte	0x04, 0x29
        /*013e*/ 	.short	(.L_112 - .L_111)


	//   ....[0]....
.L_111:
        /*0140*/ 	.word	0xffffffff


	//   ....[1]....
        /*0144*/ 	.word	0xffffffff


	//   ....[2]....
        /*0148*/ 	.word	0xffffffff


	//   ....[3]....
        /*014c*/ 	.word	0xffffffff


	//   ....[4]....
        /*0150*/ 	.word	0xffffffff


	//   ....[5]....
        /*0154*/ 	.word	0xffffffff


	//   ....[6]....
        /*0158*/ 	.word	0xffffffff


	//   ....[7]....
        /*015c*/ 	.word	0xffffffff


	//   ....[8]....
        /*0160*/ 	.word	0xffffffff


	//   ....[9]....
        /*0164*/ 	.word	0xffffffff


	//   ....[10]....
        /*0168*/ 	.word	0xffffffff


	//   ....[11]....
        /*016c*/ 	.word	0xffffffff


	//   ....[12]....
        /*0170*/ 	.word	0xffffffff


	//   ....[13]....
        /*0174*/ 	.word	0xffffffff


	//   ....[14]....
        /*0178*/ 	.word	0xffffffff


	//   ....[15]....
        /*017c*/ 	.word	0xffffffff


	//   ....[16]....
        /*0180*/ 	.word	0xffffffff


	//   ....[17]....
        /*0184*/ 	.word	0xffffffff


	//   ....[18]....
        /*0188*/ 	.word	0xffffffff


	//   ....[19]....
        /*018c*/ 	.word	0xffffffff


	//   ....[20]....
        /*0190*/ 	.word	0xffffffff


	//   ....[21]....
        /*0194*/ 	.word	0xffffffff


	//   ....[22]....
        /*0198*/ 	.word	0xffffffff


	//   ....[23]....
        /*019c*/ 	.word	0xffffffff


	//   ....[24]....
        /*01a0*/ 	.word	0xffffffff


	//   ....[25]....
        /*01a4*/ 	.word	0xffffffff


	//   ....[26]....
        /*01a8*/ 	.word	0xffffffff


	//   ....[27]....
        /*01ac*/ 	.word	0xffffffff


	//   ....[28]....
        /*01b0*/ 	.word	0xffffffff


	//   ....[29]....
        /*01b4*/ 	.word	0xffffffff


	//   ....[30]....
        /*01b8*/ 	.word	0xffffffff


	//   ....[31]....
        /*01bc*/ 	.word	0xffffffff


	//   ....[32]....
        /*01c0*/ 	.word	0xffffffff


	//   ....[33]....
        /*01c4*/ 	.word	0xffffffff


	//   ....[34]....
        /*01c8*/ 	.word	0xffffffff


	//   ....[35]....
        /*01cc*/ 	.word	0xffffffff


	//   ....[36]....
        /*01d0*/ 	.word	0xffffffff


	//   ....[37]....
        /*01d4*/ 	.word	0xffffffff


	//   ....[38]....
        /*01d8*/ 	.word	0xffffffff


	//   ....[39]....
        /*01dc*/ 	.word	0xffffffff


	//   ....[40]....
        /*01e0*/ 	.word	0xffffffff


	//   ....[41]....
        /*01e4*/ 	.word	0xffffffff


	//   ....[42]....
        /*01e8*/ 	.word	0xffffffff


	//   ....[43]....
        /*01ec*/ 	.word	0xffffffff


	//   ....[44]....
        /*01f0*/ 	.word	0xffffffff


	//   ....[45]....
        /*01f4*/ 	.word	0xffffffff


	//   ....[46]....
        /*01f8*/ 	.word	0xffffffff


	//   ....[47]....
        /*01fc*/ 	.word	0xffffffff


	//   ....[48]....
        /*0200*/ 	.word	0xffffffff


	//   ....[49]....
        /*0204*/ 	.word	0xffffffff


	//   ....[50]....
        /*0208*/ 	.word	0xffffffff


	//   ....[51]....
        /*020c*/ 	.word	0xffffffff


	//   ....[52]....
        /*0210*/ 	.word	0xffffffff


	//   ....[53]....
        /*0214*/ 	.word	0xffffffff


	//   ....[54]....
        /*0218*/ 	.word	0xffffffff


	//   ....[55]....
        /*021c*/ 	.word	0xffffffff


	//   ....[56]....
        /*0220*/ 	.word	0xffffffff


	//   ....[57]....
        /*0224*/ 	.word	0xffffffff


	//   ....[58]....
        /*0228*/ 	.word	0xffffffff


	//   ....[59]....
        /*022c*/ 	.word	0xffffffff


	//   ....[60]....
        /*0230*/ 	.word	0xffffffff


	//   ....[61]....
        /*0234*/ 	.word	0xffffffff


	//   ....[62]....
        /*0238*/ 	.word	0xffffffff


	//   ....[63]....
        /*023c*/ 	.word	0xffffffff


	//   ....[64]....
        /*0240*/ 	.word	0xffffffff


	//   ....[65]....
        /*0244*/ 	.word	0xffffffff


	//   ....[66]....
        /*0248*/ 	.word	0xffffffff


	//   ....[67]....
        /*024c*/ 	.word	0xffffffff


	//   ....[68]....
        /*0250*/ 	.word	0xffffffff


	//   ....[69]....
        /*0254*/ 	.word	0xffffffff


	//   ....[70]....
        /*0258*/ 	.word	0xffffffff


	//   ....[71]....
        /*025c*/ 	.word	0xffffffff


	//   ....[72]....
        /*0260*/ 	.word	0xffffffff


	//   ....[73]....
        /*0264*/ 	.word	0xffffffff


	//   ....[74]....
        /*0268*/ 	.word	0xffffffff


	//   ....[75]....
        /*026c*/ 	.word	0xffffffff


	//   ....[76]....
        /*0270*/ 	.word	0xffffffff


	//   ....[77]....
        /*0274*/ 	.word	0xffffffff


	//   ....[78]....
        /*0278*/ 	.word	0xffffffff


	//   ....[79]....
        /*027c*/ 	.word	0xffffffff


	//   ....[80]....
        /*0280*/ 	.word	0xffffffff


	//   ....[81]....
        /*0284*/ 	.word	0xffffffff


	//   ....[82]....
        /*0288*/ 	.word	0xffffffff


	//   ....[83]....
        /*028c*/ 	.word	0xffffffff


	//   ....[84]....
        /*0290*/ 	.word	0xffffffff


	//   ....[85]....
        /*0294*/ 	.word	0xffffffff


	//   ....[86]....
        /*0298*/ 	.word	0xffffffff


	//   ....[87]....
        /*029c*/ 	.word	0xffffffff


	//   ....[88]....
        /*02a0*/ 	.word	0xffffffff


	//   ....[89]....
        /*02a4*/ 	.word	0xffffffff


	//   ....[90]....
        /*02a8*/ 	.word	0xffffffff


	//   ....[91]....
        /*02ac*/ 	.word	0xffffffff


	//   ....[92]....
        /*02b0*/ 	.word	0xffffffff


	//   ....[93]....
        /*02b4*/ 	.word	0xffffffff


	//   ....[94]....
        /*02b8*/ 	.word	0xffffffff


	//   ....[95]....
        /*02bc*/ 	.word	0xffffffff


	//   ....[96]....
        /*02c0*/ 	.word	0xffffffff


	//   ....[97]....
        /*02c4*/ 	.word	0xffffffff


	//   ....[98]....
        /*02c8*/ 	.word	0xffffffff


	//   ....[99]....
        /*02cc*/ 	.word	0xffffffff


	//   ....[100]....
        /*02d0*/ 	.word	0xffffffff


	//   ....[101]....
        /*02d4*/ 	.word	0xffffffff


	//   ....[102]....
        /*02d8*/ 	.word	0xffffffff


	//   ....[103]....
        /*02dc*/ 	.word	0xffffffff


	//   ....[104]....
        /*02e0*/ 	.word	0xffffffff


	//   ....[105]....
        /*02e4*/ 	.word	0xffffffff


	//   ....[106]....
        /*02e8*/ 	.word	0xffffffff


	//   ....[107]....
        /*02ec*/ 	.word	0xffffffff


	//   ....[108]....
        /*02f0*/ 	.word	0xffffffff


	//   ....[109]....
        /*02f4*/ 	.word	0xffffffff


	//   ....[110]....
        /*02f8*/ 	.word	0xffffffff


	//   ....[111]....
        /*02fc*/ 	.word	0xffffffff


	//   ....[112]....
        /*0300*/ 	.word	0xffffffff


	//   ....[113]....
        /*0304*/ 	.word	0xffffffff


	//   ....[114]....
        /*0308*/ 	.word	0xffffffff


	//   ....[115]....
        /*030c*/ 	.word	0xffffffff


	//   ....[116]....
        /*0310*/ 	.word	0xffffffff


	//   ....[117]....
        /*0314*/ 	.word	0xffffffff


	//   ....[118]....
        /*0318*/ 	.word	0xffffffff


	//   ....[119]....
        /*031c*/ 	.word	0xffffffff


	//   ....[120]....
        /*0320*/ 	.word	0xffffffff


	//   ....[121]....
        /*0324*/ 	.word	0xffffffff


	//   ....[122]....
        /*0328*/ 	.word	0xffffffff


	//   ....[123]....
        /*032c*/ 	.word	0xffffffff


	//   ....[124]....
        /*0330*/ 	.word	0xffffffff


	//   ....[125]....
        /*0334*/ 	.word	0xffffffff


	//   ....[126]....
        /*0338*/ 	.word	0xffffffff


	//   ....[127]....
        /*033c*/ 	.word	0xffffffff


	//   ....[128]....
        /*0340*/ 	.word	0xffffffff


	//   ....[129]....
        /*0344*/ 	.word	0xffffffff


	//   ....[130]....
        /*0348*/ 	.word	0xffffffff


	//   ....[131]....
        /*034c*/ 	.word	0xffffffff


	//   ....[132]....
        /*0350*/ 	.word	0xffffffff


	//   ....[133]....
        /*0354*/ 	.word	0xffffffff


	//   ....[134]....
        /*0358*/ 	.word	0xffffffff


	//   ....[135]....
        /*035c*/ 	.word	0xffffffff


	//   ....[136]....
        /*0360*/ 	.word	0xffffffff


	//   ....[137]....
        /*0364*/ 	.word	0xffffffff


	//   ....[138]....
        /*0368*/ 	.word	0xffffffff


	//   ....[139]....
        /*036c*/ 	.word	0xffffffff


	//   ....[140]....
        /*0370*/ 	.word	0xffffffff


	//   ....[141]....
        /*0374*/ 	.word	0xffffffff


	//   ....[142]....
        /*0378*/ 	.word	0xffffffff


	//   ....[143]....
        /*037c*/ 	.word	0xffffffff


	//   ....[144]....
        /*0380*/ 	.word	0xffffffff


	//   ....[145]....
        /*0384*/ 	.word	0xffffffff


	//   ....[146]....
        /*0388*/ 	.word	0xffffffff


	//   ....[147]....
        /*038c*/ 	.word	0xffffffff


	//   ....[148]....
        /*0390*/ 	.word	0xffffffff


	//   ....[149]....
        /*0394*/ 	.word	0xffffffff


	//   ....[150]....
        /*0398*/ 	.word	0xffffffff


	//   ....[151]....
        /*039c*/ 	.word	0xffffffff


	//   ....[152]....
        /*03a0*/ 	.word	0xffffffff


	//   ....[153]....
        /*03a4*/ 	.word	0xffffffff


	//   ....[154]....
        /*03a8*/ 	.word	0xffffffff


	//   ....[155]....
        /*03ac*/ 	.word	0xffffffff


	//   ....[156]....
        /*03b0*/ 	.word	0xffffffff


	//   ....[157]....
        /*03b4*/ 	.word	0xffffffff


	//   ....[158]....
        /*03b8*/ 	.word	0xffffffff


	//   ....[159]....
        /*03bc*/ 	.word	0xffffffff


	//   ....[160]....
        /*03c0*/ 	.word	0xffffffff


	//   ....[161]....
        /*03c4*/ 	.word	0xffffffff


	//   ....[162]....
        /*03c8*/ 	.word	0xffffffff


	//   ....[163]....
        /*03cc*/ 	.word	0xffffffff


	//   ....[164]....
        /*03d0*/ 	.word	0xffffffff


	//   ....[165]....
        /*03d4*/ 	.word	0xffffffff


	//   ....[166]....
        /*03d8*/ 	.word	0xffffffff


	//   ....[167]....
        /*03dc*/ 	.word	0xffffffff


	//   ....[168]....
        /*03e0*/ 	.word	0xffffffff


	//   ....[169]....
        /*03e4*/ 	.word	0xffffffff


	//   ....[170]....
        /*03e8*/ 	.word	0xffffffff


	//   ....[171]....
        /*03ec*/ 	.word	0xffffffff


	//   ....[172]....
        /*03f0*/ 	.word	0xffffffff


	//   ....[173]....
        /*03f4*/ 	.word	0xffffffff


	//   ....[174]....
        /*03f8*/ 	.word	0xffffffff


	//   ....[175]....
        /*03fc*/ 	.word	0xffffffff


	//   ....[176]....
        /*0400*/ 	.word	0xffffffff


	//   ....[177]....
        /*0404*/ 	.word	0xffffffff


	//   ....[178]....
        /*0408*/ 	.word	0xffffffff


	//   ....[179]....
        /*040c*/ 	.word	0xffffffff


	//   ....[180]....
        /*0410*/ 	.word	0xffffffff


	//   ....[181]....
        /*0414*/ 	.word	0xffffffff


	//   ....[182]....
        /*0418*/ 	.word	0xffffffff


	//----- nvinfo : EIATTR_COOP_GROUP_INSTR_OFFSETS
	.align		4
.L_112:
        /*041c*/ 	.byte	0x04, 0x28
        /*041e*/ 	.short	(.L_114 - .L_113)


	//   ....[0]....
.L_113:
        /*0420*/ 	.word	0x000000a0


	//   ....[1]....
        /*0424*/ 	.word	0x00002b60


	//   ....[2]....
        /*0428*/ 	.word	0x00002bb0


	//   ....[3]....
        /*042c*/ 	.word	0x000033a0


	//   ....[4]....
        /*0430*/ 	.word	0x000033c0


	//   ....[5]....
        /*0434*/ 	.word	0x00003b30


	//   ....[6]....
        /*0438*/ 	.word	0x00003b50


	//   ....[7]....
        /*043c*/ 	.word	0x000042c0


	//   ....[8]....
        /*0440*/ 	.word	0x000042d0


	//   ....[9]....
        /*0444*/ 	.word	0x00004b80


	//   ....[10]....
        /*0448*/ 	.word	0x00004bd0


	//   ....[11]....
        /*044c*/ 	.word	0x000058d0


	//   ....[12]....
        /*0450*/ 	.word	0x00005900


	//   ....[13]....
        /*0454*/ 	.word	0x00006040


	//   ....[14]....
        /*0458*/ 	.word	0x00006070


	//   ....[15]....
        /*045c*/ 	.word	0x000067b0


	//   ....[16]....
        /*0460*/ 	.word	0x000067d0


	//   ....[17]....
        /*0464*/ 	.word	0x00006f30


	//   ....[18]....
        /*0468*/ 	.word	0x00006f60


	//   ....[19]....
        /*046c*/ 	.word	0x000070a0


	//   ....[20]....
        /*0470*/ 	.word	0x000070d0


	//   ....[21]....
        /*0474*/ 	.word	0x000071c0


	//   ....[22]....
        /*0478*/ 	.word	0x000071f0


	//   ....[23]....
        /*047c*/ 	.word	0x000072e0


	//   ....[24]....
        /*0480*/ 	.word	0x00007300


	//   ....[25]....
        /*0484*/ 	.word	0x00007b60


	//   ....[26]....
        /*0488*/ 	.word	0x00007b80


	//   ....[27]....
        /*048c*/ 	.word	0x00007c70


	//   ....[28]....
        /*0490*/ 	.word	0x00007ca0


	//   ....[29]....
        /*0494*/ 	.word	0x00007d90


	//   ....[30]....
        /*0498*/ 	.word	0x00007dc0


	//   ....[31]....
        /*049c*/ 	.word	0x00007eb0


	//   ....[32]....
        /*04a0*/ 	.word	0x00007ee0


	//   ....[33]....
        /*04a4*/ 	.word	0x00008a00


	//   ....[34]....
        /*04a8*/ 	.word	0x00008a30


	//   ....[35]....
        /*04ac*/ 	.word	0x00008a60


	//   ....[36]....
        /*04b0*/ 	.word	0x00008a80


	//   ....[37]....
        /*04b4*/ 	.word	0x00008aa0


	//   ....[38]....
        /*04b8*/ 	.word	0x00008ae0


	//   ....[39]....
        /*04bc*/ 	.word	0x00008b00


	//   ....[40]....
        /*04c0*/ 	.word	0x00008b40


	//   ....[41]....
        /*04c4*/ 	.word	0x00008b80


	//   ....[42]....
        /*04c8*/ 	.word	0x00008bb0


	//   ....[43]....
        /*04cc*/ 	.word	0x00008bd0


	//   ....[44]....
        /*04d0*/ 	.word	0x00008c50


	//   ....[45]....
        /*04d4*/ 	.word	0x00008c60


	//   ....[46]....
        /*04d8*/ 	.word	0x00008ce0


	//   ....[47]....
        /*04dc*/ 	.word	0x00008d40


	//   ....[48]....
        /*04e0*/ 	.word	0x00008df0


	//   ....[49]....
        /*04e4*/ 	.word	0x000091f0


	//   ....[50]....
        /*04e8*/ 	.word	0x00009220


	//   ....[51]....
        /*04ec*/ 	.word	0x00009250


	//   ....[52]....
        /*04f0*/ 	.word	0x00009270


	//   ....[53]....
        /*04f4*/ 	.word	0x00009280


	//   ....[54]....
        /*04f8*/ 	.word	0x000092a0


	//   ....[55]....
        /*04fc*/ 	.word	0x000092b0


	//   ....[56]....
        /*0500*/ 	.word	0x000092d0


	//   ....[57]....
        /*0504*/ 	.word	0x000092e0


	//   ....[58]....
        /*0508*/ 	.word	0x00009310


	//   ....[59]....
        /*050c*/ 	.word	0x00009340


	//   ....[60]....
        /*0510*/ 	.word	0x00009370


	//   ....[61]....
        /*0514*/ 	.word	0x00009390


	//   ....[62]....
        /*0518*/ 	.word	0x000093c0


	//   ....[63]....
        /*051c*/ 	.word	0x0000d010


	//   ....[64]....
        /*0520*/ 	.word	0x0000d020


	//   ....[65]....
        /*0524*/ 	.word	0x0000d040


	//   ....[66]....
        /*0528*/ 	.word	0x0000d180


	//   ....[67]....
        /*052c*/ 	.word	0x0000d190


	//   ....[68]....
        /*0530*/ 	.word	0x0000d1b0


	//   ....[69]....
        /*0534*/ 	.word	0x0000d210


	//   ....[70]....
        /*0538*/ 	.word	0x0000d230


	//   ....[71]....
        /*053c*/ 	.word	0x0000d2e0


	//   ....[72]....
        /*0540*/ 	.word	0x0000d2f0


	//   ....[73]....
        /*0544*/ 	.word	0x0000d330


	//   ....[74]....
        /*0548*/ 	.word	0x0000d340


	//   ....[75]....
        /*054c*/ 	.word	0x0000d370


	//   ....[76]....
        /*0550*/ 	.word	0x0000d410


	//   ....[77]....
        /*0554*/ 	.word	0x0000dde0


	//   ....[78]....
        /*0558*/ 	.word	0x0000de00


	//   ....[79]....
        /*055c*/ 	.word	0x0000de10


	//   ....[80]....
        /*0560*/ 	.word	0x0000de20


	//   ....[81]....
        /*0564*/ 	.word	0x0000de30


	//   ....[82]....
        /*0568*/ 	.word	0x0000de40


	//   ....[83]....
        /*056c*/ 	.word	0x0000de50


	//   ....[84]....
        /*0570*/ 	.word	0x0000de60


	//   ....[85]....
        /*0574*/ 	.word	0x0000de80


	//   ....[86]....
        /*0578*/ 	.word	0x0000dea0


	//   ....[87]....
        /*057c*/ 	.word	0x0000dec0


	//   ....[88]....
        /*0580*/ 	.word	0x0000def0


	//   ....[89]....
        /*0584*/ 	.word	0x0000df10


	//   ....[90]....
        /*0588*/ 	.word	0x0000df30


	//   ....[91]....
        /*058c*/ 	.word	0x0000ef00


	//   ....[92]....
        /*0590*/ 	.word	0x0000ef40


	//   ....[93]....
        /*0594*/ 	.word	0x0000f050


	//   ....[94]....
        /*0598*/ 	.word	0x0000f080


	//   ....[95]....
        /*059c*/ 	.word	0x0000f0b0


	//   ....[96]....
        /*05a0*/ 	.word	0x0000f1d0


	//   ....[97]....
        /*05a4*/ 	.word	0x0000f290


	//   ....[98]....
        /*05a8*/ 	.word	0x0000f410


	//   ....[99]....
        /*05ac*/ 	.word	0x00012390


	//   ....[100]....
        /*05b0*/ 	.word	0x000123b0


	//   ....[101]....
        /*05b4*/ 	.word	0x000123c0


	//   ....[102]....
        /*05b8*/ 	.word	0x000123d0


	//   ....[103]....
        /*05bc*/ 	.word	0x000123e0


	//   ....[104]....
        /*05c0*/ 	.word	0x000123f0


	//   ....[105]....
        /*05c4*/ 	.word	0x00012400


	//   ....[106]....
        /*05c8*/ 	.word	0x00012420


	//   ....[107]....
        /*05cc*/ 	.word	0x00012430


	//   ....[108]....
        /*05d0*/ 	.word	0x00012450


	//   ....[109]....
        /*05d4*/ 	.word	0x000124a0


	//   ....[110]....
        /*05d8*/ 	.word	0x000124e0


	//   ....[111]....
        /*05dc*/ 	.word	0x00012500


	//   ....[112]....
        /*05e0*/ 	.word	0x00012510


	//   ....[113]....
        /*05e4*/ 	.word	0x00012910


	//   ....[114]....
        /*05e8*/ 	.word	0x00012940


	//   ....[115]....
        /*05ec*/ 	.word	0x00012950


	//   ....[116]....
        /*05f0*/ 	.word	0x00012970


	//   ....[117]....
        /*05f4*/ 	.word	0x00012990


	//   ....[118]....
        /*05f8*/ 	.word	0x000129c0


	//   ....[119]....
        /*05fc*/ 	.word	0x000129e0


	//   ....[120]....
        /*0600*/ 	.word	0x00012a00


	//   ....[121]....
        /*0604*/ 	.word	0x00012a30


	//   ....[122]....
        /*0608*/ 	.word	0x00012a50


	//   ....[123]....
        /*060c*/ 	.word	0x00012a70


	//   ....[124]....
        /*0610*/ 	.word	0x00012ab0


	//   ....[125]....
        /*0614*/ 	.word	0x00012b60


	//   ....[126]....
        /*0618*/ 	.word	0x00012b80


	//   ....[127]....
        /*061c*/ 	.word	0x000137d0


	//   ....[128]....
        /*0620*/ 	.word	0x00013850


	//   ....[129]....
        /*0624*/ 	.word	0x00013950


	//   ....[130]....
        /*0628*/ 	.word	0x000139b0


	//   ....[131]....
        /*062c*/ 	.word	0x000139e0


	//   ....[132]....
        /*0630*/ 	.word	0x00013ae0


	//   ....[133]....
        /*0634*/ 	.word	0x00013d60


	//   ....[134]....
        /*0638*/ 	.word	0x00014090


	//   ....[135]....
        /*063c*/ 	.word	0x00016440


	//   ....[136]....
        /*0640*/ 	.word	0x00016470


	//   ....[137]....
        /*0644*/ 	.word	0x000164b0


	//   ....[138]....
        /*0648*/ 	.word	0x000164c0


	//   ....[139]....
        /*064c*/ 	.word	0x00016790


	//   ....[140]....
        /*0650*/ 	.word	0x000167a0


	//   ....[141]....
        /*0654*/ 	.word	0x000167e0


	//   ....[142]....
        /*0658*/ 	.word	0x00016800


	//   ....[143]....
        /*065c*/ 	.word	0x000179e0


	//   ....[144]....
        /*0660*/ 	.word	0x00017a00


	//   ....[145]....
        /*0664*/ 	.word	0x00017a30


	//   ....[146]....
        /*0668*/ 	.word	0x00017a60


	//   ....[147]....
        /*066c*/ 	.word	0x00017aa0


	//   ....[148]....
        /*0670*/ 	.word	0x00017ad0


	//   ....[149]....
        /*0674*/ 	.word	0x00017b10


	//   ....[150]....
        /*0678*/ 	.word	0x00017b30


	//   ....[151]....
        /*067c*/ 	.word	0x00017b80


	//   ....[152]....
        /*0680*/ 	.word	0x00017b90


	//   ....[153]....
        /*0684*/ 	.word	0x00017ba0


	//   ....[154]....
        /*0688*/ 	.word	0x00017bc0


	//   ....[155]....
        /*068c*/ 	.word	0x00017c10


	//   ....[156]....
        /*0690*/ 	.word	0x00017c30


	//   ....[157]....
        /*0694*/ 	.word	0x00017c60


	//   ....[158]....
        /*0698*/ 	.word	0x00017ca0


	//   ....[159]....
        /*069c*/ 	.word	0x00017cf0


	//   ....[160]....
        /*06a0*/ 	.word	0x00017db0


	//   ....[161]....
        /*06a4*/ 	.word	0x00017dd0


	//   ....[162]....
        /*06a8*/ 	.word	0x00017e20


	//   ....[163]....
        /*06ac*/ 	.word	0x00017e40


	//   ....[164]....
        /*06b0*/ 	.word	0x00017e70


	//   ....[165]....
        /*06b4*/ 	.word	0x00017ea0


	//   ....[166]....
        /*06b8*/ 	.word	0x00017f40


	//   ....[167]....
        /*06bc*/ 	.word	0x000187d0


	//   ....[168]....
        /*06c0*/ 	.word	0x00018800


	//   ....[169]....
        /*06c4*/ 	.word	0x00018830


	//   ....[170]....
        /*06c8*/ 	.word	0x00018860


	//   ....[171]....
        /*06cc*/ 	.word	0x00018890


	//   ....[172]....
        /*06d0*/ 	.word	0x000188c0


	//   ....[173]....
        /*06d4*/ 	.word	0x000188f0


	//   ....[174]....
        /*06d8*/ 	.word	0x00018910


	//   ....[175]....
        /*06dc*/ 	.word	0x00018930


	//   ....[176]....
        /*06e0*/ 	.word	0x00018950


	//   ....[177]....
        /*06e4*/ 	.word	0x00018960


	//   ....[178]....
        /*06e8*/ 	.word	0x00018970


	//   ....[179]....
        /*06ec*/ 	.word	0x00018980


	//   ....[180]....
        /*06f0*/ 	.word	0x00018990


	//   ....[181]....
        /*06f4*/ 	.word	0x000189a0


	//   ....[182]....
        /*06f8*/ 	.word	0x000189d0


	//----- nvinfo : EIATTR_EXIT_INSTR_OFFSETS
	.align		4
.L_114:
        /*06fc*/ 	.byte	0x04, 0x1c
        /*06fe*/ 	.short	(.L_116 - .L_115)


	//   ....[0]....
.L_115:
        /*0700*/ 	.word	0x00000450


	//   ....[1]....
        /*0704*/ 	.word	0x00017fe0


	//   ....[2]....
        /*0708*/ 	.word	0x00018020


	//   ....[3]....
        /*070c*/ 	.word	0x00018b60


	//   ....[4]....
        /*0710*/ 	.word	0x00018ba0


	//----- nvinfo : EIATTR_CTAIDZ_USED
	.align		4
.L_116:
        /*0714*/ 	.byte	0x01, 0x04
	.zero		2


	//----- nvinfo : EIATTR_MAX_THREADS
	.align		4
        /*0718*/ 	.byte	0x04, 0x05
        /*071a*/ 	.short	(.L_118 - .L_117)
.L_117:
        /*071c*/ 	.word	0x00000080
        /*0720*/ 	.word	0x00000001
        /*0724*/ 	.word	0x00000001


	//----- nvinfo : EIATTR_CRS_STACK_SIZE
	.align		4
.L_118:
        /*0728*/ 	.byte	0x04, 0x1e
        /*072a*/ 	.short	(.L_120 - .L_119)
.L_119:
        /*072c*/ 	.word	0x00000000
.L_120:


//--------------------- .nv.info._ZN7cutlass13device_kernelIN5flash19enable_sm80_to_sm89INS1_16FlashAttnFwdSm80INS1_25CollectiveMainloopFwdSm80ILi4ELi1ELb0EN4cute5tupleIJNS5_1CILi128EEENS7_ILi96EEENS7_ILi64EEEEEELi64ENS_6half_tEfNS_4arch4Sm80ELb0ELb1ELb0ELb0ELb1ELb0ELb1ELb0EEENS1_21CollectiveEpilogueFwdINS6_IJS8_SA_S9_EEENS6_IJNS7_ILi1EEESI_SI_EEESC_SE_Li128ELb0ELb1ELb0ELb0EEENS1_19SingleTileSchedulerILb0ELb0ELb1ELi128EEEEEEEEEvNT_6ParamsE --------------------------
	.section	.nv.info._ZN7cutlass13device_kernelIN5flash19enable_sm80_to_sm89INS1_16FlashAttnFwdSm80INS1_25CollectiveMainloopFwdSm80ILi4ELi1ELb0EN4cute5tupleIJNS5_1CILi128EEENS7_ILi96EEENS7_ILi64EEEEEELi64ENS_6half_tEfNS_4arch4Sm80ELb0ELb1ELb0ELb0ELb1ELb0ELb1ELb0EEENS1_21CollectiveEpilogueFwdINS6_IJS8_SA_S9_EEENS6_IJNS7_ILi1EEESI_SI_EEESC_SE_Li128ELb0ELb1ELb0ELb0EEENS1_19SingleTileSchedulerILb0ELb0ELb1ELi128EEEEEEEEEvNT_6ParamsE,"",@"SHT_CUDA_INFO"
	.sectionflags	@""
	.align	4


	//----- nvinfo : EIATTR_CUDA_API_VERSION
	.align		4
        /*0000*/ 	.byte	0x04, 0x37
        /*0002*/ 	.short	(.L_122 - .L_121)
.L_121:
        /*0004*/ 	.word	0x00000082


	//----- nvinfo : EIATTR_SW2861232_WAR
	.align		4
.L_122:
        /*0008*/ 	.byte	0x01, 0x35
	.zero		2


	//----- nvinfo : EIATTR_PARAM_CBANK
	.align		4
        /*000c*/ 	.byte	0x04, 0x0a
        /*000e*/ 	.short	(.L_124 - .L_123)
	.align		4
.L_123:
        /*0010*/ 	.word	index@(.nv.constant0._ZN7cutlass13device_kernelIN5flash19enable_sm80_to_sm89INS1_16FlashAttnFwdSm80INS1_25CollectiveMainloopFwdSm80ILi4ELi1ELb0EN4cute5tupleIJNS5_1CILi128EEENS7_ILi96EEENS7_ILi64EEEEEELi64ENS_6half_tEfNS_4arch4Sm80ELb0ELb1ELb0ELb0ELb1ELb0ELb1ELb0EEENS1_21CollectiveEpilogueFwdINS6_IJS8_SA_S9_EEENS6_IJNS7_ILi1EEESI_SI_EEESC_SE_Li128ELb0ELb1ELb0ELb0EEENS1_19SingleTileSchedulerILb0ELb0ELb1ELi128EEEEEEEEEvNT_6ParamsE)
        /*0014*/ 	.short	0x0160
        /*0016*/ 	.short	0x0418


	//----- nvinfo : EIATTR_CBANK_PARAM_SIZE
	.align		4
.L_124:
        /*0018*/ 	.byte	0x03, 0x19
        /*001a*/ 	.short	0x0418


	//----- nvinfo : EIATTR_KPARAM_INFO
	.align		4
        /*001c*/ 	.byte	0x04, 0x17
        /*001e*/ 	.short	(.L_126 - .L_125)
.L_125:
        /*0020*/ 	.word	0x00000000
        /*0024*/ 	.short	0x0000
        /*0026*/ 	.short	0x0000
        /*0028*/ 	.byte	0x00, 0xf0, 0x61, 0x10


	//----- nvinfo : EIATTR_MAXREG_COUNT
	.align		4
.L_126:
        /*002c*/ 	.byte	0x03, 0x1b
        /*002e*/ 	.short	0x00ff


	//----- nvinfo : EIATTR_NUM_BARRIERS
	.align		4
        /*0030*/ 	.byte	0x02, 0x4c
        /*0032*/ 	.byte	0x02
	.zero		1


	//----- nvinfo : EIATTR_ANNOTATIONS
	.align		4
        /*0034*/ 	.byte	0x04, 0x55
        /*0036*/ 	.short	(.L_128 - .L_127)


	//   ....[0]....
.L_127:
        /*0038*/ 	.word	0x00000001
        /*003c*/ 	.byte	0xf0, 0x97, 0x00, 0x00, 0x01, 0x00, 0x00, 0x00, 0x00, 0xa5, 0x00, 0x00, 0x01, 0x00, 0x00, 0x00
        /*004c*/ 	.byte	0x90, 0x29, 0x01, 0x00, 0x01, 0x00, 0x00, 0x00, 0xb0, 0x3e, 0x01, 0x00


	//----- nvinfo : EIATTR_MERCURY_ISA_VERSION
	.align		4
.L_128:
        /*0058*/ 	.byte	0x03, 0x5f
        /*005a*/ 	.short	0x0000


	//----- nvinfo : EIATTR_COOP_GROUP_MASK_REGIDS
	.align		4
        /*005c*/ 	.byte	0x04, 0x29
        /*005e*/ 	.short	(.L_130 - .L_129)


	//   ....[0]....
.L_129:
        /*0060*/ 	.word	0xffffffff


	//   ....[1]....
        /*0064*/ 	.word	0xffffffff


	//   ....[2]....
        /*0068*/ 	.word	0xffffffff


	//   ....[3]....
        /*006c*/ 	.word	0xffffffff


	//   ....[4]....
        /*0070*/ 	.word	0xffffffff


	//   ....[5]....
        /*0074*/ 	.word	0xffffffff


	//   ....[6]....
        /*0078*/ 	.word	0xffffffff


	//   ....[7]....
        /*007c*/ 	.word	0xffffffff


	//   ....[8]....
        /*0080*/ 	.word	0xffffffff


	//   ....[9]....
        /*0084*/ 	.word	0xffffffff


	//   ....[10]....
        /*0088*/ 	.word	0xffffffff


	//   ....[11]....
        /*008c*/ 	.word	0xffffffff


	//   ....[12]....
        /*0090*/ 	.word	0xffffffff


	//   ....[13]....
        /*0094*/ 	.word	0xffffffff


	//   ....[14]....
        /*0098*/ 	.word	0xffffffff


	//   ....[15]....
        /*009c*/ 	.word	0xffffffff


	//   ....[16]....
        /*00a0*/ 	.word	0xffffffff


	//   ....[17]....
        /*00a4*/ 	.word	0xffffffff


	//   ....[18]....
        /*00a8*/ 	.word	0xffffffff


	//   ....[19]....
        /*00ac*/ 	.word	0xffffffff


	//   ....[20]....
        /*00b0*/ 	.word	0xffffffff


	//   ....[21]....
        /*00b4*/ 	.word	0xffffffff


	//   ....[22]....
        /*00b8*/ 	.word	0xffffffff


	//   ....[23]....
        /*00bc*/ 	.word	0xffffffff


	//   ....[24]....
        /*00c0*/ 	.word	0xffffffff


	//   ....[25]....
        /*00c4*/ 	.word	0xffffffff


	//   ....[26]....
        /*00c8*/ 	.word	0xffffffff


	//   ....[27]....
        /*00cc*/ 	.word	0xffffffff


	//   ....[28]....
        /*00d0*/ 	.word	0xffffffff


	//   ....[29]....
        /*00d4*/ 	.word	0xffffffff


	//   ....[30]....
        /*00d8*/ 	.word	0xffffffff


	//   ....[31]....
        /*00dc*/ 	.word	0xffffffff


	//   ....[32]....
        /*00e0*/ 	.word	0xffffffff


	//   ....[33]....
        /*00e4*/ 	.word	0xffffffff


	//   ....[34]....
        /*00e8*/ 	.word	0xffffffff


	//   ....[35]....
        /*00ec*/ 	.word	0xffffffff


	//   ....[36]....
        /*00f0*/ 	.word	0xffffffff


	//   ....[37]....
        /*00f4*/ 	.word	0xffffffff


	//   ....[38]....
        /*00f8*/ 	.word	0xffffffff


	//   ....[39]....
        /*00fc*/ 	.word	0xffffffff


	//   ....[40]....
        /*0100*/ 	.word	0xffffffff


	//   ....[41]....
        /*0104*/ 	.word	0xffffffff


	//   ....[42]....
        /*0108*/ 	.word	0xffffffff


	//   ....[43]....
        /*010c*/ 	.word	0xffffffff


	//   ....[44]....
        /*0110*/ 	.word	0xffffffff


	//   ....[45]....
        /*0114*/ 	.word	0xffffffff


	//   ....[46]....
        /*0118*/ 	.word	0xffffffff


	//   ....[47]....
        /*011c*/ 	.word	0xffffffff


	//   ....[48]....
        /*0120*/ 	.word	0xffffffff


	//   ....[49]....
        /*0124*/ 	.word	0xffffffff


	//   ....[50]....
        /*0128*/ 	.word	0xffffffff


	//   ....[51]....
        /*012c*/ 	.word	0xffffffff


	//   ....[52]....
        /*0130*/ 	.word	0xffffffff


	//   ....[53]....
        /*0134*/ 	.word	0xffffffff


	//   ....[54]....
        /*0138*/ 	.word	0xffffffff


	//   ....[55]....
        /*013c*/ 	.word	0xffffffff


	//   ....[56]....
        /*0140*/ 	.word	0xffffffff


	//   ....[57]....
        /*0144*/ 	.word	0xffffffff


	//   ....[58]....
        /*0148*/ 	.word	0xffffffff


	//   ....[59]....
        /*014c*/ 	.word	0xffffffff


	//   ....[60]....
        /*0150*/ 	.word	0xffffffff


	//   ....[61]....
        /*0154*/ 	.word	0xffffffff


	//   ....[62]....
        /*0158*/ 	.word	0xffffffff


	//   ....[63]....
        /*015c*/ 	.word	0xffffffff


	//   ....[64]....
        /*0160*/ 	.word	0xffffffff


	//   ....[65]....
        /*0164*/ 	.word	0xffffffff


	//   ....[66]....
        /*0168*/ 	.word	0xffffffff


	//   ....[67]....
        /*016c*/ 	.word	0xffffffff


	//   ....[68]....
        /*0170*/ 	.word	0xffffffff


	//   ....[69]....
        /*0174*/ 	.word	0xffffffff


	//   ....[70]....
        /*0178*/ 	.word	0xffffffff


	//   ....[71]....
        /*017c*/ 	.word	0xffffffff


	//   ....[72]....
        /*0180*/ 	.word	0xffffffff


	//   ....[73]....
        /*0184*/ 	.word	0xffffffff


	//   ....[74]....
        /*0188*/ 	.word	0xffffffff


	//   ....[75]....
        /*018c*/ 	.word	0xffffffff


	//   ....[76]....
        /*0190*/ 	.word	0xffffffff


	//   ....[77]....
        /*0194*/ 	.word	0xffffffff


	//   ....[78]....
        /*0198*/ 	.word	0xffffffff


	//   ....[79]....
        /*019c*/ 	.word	0xffffffff


	//   ....[80]....
        /*01a0*/ 	.word	0xffffffff


	//   ....[81]....
        /*01a4*/ 	.word	0xffffffff


	//   ....[82]....
        /*01a8*/ 	.word	0xffffffff


	//   ....[83]....
        /*01ac*/ 	.word	0xffffffff


	//   ....[84]....
        /*01b0*/ 	.word	0xffffffff


	//   ....[85]....
        /*01b4*/ 	.word	0xffffffff


	//   ....[86]....
        /*01b8*/ 	.word	0xffffffff


	//   ....[87]....
        /*01bc*/ 	.word	0xffffffff


	//   ....[88]....
        /*01c0*/ 	.word	0xffffffff


	//   ....[89]....
        /*01c4*/ 	.word	0xffffffff


	//   ....[90]....
        /*01c8*/ 	.word	0xffffffff


	//   ....[91]....
        /*01cc*/ 	.word	0xffffffff


	//   ....[92]....
        /*01d0*/ 	.word	0xffffffff


	//   ....[93]....
        /*01d4*/ 	.word	0xffffffff


	//   ....[94]....
        /*01d8*/ 	.word	0xffffffff


	//   ....[95]....
        /*01dc*/ 	.word	0xffffffff


	//   ....[96]....
        /*01e0*/ 	.word	0xffffffff


	//   ....[97]....
        /*01e4*/ 	.word	0xffffffff


	//   ....[98]....
        /*01e8*/ 	.word	0xffffffff


	//   ....[99]....
        /*01ec*/ 	.word	0xffffffff


	//   ....[100]....
        /*01f0*/ 	.word	0xffffffff


	//   ....[101]....
        /*01f4*/ 	.word	0xffffffff


	//   ....[102]....
        /*01f8*/ 	.word	0xffffffff


	//   ....[103]....
        /*01fc*/ 	.word	0xffffffff


	//   ....[104]....
        /*0200*/ 	.word	0xffffffff


	//   ....[105]....
        /*0204*/ 	.word	0xffffffff


	//   ....[106]....
        /*0208*/ 	.word	0xffffffff


	//   ....[107]....
        /*020c*/ 	.word	0xffffffff


	//   ....[108]....
        /*0210*/ 	.word	0xffffffff


	//   ....[109]....
        /*0214*/ 	.word	0xffffffff


	//   ....[110]....
        /*0218*/ 	.word	0xffffffff


	//   ....[111]....
        /*021c*/ 	.word	0xffffffff


	//   ....[112]....
        /*0220*/ 	.word	0xffffffff


	//   ....[113]....
        /*0224*/ 	.word	0xffffffff


	//   ....[114]....
        /*0228*/ 	.word	0xffffffff


	//   ....[115]....
        /*022c*/ 	.word	0xffffffff


	//   ....[116]....
        /*0230*/ 	.word	0xffffffff


	//   ....[117]....
        /*0234*/ 	.word	0xffffffff


	//   ....[118]....
        /*0238*/ 	.word	0xffffffff


	//   ....[119]....
        /*023c*/ 	.word	0xffffffff


	//   ....[120]....
        /*0240*/ 	.word	0xffffffff


	//   ....[121]....
        /*0244*/ 	.word	0xffffffff


	//   ....[122]....
        /*0248*/ 	.word	0xffffffff


	//   ....[123]....
        /*024c*/ 	.word	0xffffffff


	//   ....[124]....
        /*0250*/ 	.word	0xffffffff


	//   ....[125]....
        /*0254*/ 	.word	0xffffffff


	//   ....[126]....
        /*0258*/ 	.word	0xffffffff


	//   ....[127]....
        /*025c*/ 	.word	0xffffffff


	//   ....[128]....
        /*0260*/ 	.word	0xffffffff


	//   ....[129]....
        /*0264*/ 	.word	0xffffffff


	//   ....[130]....
        /*0268*/ 	.word	0xffffffff


	//   ....[131]....
        /*026c*/ 	.word	0xffffffff


	//   ....[132]....
        /*0270*/ 	.word	0xffffffff


	//   ....[133]....
        /*0274*/ 	.word	0xffffffff


	//   ....[134]....
        /*0278*/ 	.word	0xffffffff


	//   ....[135]....
        /*027c*/ 	.word	0xffffffff


	//   ....[136]....
        /*0280*/ 	.word	0xffffffff


	//   ....[137]....
        /*0284*/ 	.word	0xffffffff


	//   ....[138]....
        /*0288*/ 	.word	0xffffffff


	//   ....[139]....
        /*028c*/ 	.word	0xffffffff


	//   ....[140]....
        /*0290*/ 	.word	0xffffffff


	//   ....[141]....
        /*0294*/ 	.word	0xffffffff


	//   ....[142]....
        /*0298*/ 	.word	0xffffffff


	//   ....[143]....
        /*029c*/ 	.word	0xffffffff


	//   ....[144]....
        /*02a0*/ 	.word	0xffffffff


	//   ....[145]....
        /*02a4*/ 	.word	0xffffffff


	//   ....[146]....
        /*02a8*/ 	.word	0xffffffff


	//   ....[147]....
        /*02ac*/ 	.word	0xffffffff


	//   ....[148]....
        /*02b0*/ 	.word	0xffffffff


	//   ....[149]....
        /*02b4*/ 	.word	0xffffffff


	//   ....[150]....
        /*02b8*/ 	.word	0xffffffff


	//   ....[151]....
        /*02bc*/ 	.word	0xffffffff


	//   ....[152]....
        /*02c0*/ 	.word	0xffffffff


	//   ....[153]....
        /*02c4*/ 	.word	0xffffffff


	//   ....[154]....
        /*02c8*/ 	.word	0xffffffff


	//   ....[155]....
        /*02cc*/ 	.word	0xffffffff


	//   ....[156]....
        /*02d0*/ 	.word	0xffffffff


	//   ....[157]....
        /*02d4*/ 	.word	0xffffffff


	//   ....[158]....
        /*02d8*/ 	.word	0xffffffff


	//   ....[159]....
        /*02dc*/ 	.word	0xffffffff


	//   ....[160]....
        /*02e0*/ 	.word	0xffffffff


	//   ....[161]....
        /*02e4*/ 	.word	0xffffffff


	//   ....[162]....
        /*02e8*/ 	.word	0xffffffff


	//   ....[163]....
        /*02ec*/ 	.word	0xffffffff


	//   ....[164]....
        /*02f0*/ 	.word	0xffffffff


	//   ....[165]....
        /*02f4*/ 	.word	0xffffffff


	//   ....[166]....
        /*02f8*/ 	.word	0xffffffff


	//   ....[167]....
        /*02fc*/ 	.word	0xffffffff


	//   ....[168]....
        /*0300*/ 	.word	0xffffffff


	//   ....[169]....
        /*0304*/ 	.word	0xffffffff


	//   ....[170]....
        /*0308*/ 	.word	0xffffffff


	//   ....[171]....
        /*030c*/ 	.word	0xffffffff


	//   ....[172]....
        /*0310*/ 	.word	0xffffffff


	//   ....[173]....
        /*0314*/ 	.word	0xffffffff


	//   ....[174]....
        /*0318*/ 	.word	0xffffffff


	//   ....[175]....
        /*031c*/ 	.word	0xffffffff


	//   ....[176]....
        /*0320*/ 	.word	0xffffffff


	//   ....[177]....
        /*0324*/ 	.word	0xffffffff


	//   ....[178]....
        /*0328*/ 	.word	0xffffffff


	//   ....[179]....
        /*032c*/ 	.word	0xffffffff


	//   ....[180]....
        /*0330*/ 	.word	0xffffffff


	//   ....[181]....
        /*0334*/ 	.word	0xffffffff


	//   ....[182]....
        /*0338*/ 	.word	0xffffffff


	//   ....[183]....
        /*033c*/ 	.word	0xffffffff


	//   ....[184]....
        /*0340*/ 	.word	0xffffffff


	//   ....[185]....
        /*0344*/ 	.word	0xffffffff


	//   ....[186]....
        /*0348*/ 	.word	0xffffffff


	//   ....[187]....
        /*034c*/ 	.word	0xffffffff


	//   ....[188]....
        /*0350*/ 	.word	0xffffffff


	//   ....[189]....
        /*0354*/ 	.word	0xffffffff


	//   ....[190]....
        /*0358*/ 	.word	0xffffffff


	//   ....[191]....
        /*035c*/ 	.word	0xffffffff


	//   ....[192]....
        /*0360*/ 	.word	0xffffffff


	//   ....[193]....
        /*0364*/ 	.word	0xffffffff


	//   ....[194]....
        /*0368*/ 	.word	0xffffffff


	//   ....[195]....
        /*036c*/ 	.word	0xffffffff


	//   ....[196]....
        /*0370*/ 	.word	0xffffffff


	//   ....[197]....
        /*0374*/ 	.word	0xffffffff


	//   ....[198]....
        /*0378*/ 	.word	0xffffffff


	//   ....[199]....
        /*037c*/ 	.word	0xffffffff


	//   ....[200]....
        /*0380*/ 	.word	0xffffffff


	//   ....[201]....
        /*0384*/ 	.word	0xffffffff


	//   ....[202]....
        /*0388*/ 	.word	0xffffffff


	//   ....[203]....
        /*038c*/ 	.word	0xffffffff


	//   ....[204]....
        /*0390*/ 	.word	0xffffffff


	//   ....[205]....
        /*0394*/ 	.word	0xffffffff


	//   ....[206]....
        /*0398*/ 	.word	0xffffffff


	//   ....[207]....
        /*039c*/ 	.word	0xffffffff


	//   ....[208]....
        /*03a0*/ 	.word	0xffffffff


	//   ....[209]....
        /*03a4*/ 	.word	0xffffffff


	//   ....[210]....
        /*03a8*/ 	.word	0xffffffff


	//   ....[211]....
        /*03ac*/ 	.word	0xffffffff


	//   ....[212]....
        /*03b0*/ 	.word	0xffffffff


	//   ....[213]....
        /*03b4*/ 	.word	0xffffffff


	//   ....[214]....
        /*03b8*/ 	.word	0xffffffff


	//   ....[215]....
        /*03bc*/ 	.word	0xffffffff


	//----- nvinfo : EIATTR_COOP_GROUP_INSTR_OFFSETS
	.align		4
.L_130:
        /*03c0*/ 	.byte	0x04, 0x28
        /*03c2*/ 	.short	(.L_132 - .L_131)


	//   ....[0]....
.L_131:
        /*03c4*/ 	.word	0x00000de0


	//   ....[1]....
        /*03c8*/ 	.word	0x00000e10


	//   ....[2]....
        /*03cc*/ 	.word	0x00000e40


	//   ....[3]....
        /*03d0*/ 	.word	0x00000e90


	//   ....[4]....
        /*03d4*/ 	.word	0x00000eb0


	//   ....[5]....
        /*03d8*/ 	.word	0x00000ed0


	//   ....[6]....
        /*03dc*/ 	.word	0x00000f00


	//   ....[7]....
        /*03e0*/ 	.word	0x00000f10


	//   ....[8]....
        /*03e4*/ 	.word	0x00000f40


	//   ....[9]....
        /*03e8*/ 	.word	0x00000f90


	//   ....[10]....
        /*03ec*/ 	.word	0x00000fc0


	//   ....[11]....
        /*03f0*/ 	.word	0x00000fe0


	//   ....[12]....
        /*03f4*/ 	.word	0x00001050


	//   ....[13]....
        /*03f8*/ 	.word	0x00001070


	//   ....[14]....
        /*03fc*/ 	.word	0x00001080


	//   ....[15]....
        /*0400*/ 	.word	0x00001090


	//   ....[16]....
        /*0404*/ 	.word	0x00001620


	//   ....[17]....
        /*0408*/ 	.word	0x00001650


	//   ....[18]....
        /*040c*/ 	.word	0x00001660


	//   ....[19]....
        /*0410*/ 	.word	0x00001670


	//   ....[20]....
        /*0414*/ 	.word	0x00001680


	//   ....[21]....
        /*0418*/ 	.word	0x00001690


	//   ....[22]....
        /*041c*/ 	.word	0x000016b0


	//   ....[23]....
        /*0420*/ 	.word	0x000016e0


	//   ....[24]....
        /*0424*/ 	.word	0x000017d0


	//   ....[25]....
        /*0428*/ 	.word	0x000017e0


	//   ....[26]....
        /*042c*/ 	.word	0x000017f0


	//   ....[27]....
        /*0430*/ 	.word	0x00001800


	//   ....[28]....
        /*0434*/ 	.word	0x00001aa0


	//   ....[29]....
        /*0438*/ 	.word	0x00001ac0


	//   ....[30]....
        /*043c*/ 	.word	0x00001b00


	//   ....[31]....
        /*0440*/ 	.word	0x00001b20


	//   ....[32]....
        /*0444*/ 	.word	0x00001b50


	//   ....[33]....
        /*0448*/ 	.word	0x00001b90


	//   ....[34]....
        /*044c*/ 	.word	0x00001bc0


	//   ....[35]....
        /*0450*/ 	.word	0x00001cb0


	//   ....[36]....
        /*0454*/ 	.word	0x00001cf0


	//   ....[37]....
        /*0458*/ 	.word	0x00001d00


	//   ....[38]....
        /*045c*/ 	.word	0x00001d10


	//   ....[39]....
        /*0460*/ 	.word	0x00001d20


	//   ....[40]....
        /*0464*/ 	.word	0x00002860


	//   ....[41]....
        /*0468*/ 	.word	0x00002870


	//   ....[42]....
        /*046c*/ 	.word	0x00002880


	//   ....[43]....
        /*0470*/ 	.word	0x00002890


	//   ....[44]....
        /*0474*/ 	.word	0x000028a0


	//   ....[45]....
        /*0478*/ 	.word	0x000028b0


	//   ....[46]....
        /*047c*/ 	.word	0x000028c0


	//   ....[47]....
        /*0480*/ 	.word	0x000028e0


	//   ....[48]....
        /*0484*/ 	.word	0x00002900


	//   ....[49]....
        /*0488*/ 	.word	0x00002910


	//   ....[50]....
        /*048c*/ 	.word	0x00002920


	//   ....[51]....
        /*0490*/ 	.word	0x00002930


	//   ....[52]....
        /*0494*/ 	.word	0x00002c80


	//   ....[53]....
        /*0498*/ 	.word	0x00002e80


	//   ....[54]....
        /*049c*/ 	.word	0x00003040


	//   ....[55]....
        /*04a0*/ 	.word	0x00004840


	//   ....[56]....
        /*04a4*/ 	.word	0x00005140


	//   ....[57]....
        /*04a8*/ 	.word	0x00005180


	//   ....[58]....
        /*04ac*/ 	.word	0x000052a0


	//   ....[59]....
        /*04b0*/ 	.word	0x00005350


	//   ....[60]....
        /*04b4*/ 	.word	0x00005ee0


	//   ....[61]....
        /*04b8*/ 	.word	0x00006080


	//   ....[62]....
        /*04bc*/ 	.word	0x000060f0


	//   ....[63]....
        /*04c0*/ 	.word	0x00006210


	//   ....[64]....
        /*04c4*/ 	.word	0x00007dd0


	//   ....[65]....
        /*04c8*/ 	.word	0x00007de0


	//   ....[66]....
        /*04cc*/ 	.word	0x00007df0


	//   ....[67]....
        /*04d0*/ 	.word	0x00007e00


	//   ....[68]....
        /*04d4*/ 	.word	0x00007e10


	//   ....[69]....
        /*04d8*/ 	.word	0x00007e20


	//   ....[70]....
        /*04dc*/ 	.word	0x00007e30


	//   ....[71]....
        /*04e0*/ 	.word	0x00007e40


	//   ....[72]....
        /*04e4*/ 	.word	0x00007e50


	//   ....[73]....
        /*04e8*/ 	.word	0x00007e60


	//   ....[74]....
        /*04ec*/ 	.word	0x00007e70


	//   ....[75]....
        /*04f0*/ 	.word	0x00007e80


	//   ....[76]....
        /*04f4*/ 	.word	0x000088c0


	//   ....[77]....
        /*04f8*/ 	.word	0x000088d0


	//   ....[78]....
        /*04fc*/ 	.word	0x000088e0


	//   ....[79]....
        /*0500*/ 	.word	0x000088f0


	//   ....[80]....
        /*0504*/ 	.word	0x00008900


	//   ....[81]....
        /*0508*/ 	.word	0x00008910


	//   ....[82]....
        /*050c*/ 	.word	0x00008920


	//   ....[83]....
        /*0510*/ 	.word	0x00008940


	//   ....[84]....
        /*0514*/ 	.word	0x00008960


	//   ....[85]....
        /*0518*/ 	.word	0x00008990


	//   ....[86]....
        /*051c*/ 	.word	0x000089b0


	//   ....[87]....
        /*0520*/ 	.word	0x000089d0


	//   ....[88]....
        /*0524*/ 	.word	0x00008b40


	//   ....[89]....
        /*0528*/ 	.word	0x00008d70


	//   ....[90]....
        /*052c*/ 	.word	0x00008f60


	//   ....[91]....
        /*0530*/ 	.word	0x00009ed0


	//   ....[92]....
        /*0534*/ 	.word	0x0000aef0


	//   ....[93]....
        /*0538*/ 	.word	0x0000aff0


	//   ....[94]....
        /*053c*/ 	.word	0x0000b050


	//   ....[95]....
        /*0540*/ 	.word	0x0000b190


	//   ....[96]....
        /*0544*/ 	.word	0x0000b210


	//   ....[97]....
        /*0548*/ 	.word	0x0000b350


	//   ....[98]....
        /*054c*/ 	.word	0x0000b4e0


	//   ....[99]....
        /*0550*/ 	.word	0x0000b650


	//   ....[100]....
        /*0554*/ 	.word	0x0000ddc0


	//   ....[101]....
        /*0558*/ 	.word	0x0000ddd0


	//   ....[102]....
        /*055c*/ 	.word	0x0000dde0


	//   ....[103]....
        /*0560*/ 	.word	0x0000ddf0


	//   ....[104]....
        /*0564*/ 	.word	0x0000de00


	//   ....[105]....
        /*0568*/ 	.word	0x0000de10


	//   ....[106]....
        /*056c*/ 	.word	0x0000de20


	//   ....[107]....
        /*0570*/ 	.word	0x0000de30


	//   ....[108]....
        /*0574*/ 	.word	0x0000de40


	//   ....[109]....
        /*0578*/ 	.word	0x0000de50


	//   ....[110]....
        /*057c*/ 	.word	0x0000de60


	//   ....[111]....
        /*0580*/ 	.word	0x0000de70


	//   ....[112]....
        /*0584*/ 	.word	0x0000e8b0


	//   ....[113]....
        /*0588*/ 	.word	0x0000e8c0


	//   ....[114]....
        /*058c*/ 	.word	0x0000e8d0


	//   ....[115]....
        /*0590*/ 	.word	0x0000e8e0


	//   ....[116]....
        /*0594*/ 	.word	0x0000e8f0


	//   ....[117]....
        /*0598*/ 	.word	0x0000e900


	//   ....[118]....
        /*059c*/ 	.word	0x0000e910


	//   ....[119]....
        /*05a0*/ 	.word	0x0000e930


	//   ....[120]....
        /*05a4*/ 	.word	0x0000e950


	//   ....[121]....
        /*05a8*/ 	.word	0x0000e980


	//   ....[122]....
        /*05ac*/ 	.word	0x0000e9a0


	//   ....[123]....
        /*05b0*/ 	.word	0x0000e9c0


	//   ....[124]....
        /*05b4*/ 	.word	0x0000f040


	//   ....[125]....
        /*05b8*/ 	.word	0x0000f080


	//   ....[126]....
        /*05bc*/ 	.word	0x0000f090


	//   ....[127]....
        /*05c0*/ 	.word	0x0000f0d0


	//   ....[128]....
        /*05c4*/ 	.word	0x0000f100


	//   ....[129]....
        /*05c8*/ 	.word	0x0000f130


	//   ....[130]....
        /*05cc*/ 	.word	0x0000f220


	//   ....[131]....
        /*05d0*/ 	.word	0x0000f370


	//   ....[132]....
        /*05d4*/ 	.word	0x00011640


	//   ....[133]....
        /*05d8*/ 	.word	0x00011660


	//   ....[134]....
        /*05dc*/ 	.word	0x00011670


	//   ....[135]....
        /*05e0*/ 	.word	0x00011690


	//   ....[136]....
        /*05e4*/ 	.word	0x000116b0


	//   ....[137]....
        /*05e8*/ 	.word	0x000116e0


	//   ....[138]....
        /*05ec*/ 	.word	0x00011720


	//   ....[139]....
        /*05f0*/ 	.word	0x00011740


	//   ....[140]....
        /*05f4*/ 	.word	0x00011780


	//   ....[141]....
        /*05f8*/ 	.word	0x000117a0


	//   ....[142]....
        /*05fc*/ 	.word	0x000117b0


	//   ....[143]....
        /*0600*/ 	.word	0x000117d0


	//   ....[144]....
        /*0604*/ 	.word	0x00012160


	//   ....[145]....
        /*0608*/ 	.word	0x00012170


	//   ....[146]....
        /*060c*/ 	.word	0x00012180


	//   ....[147]....
        /*0610*/ 	.word	0x00012190


	//   ....[148]....
        /*0614*/ 	.word	0x000121a0


	//   ....[149]....
        /*0618*/ 	.word	0x000121b0


	//   ....[150]....
        /*061c*/ 	.word	0x000121c0


	//   ....[151]....
        /*0620*/ 	.word	0x000121e0


	//   ....[152]....
        /*0624*/ 	.word	0x00012200


	//   ....[153]....
        /*0628*/ 	.word	0x00012230


	//   ....[154]....
        /*062c*/ 	.word	0x00012250


	//   ....[155]....
        /*0630*/ 	.word	0x00012270


	//   ....[156]....
        /*0634*/ 	.word	0x000123f0


	//   ....[157]....
        /*0638*/ 	.word	0x00012600


	//   ....[158]....
        /*063c*/ 	.word	0x000128d0


	//   ....[159]....
        /*0640*/ 	.word	0x00013270


	//   ....[160]....
        /*0644*/ 	.word	0x000147c0


	//   ....[161]....
        /*0648*/ 	.word	0x000148d0


	//   ....[162]....
        /*064c*/ 	.word	0x00014a60


	//   ....[163]....
        /*0650*/ 	.word	0x00014a80


	//   ....[164]....
        /*0654*/ 	.word	0x00014aa0


	//   ....[165]....
        /*0658*/ 	.word	0x00014bb0


	//   ....[166]....
        /*065c*/ 	.word	0x00014ed0


	//   ....[167]....
        /*0660*/ 	.word	0x00015020


	//   ....[168]....
        /*0664*/ 	.word	0x00016ed0


	//   ....[169]....
        /*0668*/ 	.word	0x00016f10


	//   ....[170]....
        /*066c*/ 	.word	0x00016f40


	//   ....[171]....
        /*0670*/ 	.word	0x00016f60


	//   ....[172]....
        /*0674*/ 	.word	0x00016f90


	//   ....[173]....
        /*0678*/ 	.word	0x00016fb0


	//   ....[174]....
        /*067c*/ 	.word	0x00016fd0


	//   ....[175]....
        /*0680*/ 	.word	0x00016fe0


	//   ....[176]....
        /*0684*/ 	.word	0x000180d0


	//   ....[177]....
        /*0688*/ 	.word	0x00018100


	//   ....[178]....
        /*068c*/ 	.word	0x00018130


	//   ....[179]....
        /*0690*/ 	.word	0x00018150


	//   ....[180]....
        /*0694*/ 	.word	0x00018170


	//   ....[181]....
        /*0698*/ 	.word	0x00018230


	//   ....[182]....
        /*069c*/ 	.word	0x00018240


	//   ....[183]....
        /*06a0*/ 	.word	0x00018250


	//   ....[184]....
        /*06a4*/ 	.word	0x00018260


	//   ....[185]....
        /*06a8*/ 	.word	0x00018280


	//   ....[186]....
        /*06ac*/ 	.word	0x000183c0


	//   ....[187]....
        /*06b0*/ 	.word	0x000183e0


	//   ....[188]....
        /*06b4*/ 	.word	0x000183f0


	//   ....[189]....
        /*06b8*/ 	.word	0x00018400


	//   ....[190]....
        /*06bc*/ 	.word	0x00018420


	//   ....[191]....
        /*06c0*/ 	.word	0x000184f0


	//   ....[192]....
        /*06c4*/ 	.word	0x00018600


	//   ....[193]....
        /*06c8*/ 	.word	0x00018620


	//   ....[194]....
        /*06cc*/ 	.word	0x00018640


	//   ....[195]....
        /*06d0*/ 	.word	0x00018670


	//   ....[196]....
        /*06d4*/ 	.word	0x00018680


	//   ....[197]....
        /*06d8*/ 	.word	0x00018690


	//   ....[198]....
        /*06dc*/ 	.word	0x00018740


	//   ....[199]....
        /*06e0*/ 	.word	0x00018750


	//   ....[200]....
        /*06e4*/ 	.word	0x00018db0


	//   ....[201]....
        /*06e8*/ 	.word	0x00018de0


	//   ....[202]....
        /*06ec*/ 	.word	0x00018e10


	//   ....[203]....
        /*06f0*/ 	.word	0x00018e30


	//   ....[204]....
        /*06f4*/ 	.word	0x00018e40


	//   ....[205]....
        /*06f8*/ 	.word	0x00018e50


	//   ....[206]....
        /*06fc*/ 	.word	0x00018e70


	//   ....[207]....
        /*0700*/ 	.word	0x00018e90


	//   ....[208]....
        /*0704*/ 	.word	0x00018ef0


	//   ....[209]....
        /*0708*/ 	.word	0x00018f20


	//   ....[210]....
        /*070c*/ 	.word	0x00018f50


	//   ....[211]....
        /*0710*/ 	.word	0x00018f70


	//   ....[212]....
        /*0714*/ 	.word	0x00018f90


	//   ....[213]....
        /*0718*/ 	.word	0x00018fb0


	//   ....[214]....
        /*071c*/ 	.word	0x00019040


	//   ....[215]....
        /*0720*/ 	.word	0x000190a0


	//----- nvinfo : EIATTR_EXIT_INSTR_OFFSETS
	.align		4
.L_132:
        /*0724*/ 	.byte	0x04, 0x1c
        /*0726*/ 	.short	(.L_134 - .L_133)


	//   ....[0]....
.L_133:
        /*0728*/ 	.word	0x00000040


	//   ....[1]....
        /*072c*/ 	.word	0x000187c0


	//   ....[2]....
        /*0730*/ 	.word	0x00018800


	//   ....[3]....
        /*0734*/ 	.word	0x000190c0


	//   ....[4]....
        /*0738*/ 	.word	0x00019100


	//----- nvinfo : EIATTR_CTAIDZ_USED
	.align		4
.L_134:
        /*073c*/ 	.byte	0x01, 0x04
	.zero		2


	//----- nvinfo : EIATTR_MAX_THREADS
	.align		4
        /*0740*/ 	.byte	0x04, 0x05
        /*0742*/ 	.short	(.L_136 - .L_135)
.L_135:
        /*0744*/ 	.word	0x00000080
        /*0748*/ 	.word	0x00000001
        /*074c*/ 	.word	0x00000001


	//----- nvinfo : EIATTR_CRS_STACK_SIZE
	.align		4
.L_136:
        /*0750*/ 	.byte	0x04, 0x1e
        /*0752*/ 	.short	(.L_138 - .L_137)
.L_137:
        /*0754*/ 	.word	0x00000000
.L_138:


//--------------------- .nv.info._ZN7cutlass13device_kernelIN5flash19enable_sm80_to_sm89INS1_16FlashAttnFwdSm80INS1_25CollectiveMainloopFwdSm80ILi4ELi1ELb0EN4cute5tupleIJNS5_1CILi128EEENS7_ILi96EEENS7_ILi64EEEEEELi64ENS_6half_tEfNS_4arch4Sm80ELb0ELb1ELb0ELb1ELb1ELb0ELb1ELb0EEENS1_21CollectiveEpilogueFwdINS6_IJS8_SA_S9_EEENS6_IJNS7_ILi1EEESI_SI_EEESC_SE_Li128ELb1ELb1ELb0ELb0EEENS1_19SingleTileSchedulerILb1ELb0ELb1ELi128EEEEEEEEEvNT_6ParamsE --------------------------
	.section	.nv.info._ZN7cutlass13device_kernelIN5flash19enable_sm80_to_sm89INS1_16FlashAttnFwdSm80INS1_25CollectiveMainloopFwdSm80ILi4ELi1ELb0EN4cute5tupleIJNS5_1CILi128EEENS7_ILi96EEENS7_ILi64EEEEEELi64ENS_6half_tEfNS_4arch4Sm80ELb0ELb1ELb0ELb1ELb1ELb0ELb1ELb0EEENS1_21CollectiveEpilogueFwdINS6_IJS8_SA_S9_EEENS6_IJNS7_ILi1EEESI_SI_EEESC_SE_Li128ELb1ELb1ELb0ELb0EEENS1_19SingleTileSchedulerILb1ELb0ELb1ELi128EEEEEEEEEvNT_6ParamsE,"",@"SHT_CUDA_INFO"
	.sectionflags	@""
	.align	4


	//----- nvinfo : EIATTR_CUDA_API_VERSION
	.align		4
        /*0000*/ 	.byte	0x04, 0x37
        /*0002*/ 	.short	(.L_140 - .L_139)
.L_139:
        /*0004*/ 	.word	0x00000082


	//----- nvinfo : EIATTR_SW2861232_WAR
	.align		4
.L_140:
        /*0008*/ 	.byte	0x01, 0x35
	.zero		2


	//----- nvinfo : EIATTR_PARAM_CBANK
	.align		4
        /*000c*/ 	.byte	0x04, 0x0a
        /*000e*/ 	.short	(.L_142 - .L_141)
	.align		4
.L_141:
        /*0010*/ 	.word	index@(.nv.constant0._ZN7cutlass13device_kernelIN5flash19enable_sm80_to_sm89INS1_16FlashAttnFwdSm80INS1_25CollectiveMainloopFwdSm80ILi4ELi1ELb0EN4cute5tupleIJNS5_1CILi128EEENS7_ILi96EEENS7_ILi64EEEEEELi64ENS_6half_tEfNS_4arch4Sm80ELb0ELb1ELb0ELb1ELb1ELb0ELb1ELb0EEENS1_21CollectiveEpilogueFwdINS6_IJS8_SA_S9_EEENS6_IJNS7_ILi1EEESI_SI_EEESC_SE_Li128ELb1ELb1ELb0ELb0EEENS1_19SingleTileSchedulerILb1ELb0ELb1ELi128EEEEEEEEEvNT_6ParamsE)
        /*0014*/ 	.short	0x0160
        /*0016*/ 	.short	0x0418


	//----- nvinfo : EIATTR_CBANK_PARAM_SIZE
	.align		4
.L_142:
        /*0018*/ 	.byte	0x03, 0x19
        /*001a*/ 	.short	0x0418


	//----- nvinfo : EIATTR_KPARAM_INFO
	.align		4
        /*001c*/ 	.byte	0x04, 0x17
        /*001e*/ 	.short	(.L_144 - .L_143)
.L_143:
        /*0020*/ 	.word	0x00000000
        /*0024*/ 	.short	0x0000
        /*0026*/ 	.short	0x0000
        /*0028*/ 	.byte	0x00, 0xf0, 0x61, 0x10


	//----- nvinfo : EIATTR_MAXREG_COUNT
	.align		4
.L_144:
        /*002c*/ 	.byte	0x03, 0x1b
        /*002e*/ 	.short	0x00ff


	//----- nvinfo : EIATTR_NUM_BARRIERS
	.align		4
        /*0030*/ 	.byte	0x02, 0x4c
        /*0032*/ 	.byte	0x02
	.zero		1


	//----- nvinfo : EIATTR_MERCURY_ISA_VERSION
	.align		4
        /*0034*/ 	.byte	0x03, 0x5f
        /*0036*/ 	.short	0x0000


	//----- nvinfo : EIATTR_COOP_GROUP_MASK_REGIDS
	.align		4
        /*0038*/ 	.byte	0x04, 0x29
        /*003a*/ 	.short	(.L_146 - .L_145)


	//   ....[0]....
.L_145:
        /*003c*/ 	.word	0xffffffff


	//   ....[1]....
        /*0040*/ 	.word	0xffffffff


	//   ....[2]....
        /*0044*/ 	.word	0xffffffff


	//   ....[3]....
        /*0048*/ 	.word	0xffffffff


	//   ....[4]....
        /*004c*/ 	.word	0xffffffff


	//   ....[5]....
        /*0050*/ 	.word	0xffffffff


	//   ....[6]....
        /*0054*/ 	.word	0xffffffff


	//   ....[7]....
        /*0058*/ 	.word	0xffffffff


	//   ....[8]....
        /*005c*/ 	.word	0xffffffff


	//   ....[9]....
        /*0060*/ 	.word	0xffffffff


	//   ....[10]....
        /*0064*/ 	.word	0xffffffff


	//   ....[11]....
        /*0068*/ 	.word	0xffffffff


	//   ....[12]....
        /*006c*/ 	.word	0xffffffff


	//   ....[13]....
        /*0070*/ 	.word	0xffffffff


	//   ....[14]....
        /*0074*/ 	.word	0xffffffff


	//   ....[15]....
        /*0078*/ 	.word	0xffffffff


	//   ....[16]....
        /*007c*/ 	.word	0xffffffff


	//   ....[17]....
        /*0080*/ 	.word	0xffffffff


	//   ....[18]....
        /*0084*/ 	.word	0xffffffff


	//   ....[19]....
        /*0088*/ 	.word	0xffffffff


	//   ....[20]....
        /*008c*/ 	.word	0xffffffff


	//   ....[21]....
        /*0090*/ 	.word	0xffffffff


	//   ....[22]....
        /*0094*/ 	.word	0xffffffff


	//   ....[23]....
        /*0098*/ 	.word	0xffffffff


	//   ....[24]....
        /*009c*/ 	.word	0xffffffff


	//   ....[25]....
        /*00a0*/ 	.word	0xffffffff


	//   ....[26]....
        /*00a4*/ 	.word	0xffffffff


	//   ....[27]....
        /*00a8*/ 	.word	0xffffffff


	//   ....[28]....
        /*00ac*/ 	.word	0xffffffff


	//   ....[29]....
        /*00b0*/ 	.word	0xffffffff


	//   ....[30]....
        /*00b4*/ 	.word	0xffffffff


	//   ....[31]....
        /*00b8*/ 	.word	0xffffffff


	//   ....[32]....
        /*00bc*/ 	.word	0xffffffff


	//   ....[33]....
        /*00c0*/ 	.word	0xffffffff


	//   ....[34]....
        /*00c4*/ 	.word	0xffffffff


	//   ....[35]....
        /*00c8*/ 	.word	0xffffffff


	//   ....[36]....
        /*00cc*/ 	.word	0xffffffff


	//   ....[37]....
        /*00d0*/ 	.word	0xffffffff


	//   ....[38]....
        /*00d4*/ 	.word	0xffffffff


	//   ....[39]....
        /*00d8*/ 	.word	0xffffffff


	//   ....[40]....
        /*00dc*/ 	.word	0xffffffff


	//   ....[41]....
        /*00e0*/ 	.word	0xffffffff


	//   ....[42]....
        /*00e4*/ 	.word	0xffffffff


	//   ....[43]....
        /*00e8*/ 	.word	0xffffffff


	//   ....[44]....
        /*00ec*/ 	.word	0xffffffff


	//   ....[45]....
        /*00f0*/ 	.word	0xffffffff


	//   ....[46]....
        /*00f4*/ 	.word	0xffffffff


	//   ....[47]....
        /*00f8*/ 	.word	0xffffffff


	//   ....[48]....
        /*00fc*/ 	.word	0xffffffff


	//   ....[49]....
        /*0100*/ 	.word	0xffffffff


	//   ....[50]....
        /*0104*/ 	.word	0xffffffff


	//   ....[51]....
        /*0108*/ 	.word	0xffffffff


	//   ....[52]....
        /*010c*/ 	.word	0xffffffff


	//   ....[53]....
        /*0110*/ 	.word	0xffffffff


	//   ....[54]....
        /*0114*/ 	.word	0xffffffff


	//   ....[55]....
        /*0118*/ 	.word	0xffffffff


	//   ....[56]....
        /*011c*/ 	.word	0xffffffff


	//   ....[57]....
        /*0120*/ 	.word	0xffffffff


	//   ....[58]....
        /*0124*/ 	.word	0xffffffff


	//   ....[59]....
        /*0128*/ 	.word	0xffffffff


	//   ....[60]....
        /*012c*/ 	.word	0xffffffff


	//   ....[61]....
        /*0130*/ 	.word	0xffffffff


	//   ....[62]....
        /*0134*/ 	.word	0xffffffff


	//   ....[63]....
        /*0138*/ 	.word	0xffffffff


	//   ....[64]....
        /*013c*/ 	.word	0xffffffff


	//   ....[65]....
        /*0140*/ 	.word	0xffffffff


	//   ....[66]....
        /*0144*/ 	.word	0xffffffff


	//   ....[67]....
        /*0148*/ 	.word	0xffffffff


	//   ....[68]....
        /*014c*/ 	.word	0xffffffff


	//   ....[69]....
        /*0150*/ 	.word	0xffffffff


	//   ....[70]....
        /*0154*/ 	.word	0xffffffff


	//   ....[71]....
        /*0158*/ 	.word	0xffffffff


	//   ....[72]....
        /*015c*/ 	.word	0xffffffff


	//   ....[73]....
        /*0160*/ 	.word	0xffffffff


	//   ....[74]....
        /*0164*/ 	.word	0xffffffff


	//   ....[75]....
        /*0168*/ 	.word	0xffffffff


	//   ....[76]....
        /*016c*/ 	.word	0xffffffff


	//   ....[77]....
        /*0170*/ 	.word	0xffffffff


	//   ....[78]....
        /*0174*/ 	.word	0xffffffff


	//   ....[79]....
        /*0178*/ 	.word	0xffffffff


	//   ....[80]....
        /*017c*/ 	.word	0xffffffff


	//   ....[81]....
        /*0180*/ 	.word	0xffffffff


	//   ....[82]....
        /*0184*/ 	.word	0xffffffff


	//   ....[83]....
        /*0188*/ 	.word	0xffffffff


	//   ....[84]....
        /*018c*/ 	.word	0xffffffff


	//   ....[85]....
        /*0190*/ 	.word	0xffffffff


	//   ....[86]....
        /*0194*/ 	.word	0xffffffff


	//   ....[87]....
        /*0198*/ 	.word	0xffffffff


	//   ....[88]....
        /*019c*/ 	.word	0xffffffff


	//   ....[89]....
        /*01a0*/ 	.word	0xffffffff


	//   ....[90]....
        /*01a4*/ 	.word	0xffffffff


	//   ....[91]....
        /*01a8*/ 	.word	0xffffffff


	//   ....[92]....
        /*01ac*/ 	.word	0xffffffff


	//   ....[93]....
        /*01b0*/ 	.word	0xffffffff


	//   ....[94]....
        /*01b4*/ 	.word	0xffffffff


	//   ....[95]....
        /*01b8*/ 	.word	0xffffffff


	//   ....[96]....
        /*01bc*/ 	.word	0xffffffff


	//   ....[97]....
        /*01c0*/ 	.word	0xffffffff


	//   ....[98]....
        /*01c4*/ 	.word	0xffffffff


	//   ....[99]....
        /*01c8*/ 	.word	0xffffffff


	//   ....[100]....
        /*01cc*/ 	.word	0xffffffff


	//   ....[101]....
        /*01d0*/ 	.word	0xffffffff


	//   ....[102]....
        /*01d4*/ 	.word	0xffffffff


	//   ....[103]....
        /*01d8*/ 	.word	0xffffffff


	//   ....[104]....
        /*01dc*/ 	.word	0xffffffff


	//   ....[105]....
        /*01e0*/ 	.word	0xffffffff


	//   ....[106]....
        /*01e4*/ 	.word	0xffffffff


	//   ....[107]....
        /*01e8*/ 	.word	0xffffffff


	//   ....[108]....
        /*01ec*/ 	.word	0xffffffff


	//   ....[109]....
        /*01f0*/ 	.word	0xffffffff


	//   ....[110]....
        /*01f4*/ 	.word	0xffffffff


	//   ....[111]....
        /*01f8*/ 	.word	0xffffffff


	//   ....[112]....
        /*01fc*/ 	.word	0xffffffff


	//   ....[113]....
        /*0200*/ 	.word	0xffffffff


	//   ....[114]....
        /*0204*/ 	.word	0xffffffff


	//   ....[115]....
        /*0208*/ 	.word	0xffffffff


	//   ....[116]....
        /*020c*/ 	.word	0xffffffff


	//   ....[117]....
        /*0210*/ 	.word	0xffffffff


	//   ....[118]....
        /*0214*/ 	.word	0xffffffff


	//   ....[119]....
        /*0218*/ 	.word	0xffffffff


	//   ....[120]....
        /*021c*/ 	.word	0xffffffff


	//   ....[121]....
        /*0220*/ 	.word	0xffffffff


	//   ....[122]....
        /*0224*/ 	.word	0xffffffff


	//   ....[123]....
        /*0228*/ 	.word	0xffffffff


	//   ....[124]....
        /*022c*/ 	.word	0xffffffff


	//   ....[125]....
        /*0230*/ 	.word	0xffffffff


	//   ....[126]....
        /*0234*/ 	.word	0xffffffff


	//   ....[127]....
        /*0238*/ 	.word	0xffffffff


	//   ....[128]....
        /*023c*/ 	.word	0xffffffff


	//   ....[129]....
        /*0240*/ 	.word	0xffffffff


	//   ....[130]....
        /*0244*/ 	.word	0xffffffff


	//   ....[131]....
        /*0248*/ 	.word	0xffffffff


	//   ....[132]....
        /*024c*/ 	.word	0xffffffff


	//   ....[133]....
        /*0250*/ 	.word	0xffffffff


	//   ....[134]....
        /*0254*/ 	.word	0xffffffff


	//   ....[135]....
        /*0258*/ 	.word	0xffffffff


	//   ....[136]....
        /*025c*/ 	.word	0xffffffff


	//   ....[137]....
        /*0260*/ 	.word	0xffffffff


	//   ....[138]....
        /*0264*/ 	.word	0xffffffff


	//   ....[139]....
        /*0268*/ 	.word	0xffffffff


	//   ....[140]....
        /*026c*/ 	.word	0xffffffff


	//   ....[141]....
        /*0270*/ 	.word	0xffffffff


	//   ....[142]....
        /*0274*/ 	.word	0xffffffff


	//   ....[143]....
        /*0278*/ 	.word	0xffffffff


	//   ....[144]....
        /*027c*/ 	.word	0xffffffff


	//   ....[145]....
        /*0280*/ 	.word	0xffffffff


	//   ....[146]....
        /*0284*/ 	.word	0xffffffff


	//   ....[147]....
        /*0288*/ 	.word	0xffffffff


	//   ....[148]....
        /*028c*/ 	.word	0xffffffff


	//   ....[149]....
        /*0290*/ 	.word	0xffffffff


	//   ....[150]....
        /*0294*/ 	.word	0xffffffff


	//   ....[151]....
        /*0298*/ 	.word	0xffffffff


	//   ....[152]....
        /*029c*/ 	.word	0xffffffff


	//   ....[153]....
        /*02a0*/ 	.word	0xffffffff


	//   ....[154]....
        /*02a4*/ 	.word	0xffffffff


	//   ....[155]....
        /*02a8*/ 	.word	0xffffffff


	//   ....[156]....
        /*02ac*/ 	.word	0xffffffff


	//   ....[157]....
        /*02b0*/ 	.word	0xffffffff


	//   ....[158]....
        /*02b4*/ 	.word	0xffffffff


	//   ....[159]....
        /*02b8*/ 	.word	0xffffffff


	//   ....[160]....
        /*02bc*/ 	.word	0xffffffff


	//   ....[161]....
        /*02c0*/ 	.word	0xffffffff


	//   ....[162]....
        /*02c4*/ 	.word	0xffffffff


	//   ....[163]....
        /*02c8*/ 	.word	0xffffffff


	//   ....[164]....
        /*02cc*/ 	.word	0xffffffff


	//   ....[165]....
        /*02d0*/ 	.word	0xffffffff


	//   ....[166]....
        /*02d4*/ 	.word	0xffffffff


	//   ....[167]....
        /*02d8*/ 	.word	0xffffffff


	//   ....[168]....
        /*02dc*/ 	.word	0xffffffff


	//   ....[169]....
        /*02e0*/ 	.word	0xffffffff


	//   ....[170]....
        /*02e4*/ 	.word	0xffffffff


	//   ....[171]....
        /*02e8*/ 	.word	0xffffffff


	//   ....[172]....
        /*02ec*/ 	.word	0xffffffff


	//   ....[173]....
        /*02f0*/ 	.word	0xffffffff


	//   ....[174]....
        /*02f4*/ 	.word	0xffffffff


	//   ....[175]....
        /*02f8*/ 	.word	0xffffffff


	//   ....[176]....
        /*02fc*/ 	.word	0xffffffff


	//   ....[177]....
        /*0300*/ 	.word	0xffffffff


	//   ....[178]....
        /*0304*/ 	.word	0xffffffff


	//   ....[179]....
        /*0308*/ 	.word	0xffffffff


	//   ....[180]....
        /*030c*/ 	.word	0xffffffff


	//   ....[181]....
        /*0310*/ 	.word	0xffffffff


	//   ....[182]....
        /*0314*/ 	.word	0xffffffff


	//   ....[183]....
        /*0318*/ 	.word	0xffffffff


	//   ....[184]....
        /*031c*/ 	.word	0xffffffff


	//   ....[185]....
        /*0320*/ 	.word	0xffffffff


	//   ....[186]....
        /*0324*/ 	.word	0xffffffff


	//   ....[187]....
        /*0328*/ 	.word	0xffffffff


	//   ....[188]....
        /*032c*/ 	.word	0xffffffff


	//   ....[189]....
        /*0330*/ 	.word	0xffffffff


	//   ....[190]....
        /*0334*/ 	.word	0xffffffff


	//   ....[191]....
        /*0338*/ 	.word	0xffffffff


	//   ....[192]....
        /*033c*/ 	.word	0xffffffff


	//   ....[193]....
        /*0340*/ 	.word	0xffffffff


	//   ....[194]....
        /*0344*/ 	.word	0xffffffff


	//   ....[195]....
        /*0348*/ 	.word	0xffffffff


	//   ....[196]....
        /*034c*/ 	.word	0xffffffff


	//   ....[197]....
        /*0350*/ 	.word	0xffffffff


	//   ....[198]....
        /*0354*/ 	.word	0xffffffff


	//   ....[199]....
        /*0358*/ 	.word	0xffffffff


	//   ....[200]....
        /*035c*/ 	.word	0xffffffff


	//   ....[201]....
        /*0360*/ 	.word	0xffffffff


	//   ....[202]....
        /*0364*/ 	.word	0xffffffff


	//   ....[203]....
        /*0368*/ 	.word	0xffffffff


	//   ....[204]....
        /*036c*/ 	.word	0xffffffff


	//   ....[205]....
        /*0370*/ 	.word	0xffffffff


	//   ....[206]....
        /*0374*/ 	.word	0xffffffff


	//   ....[207]....
        /*0378*/ 	.word	0xffffffff


	//   ....[208]....
        /*037c*/ 	.word	0xffffffff


	//   ....[209]....
        /*0380*/ 	.word	0xffffffff


	//   ....[210]....
        /*0384*/ 	.word	0xffffffff


	//   ....[211]....
        /*0388*/ 	.word	0xffffffff


	//   ....[212]....
        /*038c*/ 	.word	0xffffffff


	//   ....[213]....
        /*0390*/ 	.word	0xffffffff


	//   ....[214]....
        /*0394*/ 	.word	0xffffffff


	//   ....[215]....
        /*0398*/ 	.word	0xffffffff


	//   ....[216]....
        /*039c*/ 	.word	0xffffffff


	//----- nvinfo : EIATTR_COOP_GROUP_INSTR_OFFSETS
	.align		4
.L_146:
        /*03a0*/ 	.byte	0x04, 0x28
        /*03a2*/ 	.short	(.L_148 - .L_147)


	//   ....[0]....
.L_147:
        /*03a4*/ 	.word	0x00000090


	//   ....[1]....
        /*03a8*/ 	.word	0x00001560


	//   ....[2]....
        /*03ac*/ 	.word	0x00001590


	//   ....[3]....
        /*03b0*/ 	.word	0x000016c0


	//   ....[4]....
        /*03b4*/ 	.word	0x000016f0


	//   ....[5]....
        /*03b8*/ 	.word	0x00001780


	//   ....[6]....
        /*03bc*/ 	.word	0x000017b0


	//   ....[7]....
        /*03c0*/ 	.word	0x00001840


	//   ....[8]....
        /*03c4*/ 	.word	0x00001870


	//   ....[9]....
        /*03c8*/ 	.word	0x00001900


	//   ....[10]....
        /*03cc*/ 	.word	0x00001930


	//   ....[11]....
        /*03d0*/ 	.word	0x000019c0


	//   ....[12]....
        /*03d4*/ 	.word	0x000019f0


	//   ....[13]....
        /*03d8*/ 	.word	0x00001a80


	//   ....[14]....
        /*03dc*/ 	.word	0x00001ab0


	//   ....[15]....
        /*03e0*/ 	.word	0x00001b30


	//   ....[16]....
        /*03e4*/ 	.word	0x00001b70


	//   ....[17]....
        /*03e8*/ 	.word	0x00002030


	//   ....[18]....
        /*03ec*/ 	.word	0x00002050


	//   ....[19]....
        /*03f0*/ 	.word	0x00002060


	//   ....[20]....
        /*03f4*/ 	.word	0x00002070


	//   ....[21]....
        /*03f8*/ 	.word	0x00002080


	//   ....[22]....
        /*03fc*/ 	.word	0x00002090


	//   ....[23]....
        /*0400*/ 	.word	0x000020a0


	//   ....[24]....
        /*0404*/ 	.word	0x000020c0


	//   ....[25]....
        /*0408*/ 	.word	0x000020f0


	//   ....[26]....
        /*040c*/ 	.word	0x00002110


	//   ....[27]....
        /*0410*/ 	.word	0x00002140


	//   ....[28]....
        /*0414*/ 	.word	0x00002150


	//   ....[29]....
        /*0418*/ 	.word	0x00002400


	//   ....[30]....
        /*041c*/ 	.word	0x00002440


	//   ....[31]....
        /*0420*/ 	.word	0x00002480


	//   ....[32]....
        /*0424*/ 	.word	0x000024c0


	//   ....[33]....
        /*0428*/ 	.word	0x00002500


	//   ....[34]....
        /*042c*/ 	.word	0x000025a0


	//   ....[35]....
        /*0430*/ 	.word	0x000025b0


	//   ....[36]....
        /*0434*/ 	.word	0x000025c0


	//   ....[37]....
        /*0438*/ 	.word	0x000025d0


	//   ....[38]....
        /*043c*/ 	.word	0x000026e0


	//   ....[39]....
        /*0440*/ 	.word	0x00002710


	//   ....[40]....
        /*0444*/ 	.word	0x00002790


	//   ....[41]....
        /*0448*/ 	.word	0x000031d0


	//   ....[42]....
        /*044c*/ 	.word	0x000031e0


	//   ....[43]....
        /*0450*/ 	.word	0x000031f0


	//   ....[44]....
        /*0454*/ 	.word	0x00003200


	//   ....[45]....
        /*0458*/ 	.word	0x00003210


	//   ....[46]....
        /*045c*/ 	.word	0x00003220


	//   ....[47]....
        /*0460*/ 	.word	0x00003230


	//   ....[48]....
        /*0464*/ 	.word	0x00003250


	//   ....[49]....
        /*0468*/ 	.word	0x00003270


	//   ....[50]....
        /*046c*/ 	.word	0x00003290


	//   ....[51]....
        /*0470*/ 	.word	0x000032a0


	//   ....[52]....
        /*0474*/ 	.word	0x000032c0


	//   ....[53]....
        /*0478*/ 	.word	0x00003600


	//   ....[54]....
        /*047c*/ 	.word	0x00003800


	//   ....[55]....
        /*0480*/ 	.word	0x000039d0


	//   ....[56]....
        /*0484*/ 	.word	0x00004f20


	//   ....[57]....
        /*0488*/ 	.word	0x000058b0


	//   ....[58]....
        /*048c*/ 	.word	0x000058f0


	//   ....[59]....
        /*0490*/ 	.word	0x00005a10


	//   ....[60]....
        /*0494*/ 	.word	0x00005a50


	//   ....[61]....
        /*0498*/ 	.word	0x00006720


	//   ....[62]....
        /*049c*/ 	.word	0x000068f0


	//   ....[63]....
        /*04a0*/ 	.word	0x00006970


	//   ....[64]....
        /*04a4*/ 	.word	0x00006c60


	//   ....[65]....
        /*04a8*/ 	.word	0x00008590


	//   ....[66]....
        /*04ac*/ 	.word	0x000085a0


	//   ....[67]....
        /*04b0*/ 	.word	0x000085b0


	//   ....[68]....
        /*04b4*/ 	.word	0x000085c0


	//   ....[69]....
        /*04b8*/ 	.word	0x000085d0


	//   ....[70]....
        /*04bc*/ 	.word	0x000085e0


	//   ....[71]....
        /*04c0*/ 	.word	0x000085f0


	//   ....[72]....
        /*04c4*/ 	.word	0x00008600


	//   ....[73]....
        /*04c8*/ 	.word	0x00008610


	//   ....[74]....
        /*04cc*/ 	.word	0x00008620


	//   ....[75]....
        /*04d0*/ 	.word	0x00008630


	//   ....[76]....
        /*04d4*/ 	.word	0x00008640


	//   ....[77]....
        /*04d8*/ 	.word	0x00009080


	//   ....[78]....
        /*04dc*/ 	.word	0x00009090


	//   ....[79]....
        /*04e0*/ 	.word	0x000090a0


	//   ....[80]....
        /*04e4*/ 	.word	0x000090b0


	//   ....[81]....
        /*04e8*/ 	.word	0x000090c0


	//   ....[82]....
        /*04ec*/ 	.word	0x000090d0


	//   ....[83]....
        /*04f0*/ 	.word	0x000090e0


	//   ....[84]....
        /*04f4*/ 	.word	0x00009100


	//   ....[85]....
        /*04f8*/ 	.word	0x00009120


	//   ....[86]....
        /*04fc*/ 	.word	0x00009150


	//   ....[87]....
        /*0500*/ 	.word	0x00009170


	//   ....[88]....
        /*0504*/ 	.word	0x00009190


	//   ....[89]....
        /*0508*/ 	.word	0x00009360


	//   ....[90]....
        /*050c*/ 	.word	0x00009530


	//   ....[91]....
        /*0510*/ 	.word	0x00009720


	//   ....[92]....
        /*0514*/ 	.word	0x00009d70


	//   ....[93]....
        /*0518*/ 	.word	0x0000b820


	//   ....[94]....
        /*051c*/ 	.word	0x0000b9d0


	//   ....[95]....
        /*0520*/ 	.word	0x0000ba20


	//   ....[96]....
        /*0524*/ 	.word	0x0000bc40


	//   ....[97]....
        /*0528*/ 	.word	0x0000be50


	//   ....[98]....
        /*052c*/ 	.word	0x0000c1b0


	//   ....[99]....
        /*0530*/ 	.word	0x0000c480


	//   ....[100]....
        /*0534*/ 	.word	0x0000c620


	//   ....[101]....
        /*0538*/ 	.word	0x0000ed20


	//   ....[102]....
        /*053c*/ 	.word	0x0000ed30


	//   ....[103]....
        /*0540*/ 	.word	0x0000ed40


	//   ....[104]....
        /*0544*/ 	.word	0x0000ed50


	//   ....[105]....
        /*0548*/ 	.word	0x0000ed60


	//   ....[106]....
        /*054c*/ 	.word	0x0000ed70


	//   ....[107]....
        /*0550*/ 	.word	0x0000ed80


	//   ....[108]....
        /*0554*/ 	.word	0x0000ed90


	//   ....[109]....
        /*0558*/ 	.word	0x0000eda0


	//   ....[110]....
        /*055c*/ 	.word	0x0000edb0


	//   ....[111]....
        /*0560*/ 	.word	0x0000edc0


	//   ....[112]....
        /*0564*/ 	.word	0x0000edd0


	//   ....[113]....
        /*0568*/ 	.word	0x0000f810


	//   ....[114]....
        /*056c*/ 	.word	0x0000f820


	//   ....[115]....
        /*0570*/ 	.word	0x0000f830


	//   ....[116]....
        /*0574*/ 	.word	0x0000f840


	//   ....[117]....
        /*0578*/ 	.word	0x0000f850


	//   ....[118]....
        /*057c*/ 	.word	0x0000f860


	//   ....[119]....
        /*0580*/ 	.word	0x0000f870


	//   ....[120]....
        /*0584*/ 	.word	0x0000f890


	//   ....[121]....
        /*0588*/ 	.word	0x0000f8b0


	//   ....[122]....
        /*058c*/ 	.word	0x0000f8e0


	//   ....[123]....
        /*0590*/ 	.word	0x0000f900


	//   ....[124]....
        /*0594*/ 	.word	0x0000f920


	//   ....[125]....
        /*0598*/ 	.word	0x0000ffa0


	//   ....[126]....
        /*059c*/ 	.word	0x0000ffe0


	//   ....[127]....
        /*05a0*/ 	.word	0x00010000


	//   ....[128]....
        /*05a4*/ 	.word	0x00010040


	//   ....[129]....
        /*05a8*/ 	.word	0x00010080


	//   ....[130]....
        /*05ac*/ 	.word	0x000100b0


	//   ....[131]....
        /*05b0*/ 	.word	0x000100f0


	//   ....[132]....
        /*05b4*/ 	.word	0x00010230


	//   ....[133]....
        /*05b8*/ 	.word	0x000125b0


	//   ....[134]....
        /*05bc*/ 	.word	0x000125d0


	//   ....[135]....
        /*05c0*/ 	.word	0x000125e0


	//   ....[136]....
        /*05c4*/ 	.word	0x00012600


	//   ....[137]....
        /*05c8*/ 	.word	0x00012620


	//   ....[138]....
        /*05cc*/ 	.word	0x00012650


	//   ....[139]....
        /*05d0*/ 	.word	0x00012690


	//   ....[140]....
        /*05d4*/ 	.word	0x000126b0


	//   ....[141]....
        /*05d8*/ 	.word	0x000126f0


	//   ....[142]....
        /*05dc*/ 	.word	0x00012710


	//   ....[143]....
        /*05e0*/ 	.word	0x00012720


	//   ....[144]....
        /*05e4*/ 	.word	0x00012740


	//   ....[145]....
        /*05e8*/ 	.word	0x000130c0


	//   ....[146]....
        /*05ec*/ 	.word	0x000130d0


	//   ....[147]....
        /*05f0*/ 	.word	0x000130e0


	//   ....[148]....
        /*05f4*/ 	.word	0x000130f0


	//   ....[149]....
        /*05f8*/ 	.word	0x00013100


	//   ....[150]....
        /*05fc*/ 	.word	0x00013110


	//   ....[151]....
        /*0600*/ 	.word	0x00013120


	//   ....[152]....
        /*0604*/ 	.word	0x00013140


	//   ....[153]....
        /*0608*/ 	.word	0x00013160


	//   ....[154]....
        /*060c*/ 	.word	0x00013190


	//   ....[155]....
        /*0610*/ 	.word	0x000131b0


	//   ....[156]....
        /*0614*/ 	.word	0x000131d0


	//   ....[157]....
        /*0618*/ 	.word	0x000133b0


	//   ....[158]....
        /*061c*/ 	.word	0x00013570


	//   ....[159]....
        /*0620*/ 	.word	0x00013760


	//   ....[160]....
        /*0624*/ 	.word	0x000145a0


	//   ....[161]....
        /*0628*/ 	.word	0x000157a0


	//   ....[162]....
        /*062c*/ 	.word	0x00015a80


	//   ....[163]....
        /*0630*/ 	.word	0x00015ad0


	//   ....[164]....
        /*0634*/ 	.word	0x00015dd0


	//   ....[165]....
        /*0638*/ 	.word	0x00015f50


	//   ....[166]....
        /*063c*/ 	.word	0x00016230


	//   ....[167]....
        /*0640*/ 	.word	0x00016560


	//   ....[168]....
        /*0644*/ 	.word	0x000166b0


	//   ....[169]....
        /*0648*/ 	.word	0x00018580


	//   ....[170]....
        /*064c*/ 	.word	0x000185b0


	//   ....[171]....
        /*0650*/ 	.word	0x000185e0


	//   ....[172]....
        /*0654*/ 	.word	0x00018600


	//   ....[173]....
        /*0658*/ 	.word	0x00018630


	//   ....[174]....
        /*065c*/ 	.word	0x00018670


	//   ....[175]....
        /*0660*/ 	.word	0x00018680


	//   ....[176]....
        /*0664*/ 	.word	0x000186a0


	//   ....[177]....
        /*0668*/ 	.word	0x00019b00


	//   ....[178]....
        /*066c*/ 	.word	0x00019b40


	//   ....[179]....
        /*0670*/ 	.word	0x00019b60


	//   ....[180]....
        /*0674*/ 	.word	0x00019b90


	//   ....[181]....
        /*0678*/ 	.word	0x00019bd0


	//   ....[182]....
        /*067c*/ 	.word	0x00019c10


	//   ....[183]....
        /*0680*/ 	.word	0x00019c40


	//   ....[184]....
        /*0684*/ 	.word	0x00019c80


	//   ....[185]....
        /*0688*/ 	.word	0x00019d30


	//   ....[186]....
        /*068c*/ 	.word	0x00019d50


	//   ....[187]....
        /*0690*/ 	.word	0x00019d90


	//   ....[188]....
        /*0694*/ 	.word	0x00019da0


	//   ....[189]....
        /*0698*/ 	.word	0x00019e00


	//   ....[190]....
        /*069c*/ 	.word	0x00019e20


	//   ....[191]....
        /*06a0*/ 	.word	0x00019e40


	//   ....[192]....
        /*06a4*/ 	.word	0x00019ed0


	//   ....[193]....
        /*06a8*/ 	.word	0x00019f60


	//   ....[194]....
        /*06ac*/ 	.word	0x00019f70


	//   ....[195]....
        /*06b0*/ 	.word	0x00019f80


	//   ....[196]....
        /*06b4*/ 	.word	0x00019fb0


	//   ....[197]....
        /*06b8*/ 	.word	0x00019fc0


	//   ....[198]....
        /*06bc*/ 	.word	0x00019fd0


	//   ....[199]....
        /*06c0*/ 	.word	0x0001a050


	//   ....[200]....
        /*06c4*/ 	.word	0x0001a060


	//   ....[201]....
        /*06c8*/ 	.word	0x0001a930


	//   ....[202]....
        /*06cc*/ 	.word	0x0001a960


	//   ....[203]....
        /*06d0*/ 	.word	0x0001a990


	//   ....[204]....
        /*06d4*/ 	.word	0x0001a9c0


	//   ....[205]....
        /*06d8*/ 	.word	0x0001a9e0


	//   ....[206]....
        /*06dc*/ 	.word	0x0001aa00


	//   ....[207]....
        /*06e0*/ 	.word	0x0001aa30


	//   ....[208]....
        /*06e4*/ 	.word	0x0001aa60


	//   ....[209]....
        /*06e8*/ 	.word	0x0001aa90


	//   ....[210]....
        /*06ec*/ 	.word	0x0001aac0


	//   ....[211]....
        /*06f0*/ 	.word	0x0001aaf0


	//   ....[212]....
        /*06f4*/ 	.word	0x0001ab10


	//   ....[213]....
        /*06f8*/ 	.word	0x0001ab30


	//   ....[214]....
        /*06fc*/ 	.word	0x0001ab50


	//   ....[215]....
        /*0700*/ 	.word	0x0001abe0


	//   ....[216]....
        /*0704*/ 	.word	0x0001ac40


	//----- nvinfo : EIATTR_EXIT_INSTR_OFFSETS
	.align		4
.L_148:
        /*0708*/ 	.byte	0x04, 0x1c
        /*070a*/ 	.short	(.L_150 - .L_149)


	//   ....[0]....
.L_149:
        /*070c*/ 	.word	0x00000440


	//   ....[1]....
        /*0710*/ 	.word	0x0001a100


	//   ....[2]....
        /*0714*/ 	.word	0x0001a140


	//   ....[3]....
        /*0718*/ 	.word	0x0001ac60


	//   ....[4]....
        /*071c*/ 	.word	0x0001aca0


	//----- nvinfo : EIATTR_CTAIDZ_USED
	.align		4
.L_150:
        /*0720*/ 	.byte	0x01, 0x04
	.zero		2


	//----- nvinfo : EIATTR_MAX_THREADS
	.align		4
        /*0724*/ 	.byte	0x04, 0x05
        /*0726*/ 	.short	(.L_152 - .L_151)
.L_151:
        /*0728*/ 	.word	0x00000080
        /*072c*/ 	.word	0x00000001
        /*0730*/ 	.word	0x00000001


	//----- nvinfo : EIATTR_CRS_STACK_SIZE
	.align		4
.L_152:
        /*0734*/ 	.byte	0x04, 0x1e
        /*0736*/ 	.short	(.L_154 - .L_153)
.L_153:
        /*0738*/ 	.word	0x00000000
.L_154:


//--------------------- .nv.info._ZN7cutlass13device_kernelIN5flash19enable_sm80_to_sm89INS1_16FlashAttnFwdSm80INS1_25CollectiveMainloopFwdSm80ILi4ELi1ELb0EN4cute5tupleIJNS5_1CILi128EEENS7_ILi96EEENS7_ILi64EEEEEELi64ENS_6half_tEfNS_4arch4Sm80ELb0ELb1ELb0ELb1ELb1ELb1ELb1ELb0EEENS1_21CollectiveEpilogueFwdINS6_IJS8_SA_S9_EEENS6_IJNS7_ILi1EEESI_SI_EEESC_SE_Li128ELb1ELb1ELb0ELb0EEENS1_19SingleTileSchedulerILb1ELb0ELb1ELi128EEEEEEEEEvNT_6ParamsE --------------------------
	.section	.nv.info._ZN7cutlass13device_kernelIN5flash19enable_sm80_to_sm89INS1_16FlashAttnFwdSm80INS1_25CollectiveMainloopFwdSm80ILi4ELi1ELb0EN4cute5tupleIJNS5_1CILi128EEENS7_ILi96EEENS7_ILi64EEEEEELi64ENS_6half_tEfNS_4arch4Sm80ELb0ELb1ELb0ELb1ELb1ELb1ELb1ELb0EEENS1_21CollectiveEpilogueFwdINS6_IJS8_SA_S9_EEENS6_IJNS7_ILi1EEESI_SI_EEESC_SE_Li128ELb1ELb1ELb0ELb0EEENS1_19SingleTileSchedulerILb1ELb0ELb1ELi128EEEEEEEEEvNT_6ParamsE,"",@"SHT_CUDA_INFO"
	.sectionflags	@""
	.align	4


	//----- nvinfo : EIATTR_CUDA_API_VERSION
	.align		4
        /*0000*/ 	.byte	0x04, 0x37
        /*0002*/ 	.short	(.L_156 - .L_155)
.L_155:
        /*0004*/ 	.word	0x00000082


	//----- nvinfo : EIATTR_SW2861232_WAR
	.align		4
.L_156:
        /*0008*/ 	.byte	0x01, 0x35
	.zero		2


	//----- nvinfo : EIATTR_PARAM_CBANK
	.align		4
        /*000c*/ 	.byte	0x04, 0x0a
        /*000e*/ 	.short	(.L_158 - .L_157)
	.align		4
.L_157:
        /*0010*/ 	.word	index@(.nv.constant0._ZN7cutlass13device_kernelIN5flash19enable_sm80_to_sm89INS1_16FlashAttnFwdSm80INS1_25CollectiveMainloopFwdSm80ILi4ELi1ELb0EN4cute5tupleIJNS5_1CILi128EEENS7_ILi96EEENS7_ILi64EEEEEELi64ENS_6half_tEfNS_4arch4Sm80ELb0ELb1ELb0ELb1ELb1ELb1ELb1ELb0EEENS1_21CollectiveEpilogueFwdINS6_IJS8_SA_S9_EEENS6_IJNS7_ILi1EEESI_SI_EEESC_SE_Li128ELb1ELb1ELb0ELb0EEENS1_19SingleTileSchedulerILb1ELb0ELb1ELi128EEEEEEEEEvNT_6ParamsE)
        /*0014*/ 	.short	0x0160
        /*0016*/ 	.short	0x0418


	//----- nvinfo : EIATTR_CBANK_PARAM_SIZE
	.align		4
.L_158:
        /*0018*/ 	.byte	0x03, 0x19
        /*001a*/ 	.short	0x0418


	//----- nvinfo : EIATTR_KPARAM_INFO
	.align		4
        /*001c*/ 	.byte	0x04, 0x17
        /*001e*/ 	.short	(.L_160 - .L_159)
.L_159:
        /*0020*/ 	.word	0x00000000
        /*0024*/ 	.short	0x0000
        /*0026*/ 	.short	0x0000
        /*0028*/ 	.byte	0x00, 0xf0, 0x61, 0x10


	//----- nvinfo : EIATTR_MAXREG_COUNT
	.align		4
.L_160:
        /*002c*/ 	.byte	0x03, 0x1b
        /*002e*/ 	.short	0x00ff


	//----- nvinfo : EIATTR_NUM_BARRIERS
	.align		4
        /*0030*/ 	.byte	0x02, 0x4c
        /*0032*/ 	.byte	0x02
	.zero		1


	//----- nvinfo : EIATTR_ANNOTATIONS
	.align		4
        /*0034*/ 	.byte	0x04, 0x55
        /*0036*/ 	.short	(.L_162 - .L_161)


	//   ....[0]....
.L_161:
        /* <DEDUP_REMOVED lines=32> */


	//----- nvinfo : EIATTR_MERCURY_ISA_VERSION
	.align		4
.L_162:
        /*0228*/ 	.byte	0x03, 0x5f
        /*022a*/ 	.short	0x0000


	//----- nvinfo : EIATTR_COOP_GROUP_MASK_REGIDS
	.align		4
        /*022c*/ 	.byte	0x04, 0x29
        /*022e*/ 	.short	(.L_164 - .L_163)


	//   ....[0]....
.L_163:
        /*0230*/ 	.word	0xffffffff


	//   ....[1]....
        /*0234*/ 	.word	0xffffffff


	//   ....[2]....
        /*0238*/ 	.word	0xffffffff


	//   ....[3]....
        /*023c*/ 	.word	0xffffffff


	//   ....[4]....
        /*0240*/ 	.word	0xffffffff


	//   ....[5]....
        /*0244*/ 	.word	0xffffffff


	//   ....[6]....
        /*0248*/ 	.word	0xffffffff


	//   ....[7]....
        /*024c*/ 	.word	0xffffffff


	//   ....[8]....
        /*0250*/ 	.word	0xffffffff


	//   ....[9]....
        /*0254*/ 	.word	0xffffffff


	//   ....[10]....
        /*0258*/ 	.word	0xffffffff


	//   ....[11]....
        /*025c*/ 	.word	0xffffffff


	//   ....[12]....
        /*0260*/ 	.word	0xffffffff


	//   ....[13]....
        /*0264*/ 	.word	0xffffffff


	//   ....[14]....
        /*0268*/ 	.word	0xffffffff


	//   ....[15]....
        /*026c*/ 	.word	0xffffffff


	//   ....[16]....
        /*0270*/ 	.word	0xffffffff


	//   ....[17]....
        /*0274*/ 	.word	0xffffffff


	//   ....[18]....
        /*0278*/ 	.word	0xffffffff


	//   ....[19]....
        /*027c*/ 	.word	0xffffffff


	//   ....[20]....
        /*0280*/ 	.word	0xffffffff


	//   ....[21]....
        /*0284*/ 	.word	0xffffffff


	//   ....[22]....
        /*0288*/ 	.word	0xffffffff


	//   ....[23]....
        /*028c*/ 	.word	0xffffffff


	//   ....[24]....
        /*0290*/ 	.word	0xffffffff


	//   ....[25]....
        /*0294*/ 	.word	0xffffffff


	//   ....[26]....
        /*0298*/ 	.word	0xffffffff


	//   ....[27]....
        /*029c*/ 	.word	0xffffffff


	//   ....[28]....
        /*02a0*/ 	.word	0xffffffff


	//   ....[29]....
        /*02a4*/ 	.word	0xffffffff


	//   ....[30]....
        /*02a8*/ 	.word	0xffffffff


	//   ....[31]....
        /*02ac*/ 	.word	0xffffffff


	//   ....[32]....
        /*02b0*/ 	.word	0xffffffff


	//   ....[33]....
        /*02b4*/ 	.word	0xffffffff


	//   ....[34]....
        /*02b8*/ 	.word	0xffffffff


	//   ....[35]....
        /*02bc*/ 	.word	0xffffffff


	//   ....[36]....
        /*02c0*/ 	.word	0xffffffff


	//   ....[37]....
        /*02c4*/ 	.word	0xffffffff


	//   ....[38]....
        /*02c8*/ 	.word	0xffffffff


	//   ....[39]....
        /*02cc*/ 	.word	0xffffffff


	//   ....[40]....
        /*02d0*/ 	.word	0xffffffff


	//   ....[41]....
        /*02d4*/ 	.word	0xffffffff


	//   ....[42]....
        /*02d8*/ 	.word	0xffffffff


	//   ....[43]....
        /*02dc*/ 	.word	0xffffffff


	//   ....[44]....
        /*02e0*/ 	.word	0xffffffff


	//   ....[45]....
        /*02e4*/ 	.word	0xffffffff


	//   ....[46]....
        /*02e8*/ 	.word	0xffffffff


	//   ....[47]....
        /*02ec*/ 	.word	0xffffffff


	//   ....[48]....
        /*02f0*/ 	.word	0xffffffff


	//   ....[49]....
        /*02f4*/ 	.word	0xffffffff


	//   ....[50]....
        /*02f8*/ 	.word	0xffffffff


	//   ....[51]....
        /*02fc*/ 	.word	0xffffffff


	//   ....[52]....
        /*0300*/ 	.word	0xffffffff


	//   ....[53]....
        /*0304*/ 	.word	0xffffffff


	//   ....[54]....
        /*0308*/ 	.word	0xffffffff


	//   ....[55]....
        /*030c*/ 	.word	0xffffffff


	//   ....[56]....
        /*0310*/ 	.word	0xffffffff


	//   ....[57]....
        /*0314*/ 	.word	0xffffffff


	//   ....[58]....
        /*0318*/ 	.word	0xffffffff


	//   ....[59]....
        /*031c*/ 	.word	0xffffffff


	//   ....[60]....
        /*0320*/ 	.word	0xffffffff


	//   ....[61]....
        /*0324*/ 	.word	0xffffffff


	//   ....[62]....
        /*0328*/ 	.word	0xffffffff


	//   ....[63]....
        /*032c*/ 	.word	0xffffffff


	//   ....[64]....
        /*0330*/ 	.word	0xffffffff


	//   ....[65]....
        /*0334*/ 	.word	0xffffffff


	//   ....[66]....
        /*0338*/ 	.word	0xffffffff


	//   ....[67]....
        /*033c*/ 	.word	0xffffffff


	//   ....[68]....
        /*0340*/ 	.word	0xffffffff


	//   ....[69]....
        /*0344*/ 	.word	0xffffffff


	//   ....[70]....
        /*0348*/ 	.word	0xffffffff


	//   ....[71]....
        /*034c*/ 	.word	0xffffffff


	//   ....[72]....
        /*0350*/ 	.word	0xffffffff


	//   ....[73]....
        /*0354*/ 	.word	0xffffffff


	//   ....[74]....
        /*0358*/ 	.word	0xffffffff


	//   ....[75]....
        /*035c*/ 	.word	0xffffffff


	//   ....[76]....
        /*0360*/ 	.word	0xffffffff


	//   ....[77]....
        /*0364*/ 	.word	0xffffffff


	//   ....[78]....
        /*0368*/ 	.word	0xffffffff


	//   ....[79]....
        /*036c*/ 	.word	0xffffffff


	//   ....[80]....
        /*0370*/ 	.word	0xffffffff


	//   ....[81]....
        /*0374*/ 	.word	0xffffffff


	//   ....[82]....
        /*0378*/ 	.word	0xffffffff


	//   ....[83]....
        /*037c*/ 	.word	0xffffffff


	//   ....[84]....
        /*0380*/ 	.word	0xffffffff


	//   ....[85]....
        /*0384*/ 	.word	0xffffffff


	//   ....[86]....
        /*0388*/ 	.word	0xffffffff


	//   ....[87]....
        /*038c*/ 	.word	0xffffffff


	//   ....[88]....
        /*0390*/ 	.word	0xffffffff


	//   ....[89]....
        /*0394*/ 	.word	0xffffffff


	//   ....[90]....
        /*0398*/ 	.word	0xffffffff


	//   ....[91]....
        /*039c*/ 	.word	0xffffffff


	//   ....[92]....
        /*03a0*/ 	.word	0xffffffff


	//   ....[93]....
        /*03a4*/ 	.word	0xffffffff


	//   ....[94]....
        /*03a8*/ 	.word	0xffffffff


	//   ....[95]....
        /*03ac*/ 	.word	0xffffffff


	//   ....[96]....
        /*03b0*/ 	.word	0xffffffff


	//   ....[97]....
        /*03b4*/ 	.word	0xffffffff


	//   ....[98]....
        /*03b8*/ 	.word	0xffffffff


	//   ....[99]....
        /*03bc*/ 	.word	0xffffffff


	//   ....[100]....
        /*03c0*/ 	.word	0xffffffff


	//   ....[101]....
        /*03c4*/ 	.word	0xffffffff


	//   ....[102]....
        /*03c8*/ 	.word	0xffffffff


	//   ....[103]....
        /*03cc*/ 	.word	0xffffffff


	//   ....[104]....
        /*03d0*/ 	.word	0xffffffff


	//   ....[105]....
        /*03d4*/ 	.word	0xffffffff


	//   ....[106]....
        /*03d8*/ 	.word	0xffffffff


	//   ....[107]....
        /*03dc*/ 	.word	0xffffffff


	//   ....[108]....
        /*03e0*/ 	.word	0xffffffff


	//   ....[109]....
        /*03e4*/ 	.word	0xffffffff


	//   ....[110]....
        /*03e8*/ 	.word	0xffffffff


	//   ....[111]....
        /*03ec*/ 	.word	0xffffffff


	//   ....[112]....
        /*03f0*/ 	.word	0xffffffff


	//   ....[113]....
        /*03f4*/ 	.word	0xffffffff


	//   ....[114]....
        /*03f8*/ 	.word	0xffffffff


	//   ....[115]....
        /*03fc*/ 	.word	0xffffffff


	//   ....[116]....
        /*0400*/ 	.word	0xffffffff


	//   ....[117]....
        /*0404*/ 	.word	0xffffffff


	//   ....[118]....
        /*0408*/ 	.word	0xffffffff


	//   ....[119]....
        /*040c*/ 	.word	0xffffffff


	//   ....[120]....
        /*0410*/ 	.word	0xffffffff


	//   ....[121]....
        /*0414*/ 	.word	0xffffffff


	//   ....[122]....
        /*0418*/ 	.word	0xffffffff


	//   ....[123]....
        /*041c*/ 	.word	0xffffffff


	//   ....[124]....
        /*0420*/ 	.word	0xffffffff


	//   ....[125]....
        /*0424*/ 	.word	0xffffffff


	//   ....[126]....
        /*0428*/ 	.word	0xffffffff


	//   ....[127]....
        /*042c*/ 	.word	0xffffffff


	//   ....[128]....
        /*0430*/ 	.word	0xffffffff


	//   ....[129]....
        /*0434*/ 	.word	0xffffffff


	//   ....[130]....
        /*0438*/ 	.word	0xffffffff


	//   ....[131]....
        /*043c*/ 	.word	0xffffffff


	//   ....[132]....
        /*0440*/ 	.word	0xffffffff


	//   ....[133]....
        /*0444*/ 	.word	0xffffffff


	//   ....[134]....
        /*0448*/ 	.word	0xffffffff


	//   ....[135]....
        /*044c*/ 	.word	0xffffffff


	//   ....[136]....
        /*0450*/ 	.word	0xffffffff


	//   ....[137]....
        /*0454*/ 	.word	0xffffffff


	//   ....[138]....
        /*0458*/ 	.word	0xffffffff


	//   ....[139]....
        /*045c*/ 	.word	0xffffffff


	//   ....[140]....
        /*0460*/ 	.word	0xffffffff


	//   ....[141]....
        /*0464*/ 	.word	0xffffffff


	//   ....[142]....
        /*0468*/ 	.word	0xffffffff


	//   ....[143]....
        /*046c*/ 	.word	0xffffffff


	//   ....[144]....
        /*0470*/ 	.word	0xffffffff


	//   ....[145]....
        /*0474*/ 	.word	0xffffffff


	//   ....[146]....
        /*0478*/ 	.word	0xffffffff


	//   ....[147]....
        /*047c*/ 	.word	0xffffffff


	//   ....[148]....
        /*0480*/ 	.word	0xffffffff


	//   ....[149]....
        /*0484*/ 	.word	0xffffffff


	//   ....[150]....
        /*0488*/ 	.word	0xffffffff


	//   ....[151]....
        /*048c*/ 	.word	0xffffffff


	//   ....[152]....
        /*0490*/ 	.word	0xffffffff


	//   ....[153]....
        /*0494*/ 	.word	0xffffffff


	//   ....[154]....
        /*0498*/ 	.word	0xffffffff


	//   ....[155]....
        /*049c*/ 	.word	0xffffffff


	//   ....[156]....
        /*04a0*/ 	.word	0xffffffff


	//   ....[157]....
        /*04a4*/ 	.word	0xffffffff


	//   ....[158]....
        /*04a8*/ 	.word	0xffffffff


	//   ....[159]....
        /*04ac*/ 	.word	0xffffffff


	//   ....[160]....
        /*04b0*/ 	.word	0xffffffff


	//   ....[161]....
        /*04b4*/ 	.word	0xffffffff


	//   ....[162]....
        /*04b8*/ 	.word	0xffffffff


	//   ....[163]....
        /*04bc*/ 	.word	0xffffffff


	//   ....[164]....
        /*04c0*/ 	.word	0xffffffff


	//   ....[165]....
        /*04c4*/ 	.word	0xffffffff


	//   ....[166]....
        /*04c8*/ 	.word	0xffffffff


	//   ....[167]....
        /*04cc*/ 	.word	0xffffffff


	//   ....[168]....
        /*04d0*/ 	.word	0xffffffff


	//   ....[169]....
        /*04d4*/ 	.word	0xffffffff


	//   ....[170]....
        /*04d8*/ 	.word	0xffffffff


	//   ....[171]....
        /*04dc*/ 	.word	0xffffffff


	//   ....[172]....
        /*04e0*/ 	.word	0xffffffff


	//   ....[173]....
        /*04e4*/ 	.word	0xffffffff


	//   ....[174]....
        /*04e8*/ 	.word	0xffffffff


	//   ....[175]....
        /*04ec*/ 	.word	0xffffffff


	//   ....[176]....
        /*04f0*/ 	.word	0xffffffff


	//   ....[177]....
        /*04f4*/ 	.word	0xffffffff


	//   ....[178]....
        /*04f8*/ 	.word	0xffffffff


	//   ....[179]....
        /*04fc*/ 	.word	0xffffffff


	//   ....[180]....
        /*0500*/ 	.word	0xffffffff


	//   ....[181]....
        /*0504*/ 	.word	0xffffffff


	//   ....[182]....
        /*0508*/ 	.word	0xffffffff


	//   ....[183]....
        /*050c*/ 	.word	0xffffffff


	//   ....[184]....
        /*0510*/ 	.word	0xffffffff


	//   ....[185]....
        /*0514*/ 	.word	0xffffffff


	//   ....[186]....
        /*0518*/ 	.word	0xffffffff


	//   ....[187]....
        /*051c*/ 	.word	0xffffffff


	//   ....[188]....
        /*0520*/ 	.word	0xffffffff


	//   ....[189]....
        /*0524*/ 	.word	0xffffffff


	//   ....[190]....
        /*0528*/ 	.word	0xffffffff


	//   ....[191]....
        /*052c*/ 	.word	0xffffffff


	//   ....[192]....
        /*0530*/ 	.word	0xffffffff


	//   ....[193]....
        /*0534*/ 	.word	0xffffffff


	//   ....[194]....
        /*0538*/ 	.word	0xffffffff


	//   ....[195]....
        /*053c*/ 	.word	0xffffffff


	//   ....[196]....
        /*0540*/ 	.word	0xffffffff


	//   ....[197]....
        /*0544*/ 	.word	0xffffffff


	//   ....[198]....
        /*0548*/ 	.word	0xffffffff


	//   ....[199]....
        /*054c*/ 	.word	0xffffffff


	//   ....[200]....
        /*0550*/ 	.word	0xffffffff


	//   ....[201]....
        /*0554*/ 	.word	0xffffffff


	//   ....[202]....
        /*0558*/ 	.word	0xffffffff


	//   ....[203]....
        /*055c*/ 	.word	0xffffffff


	//   ....[204]....
        /*0560*/ 	.word	0xffffffff


	//   ....[205]....
        /*0564*/ 	.word	0xffffffff


	//   ....[206]....
        /*0568*/ 	.word	0xffffffff


	//   ....[207]....
        /*056c*/ 	.word	0xffffffff


	//   ....[208]....
        /*0570*/ 	.word	0xffffffff


	//   ....[209]....
        /*0574*/ 	.word	0xffffffff


	//   ....[210]....
        /*0578*/ 	.word	0xffffffff


	//   ....[211]....
        /*057c*/ 	.word	0xffffffff


	//   ....[212]....
        /*0580*/ 	.word	0xffffffff


	//   ....[213]....
        /*0584*/ 	.word	0xffffffff


	//   ....[214]....
        /*0588*/ 	.word	0xffffffff


	//   ....[215]....
        /*058c*/ 	.word	0xffffffff


	//   ....[216]....
        /*0590*/ 	.word	0xffffffff


	//   ....[217]....
        /*0594*/ 	.word	0xffffffff


	//   ....[218]....
        /*0598*/ 	.word	0xffffffff


	//   ....[219]....
        /*059c*/ 	.word	0xffffffff


	//   ....[220]....
        /*05a0*/ 	.word	0xffffffff


	//   ....[221]....
        /*05a4*/ 	.word	0xffffffff


	//   ....[222]....
        /*05a8*/ 	.word	0xffffffff


	//   ....[223]....
        /*05ac*/ 	.word	0xffffffff


	//   ....[224]....
        /*05b0*/ 	.word	0xffffffff


	//   ....[225]....
        /*05b4*/ 	.word	0xffffffff


	//   ....[226]....
        /*05b8*/ 	.word	0xffffffff


	//   ....[227]....
        /*05bc*/ 	.word	0xffffffff


	//   ....[228]....
        /*05c0*/ 	.word	0xffffffff


	//   ....[229]....
        /*05c4*/ 	.word	0xffffffff


	//   ....[230]....
        /*05c8*/ 	.word	0xffffffff


	//   ....[231]....
        /*05cc*/ 	.word	0xffffffff


	//   ....[232]....
        /*05d0*/ 	.word	0xffffffff


	//   ....[233]....
        /*05d4*/ 	.word	0xffffffff


	//   ....[234]....
        /*05d8*/ 	.word	0xffffffff


	//   ....[235]....
        /*05dc*/ 	.word	0xffffffff


	//   ....[236]....
        /*05e0*/ 	.word	0xffffffff


	//   ....[237]....
        /*05e4*/ 	.word	0xffffffff


	//   ....[238]....
        /*05e8*/ 	.word	0xffffffff


	//   ....[239]....
        /*05ec*/ 	.word	0xffffffff


	//   ....[240]....
        /*05f0*/ 	.word	0xffffffff


	//   ....[241]....
        /*05f4*/ 	.word	0xffffffff


	//   ....[242]....
        /*05f8*/ 	.word	0xffffffff


	//   ....[243]....
        /*05fc*/ 	.word	0xffffffff


	//   ....[244]....
        /*0600*/ 	.word	0xffffffff


	//   ....[245]....
        /*0604*/ 	.word	0xffffffff


	//   ....[246]....
        /*0608*/ 	.word	0xffffffff


	//   ....[247]....
        /*060c*/ 	.word	0xffffffff


	//   ....[248]....
        /*0610*/ 	.word	0xffffffff


	//   ....[249]....
        /*0614*/ 	.word	0xffffffff


	//   ....[250]....
        /*0618*/ 	.word	0xffffffff


	//   ....[251]....
        /*061c*/ 	.word	0xffffffff


	//   ....[252]....
        /*0620*/ 	.word	0xffffffff


	//   ....[253]....
        /*0624*/ 	.word	0xffffffff


	//   ....[254]....
        /*0628*/ 	.word	0xffffffff


	//   ....[255]....
        /*062c*/ 	.word	0xffffffff


	//   ....[0]....
        /*0630*/ 	.word	0xffffffff


	//   ....[1]....
        /*0634*/ 	.word	0xffffffff


	//   ....[2]....
        /*0638*/ 	.word	0xffffffff


	//   ....[3]....
        /*063c*/ 	.word	0xffffffff


	//   ....[4]....
        /*0640*/ 	.word	0xffffffff


	//   ....[5]....
        /*0644*/ 	.word	0xffffffff


	//   ....[6]....
        /*0648*/ 	.word	0xffffffff


	//   ....[7]....
        /*064c*/ 	.word	0xffffffff


	//   ....[8]....
        /*0650*/ 	.word	0xffffffff


	//   ....[9]....
        /*0654*/ 	.word	0xffffffff


	//   ....[10]....
        /*0658*/ 	.word	0xffffffff


	//   ....[11]....
        /*065c*/ 	.word	0xffffffff


	//   ....[12]....
        /*0660*/ 	.word	0xffffffff


	//   ....[13]....
        /*0664*/ 	.word	0xffffffff


	//   ....[14]....
        /*0668*/ 	.word	0xffffffff


	//   ....[15]....
        /*066c*/ 	.word	0xffffffff


	//   ....[16]....
        /*0670*/ 	.word	0xffffffff


	//----- nvinfo : EIATTR_COOP_GROUP_INSTR_OFFSETS
	.align		4
.L_164:
        /*0674*/ 	.byte	0x04, 0x28
        /*0676*/ 	.short	(.L_166 - .L_165)


	//   ....[0]....
.L_165:
        /*0678*/ 	.word	0x000000a0


	//   ....[1]....
        /*067c*/ 	.word	0x00002a10


	//   ....[2]....
        /*0680*/ 	.word	0x00002a60


	//   ....[3]....
        /*0684*/ 	.word	0x00003250


	//   ....[4]....
        /*0688*/ 	.word	0x00003270


	//   ....[5]....
        /*068c*/ 	.word	0x000039e0


	//   ....[6]....
        /*0690*/ 	.word	0x000039f0


	//   ....[7]....
        /*0694*/ 	.word	0x00004290


	//   ....[8]....
        /*0698*/ 	.word	0x00004300


	//   ....[9]....
        /*069c*/ 	.word	0x00004e70


	//   ....[10]....
        /*06a0*/ 	.word	0x00004ea0


	//   ....[11]....
        /*06a4*/ 	.word	0x000055e0


	//   ....[12]....
        /*06a8*/ 	.word	0x00005600


	//   ....[13]....
        /*06ac*/ 	.word	0x00005d60


	//   ....[14]....
        /*06b0*/ 	.word	0x00005d90


	//   ....[15]....
        /*06b4*/ 	.word	0x00005ed0


	//   ....[16]....
        /*06b8*/ 	.word	0x00005f00


	//   ....[17]....
        /*06bc*/ 	.word	0x00005ff0


	//   ....[18]....
        /*06c0*/ 	.word	0x00006010


	//   ....[19]....
        /*06c4*/ 	.word	0x00006740


	//   ....[20]....
        /*06c8*/ 	.word	0x00006760


	//   ....[21]....
        /*06cc*/ 	.word	0x00006850


	//   ....[22]....
        /*06d0*/ 	.word	0x00006880


	//   ....[23]....
        /*06d4*/ 	.word	0x00006970


	//   ....[24]....
        /*06d8*/ 	.word	0x000069a0


	//   ....[25]....
        /*06dc*/ 	.word	0x00007c60


	//   ....[26]....
        /*06e0*/ 	.word	0x00007cb0


	//   ....[27]....
        /*06e4*/ 	.word	0x00007e60


	//   ....[28]....
        /*06e8*/ 	.word	0x00007e90


	//   ....[29]....
        /*06ec*/ 	.word	0x00007f20


	//   ....[30]....
        /*06f0*/ 	.word	0x00007f50


	//   ....[31]....
        /*06f4*/ 	.word	0x00007fe0


	//   ....[32]....
        /*06f8*/ 	.word	0x00008010


	//   ....[33]....
        /*06fc*/ 	.word	0x000080a0


	//   ....[34]....
        /*0700*/ 	.word	0x000080d0


	//   ....[35]....
        /*0704*/ 	.word	0x00008160


	//   ....[36]....
        /*0708*/ 	.word	0x00008190


	//   ....[37]....
        /*070c*/ 	.word	0x00008220


	//   ....[38]....
        /*0710*/ 	.word	0x00008250


	//   ....[39]....
        /*0714*/ 	.word	0x000082d0


	//   ....[40]....
        /*0718*/ 	.word	0x00008310


	//   ....[41]....
        /*071c*/ 	.word	0x00008730


	//   ....[42]....
        /*0720*/ 	.word	0x00008750


	//   ....[43]....
        /*0724*/ 	.word	0x00008760


	//   ....[44]....
        /*0728*/ 	.word	0x00008770


	//   ....[45]....
        /*072c*/ 	.word	0x00008790


	//   ....[46]....
        /*0730*/ 	.word	0x000087a0


	//   ....[47]....
        /*0734*/ 	.word	0x000087b0


	//   ....[48]....
        /*0738*/ 	.word	0x000087d0


	//   ....[49]....
        /*073c*/ 	.word	0x000087f0


	//   ....[50]....
        /*0740*/ 	.word	0x00008810


	//   ....[51]....
        /*0744*/ 	.word	0x00008840


	//   ....[52]....
        /*0748*/ 	.word	0x00008850


	//   ....[53]....
        /*074c*/ 	.word	0x00008cf0


	//   ....[54]....
        /*0750*/ 	.word	0x00008d10


	//   ....[55]....
        /*0754*/ 	.word	0x00008d20


	//   ....[56]....
        /*0758*/ 	.word	0x00008d30


	//   ....[57]....
        /*075c*/ 	.word	0x00008ea0


	//   ....[58]....
        /*0760*/ 	.word	0x00008f60


	//   ....[59]....
        /*0764*/ 	.word	0x00008fa0


	//   ....[60]....
        /*0768*/ 	.word	0x00008fe0


	//   ....[61]....
        /*076c*/ 	.word	0x00009180


	//   ....[62]....
        /*0770*/ 	.word	0x00009240


	//   ....[63]....
        /*0774*/ 	.word	0x00009280


	//   ....[64]....
        /*0778*/ 	.word	0x000092c0


	//   ....[65]....
        /*077c*/ 	.word	0x00009480


	//   ....[66]....
        /*0780*/ 	.word	0x00009540


	//   ....[67]....
        /*0784*/ 	.word	0x00009580


	//   ....[68]....
        /*0788*/ 	.word	0x000095c0


	//   ....[69]....
        /*078c*/ 	.word	0x0000b2a0


	//   ....[70]....
        /*0790*/ 	.word	0x0000b2c0


	//   ....[71]....
        /*0794*/ 	.word	0x0000b2f0


	//   ....[72]....
        /*0798*/ 	.word	0x0000b300


	//   ....[73]....
        /*079c*/ 	.word	0x0000b3e0


	//   ....[74]....
        /*07a0*/ 	.word	0x0000b420


	//   ....[75]....
        /*07a4*/ 	.word	0x0000b440


	//   ....[76]....
        /*07a8*/ 	.word	0x0000b450


	//   ....[77]....
        /*07ac*/ 	.word	0x0000b640


	//   ....[78]....
        /*07b0*/ 	.word	0x0000b680


	//   ....[79]....
        /*07b4*/ 	.word	0x0000b6a0


	//   ....[80]....
        /*07b8*/ 	.word	0x0000b6b0


	//   ....[81]....
        /*07bc*/ 	.word	0x0000b830


	//   ....[82]....
        /*07c0*/ 	.word	0x0000b870


	//   ....[83]....
        /*07c4*/ 	.word	0x0000b8b0


	//   ....[84]....
        /*07c8*/ 	.word	0x0000b8d0


	//   ....[85]....
        /*07cc*/ 	.word	0x0000d990


	//   ....[86]....
        /*07d0*/ 	.word	0x0000d9a0


	//   ....[87]....
        /*07d4*/ 	.word	0x0000d9b0


	//   ....[88]....
        /*07d8*/ 	.word	0x0000da70


	//   ....[89]....
        /*07dc*/ 	.word	0x0000da80


	//   ....[90]....
        /*07e0*/ 	.word	0x0000db20


	//   ....[91]....
        /*07e4*/ 	.word	0x0000db70


	//   ....[92]....
        /*07e8*/ 	.word	0x0000db80


	//   ....[93]....
        /*07ec*/ 	.word	0x0000dba0


	//   ....[94]....
        /*07f0*/ 	.word	0x0000dc20


	//   ....[95]....
        /*07f4*/ 	.word	0x0000dc70


	//   ....[96]....
        /*07f8*/ 	.word	0x0000dcc0


	//   ....[97]....
        /*07fc*/ 	.word	0x0000e5c0


	//   ....[98]....
        /*0800*/ 	.word	0x0000e5d0


	//   ....[99]....
        /*0804*/ 	.word	0x0000e5e0


	//   ....[100]....
        /*0808*/ 	.word	0x0000e5f0


	//   ....[101]....
        /*080c*/ 	.word	0x0000e600


	//   ....[102]....
        /*0810*/ 	.word	0x0000e610


	//   ....[103]....
        /*0814*/ 	.word	0x0000e620


	//   ....[104]....
        /*0818*/ 	.word	0x0000e630


	//   ....[105]....
        /*081c*/ 	.word	0x0000e650


	//   ....[106]....
        /*0820*/ 	.word	0x0000e680


	//   ....[107]....
        /*0824*/ 	.word	0x0000e6a0


	//   ....[108]....
        /*0828*/ 	.word	0x0000e6c0


	//   ....[109]....
        /*082c*/ 	.word	0x0000e9b0


	//   ....[110]....
        /*0830*/ 	.word	0x0000ec10


	//   ....[111]....
        /*0834*/ 	.word	0x0000ede0


	//   ....[112]....
        /*0838*/ 	.word	0x0000f850


	//   ....[113]....
        /*083c*/ 	.word	0x00010d70


	//   ....[114]....
        /*0840*/ 	.word	0x00010e20


	//   ....[115]....
        /*0844*/ 	.word	0x000114b0


	//   ....[116]....
        /*0848*/ 	.word	0x00011520


	//   ....[117]....
        /*084c*/ 	.word	0x00011ab0


	//   ....[118]....
        /*0850*/ 	.word	0x00011b00


	//   ....[119]....
        /*0854*/ 	.word	0x00011b40


	//   ....[120]....
        /*0858*/ 	.word	0x00011b80


	//   ....[121]....
        /*085c*/ 	.word	0x00014590


	//   ....[122]....
        /*0860*/ 	.word	0x000145a0


	//   ....[123]....
        /*0864*/ 	.word	0x000145b0


	//   ....[124]....
        /*0868*/ 	.word	0x000145c0


	//   ....[125]....
        /*086c*/ 	.word	0x000145d0


	//   ....[126]....
        /*0870*/ 	.word	0x000145e0


	//   ....[127]....
        /*0874*/ 	.word	0x000145f0


	//   ....[128]....
        /*0878*/ 	.word	0x00014600


	//   ....[129]....
        /*087c*/ 	.word	0x00014610


	//   ....[130]....
        /*0880*/ 	.word	0x00014620


	//   ....[131]....
        /*0884*/ 	.word	0x00014630


	//   ....[132]....
        /*0888*/ 	.word	0x00014640


	//   ....[133]....
        /*088c*/ 	.word	0x000150e0


	//   ....[134]....
        /*0890*/ 	.word	0x000150f0


	//   ....[135]....
        /*0894*/ 	.word	0x00015100


	//   ....[136]....
        /*0898*/ 	.word	0x00015110


	//   ....[137]....
        /*089c*/ 	.word	0x00015120


	//   ....[138]....
        /*08a0*/ 	.word	0x00015130


	//   ....[139]....
        /*08a4*/ 	.word	0x00015140


	//   ....[140]....
        /*08a8*/ 	.word	0x00015160


	//   ....[141]....
        /*08ac*/ 	.word	0x00015180


	//   ....[142]....
        /*08b0*/ 	.word	0x000151c0


	//   ....[143]....
        /*08b4*/ 	.word	0x000151e0


	//   ....[144]....
        /*08b8*/ 	.word	0x00015200


	//   ....[145]....
        /*08bc*/ 	.word	0x000153a0


	//   ....[146]....
        /*08c0*/ 	.word	0x000155b0


	//   ....[147]....
        /*08c4*/ 	.word	0x000157a0


	//   ....[148]....
        /*08c8*/ 	.word	0x00016870


	//   ....[149]....
        /*08cc*/ 	.word	0x00017910


	//   ....[150]....
        /*08d0*/ 	.word	0x00017b50


	//   ....[151]....
        /*08d4*/ 	.word	0x00017bf0


	//   ....[152]....
        /*08d8*/ 	.word	0x00017eb0


	//   ....[153]....
        /*08dc*/ 	.word	0x00017f10


	//   ....[154]....
        /*08e0*/ 	.word	0x00018090


	//   ....[155]....
        /*08e4*/ 	.word	0x00018400


	//   ....[156]....
        /*08e8*/ 	.word	0x00018580


	//   ....[157]....
        /*08ec*/ 	.word	0x0001ae70


	//   ....[158]....
        /*08f0*/ 	.word	0x0001ae80


	//   ....[159]....
        /*08f4*/ 	.word	0x0001ae90


	//   ....[160]....
        /*08f8*/ 	.word	0x0001aea0


	//   ....[161]....
        /*08fc*/ 	.word	0x0001aeb0


	//   ....[162]....
        /*0900*/ 	.word	0x0001aec0


	//   ....[163]....
        /*0904*/ 	.word	0x0001aed0


	//   ....[164]....
        /*0908*/ 	.word	0x0001aee0


	//   ....[165]....
        /*090c*/ 	.word	0x0001aef0


	//   ....[166]....
        /*0910*/ 	.word	0x0001af00


	//   ....[167]....
        /*0914*/ 	.word	0x0001af10


	//   ....[168]....
        /*0918*/ 	.word	0x0001af20


	//   ....[169]....
        /*091c*/ 	.word	0x0001b9c0


	//   ....[170]....
        /*0920*/ 	.word	0x0001b9d0


	//   ....[171]....
        /*0924*/ 	.word	0x0001b9e0


	//   ....[172]....
        /*0928*/ 	.word	0x0001b9f0


	//   ....[173]....
        /*092c*/ 	.word	0x0001ba00


	//   ....[174]....
        /*0930*/ 	.word	0x0001ba10


	//   ....[175]....
        /*0934*/ 	.word	0x0001ba20


	//   ....[176]....
        /*0938*/ 	.word	0x0001ba30


	//   ....[177]....
        /*093c*/ 	.word	0x0001ba50


	//   ....[178]....
        /*0940*/ 	.word	0x0001ba80


	//   ....[179]....
        /*0944*/ 	.word	0x0001bac0


	//   ....[180]....
        /*0948*/ 	.word	0x0001bae0


	//   ....[181]....
        /*094c*/ 	.word	0x0001c060


	//   ....[182]....
        /*0950*/ 	.word	0x0001c100


	//   ....[183]....
        /*0954*/ 	.word	0x0001c180


	//   ....[184]....
        /*0958*/ 	.word	0x0001c210


	//   ....[185]....
        /*095c*/ 	.word	0x0001c250


	//   ....[186]....
        /*0960*/ 	.word	0x0001c280


	//   ....[187]....
        /*0964*/ 	.word	0x0001c440


	//   ....[188]....
        /*0968*/ 	.word	0x0001c800


	//   ....[189]....
        /*096c*/ 	.word	0x0001e7e0


	//   ....[190]....
        /*0970*/ 	.word	0x0001e7f0


	//   ....[191]....
        /*0974*/ 	.word	0x0001e810


	//   ....[192]....
        /*0978*/ 	.word	0x0001e830


	//   ....[193]....
        /*097c*/ 	.word	0x0001e850


	//   ....[194]....
        /*0980*/ 	.word	0x0001e860


	//   ....[195]....
        /*0984*/ 	.word	0x0001e880


	//   ....[196]....
        /*0988*/ 	.word	0x0001e8a0


	//   ....[197]....
        /*098c*/ 	.word	0x0001e8e0


	//   ....[198]....
        /*0990*/ 	.word	0x0001e900


	//   ....[199]....
        /*0994*/ 	.word	0x0001e910


	//   ....[200]....
        /*0998*/ 	.word	0x0001e930


	//   ....[201]....
        /*099c*/ 	.word	0x0001f330


	//   ....[202]....
        /*09a0*/ 	.word	0x0001f340


	//   ....[203]....
        /*09a4*/ 	.word	0x0001f350


	//   ....[204]....
        /*09a8*/ 	.word	0x0001f360


	//   ....[205]....
        /*09ac*/ 	.word	0x0001f370


	//   ....[206]....
        /*09b0*/ 	.word	0x0001f380


	//   ....[207]....
        /*09b4*/ 	.word	0x0001f390


	//   ....[208]....
        /*09b8*/ 	.word	0x0001f3b0


	//   ....[209]....
        /*09bc*/ 	.word	0x0001f3d0


	//   ....[210]....
        /*09c0*/ 	.word	0x0001f410


	//   ....[211]....
        /*09c4*/ 	.word	0x0001f430


	//   ....[212]....
        /*09c8*/ 	.word	0x0001f450


	//   ....[213]....
        /*09cc*/ 	.word	0x0001f600


	//   ....[214]....
        /*09d0*/ 	.word	0x0001f800


	//   ....[215]....
        /*09d4*/ 	.word	0x0001f9f0


	//   ....[216]....
        /*09d8*/ 	.word	0x00020ca0


	//   ....[217]....
        /*09dc*/ 	.word	0x00021c70


	//   ....[218]....
        /*09e0*/ 	.word	0x00021eb0


	//   ....[219]....
        /*09e4*/ 	.word	0x00021f40


	//   ....[220]....
        /*09e8*/ 	.word	0x000221c0


	//   ....[221]....
        /*09ec*/ 	.word	0x00022220


	//   ....[222]....
        /*09f0*/ 	.word	0x00022390


	//   ....[223]....
        /*09f4*/ 	.word	0x000226a0


	//   ....[224]....
        /*09f8*/ 	.word	0x00022820


	//   ....[225]....
        /*09fc*/ 	.word	0x00024af0


	//   ....[226]....
        /*0a00*/ 	.word	0x00024b00


	//   ....[227]....
        /*0a04*/ 	.word	0x00024b10


	//   ....[228]....
        /*0a08*/ 	.word	0x00024b20


	//   ....[229]....
        /*0a0c*/ 	.word	0x00024b50


	//   ....[230]....
        /*0a10*/ 	.word	0x00024b70


	//   ....[231]....
        /*0a14*/ 	.word	0x00024b90


	//   ....[232]....
        /*0a18*/ 	.word	0x00024ba0


	//   ....[233]....
        /*0a1c*/ 	.word	0x00026070


	//   ....[234]....
        /*0a20*/ 	.word	0x000260a0


	//   ....[235]....
        /*0a24*/ 	.word	0x000260d0


	//   ....[236]....
        /*0a28*/ 	.word	0x00026100


	//   ....[237]....
        /*0a2c*/ 	.word	0x00026140


	//   ....[238]....
        /*0a30*/ 	.word	0x00026170


	//   ....[239]....
        /*0a34*/ 	.word	0x000261b0


	//   ....[240]....
        /*0a38*/ 	.word	0x000261d0


	//   ....[241]....
        /*0a3c*/ 	.word	0x00026280


	//   ....[242]....
        /*0a40*/ 	.word	0x000262a0


	//   ....[243]....
        /*0a44*/ 	.word	0x000262d0


	//   ....[244]....
        /*0a48*/ 	.word	0x00026300


	//   ....[245]....
        /*0a4c*/ 	.word	0x00026330


	//   ....[246]....
        /*0a50*/ 	.word	0x00026380


	//   ....[247]....
        /*0a54*/ 	.word	0x000263b0


	//   ....[248]....
        /*0a58*/ 	.word	0x00026420


	//   ....[249]....
        /*0a5c*/ 	.word	0x000264e0


	//   ....[250]....
        /*0a60*/ 	.word	0x00026500


	//   ....[251]....
        /*0a64*/ 	.word	0x00026530


	//   ....[252]....
        /*0a68*/ 	.word	0x00026540


	//   ....[253]....
        /*0a6c*/ 	.word	0x00026550


	//   ....[254]....
        /*0a70*/ 	.word	0x00026560


	//   ....[255]....
        /*0a74*/ 	.word	0x00026650


	//   ....[0]....
        /*0a78*/ 	.word	0x00026670


	//   ....[1]....
        /*0a7c*/ 	.word	0x00026ee0


	//   ....[2]....
        /*0a80*/ 	.word	0x00026f10


	//   ....[3]....
        /*0a84*/ 	.word	0x00026f40


	//   ....[4]....
        /*0a88*/ 	.word	0x00026f70


	//   ....[5]....
        /*0a8c*/ 	.word	0x00026fa0


	//   ....[6]....
        /*0a90*/ 	.word	0x00026fd0


	//   ....[7]....
        /*0a94*/ 	.word	0x00027000


	//   ....[8]....
        /*0a98*/ 	.word	0x00027020


	//   ....[9]....
        /*0a9c*/ 	.word	0x00027040


	//   ....[10]....
        /*0aa0*/ 	.word	0x00027060


	//   ....[11]....
        /*0aa4*/ 	.word	0x00027070


	//   ....[12]....
        /*0aa8*/ 	.word	0x00027080


	//   ....[13]....
        /*0aac*/ 	.word	0x00027090


	//   ....[14]....
        /*0ab0*/ 	.word	0x000270a0


	//   ....[15]....
        /*0ab4*/ 	.word	0x000270b0


	//   ....[16]....
        /*0ab8*/ 	.word	0x000270e0


	//----- nvinfo : EIATTR_EXIT_INSTR_OFFSETS
	.align		4
.L_166:
        /*0abc*/ 	.byte	0x04, 0x1c
        /*0abe*/ 	.short	(.L_168 - .L_167)


	//   ....[0]....
.L_167:
        /*0ac0*/ 	.word	0x000003b0


	//   ....[1]....
        /*0ac4*/ 	.word	0x00026690


	//   ....[2]....
        /*0ac8*/ 	.word	0x000266d0


	//   ....[3]....
        /*0acc*/ 	.word	0x00027270


	//   ....[4]....
        /*0ad0*/ 	.word	0x000272b0


	//----- nvinfo : EIATTR_CTAIDZ_USED
	.align		4
.L_168:
        /*0ad4*/ 	.byte	0x01, 0x04
	.zero		2


	//----- nvinfo : EIATTR_MAX_THREADS
	.align		4
        /*0ad8*/ 	.byte	0x04, 0x05
        /*0ada*/ 	.short	(.L_170 - .L_169)
.L_169:
        /*0adc*/ 	.word	0x00000080
        /*0ae0*/ 	.word	0x00000001
        /*0ae4*/ 	.word	0x00000001


	//----- nvinfo : EIATTR_CRS_STACK_SIZE
	.align		4
.L_170:
        /*0ae8*/ 	.byte	0x04, 0x1e
        /*0aea*/ 	.short	(.L_172 - .L_171)
.L_171:
        /*0aec*/ 	.word	0x00000000
.L_172:


//--------------------- .nv.info._ZN7cutlass13device_kernelIN5flash19enable_sm80_to_sm89INS1_16FlashAttnFwdSm80INS1_25CollectiveMainloopFwdSm80ILi4ELi1ELb0EN4cute5tupleIJNS5_1CILi128EEENS7_ILi112EEENS7_ILi64EEEEEELi64ENS_6half_tEfNS_4arch4Sm80ELb1ELb0ELb0ELb0ELb1ELb0ELb1ELb0EEENS1_21CollectiveEpilogueFwdINS6_IJS8_SA_S9_EEENS6_IJNS7_ILi1EEESI_SI_EEESC_SE_Li128ELb0ELb1ELb0ELb0EEENS1_30DynamicPersistentTileSchedulerILi128ELi128ELb0ELb1ELb0EEEEEEEEEvNT_6ParamsE --------------------------
	.section	.nv.info._ZN7cutlass13device_kernelIN5flash19enable_sm80_to_sm89INS1_16FlashAttnFwdSm80INS1_25CollectiveMainloopFwdSm80ILi4ELi1ELb0EN4cute5tupleIJNS5_1CILi128EEENS7_ILi112EEENS7_ILi64EEEEEELi64ENS_6half_tEfNS_4arch4Sm80ELb1ELb0ELb0ELb0ELb1ELb0ELb1ELb0EEENS1_21CollectiveEpilogueFwdINS6_IJS8_SA_S9_EEENS6_IJNS7_ILi1EEESI_SI_EEESC_SE_Li128ELb0ELb1ELb0ELb0EEENS1_30DynamicPersistentTileSchedulerILi128ELi128ELb0ELb1ELb0EEEEEEEEEvNT_6ParamsE,"",@"SHT_CUDA_INFO"
	.sectionflags	@""
	.align	4


	//----- nvinfo : EIATTR_CUDA_API_VERSION
	.align		4
        /*0000*/ 	.byte	0x04, 0x37
        /*0002*/ 	.short	(.L_174 - .L_173)
.L_173:
        /*0004*/ 	.word	0x00000082


	//----- nvinfo : EIATTR_SW2861232_WAR
	.align		4
.L_174:
        /*0008*/ 	.byte	0x01, 0x35
	.zero		2


	//----- nvinfo : EIATTR_PARAM_CBANK
	.align		4
        /*000c*/ 	.byte	0x04, 0x0a
        /*000e*/ 	.short	(.L_176 - .L_175)
	.align		4
.L_175:
        /*0010*/ 	.word	index@(.nv.constant0._ZN7cutlass13device_kernelIN5flash19enable_sm80_to_sm89INS1_16FlashAttnFwdSm80INS1_25CollectiveMainloopFwdSm80ILi4ELi1ELb0EN4cute5tupleIJNS5_1CILi128EEENS7_ILi112EEENS7_ILi64EEEEEELi64ENS_6half_tEfNS_4arch4Sm80ELb1ELb0ELb0ELb0ELb1ELb0ELb1ELb0EEENS1_21CollectiveEpilogueFwdINS6_IJS8_SA_S9_EEENS6_IJNS7_ILi1EEESI_SI_EEESC_SE_Li128ELb0ELb1ELb0ELb0EEENS1_30DynamicPersistentTileSchedulerILi128ELi128ELb0ELb1ELb0EEEEEEEEEvNT_6ParamsE)
        /*0014*/ 	.short	0x0160
        /*0016*/ 	.short	0x0428


	//----- nvinfo : EIATTR_CBANK_PARAM_SIZE
	.align		4
.L_176:
        /*0018*/ 	.byte	0x03, 0x19
        /*001a*/ 	.short	0x0428


	//----- nvinfo : EIATTR_KPARAM_INFO
	.align		4
        /*001c*/ 	.byte	0x04, 0x17
        /*001e*/ 	.short	(.L_178 - .L_177)
.L_177:
        /*0020*/ 	.word	0x00000000
        /*0024*/ 	.short	0x0000
        /*0026*/ 	.short	0x0000
        /*0028*/ 	.byte	0x00, 0xf0, 0xa1, 0x10


	//----- nvinfo : EIATTR_MAXREG_COUNT
	.align		4
.L_178:
        /*002c*/ 	.byte	0x03, 0x1b
        /*002e*/ 	.short	0x00ff


	//----- nvinfo : EIATTR_NUM_BARRIERS
	.align		4
        /*0030*/ 	.byte	0x02, 0x4c
        /*0032*/ 	.byte	0x06
	.zero		1


	//----- nvinfo : EIATTR_ANNOTATIONS
	.align		4
        /*0034*/ 	.byte	0x04, 0x55
        /*0036*/ 	.short	(.L_180 - .L_179)


	//   ....[0]....
.L_179:
        /* <DEDUP_REMOVED lines=65> */


	//----- nvinfo : EIATTR_MERCURY_ISA_VERSION
	.align		4
.L_180:
        /*0430*/ 	.byte	0x03, 0x5f
        /*0432*/ 	.short	0x0000


	//----- nvinfo : EIATTR_INT_WARP_WIDE_INSTR_OFFSETS
	.align		4
        /*0434*/ 	.byte	0x04, 0x31
        /*0436*/ 	.short	(.L_182 - .L_181)


	//   ....[0]....
.L_181:
        /*0438*/ 	.word	0x00011ae0


	//   ....[1]....
        /*043c*/ 	.word	0x00011b60


	//----- nvinfo : EIATTR_COOP_GROUP_MASK_REGIDS
	.align		4
.L_182:
        /*0440*/ 	.byte	0x04, 0x29
        /*0442*/ 	.short	(.L_184 - .L_183)


	//   ....[0]....
.L_183:
        /*0444*/ 	.word	0xffffffff


	//   ....[1]....
        /*0448*/ 	.word	0xffffffff


	//   ....[2]....
        /*044c*/ 	.word	0xffffffff


	//   ....[3]....
        /*0450*/ 	.word	0xffffffff


	//   ....[4]....
        /*0454*/ 	.word	0xffffffff


	//   ....[5]....
        /*0458*/ 	.word	0xffffffff


	//   ....[6]....
        /*045c*/ 	.word	0xffffffff


	//   ....[7]....
        /*0460*/ 	.word	0xffffffff


	//   ....[8]....
        /*0464*/ 	.word	0xffffffff


	//   ....[9]....
        /*0468*/ 	.word	0xffffffff


	//   ....[10]....
        /*046c*/ 	.word	0xffffffff


	//   ....[11]....
        /*0470*/ 	.word	0xffffffff


	//   ....[12]....
        /*0474*/ 	.word	0xffffffff


	//   ....[13]....
        /*0478*/ 	.word	0xffffffff


	//   ....[14]....
        /*047c*/ 	.word	0xffffffff


	//   ....[15]....
        /*0480*/ 	.word	0xffffffff


	//   ....[16]....
        /*0484*/ 	.word	0xffffffff


	//   ....[17]....
        /*0488*/ 	.word	0xffffffff


	//   ....[18]....
        /*048c*/ 	.word	0xffffffff


	//   ....[19]....
        /*0490*/ 	.word	0xffffffff


	//   ....[20]....
        /*0494*/ 	.word	0xffffffff


	//   ....[21]....
        /*0498*/ 	.word	0xffffffff


	//   ....[22]....
        /*049c*/ 	.word	0xffffffff


	//   ....[23]....
        /*04a0*/ 	.word	0xffffffff


	//   ....[24]....
        /*04a4*/ 	.word	0xffffffff


	//   ....[25]....
        /*04a8*/ 	.word	0xffffffff


	//   ....[26]....
        /*04ac*/ 	.word	0xffffffff


	//   ....[27]....
        /*04b0*/ 	.word	0xffffffff


	//   ....[28]....
        /*04b4*/ 	.word	0xffffffff


	//   ....[29]....
        /*04b8*/ 	.word	0xffffffff


	//   ....[30]....
        /*04bc*/ 	.word	0xffffffff


	//   ....[31]....
        /*04c0*/ 	.word	0xffffffff


	//   ....[32]....
        /*04c4*/ 	.word	0xffffffff


	//   ....[33]....
        /*04c8*/ 	.word	0xffffffff


	//   ....[34]....
        /*04cc*/ 	.word	0xffffffff


	//   ....[35]....
        /*04d0*/ 	.word	0xffffffff


	//   ....[36]....
        /*04d4*/ 	.word	0xffffffff


	//   ....[37]....
        /*04d8*/ 	.word	0xffffffff


	//   ....[38]....
        /*04dc*/ 	.word	0xffffffff


	//   ....[39]....
        /*04e0*/ 	.word	0xffffffff


	//   ....[40]....
        /*04e4*/ 	.word	0xffffffff


	//   ....[41]....
        /*04e8*/ 	.word	0xffffffff


	//   ....[42]....
        /*04ec*/ 	.word	0xffffffff


	//   ....[43]....
        /*04f0*/ 	.word	0xffffffff


	//   ....[44]....
        /*04f4*/ 	.word	0xffffffff


	//   ....[45]....
        /*04f8*/ 	.word	0xffffffff


	//   ....[46]....
        /*04fc*/ 	.word	0xffffffff


	//   ....[47]....
        /*0500*/ 	.word	0xffffffff


	//   ....[48]....
        /*0504*/ 	.word	0xffffffff


	//   ....[49]....
        /*0508*/ 	.word	0xffffffff


	//   ....[50]....
        /*050c*/ 	.word	0xffffffff


	//   ....[51]....
        /*0510*/ 	.word	0xffffffff


	//   ....[52]....
        /*0514*/ 	.word	0xffffffff


	//   ....[53]....
        /*0518*/ 	.word	0xffffffff


	//   ....[54]....
        /*051c*/ 	.word	0xffffffff


	//   ....[55]....
        /*0520*/ 	.word	0xffffffff


	//   ....[56]....
        /*0524*/ 	.word	0xffffffff


	//   ....[57]....
        /*0528*/ 	.word	0xffffffff


	//   ....[58]....
        /*052c*/ 	.word	0xffffffff


	//   ....[59]....
        /*0530*/ 	.word	0xffffffff


	//   ....[60]....
        /*0534*/ 	.word	0xffffffff


	//   ....[61]....
        /*0538*/ 	.word	0xffffffff


	//   ....[62]....
        /*053c*/ 	.word	0xffffffff


	//   ....[63]....
        /*0540*/ 	.word	0xffffffff


	//   ....[64]....
        /*0544*/ 	.word	0xffffffff


	//   ....[65]....
        /*0548*/ 	.word	0xffffffff


	//   ....[66]....
        /*054c*/ 	.word	0xffffffff


	//   ....[67]....
        /*0550*/ 	.word	0xffffffff


	//   ....[68]....
        /*0554*/ 	.word	0xffffffff


	//   ....[69]....
        /*0558*/ 	.word	0xffffffff


	//   ....[70]....
        /*055c*/ 	.word	0xffffffff


	//   ....[71]....
        /*0560*/ 	.word	0xffffffff


	//   ....[72]....
        /*0564*/ 	.word	0xffffffff


	//   ....[73]....
        /*0568*/ 	.word	0xffffffff


	//   ....[74]....
        /*056c*/ 	.word	0xffffffff


	//   ....[75]....
        /*0570*/ 	.word	0xffffffff


	//   ....[76]....
        /*0574*/ 	.word	0xffffffff


	//   ....[77]....
        /*0578*/ 	.word	0xffffffff


	//   ....[78]....
        /*057c*/ 	.word	0xffffffff


	//   ....[79]....
        /*0580*/ 	.word	0xffffffff


	//   ....[80]....
        /*0584*/ 	.word	0xffffffff


	//   ....[81]....
        /*0588*/ 	.word	0xffffffff


	//   ....[82]....
        /*058c*/ 	.word	0xffffffff


	//   ....[83]....
        /*0590*/ 	.word	0xffffffff


	//   ....[84]....
        /*0594*/ 	.word	0xffffffff


	//   ....[85]....
        /*0598*/ 	.word	0xffffffff


	//   ....[86]....
        /*059c*/ 	.word	0xffffffff


	//   ....[87]....
        /*05a0*/ 	.word	0xffffffff


	//   ....[88]....
        /*05a4*/ 	.word	0xffffffff


	//   ....[89]....
        /*05a8*/ 	.word	0xffffffff


	//   ....[90]....
        /*05ac*/ 	.word	0xffffffff


	//   ....[91]....
        /*05b0*/ 	.word	0xffffffff


	//   ....[92]....
        /*05b4*/ 	.word	0xffffffff


	//   ....[93]....
        /*05b8*/ 	.word	0xffffffff


	//   ....[94]....
        /*05bc*/ 	.word	0xffffffff


	//   ....[95]....
        /*05c0*/ 	.word	0xffffffff


	//   ....[96]....
        /*05c4*/ 	.word	0xffffffff


	//   ....[97]....
        /*05c8*/ 	.word	0xffffffff


	//   ....[98]....
        /*05cc*/ 	.word	0xffffffff


	//   ....[99]....
        /*05d0*/ 	.word	0xffffffff


	//   ....[100]....
        /*05d4*/ 	.word	0xffffffff


	//   ....[101]....
        /*05d8*/ 	.word	0xffffffff


	//   ....[102]....
        /*05dc*/ 	.word	0xffffffff


	//   ....[103]....
        /*05e0*/ 	.word	0xffffffff


	//   ....[104]....
        /*05e4*/ 	.word	0xffffffff


	//   ....[105]....
        /*05e8*/ 	.word	0xffffffff


	//   ....[106]....
        /*05ec*/ 	.word	0xffffffff


	//   ....[107]....
        /*05f0*/ 	.word	0xffffffff


	//   ....[108]....
        /*05f4*/ 	.word	0xffffffff


	//   ....[109]....
        /*05f8*/ 	.word	0xffffffff


	//   ....[110]....
        /*05fc*/ 	.word	0xffffffff


	//   ....[111]....
        /*0600*/ 	.word	0xffffffff


	//   ....[112]....
        /*0604*/ 	.word	0xffffffff


	//   ....[113]....
        /*0608*/ 	.word	0xffffffff


	//   ....[114]....
        /*060c*/ 	.word	0xffffffff


	//   ....[115]....
        /*0610*/ 	.word	0xffffffff


	//   ....[116]....
        /*0614*/ 	.word	0xffffffff


	//   ....[117]....
        /*0618*/ 	.word	0xffffffff


	//   ....[118]....
        /*061c*/ 	.word	0xffffffff


	//   ....[119]....
        /*0620*/ 	.word	0xffffffff


	//   ....[120]....
        /*0624*/ 	.word	0xffffffff


	//   ....[121]....
        /*0628*/ 	.word	0xffffffff


	//   ....[122]....
        /*062c*/ 	.word	0xffffffff


	//   ....[123]....
        /*0630*/ 	.word	0xffffffff


	//   ....[124]....
        /*0634*/ 	.word	0xffffffff


	//   ....[125]....
        /*0638*/ 	.word	0xffffffff


	//   ....[126]....
        /*063c*/ 	.word	0xffffffff


	//   ....[127]....
        /*0640*/ 	.word	0xffffffff


	//   ....[128]....
        /*0644*/ 	.word	0xffffffff


	//   ....[129]....
        /*0648*/ 	.word	0xffffffff


	//   ....[130]....
        /*064c*/ 	.word	0xffffffff


	//   ....[131]....
        /*0650*/ 	.word	0xffffffff


	//   ....[132]....
        /*0654*/ 	.word	0xffffffff


	//   ....[133]....
        /*0658*/ 	.word	0xffffffff


	//   ....[134]....
        /*065c*/ 	.word	0xffffffff


	//   ....[135]....
        /*0660*/ 	.word	0xffffffff


	//   ....[136]....
        /*0664*/ 	.word	0xffffffff


	//   ....[137]....
        /*0668*/ 	.word	0xffffffff


	//   ....[138]....
        /*066c*/ 	.word	0xffffffff


	//   ....[139]....
        /*0670*/ 	.word	0xffffffff


	//   ....[140]....
        /*0674*/ 	.word	0xffffffff


	//   ....[141]....
        /*0678*/ 	.word	0xffffffff


	//   ....[142]....
        /*067c*/ 	.word	0xffffffff


	//   ....[143]....
        /*0680*/ 	.word	0xffffffff


	//   ....[144]....
        /*0684*/ 	.word	0xffffffff


	//   ....[145]....
        /*0688*/ 	.word	0xffffffff


	//   ....[146]....
        /*068c*/ 	.word	0xffffffff


	//   ....[147]....
        /*0690*/ 	.word	0xffffffff


	//   ....[148]....
        /*0694*/ 	.word	0xffffffff


	//   ....[149]....
        /*0698*/ 	.word	0xffffffff


	//   ....[150]....
        /*069c*/ 	.word	0xffffffff


	//   ....[151]....
        /*06a0*/ 	.word	0xffffffff


	//   ....[152]....
        /*06a4*/ 	.word	0xffffffff


	//   ....[153]....
        /*06a8*/ 	.word	0xffffffff


	//   ....[154]....
        /*06ac*/ 	.word	0xffffffff


	//   ....[155]....
        /*06b0*/ 	.word	0xffffffff


	//   ....[156]....
        /*06b4*/ 	.word	0xffffffff


	//   ....[157]....
        /*06b8*/ 	.word	0xffffffff


	//   ....[158]....
        /*06bc*/ 	.word	0xffffffff


	//   ....[159]....
        /*06c0*/ 	.word	0xffffffff


	//   ....[160]....
        /*06c4*/ 	.word	0xffffffff


	//   ....[161]....
        /*06c8*/ 	.word	0xffffffff


	//   ....[162]....
        /*06cc*/ 	.word	0xffffffff


	//   ....[163]....
        /*06d0*/ 	.word	0xffffffff


	//   ....[164]....
        /*06d4*/ 	.word	0xffffffff


	//   ....[165]....
        /*06d8*/ 	.word	0xffffffff


	//   ....[166]....
        /*06dc*/ 	.word	0xffffffff


	//   ....[167]....
        /*06e0*/ 	.word	0xffffffff


	//   ....[168]....
        /*06e4*/ 	.word	0xffffffff


	//   ....[169]....
        /*06e8*/ 	.word	0xffffffff


	//   ....[170]....
        /*06ec*/ 	.word	0xffffffff


	//   ....[171]....
        /*06f0*/ 	.word	0xffffffff


	//   ....[172]....
        /*06f4*/ 	.word	0xffffffff


	//   ....[173]....
        /*06f8*/ 	.word	0xffffffff


	//   ....[174]....
        /*06fc*/ 	.word	0xffffffff


	//   ....[175]....
        /*0700*/ 	.word	0xffffffff


	//   ....[176]....
        /*0704*/ 	.word	0xffffffff


	//   ....[177]....
        /*0708*/ 	.word	0xffffffff


	//   ....[178]....
        /*070c*/ 	.word	0xffffffff


	//   ....[179]....
        /*0710*/ 	.word	0xffffffff


	//   ....[180]....
        /*0714*/ 	.word	0xffffffff


	//   ....[181]....
        /*0718*/ 	.word	0xffffffff


	//   ....[182]....
        /*071c*/ 	.word	0xffffffff


	//   ....[183]....
        /*0720*/ 	.word	0xffffffff


	//   ....[184]....
        /*0724*/ 	.word	0xffffffff


	//   ....[185]....
        /*0728*/ 	.word	0xffffffff


	//   ....[186]....
        /*072c*/ 	.word	0xffffffff


	//   ....[187]....
        /*0730*/ 	.word	0xffffffff


	//   ....[188]....
        /*0734*/ 	.word	0xffffffff


	//   ....[189]....
        /*0738*/ 	.word	0xffffffff


	//   ....[190]....
        /*073c*/ 	.word	0xffffffff


	//   ....[191]....
        /*0740*/ 	.word	0xffffffff


	//   ....[192]....
        /*0744*/ 	.word	0xffffffff


	//   ....[193]....
        /*0748*/ 	.word	0xffffffff


	//   ....[194]....
        /*074c*/ 	.word	0xffffffff


	//   ....[195]....
        /*0750*/ 	.word	0xffffffff


	//   ....[196]....
        /*0754*/ 	.word	0xffffffff


	//   ....[197]....
        /*0758*/ 	.word	0xffffffff


	//   ....[198]....
        /*075c*/ 	.word	0xffffffff


	//   ....[199]....
        /*0760*/ 	.word	0xffffffff


	//   ....[200]....
        /*0764*/ 	.word	0xffffffff


	//   ....[201]....
        /*0768*/ 	.word	0xffffffff


	//   ....[202]....
        /*076c*/ 	.word	0xffffffff


	//   ....[203]....
        /*0770*/ 	.word	0xffffffff


	//   ....[204]....
        /*0774*/ 	.word	0xffffffff


	//   ....[205]....
        /*0778*/ 	.word	0xffffffff


	//   ....[206]....
        /*077c*/ 	.word	0xffffffff


	//   ....[207]....
        /*0780*/ 	.word	0xffffffff


	//   ....[208]....
        /*0784*/ 	.word	0xffffffff


	//   ....[209]....
        /*0788*/ 	.word	0xffffffff


	//   ....[210]....
        /*078c*/ 	.word	0xffffffff


	//   ....[211]....
        /*0790*/ 	.word	0xffffffff


	//   ....[212]....
        /*0794*/ 	.word	0xffffffff


	//   ....[213]....
        /*0798*/ 	.word	0xffffffff


	//   ....[214]....
        /*079c*/ 	.word	0xffffffff


	//   ....[215]....
        /*07a0*/ 	.word	0xffffffff


	//   ....[216]....
        /*07a4*/ 	.word	0xffffffff


	//   ....[217]....
        /*07a8*/ 	.word	0xffffffff


	//   ....[218]....
        /*07ac*/ 	.word	0xffffffff


	//   ....[219]....
        /*07b0*/ 	.word	0xffffffff


	//   ....[220]....
        /*07b4*/ 	.word	0xffffffff


	//   ....[221]....
        /*07b8*/ 	.word	0xffffffff


	//   ....[222]....
        /*07bc*/ 	.word	0xffffffff


	//   ....[223]....
        /*07c0*/ 	.word	0xffffffff


	//   ....[224]....
        /*07c4*/ 	.word	0xffffffff


	//   ....[225]....
        /*07c8*/ 	.word	0xffffffff


	//   ....[226]....
        /*07cc*/ 	.word	0xffffffff


	//   ....[227]....
        /*07d0*/ 	.word	0xffffffff


	//   ....[228]....
        /*07d4*/ 	.word	0xffffffff


	//   ....[229]....
        /*07d8*/ 	.word	0xffffffff


	//   ....[230]....
        /*07dc*/ 	.word	0xffffffff


	//   ....[231]....
        /*07e0*/ 	.word	0xffffffff


	//   ....[232]....
        /*07e4*/ 	.word	0xffffffff


	//   ....[233]....
        /*07e8*/ 	.word	0xffffffff


	//   ....[234]....
        /*07ec*/ 	.word	0xffffffff


	//   ....[235]....
        /*07f0*/ 	.word	0xffffffff


	//   ....[236]....
        /*07f4*/ 	.word	0xffffffff


	//   ....[237]....
        /*07f8*/ 	.word	0xffffffff


	//   ....[238]....
        /*07fc*/ 	.word	0xffffffff


	//   ....[239]....
        /*0800*/ 	.word	0xffffffff


	//   ....[240]....
        /*0804*/ 	.word	0xffffffff


	//   ....[241]....
        /*0808*/ 	.word	0xffffffff


	//   ....[242]....
        /*080c*/ 	.word	0xffffffff


	//   ....[243]....
        /*0810*/ 	.word	0xffffffff


	//   ....[244]....
        /*0814*/ 	.word	0xffffffff


	//   ....[245]....
        /*0818*/ 	.word	0xffffffff


	//   ....[246]....
        /*081c*/ 	.word	0xffffffff


	//   ....[247]....
        /*0820*/ 	.word	0xffffffff


	//   ....[248]....
        /*0824*/ 	.word	0xffffffff


	//   ....[249]....
        /*0828*/ 	.word	0xffffffff


	//   ....[250]....
        /*082c*/ 	.word	0xffffffff


	//   ....[251]....
        /*0830*/ 	.word	0xffffffff


	//   ....[252]....
        /*0834*/ 	.word	0xffffffff


	//   ....[253]....
        /*0838*/ 	.word	0xffffffff


	//   ....[254]....
        /*083c*/ 	.word	0xffffffff


	//   ....[255]....
        /*0840*/ 	.word	0xffffffff


	//   ....[0]....
        /*0844*/ 	.word	0xffffffff


	//   ....[1]....
        /*0848*/ 	.word	0xffffffff


	//   ....[2]....
        /*084c*/ 	.word	0xffffffff


	//   ....[3]....
        /*0850*/ 	.word	0xffffffff


	//   ....[4]....
        /*0854*/ 	.word	0xffffffff


	//   ....[5]....
        /*0858*/ 	.word	0xffffffff


	//   ....[6]....
        /*085c*/ 	.word	0xffffffff


	//   ....[7]....
        /*0860*/ 	.word	0xffffffff


	//   ....[8]....
        /*0864*/ 	.word	0xffffffff


	//   ....[9]....
        /*0868*/ 	.word	0xffffffff


	//   ....[10]....
        /*086c*/ 	.word	0xffffffff


	//   ....[11]....
        /*0870*/ 	.word	0xffffffff


	//   ....[12]....
        /*0874*/ 	.word	0xffffffff


	//   ....[13]....
        /*0878*/ 	.word	0xffffffff


	//   ....[14]....
        /*087c*/ 	.word	0xffffffff


	//   ....[15]....
        /*0880*/ 	.word	0xffffffff


	//   ....[16]....
        /*0884*/ 	.word	0xffffffff


	//   ....[17]....
        /*0888*/ 	.word	0xffffffff


	//   ....[18]....
        /*088c*/ 	.word	0xffffffff


	//   ....[19]....
        /*0890*/ 	.word	0xffffffff


	//   ....[20]....
        /*0894*/ 	.word	0xffffffff


	//   ....[21]....
        /*0898*/ 	.word	0xffffffff


	//   ....[22]....
        /*089c*/ 	.word	0xffffffff


	//   ....[23]....
        /*08a0*/ 	.word	0xffffffff


	//   ....[24]....
        /*08a4*/ 	.word	0xffffffff


	//   ....[25]....
        /*08a8*/ 	.word	0xffffffff


	//   ....[26]....
        /*08ac*/ 	.word	0xffffffff


	//   ....[27]....
        /*08b0*/ 	.word	0xffffffff


	//   ....[28]....
        /*08b4*/ 	.word	0xffffffff


	//   ....[29]....
        /*08b8*/ 	.word	0xffffffff


	//   ....[30]....
        /*08bc*/ 	.word	0xffffffff


	//   ....[31]....
        /*08c0*/ 	.word	0xffffffff


	//   ....[32]....
        /*08c4*/ 	.word	0xffffffff


	//   ....[33]....
        /*08c8*/ 	.word	0xffffffff


	//   ....[34]....
        /*08cc*/ 	.word	0xffffffff


	//   ....[35]....
        /*08d0*/ 	.word	0xffffffff


	//   ....[36]....
        /*08d4*/ 	.word	0xffffffff


	//   ....[37]....
        /*08d8*/ 	.word	0xffffffff


	//   ....[38]....
        /*08dc*/ 	.word	0xffffffff


	//   ....[39]....
        /*08e0*/ 	.word	0xffffffff


	//   ....[40]....
        /*08e4*/ 	.word	0xffffffff


	//   ....[41]....
        /*08e8*/ 	.word	0xffffffff


	//   ....[42]....
        /*08ec*/ 	.word	0xffffffff


	//   ....[43]....
        /*08f0*/ 	.word	0xffffffff


	//   ....[44]....
        /*08f4*/ 	.word	0xffffffff


	//   ....[45]....
        /*08f8*/ 	.word	0xffffffff


	//   ....[46]....
        /*08fc*/ 	.word	0xffffffff


	//   ....[47]....
        /*0900*/ 	.word	0xffffffff


	//   ....[48]....
        /*0904*/ 	.word	0xffffffff


	//   ....[49]....
        /*0908*/ 	.word	0xffffffff


	//   ....[50]....
        /*090c*/ 	.word	0xffffffff


	//   ....[51]....
        /*0910*/ 	.word	0xffffffff


	//   ....[52]....
        /*0914*/ 	.word	0xffffffff


	//   ....[53]....
        /*0918*/ 	.word	0xffffffff


	//   ....[54]....
        /*091c*/ 	.word	0xffffffff


	//   ....[55]....
        /*0920*/ 	.word	0xffffffff


	//   ....[56]....
        /*0924*/ 	.word	0xffffffff


	//   ....[57]....
        /*0928*/ 	.word	0xffffffff


	//   ....[58]....
        /*092c*/ 	.word	0xffffffff


	//   ....[59]....
        /*0930*/ 	.word	0xffffffff


	//   ....[60]....
        /*0934*/ 	.word	0xffffffff


	//   ....[61]....
        /*0938*/ 	.word	0xffffffff


	//   ....[62]....
        /*093c*/ 	.word	0xffffffff


	//   ....[63]....
        /*0940*/ 	.word	0xffffffff


	//   ....[64]....
        /*0944*/ 	.word	0xffffffff


	//   ....[65]....
        /*0948*/ 	.word	0xffffffff


	//   ....[66]....
        /*094c*/ 	.word	0xffffffff


	//   ....[67]....
        /*0950*/ 	.word	0xffffffff


	//   ....[68]....
        /*0954*/ 	.word	0xffffffff


	//   ....[69]....
        /*0958*/ 	.word	0xffffffff


	//   ....[70]....
        /*095c*/ 	.word	0xffffffff


	//----- nvinfo : EIATTR_COOP_GROUP_INSTR_OFFSETS
	.align		4
.L_184:
        /*0960*/ 	.byte	0x04, 0x28
        /*0962*/ 	.short	(.L_186 - .L_185)


	//   ....[0]....
.L_185:
        /*0964*/ 	.word	0x00000050


	//   ....[1]....
        /*0968*/ 	.word	0x00001370


	//   ....[2]....
        /*096c*/ 	.word	0x00001390


	//   ....[3]....
        /*0970*/ 	.word	0x000014e0


	//   ....[4]....
        /*0974*/ 	.word	0x000014f0


	//   ....[5]....
        /*0978*/ 	.word	0x000015d0


	//   ....[6]....
        /*097c*/ 	.word	0x000015f0


	//   ....[7]....
        /*0980*/ 	.word	0x000016d0


	//   ....[8]....
        /*0984*/ 	.word	0x000016e0


	//   ....[9]....
        /*0988*/ 	.word	0x000017c0


	//   ....[10]....
        /*098c*/ 	.word	0x000017e0


	//   ....[11]....
        /*0990*/ 	.word	0x000018c0


	//   ....[12]....
        /*0994*/ 	.word	0x000018d0


	//   ....[13]....
        /*0998*/ 	.word	0x000019b0


	//   ....[14]....
        /*099c*/ 	.word	0x000019d0


	//   ....[15]....
        /*09a0*/ 	.word	0x00001ab0


	//   ....[16]....
        /*09a4*/ 	.word	0x00001ac0


	//   ....[17]....
        /*09a8*/ 	.word	0x00001f20


	//   ....[18]....
        /*09ac*/ 	.word	0x00001f40


	//   ....[19]....
        /*09b0*/ 	.word	0x00001f60


	//   ....[20]....
        /*09b4*/ 	.word	0x00001f70


	//   ....[21]....
        /*09b8*/ 	.word	0x00001f80


	//   ....[22]....
        /*09bc*/ 	.word	0x00001fa0


	//   ....[23]....
        /*09c0*/ 	.word	0x00001fc0


	//   ....[24]....
        /*09c4*/ 	.word	0x00001fe0


	//   ....[25]....
        /*09c8*/ 	.word	0x00002000


	//   ....[26]....
        /*09cc*/ 	.word	0x00002050


	//   ....[27]....
        /*09d0*/ 	.word	0x00002070


	//   ....[28]....
        /*09d4*/ 	.word	0x00002090


	//   ....[29]....
        /*09d8*/ 	.word	0x000020c0


	//   ....[30]....
        /*09dc*/ 	.word	0x000020d0


	//   ....[31]....
        /*09e0*/ 	.word	0x00002530


	//   ....[32]....
        /*09e4*/ 	.word	0x00002550


	//   ....[33]....
        /*09e8*/ 	.word	0x000025c0


	//   ....[34]....
        /*09ec*/ 	.word	0x00002630


	//   ....[35]....
        /*09f0*/ 	.word	0x00002650


	//   ....[36]....
        /*09f4*/ 	.word	0x00002670


	//   ....[37]....
        /*09f8*/ 	.word	0x00002680


	//   ....[38]....
        /*09fc*/ 	.word	0x000026b0


	//   ....[39]....
        /*0a00*/ 	.word	0x000026c0


	//   ....[40]....
        /*0a04*/ 	.word	0x000026d0


	//   ....[41]....
        /*0a08*/ 	.word	0x000026e0


	//   ....[42]....
        /*0a0c*/ 	.word	0x00002700


	//   ....[43]....
        /*0a10*/ 	.word	0x00002730


	//   ....[44]....
        /*0a14*/ 	.word	0x00002770


	//   ....[45]....
        /*0a18*/ 	.word	0x00003330


	//   ....[46]....
        /*0a1c*/ 	.word	0x00003350


	//   ....[47]....
        /*0a20*/ 	.word	0x00003360


	//   ....[48]....
        /*0a24*/ 	.word	0x00003370


	//   ....[49]....
        /*0a28*/ 	.word	0x00003380


	//   ....[50]....
        /*0a2c*/ 	.word	0x00003390


	//   ....[51]....
        /*0a30*/ 	.word	0x000033a0


	//   ....[52]....
        /*0a34*/ 	.word	0x000033b0


	//   ....[53]....
        /*0a38*/ 	.word	0x000033d0


	//   ....[54]....
        /*0a3c*/ 	.word	0x00003400


	//   ....[55]....
        /*0a40*/ 	.word	0x00003420


	//   ....[56]....
        /*0a44*/ 	.word	0x00003440


	//   ....[57]....
        /*0a48*/ 	.word	0x000034b0


	//   ....[58]....
        /*0a4c*/ 	.word	0x000034d0


	//   ....[59]....
        /*0a50*/ 	.word	0x00003670


	//   ....[60]....
        /*0a54*/ 	.word	0x00003a30


	//   ....[61]....
        /*0a58*/ 	.word	0x00003a40


	//   ....[62]....
        /*0a5c*/ 	.word	0x00003a50


	//   ....[63]....
        /*0a60*/ 	.word	0x00004bd0


	//   ....[64]....
        /*0a64*/ 	.word	0x00004c00


	//   ....[65]....
        /*0a68*/ 	.word	0x00004c20


	//   ....[66]....
        /*0a6c*/ 	.word	0x00004c30


	//   ....[67]....
        /*0a70*/ 	.word	0x00004c60


	//   ....[68]....
        /*0a74*/ 	.word	0x00004c80


	//   ....[69]....
        /*0a78*/ 	.word	0x00004ca0


	//   ....[70]....
        /*0a7c*/ 	.word	0x00004cb0


	//   ....[71]....
        /*0a80*/ 	.word	0x00007900


	//   ....[72]....
        /*0a84*/ 	.word	0x00007920


	//   ....[73]....
        /*0a88*/ 	.word	0x00007930


	//   ....[74]....
        /*0a8c*/ 	.word	0x00007940


	//   ....[75]....
        /*0a90*/ 	.word	0x00007950


	//   ....[76]....
        /*0a94*/ 	.word	0x00007960


	//   ....[77]....
        /*0a98*/ 	.word	0x00007970


	//   ....[78]....
        /*0a9c*/ 	.word	0x00007980


	//   ....[79]....
        /*0aa0*/ 	.word	0x00007990


	//   ....[80]....
        /*0aa4*/ 	.word	0x000079a0


	//   ....[81]....
        /*0aa8*/ 	.word	0x000079b0


	//   ....[82]....
        /*0aac*/ 	.word	0x000079c0


	//   ....[83]....
        /*0ab0*/ 	.word	0x000079d0


	//   ....[84]....
        /*0ab4*/ 	.word	0x000079e0


	//   ....[85]....
        /*0ab8*/ 	.word	0x00008660


	//   ....[86]....
        /*0abc*/ 	.word	0x00008680


	//   ....[87]....
        /*0ac0*/ 	.word	0x000086e0


	//   ....[88]....
        /*0ac4*/ 	.word	0x000086f0


	//   ....[89]....
        /*0ac8*/ 	.word	0x00008730


	//   ....[90]....
        /*0acc*/ 	.word	0x00008740


	//   ....[91]....
        /*0ad0*/ 	.word	0x00008780


	//   ....[92]....
        /*0ad4*/ 	.word	0x00008790


	//   ....[93]....
        /*0ad8*/ 	.word	0x000087d0


	//   ....[94]....
        /*0adc*/ 	.word	0x000087e0


	//   ....[95]....
        /*0ae0*/ 	.word	0x00008820


	//   ....[96]....
        /*0ae4*/ 	.word	0x00008830


	//   ....[97]....
        /*0ae8*/ 	.word	0x00008840


	//   ....[98]....
        /*0aec*/ 	.word	0x00008850


	//   ....[99]....
        /*0af0*/ 	.word	0x000089d0


	//   ....[100]....
        /*0af4*/ 	.word	0x00008d90


	//   ....[101]....
        /*0af8*/ 	.word	0x00008dc0


	//   ....[102]....
        /*0afc*/ 	.word	0x00008df0


	//   ....[103]....
        /*0b00*/ 	.word	0x00009c90


	//   ....[104]....
        /*0b04*/ 	.word	0x00009dc0


	//   ....[105]....
        /*0b08*/ 	.word	0x00009ea0


	//   ....[106]....
        /*0b0c*/ 	.word	0x00009ef0


	//   ....[107]....
        /*0b10*/ 	.word	0x00009fb0


	//   ....[108]....
        /*0b14*/ 	.word	0x00009ff0


	//   ....[109]....
        /*0b18*/ 	.word	0x0000a010


	//   ....[110]....
        /*0b1c*/ 	.word	0x0000a030


	//   ....[111]....
        /*0b20*/ 	.word	0x0000ceb0


	//   ....[112]....
        /*0b24*/ 	.word	0x0000ced0


	//   ....[113]....
        /*0b28*/ 	.word	0x0000cf00


	//   ....[114]....
        /*0b2c*/ 	.word	0x0000cf20


	//   ....[115]....
        /*0b30*/ 	.word	0x0000cf40


	//   ....[116]....
        /*0b34*/ 	.word	0x0000cf60


	//   ....[117]....
        /*0b38*/ 	.word	0x0000cf80


	//   ....[118]....
        /*0b3c*/ 	.word	0x0000cfa0


	//   ....[119]....
        /*0b40*/ 	.word	0x0000cfc0


	//   ....[120]....
        /*0b44*/ 	.word	0x0000cfe0


	//   ....[121]....
        /*0b48*/ 	.word	0x0000d000


	//   ....[122]....
        /*0b4c*/ 	.word	0x0000d020


	//   ....[123]....
        /*0b50*/ 	.word	0x0000d040


	//   ....[124]....
        /*0b54*/ 	.word	0x0000d1e0


	//   ....[125]....
        /*0b58*/ 	.word	0x0000dbb0


	//   ....[126]....
        /*0b5c*/ 	.word	0x0000dbd0


	//   ....[127]....
        /*0b60*/ 	.word	0x0000dc30


	//   ....[128]....
        /*0b64*/ 	.word	0x0000dc40


	//   ....[129]....
        /*0b68*/ 	.word	0x0000dc80


	//   ....[130]....
        /*0b6c*/ 	.word	0x0000dc90


	//   ....[131]....
        /*0b70*/ 	.word	0x0000dcd0


	//   ....[132]....
        /*0b74*/ 	.word	0x0000dce0


	//   ....[133]....
        /*0b78*/ 	.word	0x0000dd20


	//   ....[134]....
        /*0b7c*/ 	.word	0x0000dd30


	//   ....[135]....
        /*0b80*/ 	.word	0x0000dd70


	//   ....[136]....
        /*0b84*/ 	.word	0x0000dd80


	//   ....[137]....
        /*0b88*/ 	.word	0x0000dd90


	//   ....[138]....
        /*0b8c*/ 	.word	0x0000dda0


	//   ....[139]....
        /*0b90*/ 	.word	0x0000e570


	//   ....[140]....
        /*0b94*/ 	.word	0x0000e580


	//   ....[141]....
        /*0b98*/ 	.word	0x0000e5b0


	//   ....[142]....
        /*0b9c*/ 	.word	0x0000e5c0


	//   ....[143]....
        /*0ba0*/ 	.word	0x0000e5d0


	//   ....[144]....
        /*0ba4*/ 	.word	0x0000e600


	//   ....[145]....
        /*0ba8*/ 	.word	0x0000e620


	//   ....[146]....
        /*0bac*/ 	.word	0x0000e650


	//   ....[147]....
        /*0bb0*/ 	.word	0x000112e0


	//   ....[148]....
        /*0bb4*/ 	.word	0x00011350


	//   ....[149]....
        /*0bb8*/ 	.word	0x00011360


	//   ....[150]....
        /*0bbc*/ 	.word	0x00011370


	//   ....[151]....
        /*0bc0*/ 	.word	0x000113a0


	//   ....[152]....
        /*0bc4*/ 	.word	0x000113c0


	//   ....[153]....
        /*0bc8*/ 	.word	0x000113d0


	//   ....[154]....
        /*0bcc*/ 	.word	0x000113e0


	//   ....[155]....
        /*0bd0*/ 	.word	0x00012150


	//   ....[156]....
        /*0bd4*/ 	.word	0x00012580


	//   ....[157]....
        /*0bd8*/ 	.word	0x000125a0


	//   ....[158]....
        /*0bdc*/ 	.word	0x000125b0


	//   ....[159]....
        /*0be0*/ 	.word	0x000125c0


	//   ....[160]....
        /*0be4*/ 	.word	0x000125d0


	//   ....[161]....
        /*0be8*/ 	.word	0x000125e0


	//   ....[162]....
        /*0bec*/ 	.word	0x000125f0


	//   ....[163]....
        /*0bf0*/ 	.word	0x00012600


	//   ....[164]....
        /*0bf4*/ 	.word	0x00012770


	//   ....[165]....
        /*0bf8*/ 	.word	0x000127a0


	//   ....[166]....
        /*0bfc*/ 	.word	0x000127b0


	//   ....[167]....
        /*0c00*/ 	.word	0x000127c0


	//   ....[168]....
        /*0c04*/ 	.word	0x000127e0


	//   ....[169]....
        /*0c08*/ 	.word	0x00012800


	//   ....[170]....
        /*0c0c*/ 	.word	0x00012890


	//   ....[171]....
        /*0c10*/ 	.word	0x000128c0


	//   ....[172]....
        /*0c14*/ 	.word	0x00012950


	//   ....[173]....
        /*0c18*/ 	.word	0x00012980


	//   ....[174]....
        /*0c1c*/ 	.word	0x00012990


	//   ....[175]....
        /*0c20*/ 	.word	0x000129a0


	//   ....[176]....
        /*0c24*/ 	.word	0x000129b0


	//   ....[177]....
        /*0c28*/ 	.word	0x000129c0


	//   ....[178]....
        /*0c2c*/ 	.word	0x00012b10


	//   ....[179]....
        /*0c30*/ 	.word	0x00012b20


	//   ....[180]....
        /*0c34*/ 	.word	0x00013020


	//   ....[181]....
        /*0c38*/ 	.word	0x00013040


	//   ....[182]....
        /*0c3c*/ 	.word	0x00013130


	//   ....[183]....
        /*0c40*/ 	.word	0x00013140


	//   ....[184]....
        /*0c44*/ 	.word	0x000131c0


	//   ....[185]....
        /*0c48*/ 	.word	0x000131e0


	//   ....[186]....
        /*0c4c*/ 	.word	0x00013260


	//   ....[187]....
        /*0c50*/ 	.word	0x00013270


	//   ....[188]....
        /*0c54*/ 	.word	0x000132f0


	//   ....[189]....
        /*0c58*/ 	.word	0x00013310


	//   ....[190]....
        /*0c5c*/ 	.word	0x00013390


	//   ....[191]....
        /*0c60*/ 	.word	0x000133a0


	//   ....[192]....
        /*0c64*/ 	.word	0x00013420


	//   ....[193]....
        /*0c68*/ 	.word	0x00013440


	//   ....[194]....
        /*0c6c*/ 	.word	0x000134c0


	//   ....[195]....
        /*0c70*/ 	.word	0x000134d0


	//   ....[196]....
        /*0c74*/ 	.word	0x000135e0


	//   ....[197]....
        /*0c78*/ 	.word	0x000136d0


	//   ....[198]....
        /*0c7c*/ 	.word	0x00013740


	//   ....[199]....
        /*0c80*/ 	.word	0x000137b0


	//   ....[200]....
        /*0c84*/ 	.word	0x00013810


	//   ....[201]....
        /*0c88*/ 	.word	0x00013880


	//   ....[202]....
        /*0c8c*/ 	.word	0x000138f0


	//   ....[203]....
        /*0c90*/ 	.word	0x00013960


	//   ....[204]....
        /*0c94*/ 	.word	0x000139c0


	//   ....[205]....
        /*0c98*/ 	.word	0x00013a30


	//   ....[206]....
        /*0c9c*/ 	.word	0x00013aa0


	//   ....[207]....
        /*0ca0*/ 	.word	0x00013b10


	//   ....[208]....
        /*0ca4*/ 	.word	0x00013b70


	//   ....[209]....
        /*0ca8*/ 	.word	0x00013be0


	//   ....[210]....
        /*0cac*/ 	.word	0x00013c50


	//   ....[211]....
        /*0cb0*/ 	.word	0x00013cc0


	//   ....[212]....
        /*0cb4*/ 	.word	0x00013d20


	//   ....[213]....
        /*0cb8*/ 	.word	0x00013d90


	//   ....[214]....
        /*0cbc*/ 	.word	0x00013e00


	//   ....[215]....
        /*0cc0*/ 	.word	0x00013eb0


	//   ....[216]....
        /*0cc4*/ 	.word	0x00013f10


	//   ....[217]....
        /*0cc8*/ 	.word	0x00013fc0


	//   ....[218]....
        /*0ccc*/ 	.word	0x00014020


	//   ....[219]....
        /*0cd0*/ 	.word	0x000140d0


	//   ....[220]....
        /*0cd4*/ 	.word	0x00014130


	//   ....[221]....
        /*0cd8*/ 	.word	0x000141e0


	//   ....[222]....
        /*0cdc*/ 	.word	0x00014240


	//   ....[223]....
        /*0ce0*/ 	.word	0x000142f0


	//   ....[224]....
        /*0ce4*/ 	.word	0x00014350


	//   ....[225]....
        /*0ce8*/ 	.word	0x00014400


	//   ....[226]....
        /*0cec*/ 	.word	0x00014460


	//   ....[227]....
        /*0cf0*/ 	.word	0x000144d0


	//   ....[228]....
        /*0cf4*/ 	.word	0x00014540


	//   ....[229]....
        /*0cf8*/ 	.word	0x00014930


	//   ....[230]....
        /*0cfc*/ 	.word	0x00014d20


	//   ....[231]....
        /*0d00*/ 	.word	0x000157c0


	//   ....[232]....
        /*0d04*/ 	.word	0x00015810


	//   ....[233]....
        /*0d08*/ 	.word	0x00015860


	//   ....[234]....
        /*0d0c*/ 	.word	0x000158b0


	//   ....[235]....
        /*0d10*/ 	.word	0x00015900


	//   ....[236]....
        /*0d14*/ 	.word	0x00015950


	//   ....[237]....
        /*0d18*/ 	.word	0x000159a0


	//   ....[238]....
        /*0d1c*/ 	.word	0x000159f0


	//   ....[239]....
        /*0d20*/ 	.word	0x00015a60


	//   ....[240]....
        /*0d24*/ 	.word	0x00015ad0


	//   ....[241]....
        /*0d28*/ 	.word	0x00015b80


	//   ....[242]....
        /*0d2c*/ 	.word	0x00015be0


	//   ....[243]....
        /*0d30*/ 	.word	0x00015c90


	//   ....[244]....
        /*0d34*/ 	.word	0x00015cf0


	//   ....[245]....
        /*0d38*/ 	.word	0x00015da0


	//   ....[246]....
        /*0d3c*/ 	.word	0x00015e00


	//   ....[247]....
        /*0d40*/ 	.word	0x00015eb0


	//   ....[248]....
        /*0d44*/ 	.word	0x00015f10


	//   ....[249]....
        /*0d48*/ 	.word	0x00015fc0


	//   ....[250]....
        /*0d4c*/ 	.word	0x00016020


	//   ....[251]....
        /*0d50*/ 	.word	0x000160d0


	//   ....[252]....
        /*0d54*/ 	.word	0x00016130


	//   ....[253]....
        /*0d58*/ 	.word	0x000161a0


	//   ....[254]....
        /*0d5c*/ 	.word	0x00016210


	//   ....[255]....
        /*0d60*/ 	.word	0x000162c0


	//   ....[0]....
        /*0d64*/ 	.word	0x00016320


	//   ....[1]....
        /*0d68*/ 	.word	0x000163d0


	//   ....[2]....
        /*0d6c*/ 	.word	0x00016430


	//   ....[3]....
        /*0d70*/ 	.word	0x000164e0


	//   ....[4]....
        /*0d74*/ 	.word	0x00016540


	//   ....[5]....
        /*0d78*/ 	.word	0x000165f0


	//   ....[6]....
        /*0d7c*/ 	.word	0x00016650


	//   ....[7]....
        /*0d80*/ 	.word	0x00016700


	//   ....[8]....
        /*0d84*/ 	.word	0x00016760


	//   ....[9]....
        /*0d88*/ 	.word	0x00016810


	//   ....[10]....
        /*0d8c*/ 	.word	0x00016870


	//   ....[11]....
        /*0d90*/ 	.word	0x000168e0


	//   ....[12]....
        /*0d94*/ 	.word	0x00016950


	//   ....[13]....
        /*0d98*/ 	.word	0x00016d30


	//   ....[14]....
        /*0d9c*/ 	.word	0x00017110


	//   ....[15]....
        /*0da0*/ 	.word	0x00017bd0


	//   ....[16]....
        /*0da4*/ 	.word	0x00017c10


	//   ....[17]....
        /*0da8*/ 	.word	0x00017c60


	//   ....[18]....
        /*0dac*/ 	.word	0x00017ca0


	//   ....[19]....
        /*0db0*/ 	.word	0x00017cf0


	//   ....[20]....
        /*0db4*/ 	.word	0x00017d30


	//   ....[21]....
        /*0db8*/ 	.word	0x00017d80


	//   ....[22]....
        /*0dbc*/ 	.word	0x00017dc0


	//   ....[23]....
        /*0dc0*/ 	.word	0x00017e20


	//   ....[24]....
        /*0dc4*/ 	.word	0x00017e90


	//   ....[25]....
        /*0dc8*/ 	.word	0x00017f00


	//   ....[26]....
        /*0dcc*/ 	.word	0x00017fb0


	//   ....[27]....
        /*0dd0*/ 	.word	0x00018010


	//   ....[28]....
        /*0dd4*/ 	.word	0x000180c0


	//   ....[29]....
        /*0dd8*/ 	.word	0x00018120


	//   ....[30]....
        /*0ddc*/ 	.word	0x000181d0


	//   ....[31]....
        /*0de0*/ 	.word	0x00018230


	//   ....[32]....
        /*0de4*/ 	.word	0x000182e0


	//   ....[33]....
        /*0de8*/ 	.word	0x00018340


	//   ....[34]....
        /*0dec*/ 	.word	0x000183f0


	//   ....[35]....
        /*0df0*/ 	.word	0x00018450


	//   ....[36]....
        /*0df4*/ 	.word	0x00018500


	//   ....[37]....
        /*0df8*/ 	.word	0x00018560


	//   ....[38]....
        /*0dfc*/ 	.word	0x000185b0


	//   ....[39]....
        /*0e00*/ 	.word	0x000185f0


	//   ....[40]....
        /*0e04*/ 	.word	0x00018640


	//   ....[41]....
        /*0e08*/ 	.word	0x00018680


	//   ....[42]....
        /*0e0c*/ 	.word	0x000186d0


	//   ....[43]....
        /*0e10*/ 	.word	0x00018710


	//   ....[44]....
        /*0e14*/ 	.word	0x00018760


	//   ....[45]....
        /*0e18*/ 	.word	0x000187a0


	//   ....[46]....
        /*0e1c*/ 	.word	0x000187f0


	//   ....[47]....
        /*0e20*/ 	.word	0x00018850


	//   ....[48]....
        /*0e24*/ 	.word	0x000188a0


	//   ....[49]....
        /*0e28*/ 	.word	0x00018900


	//   ....[50]....
        /*0e2c*/ 	.word	0x00018950


	//   ....[51]....
        /*0e30*/ 	.word	0x000189b0


	//   ....[52]....
        /*0e34*/ 	.word	0x00018a00


	//   ....[53]....
        /*0e38*/ 	.word	0x00018a60


	//   ....[54]....
        /*0e3c*/ 	.word	0x00018ad0


	//   ....[55]....
        /*0e40*/ 	.word	0x00018b40


	//   ....[56]....
        /*0e44*/ 	.word	0x00018bb0


	//   ....[57]....
        /*0e48*/ 	.word	0x00018c10


	//   ....[58]....
        /*0e4c*/ 	.word	0x00018c80


	//   ....[59]....
        /*0e50*/ 	.word	0x00018cf0


	//   ....[60]....
        /*0e54*/ 	.word	0x00018d60


	//   ....[61]....
        /*0e58*/ 	.word	0x00018dc0


	//   ....[62]....
        /*0e5c*/ 	.word	0x00018e30


	//   ....[63]....
        /*0e60*/ 	.word	0x00018ea0


	//   ....[64]....
        /*0e64*/ 	.word	0x00018f10


	//   ....[65]....
        /*0e68*/ 	.word	0x00018f70


	//   ....[66]....
        /*0e6c*/ 	.word	0x00018fe0


	//   ....[67]....
        /*0e70*/ 	.word	0x00019050


	//   ....[68]....
        /*0e74*/ 	.word	0x000190c0


	//   ....[69]....
        /*0e78*/ 	.word	0x00019120


	//   ....[70]....
        /*0e7c*/ 	.word	0x00019190


	//----- nvinfo : EIATTR_EXIT_INSTR_OFFSETS
	.align		4
.L_186:
        /*0e80*/ 	.byte	0x04, 0x1c
        /*0e82*/ 	.short	(.L_188 - .L_187)


	//   ....[0]....
.L_187:
        /*0e84*/ 	.word	0x000000a0


	//   ....[1]....
        /*0e88*/ 	.word	0x00013680


	//----- nvinfo : EIATTR_MAX_THREADS
	.align		4
.L_188:
        /*0e8c*/ 	.byte	0x04, 0x05
        /*0e8e*/ 	.short	(.L_190 - .L_189)
.L_189:
        /*0e90*/ 	.word	0x00000080
        /*0e94*/ 	.word	0x00000001
        /*0e98*/ 	.word	0x00000001


	//----- nvinfo : EIATTR_CRS_STACK_SIZE
	.align		4
.L_190:
        /*0e9c*/ 	.byte	0x04, 0x1e
        /*0e9e*/ 	.short	(.L_192 - .L_191)
.L_191:
        /*0ea0*/ 	.word	0x00000000
.L_192:


//--------------------- .nv.info._ZN7cutlass13device_kernelIN5flash19enable_sm80_to_sm89INS1_16FlashAttnFwdSm80INS1_25CollectiveMainloopFwdSm80ILi4ELi1ELb0EN4cute5tupleIJNS5_1CILi128EEENS7_ILi112EEENS7_ILi64EEEEEELi64ENS_6half_tEfNS_4arch4Sm80ELb1ELb0ELb0ELb1ELb1ELb0ELb1ELb0EEENS1_21CollectiveEpilogueFwdINS6_IJS8_SA_S9_EEENS6_IJNS7_ILi1EEESI_SI_EEESC_SE_Li128ELb1ELb1ELb0ELb0EEENS1_19SingleTileSchedulerILb1ELb0ELb1ELi128EEEEEEEEEvNT_6ParamsE --------------------------
	.section	.nv.info._ZN7cutlass13device_kernelIN5flash19enable_sm80_to_sm89INS1_16FlashAttnFwdSm80INS1_25CollectiveMainloopFwdSm80ILi4ELi1ELb0EN4cute5tupleIJNS5_1CILi128EEENS7_ILi112EEENS7_ILi64EEEEEELi64ENS_6half_tEfNS_4arch4Sm80ELb1ELb0ELb0ELb1ELb1ELb0ELb1ELb0EEENS1_21CollectiveEpilogueFwdINS6_IJS8_SA_S9_EEENS6_IJNS7_ILi1EEESI_SI_EEESC_SE_Li128ELb1ELb1ELb0ELb0EEENS1_19SingleTileSchedulerILb1ELb0ELb1ELi128EEEEEEEEEvNT_6ParamsE,"",@"SHT_CUDA_INFO"
	.sectionflags	@""
	.align	4


	//----- nvinfo : EIATTR_CUDA_API_VERSION
	.align		4
        /*0000*/ 	.byte	0x04, 0x37
        /*0002*/ 	.short	(.L_194 - .L_193)
.L_193:
        /*0004*/ 	.word	0x00000082


	//----- nvinfo : EIATTR_SW2861232_WAR
	.align		4
.L_194:
        /*0008*/ 	.byte	0x01, 0x35
	.zero		2


	//----- nvinfo : EIATTR_PARAM_CBANK
	.align		4
        /*000c*/ 	.byte	0x04, 0x0a
        /*000e*/ 	.short	(.L_196 - .L_195)
	.align		4
.L_195:
        /*0010*/ 	.word	index@(.nv.constant0._ZN7cutlass13device_kernelIN5flash19enable_sm80_to_sm89INS1_16FlashAttnFwdSm80INS1_25CollectiveMainloopFwdSm80ILi4ELi1ELb0EN4cute5tupleIJNS5_1CILi128EEENS7_ILi112EEENS7_ILi64EEEEEELi64ENS_6half_tEfNS_4arch4Sm80ELb1ELb0ELb0ELb1ELb1ELb0ELb1ELb0EEENS1_21CollectiveEpilogueFwdINS6_IJS8_SA_S9_EEENS6_IJNS7_ILi1EEESI_SI_EEESC_SE_Li128ELb1ELb1ELb0ELb0EEENS1_19SingleTileSchedulerILb1ELb0ELb1ELi128EEEEEEEEEvNT_6ParamsE)
        /*0014*/ 	.short	0x0160
        /*0016*/ 	.short	0x0418


	//----- nvinfo : EIATTR_CBANK_PARAM_SIZE
	.align		4
.L_196:
        /*0018*/ 	.byte	0x03, 0x19
        /*001a*/ 	.short	0x0418


	//----- nvinfo : EIATTR_KPARAM_INFO
	.align		4
        /*001c*/ 	.byte	0x04, 0x17
        /*001e*/ 	.short	(.L_198 - .L_197)
.L_197:
        /*0020*/ 	.word	0x00000000
        /*0024*/ 	.short	0x0000
        /*0026*/ 	.short	0x0000
        /*0028*/ 	.byte	0x00, 0xf0, 0x61, 0x10


	//----- nvinfo : EIATTR_MAXREG_COUNT
	.align		4
.L_198:
        /*002c*/ 	.byte	0x03, 0x1b
        /*002e*/ 	.short	0x00ff


	//----- nvinfo : EIATTR_NUM_BARRIERS
	.align		4
        /*0030*/ 	.byte	0x02, 0x4c
        /*0032*/ 	.byte	0x02
	.zero		1


	//----- nvinfo : EIATTR_ANNOTATIONS
	.align		4
        /*0034*/ 	.byte	0x04, 0x55
        /*0036*/ 	.short	(.L_200 - .L_199)


	//   ....[0]....
.L_199:
        /* <DEDUP_REMOVED lines=38> */


	//----- nvinfo : EIATTR_MERCURY_ISA_VERSION
	.align		4
.L_200:
        /*0288*/ 	.byte	0x03, 0x5f
        /*028a*/ 	.short	0x0000


	//----- nvinfo : EIATTR_COOP_GROUP_MASK_REGIDS
	.align		4
        /*028c*/ 	.byte	0x04, 0x29
        /*028e*/ 	.short	(.L_202 - .L_201)


	//   ....[0]....
.L_201:
        /*0290*/ 	.word	0xffffffff


	//   ....[1]....
        /*0294*/ 	.word	0xffffffff


	//   ....[2]....
        /*0298*/ 	.word	0xffffffff


	//   ....[3]....
        /*029c*/ 	.word	0xffffffff


	//   ....[4]....
        /*02a0*/ 	.word	0xffffffff


	//   ....[5]....
        /*02a4*/ 	.word	0xffffffff


	//   ....[6]....
        /*02a8*/ 	.word	0xffffffff


	//   ....[7]....
        /*02ac*/ 	.word	0xffffffff


	//   ....[8]....
        /*02b0*/ 	.word	0xffffffff


	//   ....[9]....
        /*02b4*/ 	.word	0xffffffff


	//   ....[10]....
        /*02b8*/ 	.word	0xffffffff


	//   ....[11]....
        /*02bc*/ 	.word	0xffffffff


	//   ....[12]....
        /*02c0*/ 	.word	0xffffffff


	//   ....[13]....
        /*02c4*/ 	.word	0xffffffff


	//   ....[14]....
        /*02c8*/ 	.word	0xffffffff


	//   ....[15]....
        /*02cc*/ 	.word	0xffffffff


	//   ....[16]....
        /*02d0*/ 	.word	0xffffffff


	//   ....[17]....
        /*02d4*/ 	.word	0xffffffff


	//   ....[18]....
        /*02d8*/ 	.word	0xffffffff


	//   ....[19]....
        /*02dc*/ 	.word	0xffffffff


	//   ....[20]....
        /*02e0*/ 	.word	0xffffffff


	//   ....[21]....
        /*02e4*/ 	.word	0xffffffff


	//   ....[22]....
        /*02e8*/ 	.word	0xffffffff


	//   ....[23]....
        /*02ec*/ 	.word	0xffffffff


	//   ....[24]....
        /*02f0*/ 	.word	0xffffffff


	//   ....[25]....
        /*02f4*/ 	.word	0xffffffff


	//   ....[26]....
        /*02f8*/ 	.word	0xffffffff


	//   ....[27]....
        /*02fc*/ 	.word	0xffffffff


	//   ....[28]....
        /*0300*/ 	.word	0xffffffff


	//   ....[29]....
        /*0304*/ 	.word	0xffffffff


	//   ....[30]....
        /*0308*/ 	.word	0xffffffff


	//   ....[31]....
        /*030c*/ 	.word	0xffffffff


	//   ....[32]....
        /*0310*/ 	.word	0xffffffff


	//   ....[33]....
        /*0314*/ 	.word	0xffffffff


	//   ....[34]....
        /*0318*/ 	.word	0xffffffff


	//   ....[35]....
        /*031c*/ 	.word	0xffffffff


	//   ....[36]....
        /*0320*/ 	.word	0xffffffff


	//   ....[37]....
        /*0324*/ 	.word	0xffffffff


	//   ....[38]....
        /*0328*/ 	.word	0xffffffff


	//   ....[39]....
        /*032c*/ 	.word	0xffffffff


	//   ....[40]....
        /*0330*/ 	.word	0xffffffff


	//   ....[41]....
        /*0334*/ 	.word	0xffffffff


	//   ....[42]....
        /*0338*/ 	.word	0xffffffff


	//   ....[43]....
        /*033c*/ 	.word	0xffffffff


	//   ....[44]....
        /*0340*/ 	.word	0xffffffff


	//   ....[45]....
        /*0344*/ 	.word	0xffffffff


	//   ....[46]....
        /*0348*/ 	.word	0xffffffff


	//   ....[47]....
        /*034c*/ 	.word	0xffffffff


	//   ....[48]....
        /*0350*/ 	.word	0xffffffff


	//   ....[49]....
        /*0354*/ 	.word	0xffffffff


	//   ....[50]....
        /*0358*/ 	.word	0xffffffff


	//   ....[51]....
        /*035c*/ 	.word	0xffffffff


	//   ....[52]....
        /*0360*/ 	.word	0xffffffff


	//   ....[53]....
        /*0364*/ 	.word	0xffffffff


	//   ....[54]....
        /*0368*/ 	.word	0xffffffff


	//   ....[55]....
        /*036c*/ 	.word	0xffffffff


	//   ....[56]....
        /*0370*/ 	.word	0xffffffff


	//   ....[57]....
        /*0374*/ 	.word	0xffffffff


	//   ....[58]....
        /*0378*/ 	.word	0xffffffff


	//   ....[59]....
        /*037c*/ 	.word	0xffffffff


	//   ....[60]....
        /*0380*/ 	.word	0xffffffff


	//   ....[61]....
        /*0384*/ 	.word	0xffffffff


	//   ....[62]....
        /*0388*/ 	.word	0xffffffff


	//   ....[63]....
        /*038c*/ 	.word	0xffffffff


	//   ....[64]....
        /*0390*/ 	.word	0xffffffff


	//   ....[65]....
        /*0394*/ 	.word	0xffffffff


	//   ....[66]....
        /*0398*/ 	.word	0xffffffff


	//   ....[67]....
        /*039c*/ 	.word	0xffffffff


	//   ....[68]....
        /*03a0*/ 	.word	0xffffffff


	//   ....[69]....
        /*03a4*/ 	.word	0xffffffff


	//   ....[70]....
        /*03a8*/ 	.word	0xffffffff


	//   ....[71]....
        /*03ac*/ 	.word	0xffffffff


	//   ....[72]....
        /*03b0*/ 	.word	0xffffffff


	//   ....[73]....
        /*03b4*/ 	.word	0xffffffff


	//   ....[74]....
        /*03b8*/ 	.word	0xffffffff


	//   ....[75]....
        /*03bc*/ 	.word	0xffffffff


	//   ....[76]....
        /*03c0*/ 	.word	0xffffffff


	//   ....[77]....
        /*03c4*/ 	.word	0xffffffff


	//   ....[78]....
        /*03c8*/ 	.word	0xffffffff


	//   ....[79]....
        /*03cc*/ 	.word	0xffffffff


	//   ....[80]....
        /*03d0*/ 	.word	0xffffffff


	//   ....[81]....
        /*03d4*/ 	.word	0xffffffff


	//   ....[82]....
        /*03d8*/ 	.word	0xffffffff


	//   ....[83]....
        /*03dc*/ 	.word	0xffffffff


	//   ....[84]....
        /*03e0*/ 	.word	0xffffffff


	//   ....[85]....
        /*03e4*/ 	.word	0xffffffff


	//   ....[86]....
        /*03e8*/ 	.word	0xffffffff


	//   ....[87]....
        /*03ec*/ 	.word	0xffffffff


	//   ....[88]....
        /*03f0*/ 	.word	0xffffffff


	//   ....[89]....
        /*03f4*/ 	.word	0xffffffff


	//   ....[90]....
        /*03f8*/ 	.word	0xffffffff


	//   ....[91]....
        /*03fc*/ 	.word	0xffffffff


	//   ....[92]....
        /*0400*/ 	.word	0xffffffff


	//   ....[93]....
        /*0404*/ 	.word	0xffffffff


	//   ....[94]....
        /*0408*/ 	.word	0xffffffff


	//   ....[95]....
        /*040c*/ 	.word	0xffffffff


	//   ....[96]....
        /*0410*/ 	.word	0xffffffff


	//   ....[97]....
        /*0414*/ 	.word	0xffffffff


	//   ....[98]....
        /*0418*/ 	.word	0xffffffff


	//   ....[99]....
        /*041c*/ 	.word	0xffffffff


	//   ....[100]....
        /*0420*/ 	.word	0xffffffff


	//   ....[101]....
        /*0424*/ 	.word	0xffffffff


	//   ....[102]....
        /*0428*/ 	.word	0xffffffff


	//   ....[103]....
        /*042c*/ 	.word	0xffffffff


	//   ....[104]....
        /*0430*/ 	.word	0xffffffff


	//   ....[105]....
        /*0434*/ 	.word	0xffffffff


	//   ....[106]....
        /*0438*/ 	.word	0xffffffff


	//   ....[107]....
        /*043c*/ 	.word	0xffffffff


	//   ....[108]....
        /*0440*/ 	.word	0xffffffff


	//   ....[109]....
        /*0444*/ 	.word	0xffffffff


	//   ....[110]....
        /*0448*/ 	.word	0xffffffff


	//   ....[111]....
        /*044c*/ 	.word	0xffffffff


	//   ....[112]....
        /*0450*/ 	.word	0xffffffff


	//   ....[113]....
        /*0454*/ 	.word	0xffffffff


	//   ....[114]....
        /*0458*/ 	.word	0xffffffff


	//   ....[115]....
        /*045c*/ 	.word	0xffffffff


	//   ....[116]....
        /*0460*/ 	.word	0xffffffff


	//   ....[117]....
        /*0464*/ 	.word	0xffffffff


	//   ....[118]....
        /*0468*/ 	.word	0xffffffff


	//   ....[119]....
        /*046c*/ 	.word	0xffffffff


	//   ....[120]....
        /*0470*/ 	.word	0xffffffff


	//   ....[121]....
        /*0474*/ 	.word	0xffffffff


	//   ....[122]....
        /*0478*/ 	.word	0xffffffff


	//   ....[123]....
        /*047c*/ 	.word	0xffffffff


	//   ....[124]....
        /*0480*/ 	.word	0xffffffff


	//   ....[125]....
        /*0484*/ 	.word	0xffffffff


	//   ....[126]....
        /*0488*/ 	.word	0xffffffff


	//   ....[127]....
        /*048c*/ 	.word	0xffffffff


	//   ....[128]....
        /*0490*/ 	.word	0xffffffff


	//   ....[129]....
        /*0494*/ 	.word	0xffffffff


	//   ....[130]....
        /*0498*/ 	.word	0xffffffff


	//   ....[131]....
        /*049c*/ 	.word	0xffffffff


	//   ....[132]....
        /*04a0*/ 	.word	0xffffffff


	//   ....[133]....
        /*04a4*/ 	.word	0xffffffff


	//   ....[134]....
        /*04a8*/ 	.word	0xffffffff


	//   ....[135]....
        /*04ac*/ 	.word	0xffffffff


	//   ....[136]....
        /*04b0*/ 	.word	0xffffffff


	//   ....[137]....
        /*04b4*/ 	.word	0xffffffff


	//   ....[138]....
        /*04b8*/ 	.word	0xffffffff


	//   ....[139]....
        /*04bc*/ 	.word	0xffffffff


	//   ....[140]....
        /*04c0*/ 	.word	0xffffffff


	//   ....[141]....
        /*04c4*/ 	.word	0xffffffff


	//   ....[142]....
        /*04c8*/ 	.word	0xffffffff


	//   ....[143]....
        /*04cc*/ 	.word	0xffffffff


	//   ....[144]....
        /*04d0*/ 	.word	0xffffffff


	//   ....[145]....
        /*04d4*/ 	.word	0xffffffff


	//   ....[146]....
        /*04d8*/ 	.word	0xffffffff


	//   ....[147]....
        /*04dc*/ 	.word	0xffffffff


	//   ....[148]....
        /*04e0*/ 	.word	0xffffffff


	//   ....[149]....
        /*04e4*/ 	.word	0xffffffff


	//   ....[150]....
        /*04e8*/ 	.word	0xffffffff


	//   ....[151]....
        /*04ec*/ 	.word	0xffffffff


	//   ....[152]....
        /*04f0*/ 	.word	0xffffffff


	//   ....[153]....
        /*04f4*/ 	.word	0xffffffff


	//   ....[154]....
        /*04f8*/ 	.word	0xffffffff


	//   ....[155]....
        /*04fc*/ 	.word	0xffffffff


	//   ....[156]....
        /*0500*/ 	.word	0xffffffff


	//   ....[157]....
        /*0504*/ 	.word	0xffffffff


	//   ....[158]....
        /*0508*/ 	.word	0xffffffff


	//   ....[159]....
        /*050c*/ 	.word	0xffffffff


	//   ....[160]....
        /*0510*/ 	.word	0xffffffff


	//   ....[161]....
        /*0514*/ 	.word	0xffffffff


	//   ....[162]....
        /*0518*/ 	.word	0xffffffff


	//   ....[163]....
        /*051c*/ 	.word	0xffffffff


	//   ....[164]....
        /*0520*/ 	.word	0xffffffff


	//   ....[165]....
        /*0524*/ 	.word	0xffffffff


	//   ....[166]....
        /*0528*/ 	.word	0xffffffff


	//   ....[167]....
        /*052c*/ 	.word	0xffffffff


	//   ....[168]....
        /*0530*/ 	.word	0xffffffff


	//   ....[169]....
        /*0534*/ 	.word	0xffffffff


	//   ....[170]....
        /*0538*/ 	.word	0xffffffff


	//   ....[171]....
        /*053c*/ 	.word	0xffffffff


	//   ....[172]....
        /*0540*/ 	.word	0xffffffff


	//   ....[173]....
        /*0544*/ 	.word	0xffffffff


	//   ....[174]....
        /*0548*/ 	.word	0xffffffff


	//   ....[175]....
        /*054c*/ 	.word	0xffffffff


	//   ....[176]....
        /*0550*/ 	.word	0xffffffff


	//   ....[177]....
        /*0554*/ 	.word	0xffffffff


	//   ....[178]....
        /*0558*/ 	.word	0xffffffff


	//   ....[179]....
        /*055c*/ 	.word	0xffffffff


	//   ....[180]....
        /*0560*/ 	.word	0xffffffff


	//   ....[181]....
        /*0564*/ 	.word	0xffffffff


	//   ....[182]....
        /*0568*/ 	.word	0xffffffff


	//   ....[183]....
        /*056c*/ 	.word	0xffffffff


	//   ....[184]....
        /*0570*/ 	.word	0xffffffff


	//   ....[185]....
        /*0574*/ 	.word	0xffffffff


	//   ....[186]....
        /*0578*/ 	.word	0xffffffff


	//   ....[187]....
        /*057c*/ 	.word	0xffffffff


	//   ....[188]....
        /*0580*/ 	.word	0xffffffff


	//   ....[189]....
        /*0584*/ 	.word	0xffffffff


	//   ....[190]....
        /*0588*/ 	.word	0xffffffff


	//   ....[191]....
        /*058c*/ 	.word	0xffffffff


	//   ....[192]....
        /*0590*/ 	.word	0xffffffff


	//   ....[193]....
        /*0594*/ 	.word	0xffffffff


	//   ....[194]....
        /*0598*/ 	.word	0xffffffff


	//----- nvinfo : EIATTR_COOP_GROUP_INSTR_OFFSETS
	.align		4
.L_202:
        /*059c*/ 	.byte	0x04, 0x28
        /*059e*/ 	.short	(.L_204 - .L_203)


	//   ....[0]....
.L_203:
        /*05a0*/ 	.word	0x000000a0


	//   ....[1]....
        /*05a4*/ 	.word	0x00001150


	//   ....[2]....
        /*05a8*/ 	.word	0x00001190


	//   ....[3]....
        /*05ac*/ 	.word	0x00001360


	//   ....[4]....
        /*05b0*/ 	.word	0x00001390


	//   ....[5]....
        /*05b4*/ 	.word	0x00001420


	//   ....[6]....
        /*05b8*/ 	.word	0x00001450


	//   ....[7]....
        /*05bc*/ 	.word	0x000014e0


	//   ....[8]....
        /*05c0*/ 	.word	0x00001510


	//   ....[9]....
        /*05c4*/ 	.word	0x000015a0


	//   ....[10]....
        /*05c8*/ 	.word	0x000015d0


	//   ....[11]....
        /*05cc*/ 	.word	0x00001660


	//   ....[12]....
        /*05d0*/ 	.word	0x00001690


	//   ....[13]....
        /*05d4*/ 	.word	0x00001720


	//   ....[14]....
        /*05d8*/ 	.word	0x00001750


	//   ....[15]....
        /*05dc*/ 	.word	0x000017d0


	//   ....[16]....
        /*05e0*/ 	.word	0x00001810


	//   ....[17]....
        /*05e4*/ 	.word	0x00001c80


	//   ....[18]....
        /*05e8*/ 	.word	0x00001ca0


	//   ....[19]....
        /*05ec*/ 	.word	0x00001cb0


	//   ....[20]....
        /*05f0*/ 	.word	0x00001cc0


	//   ....[21]....
        /*05f4*/ 	.word	0x00001cd0


	//   ....[22]....
        /*05f8*/ 	.word	0x00001ce0


	//   ....[23]....
        /*05fc*/ 	.word	0x00001cf0


	//   ....[24]....
        /*0600*/ 	.word	0x00001d20


	//   ....[25]....
        /*0604*/ 	.word	0x00001d40


	//   ....[26]....
        /*0608*/ 	.word	0x00001d70


	//   ....[27]....
        /*060c*/ 	.word	0x00001d80


	//   ....[28]....
        /*0610*/ 	.word	0x00001d90


	//   ....[29]....
        /*0614*/ 	.word	0x00001dc0


	//   ....[30]....
        /*0618*/ 	.word	0x00001df0


	//   ....[31]....
        /*061c*/ 	.word	0x000022f0


	//   ....[32]....
        /*0620*/ 	.word	0x00002300


	//   ....[33]....
        /*0624*/ 	.word	0x00002320


	//   ....[34]....
        /*0628*/ 	.word	0x00002440


	//   ....[35]....
        /*062c*/ 	.word	0x00002450


	//   ....[36]....
        /*0630*/ 	.word	0x00002470


	//   ....[37]....
        /*0634*/ 	.word	0x00002480


	//   ....[38]....
        /*0638*/ 	.word	0x000024c0


	//   ....[39]....
        /*063c*/ 	.word	0x000024e0


	//   ....[40]....
        /*0640*/ 	.word	0x00002520


	//   ....[41]....
        /*0644*/ 	.word	0x00002540


	//   ....[42]....
        /*0648*/ 	.word	0x00002560


	//   ....[43]....
        /*064c*/ 	.word	0x00002570


	//   ....[44]....
        /*0650*/ 	.word	0x00002620


	//   ....[45]....
        /*0654*/ 	.word	0x000030c0


	//   ....[46]....
        /*0658*/ 	.word	0x000030e0


	//   ....[47]....
        /*065c*/ 	.word	0x000030f0


	//   ....[48]....
        /*0660*/ 	.word	0x00003100


	//   ....[49]....
        /*0664*/ 	.word	0x00003110


	//   ....[50]....
        /*0668*/ 	.word	0x00003120


	//   ....[51]....
        /*066c*/ 	.word	0x00003130


	//   ....[52]....
        /*0670*/ 	.word	0x00003140


	//   ....[53]....
        /*0674*/ 	.word	0x00003160


	//   ....[54]....
        /*0678*/ 	.word	0x00003180


	//   ....[55]....
        /*067c*/ 	.word	0x000031a0


	//   ....[56]....
        /*0680*/ 	.word	0x000031d0


	//   ....[57]....
        /*0684*/ 	.word	0x000031f0


	//   ....[58]....
        /*0688*/ 	.word	0x00003210


	//   ....[59]....
        /*068c*/ 	.word	0x00003540


	//   ....[60]....
        /*0690*/ 	.word	0x00003550


	//   ....[61]....
        /*0694*/ 	.word	0x00003560


	//   ....[62]....
        /*0698*/ 	.word	0x00003570


	//   ....[63]....
        /*069c*/ 	.word	0x00004410


	//   ....[64]....
        /*06a0*/ 	.word	0x00004640


	//   ....[65]....
        /*06a4*/ 	.word	0x00004860


	//   ....[66]....
        /*06a8*/ 	.word	0x00004a00


	//   ....[67]....
        /*06ac*/ 	.word	0x00004a30


	//   ....[68]....
        /*06b0*/ 	.word	0x00004bd0


	//   ....[69]....
        /*06b4*/ 	.word	0x00004da0


	//   ....[70]....
        /*06b8*/ 	.word	0x00004ee0


	//   ....[71]....
        /*06bc*/ 	.word	0x00007aa0


	//   ....[72]....
        /*06c0*/ 	.word	0x00007ac0


	//   ....[73]....
        /*06c4*/ 	.word	0x00007ad0


	//   ....[74]....
        /*06c8*/ 	.word	0x00007ae0


	//   ....[75]....
        /*06cc*/ 	.word	0x00007af0


	//   ....[76]....
        /*06d0*/ 	.word	0x00007b00


	//   ....[77]....
        /*06d4*/ 	.word	0x00007b10


	//   ....[78]....
        /*06d8*/ 	.word	0x00007b20


	//   ....[79]....
        /*06dc*/ 	.word	0x00007b30


	//   ....[80]....
        /*06e0*/ 	.word	0x00007b40


	//   ....[81]....
        /*06e4*/ 	.word	0x00007b50


	//   ....[82]....
        /*06e8*/ 	.word	0x00007b60


	//   ....[83]....
        /*06ec*/ 	.word	0x00007b70


	//   ....[84]....
        /*06f0*/ 	.word	0x00007b80


	//   ....[85]....
        /*06f4*/ 	.word	0x00008710


	//   ....[86]....
        /*06f8*/ 	.word	0x00008730


	//   ....[87]....
        /*06fc*/ 	.word	0x00008740


	//   ....[88]....
        /*0700*/ 	.word	0x00008750


	//   ....[89]....
        /*0704*/ 	.word	0x00008760


	//   ....[90]....
        /*0708*/ 	.word	0x00008770


	//   ....[91]....
        /*070c*/ 	.word	0x00008780


	//   ....[92]....
        /*0710*/ 	.word	0x000087a0


	//   ....[93]....
        /*0714*/ 	.word	0x000087b0


	//   ....[94]....
        /*0718*/ 	.word	0x000087d0


	//   ....[95]....
        /*071c*/ 	.word	0x00008820


	//   ....[96]....
        /*0720*/ 	.word	0x00008860


	//   ....[97]....
        /*0724*/ 	.word	0x00008880


	//   ....[98]....
        /*0728*/ 	.word	0x00008890


	//   ....[99]....
        /*072c*/ 	.word	0x00008b00


	//   ....[100]....
        /*0730*/ 	.word	0x00008b10


	//   ....[101]....
        /*0734*/ 	.word	0x00008b20


	//   ....[102]....
        /*0738*/ 	.word	0x00008b30


	//   ....[103]....
        /*073c*/ 	.word	0x00009a10


	//   ....[104]....
        /*0740*/ 	.word	0x00009cd0


	//   ....[105]....
        /*0744*/ 	.word	0x00009ef0


	//   ....[106]....
        /*0748*/ 	.word	0x0000a030


	//   ....[107]....
        /*074c*/ 	.word	0x0000a240


	//   ....[108]....
        /*0750*/ 	.word	0x0000a290


	//   ....[109]....
        /*0754*/ 	.word	0x0000a2b0


	//   ....[110]....
        /*0758*/ 	.word	0x0000a3b0


	//   ....[111]....
        /*075c*/ 	.word	0x0000d120


	//   ....[112]....
        /*0760*/ 	.word	0x0000d140


	//   ....[113]....
        /*0764*/ 	.word	0x0000d150


	//   ....[114]....
        /*0768*/ 	.word	0x0000d160


	//   ....[115]....
        /*076c*/ 	.word	0x0000d170


	//   ....[116]....
        /*0770*/ 	.word	0x0000d180


	//   ....[117]....
        /*0774*/ 	.word	0x0000d190


	//   ....[118]....
        /*0778*/ 	.word	0x0000d1b0


	//   ....[119]....
        /*077c*/ 	.word	0x0000d1c0


	//   ....[120]....
        /*0780*/ 	.word	0x0000d1e0


	//   ....[121]....
        /*0784*/ 	.word	0x0000d200


	//   ....[122]....
        /*0788*/ 	.word	0x0000d270


	//   ....[123]....
        /*078c*/ 	.word	0x0000d290


	//   ....[124]....
        /*0790*/ 	.word	0x0000d2b0


	//   ....[125]....
        /*0794*/ 	.word	0x0000d6b0


	//   ....[126]....
        /*0798*/ 	.word	0x0000d6e0


	//   ....[127]....
        /*079c*/ 	.word	0x0000d6f0


	//   ....[128]....
        /*07a0*/ 	.word	0x0000d710


	//   ....[129]....
        /*07a4*/ 	.word	0x0000d730


	//   ....[130]....
        /*07a8*/ 	.word	0x0000d760


	//   ....[131]....
        /*07ac*/ 	.word	0x0000d780


	//   ....[132]....
        /*07b0*/ 	.word	0x0000d7a0


	//   ....[133]....
        /*07b4*/ 	.word	0x0000d7d0


	//   ....[134]....
        /*07b8*/ 	.word	0x0000d7f0


	//   ....[135]....
        /*07bc*/ 	.word	0x0000d810


	//   ....[136]....
        /*07c0*/ 	.word	0x0000d850


	//   ....[137]....
        /*07c4*/ 	.word	0x0000d900


	//   ....[138]....
        /*07c8*/ 	.word	0x0000d920


	//   ....[139]....
        /*07cc*/ 	.word	0x0000e570


	//   ....[140]....
        /*07d0*/ 	.word	0x0000e5f0


	//   ....[141]....
        /*07d4*/ 	.word	0x0000e6f0


	//   ....[142]....
        /*07d8*/ 	.word	0x0000e750


	//   ....[143]....
        /*07dc*/ 	.word	0x0000e780


	//   ....[144]....
        /*07e0*/ 	.word	0x0000e830


	//   ....[145]....
        /*07e4*/ 	.word	0x0000eab0


	//   ....[146]....
        /*07e8*/ 	.word	0x0000ede0


	//   ....[147]....
        /*07ec*/ 	.word	0x00011200


	//   ....[148]....
        /*07f0*/ 	.word	0x00011210


	//   ....[149]....
        /*07f4*/ 	.word	0x00011220


	//   ....[150]....
        /*07f8*/ 	.word	0x00011240


	//   ....[151]....
        /*07fc*/ 	.word	0x00011260


	//   ....[152]....
        /*0800*/ 	.word	0x00011270


	//   ....[153]....
        /*0804*/ 	.word	0x000112a0


	//   ....[154]....
        /*0808*/ 	.word	0x000112d0


	//   ....[155]....
        /*080c*/ 	.word	0x00012710


	//   ....[156]....
        /*0810*/ 	.word	0x00012750


	//   ....[157]....
        /*0814*/ 	.word	0x00012770


	//   ....[158]....
        /*0818*/ 	.word	0x000127a0


	//   ....[159]....
        /*081c*/ 	.word	0x000127d0


	//   ....[160]....
        /*0820*/ 	.word	0x00012810


	//   ....[161]....
        /*0824*/ 	.word	0x00012850


	//   ....[162]....
        /*0828*/ 	.word	0x00012870


	//   ....[163]....
        /*082c*/ 	.word	0x00012900


	//   ....[164]....
        /*0830*/ 	.word	0x00012910


	//   ....[165]....
        /*0834*/ 	.word	0x00012940


	//   ....[166]....
        /*0838*/ 	.word	0x00012980


	//   ....[167]....
        /*083c*/ 	.word	0x000129a0


	//   ....[168]....
        /*0840*/ 	.word	0x000129d0


	//   ....[169]....
        /*0844*/ 	.word	0x00012a20


	//   ....[170]....
        /*0848*/ 	.word	0x00012a50


	//   ....[171]....
        /*084c*/ 	.word	0x00012a60


	//   ....[172]....
        /*0850*/ 	.word	0x00012b60


	//   ....[173]....
        /*0854*/ 	.word	0x00012b80


	//   ....[174]....
        /*0858*/ 	.word	0x00012ba0


	//   ....[175]....
        /*085c*/ 	.word	0x00012bd0


	//   ....[176]....
        /*0860*/ 	.word	0x00012bf0


	//   ....[177]....
        /*0864*/ 	.word	0x00012c80


	//   ....[178]....
        /*0868*/ 	.word	0x00012ca0


	//   ....[179]....
        /*086c*/ 	.word	0x00013520


	//   ....[180]....
        /*0870*/ 	.word	0x00013550


	//   ....[181]....
        /*0874*/ 	.word	0x00013580


	//   ....[182]....
        /*0878*/ 	.word	0x000135b0


	//   ....[183]....
        /*087c*/ 	.word	0x000135e0


	//   ....[184]....
        /*0880*/ 	.word	0x00013610


	//   ....[185]....
        /*0884*/ 	.word	0x00013640


	//   ....[186]....
        /*0888*/ 	.word	0x00013660


	//   ....[187]....
        /*088c*/ 	.word	0x00013690


	//   ....[188]....
        /*0890*/ 	.word	0x000136a0


	//   ....[189]....
        /*0894*/ 	.word	0x000136b0


	//   ....[190]....
        /*0898*/ 	.word	0x000136c0


	//   ....[191]....
        /*089c*/ 	.word	0x000136d0


	//   ....[192]....
        /*08a0*/ 	.word	0x000136e0


	//   ....[193]....
        /*08a4*/ 	.word	0x00013710


	//   ....[194]....
        /*08a8*/ 	.word	0x00013730


	//----- nvinfo : EIATTR_EXIT_INSTR_OFFSETS
	.align		4
.L_204:
        /*08ac*/ 	.byte	0x04, 0x1c
        /*08ae*/ 	.short	(.L_206 - .L_205)


	//   ....[0]....
.L_205:
        /*08b0*/ 	.word	0x00000450


	//   ....[1]....
        /*08b4*/ 	.word	0x00012d30


	//   ....[2]....
        /*08b8*/ 	.word	0x00012d70


	//   ....[3]....
        /*08bc*/ 	.word	0x00013890


	//   ....[4]....
        /*08c0*/ 	.word	0x000138d0


	//----- nvinfo : EIATTR_CTAIDZ_USED
	.align		4
.L_206:
        /*08c4*/ 	.byte	0x01, 0x04
	.zero		2


	//----- nvinfo : EIATTR_MAX_THREADS
	.align		4
        /*08c8*/ 	.byte	0x04, 0x05
        /*08ca*/ 	.short	(.L_208 - .L_207)
.L_207:
        /*08cc*/ 	.word	0x00000080
        /*08d0*/ 	.word	0x00000001
        /*08d4*/ 	.word	0x00000001


	//----- nvinfo : EIATTR_CRS_STACK_SIZE
	.align		4
.L_208:
        /*08d8*/ 	.byte	0x04, 0x1e
        /*08da*/ 	.short	(.L_210 - .L_209)
.L_209:
        /*08dc*/ 	.word	0x00000000
.L_210:


//--------------------- .nv.info._ZN7cutlass13device_kernelIN5flash19enable_sm80_to_sm89INS1_16FlashAttnFwdSm80INS1_25CollectiveMainloopFwdSm80ILi4ELi1ELb0EN4cute5tupleIJNS5_1CILi128EEENS7_ILi112EEENS7_ILi64EEEEEELi64ENS_6half_tEfNS_4arch4Sm80ELb1ELb0ELb0ELb1ELb1ELb1ELb1ELb0EEENS1_21CollectiveEpilogueFwdINS6_IJS8_SA_S9_EEENS6_IJNS7_ILi1EEESI_SI_EEESC_SE_Li128ELb1ELb1ELb0ELb0EEENS1_19SingleTileSchedulerILb1ELb0ELb1ELi128EEEEEEEEEvNT_6ParamsE --------------------------
	.section	.nv.info._ZN7cutlass13device_kernelIN5flash19enable_sm80_to_sm89INS1_16FlashAttnFwdSm80INS1_25CollectiveMainloopFwdSm80ILi4ELi1ELb0EN4cute5tupleIJNS5_1CILi128EEENS7_ILi112EEENS7_ILi64EEEEEELi64ENS_6half_tEfNS_4arch4Sm80ELb1ELb0ELb0ELb1ELb1ELb1ELb1ELb0EEENS1_21CollectiveEpilogueFwdINS6_IJS8_SA_S9_EEENS6_IJNS7_ILi1EEESI_SI_EEESC_SE_Li128ELb1ELb1ELb0ELb0EEENS1_19SingleTileSchedulerILb1ELb0ELb1ELi128EEEEEEEEEvNT_6ParamsE,"",@"SHT_CUDA_INFO"
	.sectionflags	@""
	.align	4


	//----- nvinfo : EIATTR_CUDA_API_VERSION
	.align		4
        /*0000*/ 	.byte	0x04, 0x37
        /*0002*/ 	.short	(.L_212 - .L_211)
.L_211:
        /*0004*/ 	.word	0x00000082


	//----- nvinfo : EIATTR_SW2861232_WAR
	.align		4
.L_212:
        /*0008*/ 	.byte	0x01, 0x35
	.zero		2


	//----- nvinfo : EIATTR_PARAM_CBANK
	.align		4
        /*000c*/ 	.byte	0x04, 0x0a
        /*000e*/ 	.short	(.L_214 - .L_213)
	.align		4
.L_213:
        /*0010*/ 	.word	index@(.nv.constant0._ZN7cutlass13device_kernelIN5flash19enable_sm80_to_sm89INS1_16FlashAttnFwdSm80INS1_25CollectiveMainloopFwdSm80ILi4ELi1ELb0EN4cute5tupleIJNS5_1CILi128EEENS7_ILi112EEENS7_ILi64EEEEEELi64ENS_6half_tEfNS_4arch4Sm80ELb1ELb0ELb0ELb1ELb1ELb1ELb1ELb0EEENS1_21CollectiveEpilogueFwdINS6_IJS8_SA_S9_EEENS6_IJNS7_ILi1EEESI_SI_EEESC_SE_Li128ELb1ELb1ELb0ELb0EEENS1_19SingleTileSchedulerILb1ELb0ELb1ELi128EEEEEEEEEvNT_6ParamsE)
        /*0014*/ 	.short	0x0160
        /*0016*/ 	.short	0x0418


	//----- nvinfo : EIATTR_CBANK_PARAM_SIZE
	.align		4
.L_214:
        /*0018*/ 	.byte	0x03, 0x19
        /*001a*/ 	.short	0x0418


	//----- nvinfo : EIATTR_KPARAM_INFO
	.align		4
        /*001c*/ 	.byte	0x04, 0x17
        /*001e*/ 	.short	(.L_216 - .L_215)
.L_215:
        /*0020*/ 	.word	0x00000000
        /*0024*/ 	.short	0x0000
        /*0026*/ 	.short	0x0000
        /*0028*/ 	.byte	0x00, 0xf0, 0x61, 0x10


	//----- nvinfo : EIATTR_MAXREG_COUNT
	.align		4
.L_216:
        /*002c*/ 	.byte	0x03, 0x1b
        /*002e*/ 	.short	0x00ff


	//----- nvinfo : EIATTR_NUM_BARRIERS
	.align		4
        /*0030*/ 	.byte	0x02, 0x4c
        /*0032*/ 	.byte	0x02
	.zero		1


	//----- nvinfo : EIATTR_ANNOTATIONS
	.align		4
        /*0034*/ 	.byte	0x04, 0x55
        /*0036*/ 	.short	(.L_218 - .L_217)


	//   ....[0]....
.L_217:
        /* <DEDUP_REMOVED lines=38> */


	//----- nvinfo : EIATTR_MERCURY_ISA_VERSION
	.align		4
.L_218:
        /*0288*/ 	.byte	0x03, 0x5f
        /*028a*/ 	.short	0x0000


	//----- nvinfo : EIATTR_COOP_GROUP_MASK_REGIDS
	.align		4
        /*028c*/ 	.byte	0x04, 0x29
        /*028e*/ 	.short	(.L_220 - .L_219)


	//   ....[0]....
.L_219:
        /*0290*/ 	.word	0xffffffff


	//   ....[1]....
        /*0294*/ 	.word	0xffffffff


	//   ....[2]....
        /*0298*/ 	.word	0xffffffff


	//   ....[3]....
        /*029c*/ 	.word	0xffffffff


	//   ....[4]....
        /*02a0*/ 	.word	0xffffffff


	//   ....[5]....
        /*02a4*/ 	.word	0xffffffff


	//   ....[6]....
        /*02a8*/ 	.word	0xffffffff


	//   ....[7]....
        /*02ac*/ 	.word	0xffffffff


	//   ....[8]....
        /*02b0*/ 	.word	0xffffffff


	//   ....[9]....
        /*02b4*/ 	.word	0xffffffff


	//   ....[10]....
        /*02b8*/ 	.word	0xffffffff


	//   ....[11]....
        /*02bc*/ 	.word	0xffffffff


	//   ....[12]....
        /*02c0*/ 	.word	0xffffffff


	//   ....[13]....
        /*02c4*/ 	.word	0xffffffff


	//   ....[14]....
        /*02c8*/ 	.word	0xffffffff


	//   ....[15]....
        /*02cc*/ 	.word	0xffffffff


	//   ....[16]....
        /*02d0*/ 	.word	0xffffffff


	//   ....[17]....
        /*02d4*/ 	.word	0xffffffff


	//   ....[18]....
        /*02d8*/ 	.word	0xffffffff


	//   ....[19]....
        /*02dc*/ 	.word	0xffffffff


	//   ....[20]....
        /*02e0*/ 	.word	0xffffffff


	//   ....[21]....
        /*02e4*/ 	.word	0xffffffff


	//   ....[22]....
        /*02e8*/ 	.word	0xffffffff


	//   ....[23]....
        /*02ec*/ 	.word	0xffffffff


	//   ....[24]....
        /*02f0*/ 	.word	0xffffffff


	//   ....[25]....
        /*02f4*/ 	.word	0xffffffff


	//   ....[26]....
        /*02f8*/ 	.word	0xffffffff


	//   ....[27]....
        /*02fc*/ 	.word	0xffffffff


	//   ....[28]....
        /*0300*/ 	.word	0xffffffff


	//   ....[29]....
        /*0304*/ 	.word	0xffffffff


	//   ....[30]....
        /*0308*/ 	.word	0xffffffff


	//   ....[31]....
        /*030c*/ 	.word	0xffffffff


	//   ....[32]....
        /*0310*/ 	.word	0xffffffff


	//   ....[33]....
        /*0314*/ 	.word	0xffffffff


	//   ....[34]....
        /*0318*/ 	.word	0xffffffff


	//   ....[35]....
        /*031c*/ 	.word	0xffffffff


	//   ....[36]....
        /*0320*/ 	.word	0xffffffff


	//   ....[37]....
        /*0324*/ 	.word	0xffffffff


	//   ....[38]....
        /*0328*/ 	.word	0xffffffff


	//   ....[39]....
        /*032c*/ 	.word	0xffffffff


	//   ....[40]....
        /*0330*/ 	.word	0xffffffff


	//   ....[41]....
        /*0334*/ 	.word	0xffffffff


	//   ....[42]....
        /*0338*/ 	.word	0xffffffff


	//   ....[43]....
        /*033c*/ 	.word	0xffffffff


	//   ....[44]....
        /*0340*/ 	.word	0xffffffff


	//   ....[45]....
        /*0344*/ 	.word	0xffffffff


	//   ....[46]....
        /*0348*/ 	.word	0xffffffff


	//   ....[47]....
        /*034c*/ 	.word	0xffffffff


	//   ....[48]....
        /*0350*/ 	.word	0xffffffff


	//   ....[49]....
        /*0354*/ 	.word	0xffffffff


	//   ....[50]....
        /*0358*/ 	.word	0xffffffff


	//   ....[51]....
        /*035c*/ 	.word	0xffffffff


	//   ....[52]....
        /*0360*/ 	.word	0xffffffff


	//   ....[53]....
        /*0364*/ 	.word	0xffffffff


	//   ....[54]....
        /*0368*/ 	.word	0xffffffff


	//   ....[55]....
        /*036c*/ 	.word	0xffffffff


	//   ....[56]....
        /*0370*/ 	.word	0xffffffff


	//   ....[57]....
        /*0374*/ 	.word	0xffffffff


	//   ....[58]....
        /*0378*/ 	.word	0xffffffff


	//   ....[59]....
        /*037c*/ 	.word	0xffffffff


	//   ....[60]....
        /*0380*/ 	.word	0xffffffff


	//   ....[61]....
        /*0384*/ 	.word	0xffffffff


	//   ....[62]....
        /*0388*/ 	.word	0xffffffff


	//   ....[63]....
        /*038c*/ 	.word	0xffffffff


	//   ....[64]....
        /*0390*/ 	.word	0xffffffff


	//   ....[65]....
        /*0394*/ 	.word	0xffffffff


	//   ....[66]....
        /*0398*/ 	.word	0xffffffff


	//   ....[67]....
        /*039c*/ 	.word	0xffffffff


	//   ....[68]....
        /*03a0*/ 	.word	0xffffffff


	//   ....[69]....
        /*03a4*/ 	.word	0xffffffff


	//   ....[70]....
        /*03a8*/ 	.word	0xffffffff


	//   ....[71]....
        /*03ac*/ 	.word	0xffffffff


	//   ....[72]....
        /*03b0*/ 	.word	0xffffffff


	//   ....[73]....
        /*03b4*/ 	.word	0xffffffff


	//   ....[74]....
        /*03b8*/ 	.word	0xffffffff


	//   ....[75]....
        /*03bc*/ 	.word	0xffffffff


	//   ....[76]....
        /*03c0*/ 	.word	0xffffffff


	//   ....[77]....
        /*03c4*/ 	.word	0xffffffff


	//   ....[78]....
        /*03c8*/ 	.word	0xffffffff


	//   ....[79]....
        /*03cc*/ 	.word	0xffffffff


	//   ....[80]....
        /*03d0*/ 	.word	0xffffffff


	//   ....[81]....
        /*03d4*/ 	.word	0xffffffff


	//   ....[82]....
        /*03d8*/ 	.word	0xffffffff


	//   ....[83]....
        /*03dc*/ 	.word	0xffffffff


	//   ....[84]....
        /*03e0*/ 	.word	0xffffffff


	//   ....[85]....
        /*03e4*/ 	.word	0xffffffff


	//   ....[86]....
        /*03e8*/ 	.word	0xffffffff


	//   ....[87]....
        /*03ec*/ 	.word	0xffffffff


	//   ....[88]....
        /*03f0*/ 	.word	0xffffffff


	//   ....[89]....
        /*03f4*/ 	.word	0xffffffff


	//   ....[90]....
        /*03f8*/ 	.word	0xffffffff


	//   ....[91]....
        /*03fc*/ 	.word	0xffffffff


	//   ....[92]....
        /*0400*/ 	.word	0xffffffff


	//   ....[93]....
        /*0404*/ 	.word	0xffffffff


	//   ....[94]....
        /*0408*/ 	.word	0xffffffff


	//   ....[95]....
        /*040c*/ 	.word	0xffffffff


	//   ....[96]....
        /*0410*/ 	.word	0xffffffff


	//   ....[97]....
        /*0414*/ 	.word	0xffffffff


	//   ....[98]....
        /*0418*/ 	.word	0xffffffff


	//   ....[99]....
        /*041c*/ 	.word	0xffffffff


	//   ....[100]....
        /*0420*/ 	.word	0xffffffff


	//   ....[101]....
        /*0424*/ 	.word	0xffffffff


	//   ....[102]....
        /*0428*/ 	.word	0xffffffff


	//   ....[103]....
        /*042c*/ 	.word	0xffffffff


	//   ....[104]....
        /*0430*/ 	.word	0xffffffff


	//   ....[105]....
        /*0434*/ 	.word	0xffffffff


	//   ....[106]....
        /*0438*/ 	.word	0xffffffff


	//   ....[107]....
        /*043c*/ 	.word	0xffffffff


	//   ....[108]....
        /*0440*/ 	.word	0xffffffff


	//   ....[109]....
        /*0444*/ 	.word	0xffffffff


	//   ....[110]....
        /*0448*/ 	.word	0xffffffff


	//   ....[111]....
        /*044c*/ 	.word	0xffffffff


	//   ....[112]....
        /*0450*/ 	.word	0xffffffff


	//   ....[113]....
        /*0454*/ 	.word	0xffffffff


	//   ....[114]....
        /*0458*/ 	.word	0xffffffff


	//   ....[115]....
        /*045c*/ 	.word	0xffffffff


	//   ....[116]....
        /*0460*/ 	.word	0xffffffff


	//   ....[117]....
        /*0464*/ 	.word	0xffffffff


	//   ....[118]....
        /*0468*/ 	.word	0xffffffff


	//   ....[119]....
        /*046c*/ 	.word	0xffffffff


	//   ....[120]....
        /*0470*/ 	.word	0xffffffff


	//   ....[121]....
        /*0474*/ 	.word	0xffffffff


	//   ....[122]....
        /*0478*/ 	.word	0xffffffff


	//   ....[123]....
        /*047c*/ 	.word	0xffffffff


	//   ....[124]....
        /*0480*/ 	.word	0xffffffff


	//   ....[125]....
        /*0484*/ 	.word	0xffffffff


	//   ....[126]....
        /*0488*/ 	.word	0xffffffff


	//   ....[127]....
        /*048c*/ 	.word	0xffffffff


	//   ....[128]....
        /*0490*/ 	.word	0xffffffff


	//   ....[129]....
        /*0494*/ 	.word	0xffffffff


	//   ....[130]....
        /*0498*/ 	.word	0xffffffff


	//   ....[131]....
        /*049c*/ 	.word	0xffffffff


	//   ....[132]....
        /*04a0*/ 	.word	0xffffffff


	//   ....[133]....
        /*04a4*/ 	.word	0xffffffff


	//   ....[134]....
        /*04a8*/ 	.word	0xffffffff


	//   ....[135]....
        /*04ac*/ 	.word	0xffffffff


	//   ....[136]....
        /*04b0*/ 	.word	0xffffffff


	//   ....[137]....
        /*04b4*/ 	.word	0xffffffff


	//   ....[138]....
        /*04b8*/ 	.word	0xffffffff


	//   ....[139]....
        /*04bc*/ 	.word	0xffffffff


	//   ....[140]....
        /*04c0*/ 	.word	0xffffffff


	//   ....[141]....
        /*04c4*/ 	.word	0xffffffff


	//   ....[142]....
        /*04c8*/ 	.word	0xffffffff


	//   ....[143]....
        /*04cc*/ 	.word	0xffffffff


	//   ....[144]....
        /*04d0*/ 	.word	0xffffffff


	//   ....[145]....
        /*04d4*/ 	.word	0xffffffff


	//   ....[146]....
        /*04d8*/ 	.word	0xffffffff


	//   ....[147]....
        /*04dc*/ 	.word	0xffffffff


	//   ....[148]....
        /*04e0*/ 	.word	0xffffffff


	//   ....[149]....
        /*04e4*/ 	.word	0xffffffff


	//   ....[150]....
        /*04e8*/ 	.word	0xffffffff


	//   ....[151]....
        /*04ec*/ 	.word	0xffffffff


	//   ....[152]....
        /*04f0*/ 	.word	0xffffffff


	//   ....[153]....
        /*04f4*/ 	.word	0xffffffff


	//   ....[154]....
        /*04f8*/ 	.word	0xffffffff


	//   ....[155]....
        /*04fc*/ 	.word	0xffffffff


	//   ....[156]....
        /*0500*/ 	.word	0xffffffff


	//   ....[157]....
        /*0504*/ 	.word	0xffffffff


	//   ....[158]....
        /*0508*/ 	.word	0xffffffff


	//   ....[159]....
        /*050c*/ 	.word	0xffffffff


	//   ....[160]....
        /*0510*/ 	.word	0xffffffff


	//   ....[161]....
        /*0514*/ 	.word	0xffffffff


	//   ....[162]....
        /*0518*/ 	.word	0xffffffff


	//   ....[163]....
        /*051c*/ 	.word	0xffffffff


	//   ....[164]....
        /*0520*/ 	.word	0xffffffff


	//   ....[165]....
        /*0524*/ 	.word	0xffffffff


	//   ....[166]....
        /*0528*/ 	.word	0xffffffff


	//   ....[167]....
        /*052c*/ 	.word	0xffffffff


	//   ....[168]....
        /*0530*/ 	.word	0xffffffff


	//   ....[169]....
        /*0534*/ 	.word	0xffffffff


	//   ....[170]....
        /*0538*/ 	.word	0xffffffff


	//   ....[171]....
        /*053c*/ 	.word	0xffffffff


	//   ....[172]....
        /*0540*/ 	.word	0xffffffff


	//   ....[173]....
        /*0544*/ 	.word	0xffffffff


	//   ....[174]....
        /*0548*/ 	.word	0xffffffff


	//   ....[175]....
        /*054c*/ 	.word	0xffffffff


	//   ....[176]....
        /*0550*/ 	.word	0xffffffff


	//   ....[177]....
        /*0554*/ 	.word	0xffffffff


	//   ....[178]....
        /*0558*/ 	.word	0xffffffff


	//   ....[179]....
        /*055c*/ 	.word	0xffffffff


	//   ....[180]....
        /*0560*/ 	.word	0xffffffff


	//   ....[181]....
        /*0564*/ 	.word	0xffffffff


	//   ....[182]....
        /*0568*/ 	.word	0xffffffff


	//   ....[183]....
        /*056c*/ 	.word	0xffffffff


	//   ....[184]....
        /*0570*/ 	.word	0xffffffff


	//   ....[185]....
        /*0574*/ 	.word	0xffffffff


	//   ....[186]....
        /*0578*/ 	.word	0xffffffff


	//   ....[187]....
        /*057c*/ 	.word	0xffffffff


	//   ....[188]....
        /*0580*/ 	.word	0xffffffff


	//   ....[189]....
        /*0584*/ 	.word	0xffffffff


	//   ....[190]....
        /*0588*/ 	.word	0xffffffff


	//   ....[191]....
        /*058c*/ 	.word	0xffffffff


	//   ....[192]....
        /*0590*/ 	.word	0xffffffff


	//   ....[193]....
        /*0594*/ 	.word	0xffffffff


	//   ....[194]....
        /*0598*/ 	.word	0xffffffff


	//   ....[195]....
        /*059c*/ 	.word	0xffffffff


	//   ....[196]....
        /*05a0*/ 	.word	0xffffffff


	//   ....[197]....
        /*05a4*/ 	.word	0xffffffff


	//   ....[198]....
        /*05a8*/ 	.word	0xffffffff


	//   ....[199]....
        /*05ac*/ 	.word	0xffffffff


	//   ....[200]....
        /*05b0*/ 	.word	0xffffffff


	//   ....[201]....
        /*05b4*/ 	.word	0xffffffff


	//   ....[202]....
        /*05b8*/ 	.word	0xffffffff


	//   ....[203]....
        /*05bc*/ 	.word	0xffffffff


	//   ....[204]....
        /*05c0*/ 	.word	0xffffffff


	//   ....[205]....
        /*05c4*/ 	.word	0xffffffff


	//   ....[206]....
        /*05c8*/ 	.word	0xffffffff


	//   ....[207]....
        /*05cc*/ 	.word	0xffffffff


	//   ....[208]....
        /*05d0*/ 	.word	0xffffffff


	//   ....[209]....
        /*05d4*/ 	.word	0xffffffff


	//   ....[210]....
        /*05d8*/ 	.word	0xffffffff


	//   ....[211]....
        /*05dc*/ 	.word	0xffffffff


	//   ....[212]....
        /*05e0*/ 	.word	0xffffffff


	//   ....[213]....
        /*05e4*/ 	.word	0xffffffff


	//   ....[214]....
        /*05e8*/ 	.word	0xffffffff


	//   ....[215]....
        /*05ec*/ 	.word	0xffffffff


	//   ....[216]....
        /*05f0*/ 	.word	0xffffffff


	//   ....[217]....
        /*05f4*/ 	.word	0xffffffff


	//   ....[218]....
        /*05f8*/ 	.word	0xffffffff


	//   ....[219]....
        /*05fc*/ 	.word	0xffffffff


	//   ....[220]....
        /*0600*/ 	.word	0xffffffff


	//   ....[221]....
        /*0604*/ 	.word	0xffffffff


	//   ....[222]....
        /*0608*/ 	.word	0xffffffff


	//   ....[223]....
        /*060c*/ 	.word	0xffffffff


	//   ....[224]....
        /*0610*/ 	.word	0xffffffff


	//   ....[225]....
        /*0614*/ 	.word	0xffffffff


	//   ....[226]....
        /*0618*/ 	.word	0xffffffff


	//   ....[227]....
        /*061c*/ 	.word	0xffffffff


	//   ....[228]....
        /*0620*/ 	.word	0xffffffff


	//   ....[229]....
        /*0624*/ 	.word	0xffffffff


	//   ....[230]....
        /*0628*/ 	.word	0xffffffff


	//   ....[231]....
        /*062c*/ 	.word	0xffffffff


	//   ....[232]....
        /*0630*/ 	.word	0xffffffff


	//   ....[233]....
        /*0634*/ 	.word	0xffffffff


	//   ....[234]....
        /*0638*/ 	.word	0xffffffff


	//   ....[235]....
        /*063c*/ 	.word	0xffffffff


	//   ....[236]....
        /*0640*/ 	.word	0xffffffff


	//   ....[237]....
        /*0644*/ 	.word	0xffffffff


	//   ....[238]....
        /*0648*/ 	.word	0xffffffff


	//   ....[239]....
        /*064c*/ 	.word	0xffffffff


	//   ....[240]....
        /*0650*/ 	.word	0xffffffff


	//   ....[241]....
        /*0654*/ 	.word	0xffffffff


	//   ....[242]....
        /*0658*/ 	.word	0xffffffff


	//   ....[243]....
        /*065c*/ 	.word	0xffffffff


	//   ....[244]....
        /*0660*/ 	.word	0xffffffff


	//   ....[245]....
        /*0664*/ 	.word	0xffffffff


	//   ....[246]....
        /*0668*/ 	.word	0xffffffff


	//   ....[247]....
        /*066c*/ 	.word	0xffffffff


	//   ....[248]....
        /*0670*/ 	.word	0xffffffff


	//   ....[249]....
        /*0674*/ 	.word	0xffffffff


	//   ....[250]....
        /*0678*/ 	.word	0xffffffff


	//   ....[251]....
        /*067c*/ 	.word	0xffffffff


	//   ....[252]....
        /*0680*/ 	.word	0xffffffff


	//   ....[253]....
        /*0684*/ 	.word	0xffffffff


	//   ....[254]....
        /*0688*/ 	.word	0xffffffff


	//   ....[255]....
        /*068c*/ 	.word	0xffffffff


	//   ....[0]....
        /*0690*/ 	.word	0xffffffff


	//   ....[1]....
        /*0694*/ 	.word	0xffffffff


	//   ....[2]....
        /*0698*/ 	.word	0xffffffff


	//----- nvinfo : EIATTR_COOP_GROUP_INSTR_OFFSETS
	.align		4
.L_220:
        /*069c*/ 	.byte	0x04, 0x28
        /*069e*/ 	.short	(.L_222 - .L_221)


	//   ....[0]....
.L_221:
        /*06a0*/ 	.word	0x000000a0


	//   ....[1]....
        /*06a4*/ 	.word	0x00002c80


	//   ....[2]....
        /*06a8*/ 	.word	0x00002cd0


	//   ....[3]....
        /*06ac*/ 	.word	0x000034c0


	//   ....[4]....
        /*06b0*/ 	.word	0x000034e0


	//   ....[5]....
        /*06b4*/ 	.word	0x00003c50


	//   ....[6]....
        /*06b8*/ 	.word	0x00003c70


	//   ....[7]....
        /*06bc*/ 	.word	0x000043e0


	//   ....[8]....
        /*06c0*/ 	.word	0x000043f0


	//   ....[9]....
        /*06c4*/ 	.word	0x00004ca0


	//   ....[10]....
        /*06c8*/ 	.word	0x00004cf0


	//   ....[11]....
        /*06cc*/ 	.word	0x000059f0


	//   ....[12]....
        /*06d0*/ 	.word	0x00005a20


	//   ....[13]....
        /*06d4*/ 	.word	0x00006160


	//   ....[14]....
        /*06d8*/ 	.word	0x00006190


	//   ....[15]....
        /*06dc*/ 	.word	0x000068d0


	//   ....[16]....
        /*06e0*/ 	.word	0x000068f0


	//   ....[17]....
        /*06e4*/ 	.word	0x00007050


	//   ....[18]....
        /*06e8*/ 	.word	0x00007080


	//   ....[19]....
        /*06ec*/ 	.word	0x000071c0


	//   ....[20]....
        /*06f0*/ 	.word	0x000071f0


	//   ....[21]....
        /*06f4*/ 	.word	0x000072e0


	//   ....[22]....
        /*06f8*/ 	.word	0x00007310


	//   ....[23]....
        /*06fc*/ 	.word	0x00007400


	//   ....[24]....
        /*0700*/ 	.word	0x00007420


	//   ....[25]....
        /*0704*/ 	.word	0x00007c80


	//   ....[26]....
        /*0708*/ 	.word	0x00007ca0


	//   ....[27]....
        /*070c*/ 	.word	0x00007d90


	//   ....[28]....
        /*0710*/ 	.word	0x00007dc0


	//   ....[29]....
        /*0714*/ 	.word	0x00007eb0


	//   ....[30]....
        /*0718*/ 	.word	0x00007ee0


	//   ....[31]....
        /*071c*/ 	.word	0x00007fd0


	//   ....[32]....
        /*0720*/ 	.word	0x00008000


	//   ....[33]....
        /*0724*/ 	.word	0x00008ba0


	//   ....[34]....
        /*0728*/ 	.word	0x00008be0


	//   ....[35]....
        /*072c*/ 	.word	0x00008db0


	//   ....[36]....
        /*0730*/ 	.word	0x00008de0


	//   ....[37]....
        /*0734*/ 	.word	0x00008e70


	//   ....[38]....
        /*0738*/ 	.word	0x00008ea0


	//   ....[39]....
        /*073c*/ 	.word	0x00008f30


	//   ....[40]....
        /*0740*/ 	.word	0x00008f60


	//   ....[41]....
        /*0744*/ 	.word	0x00008ff0


	//   ....[42]....
        /*0748*/ 	.word	0x00009020


	//   ....[43]....
        /*074c*/ 	.word	0x000090b0


	//   ....[44]....
        /*0750*/ 	.word	0x000090e0


	//   ....[45]....
        /*0754*/ 	.word	0x00009170


	//   ....[46]....
        /*0758*/ 	.word	0x000091a0


	//   ....[47]....
        /*075c*/ 	.word	0x00009220


	//   ....[48]....
        /*0760*/ 	.word	0x00009260


	//   ....[49]....
        /*0764*/ 	.word	0x000096d0


	//   ....[50]....
        /*0768*/ 	.word	0x000096f0


	//   ....[51]....
        /*076c*/ 	.word	0x00009700


	//   ....[52]....
        /*0770*/ 	.word	0x00009710


	//   ....[53]....
        /*0774*/ 	.word	0x00009730


	//   ....[54]....
        /*0778*/ 	.word	0x00009740


	//   ....[55]....
        /*077c*/ 	.word	0x00009750


	//   ....[56]....
        /*0780*/ 	.word	0x00009770


	//   ....[57]....
        /*0784*/ 	.word	0x000097a0


	//   ....[58]....
        /*0788*/ 	.word	0x000097c0


	//   ....[59]....
        /*078c*/ 	.word	0x000097d0


	//   ....[60]....
        /*0790*/ 	.word	0x00009820


	//   ....[61]....
        /*0794*/ 	.word	0x00009850


	//   ....[62]....
        /*0798*/ 	.word	0x00009890


	//   ....[63]....
        /*079c*/ 	.word	0x00009cf0


	//   ....[64]....
        /*07a0*/ 	.word	0x00009d10


	//   ....[65]....
        /*07a4*/ 	.word	0x00009d20


	//   ....[66]....
        /*07a8*/ 	.word	0x00009d30


	//   ....[67]....
        /*07ac*/ 	.word	0x00009ea0


	//   ....[68]....
        /*07b0*/ 	.word	0x00009f60


	//   ....[69]....
        /*07b4*/ 	.word	0x00009fa0


	//   ....[70]....
        /*07b8*/ 	.word	0x00009fe0


	//   ....[71]....
        /*07bc*/ 	.word	0x0000a180


	//   ....[72]....
        /*07c0*/ 	.word	0x0000a240


	//   ....[73]....
        /*07c4*/ 	.word	0x0000a280


	//   ....[74]....
        /*07c8*/ 	.word	0x0000a2c0


	//   ....[75]....
        /*07cc*/ 	.word	0x0000a480


	//   ....[76]....
        /*07d0*/ 	.word	0x0000a540


	//   ....[77]....
        /*07d4*/ 	.word	0x0000a580


	//   ....[78]....
        /*07d8*/ 	.word	0x0000a5c0


	//   ....[79]....
        /*07dc*/ 	.word	0x0000c290


	//   ....[80]....
        /*07e0*/ 	.word	0x0000c2b0


	//   ....[81]....
        /*07e4*/ 	.word	0x0000c2e0


	//   ....[82]....
        /*07e8*/ 	.word	0x0000c2f0


	//   ....[83]....
        /*07ec*/ 	.word	0x0000c3d0


	//   ....[84]....
        /*07f0*/ 	.word	0x0000c410


	//   ....[85]....
        /*07f4*/ 	.word	0x0000c430


	//   ....[86]....
        /*07f8*/ 	.word	0x0000c440


	//   ....[87]....
        /*07fc*/ 	.word	0x0000c630


	//   ....[88]....
        /*0800*/ 	.word	0x0000c670


	//   ....[89]....
        /*0804*/ 	.word	0x0000c690


	//   ....[90]....
        /*0808*/ 	.word	0x0000c6a0


	//   ....[91]....
        /*080c*/ 	.word	0x0000c820


	//   ....[92]....
        /*0810*/ 	.word	0x0000c860


	//   ....[93]....
        /*0814*/ 	.word	0x0000c8a0


	//   ....[94]....
        /*0818*/ 	.word	0x0000c8c0


	//   ....[95]....
        /*081c*/ 	.word	0x0000e9a0


	//   ....[96]....
        /*0820*/ 	.word	0x0000e9b0


	//   ....[97]....
        /*0824*/ 	.word	0x0000e9d0


	//   ....[98]....
        /*0828*/ 	.word	0x0000eb10


	//   ....[99]....
        /*082c*/ 	.word	0x0000eb20


	//   ....[100]....
        /*0830*/ 	.word	0x0000eb40


	//   ....[101]....
        /*0834*/ 	.word	0x0000eba0


	//   ....[102]....
        /*0838*/ 	.word	0x0000ebc0


	//   ....[103]....
        /*083c*/ 	.word	0x0000ec70


	//   ....[104]....
        /*0840*/ 	.word	0x0000ec80


	//   ....[105]....
        /*0844*/ 	.word	0x0000ecc0


	//   ....[106]....
        /*0848*/ 	.word	0x0000ecd0


	//   ....[107]....
        /*084c*/ 	.word	0x0000ed00


	//   ....[108]....
        /*0850*/ 	.word	0x0000eda0


	//   ....[109]....
        /*0854*/ 	.word	0x0000f780


	//   ....[110]....
        /*0858*/ 	.word	0x0000f7a0


	//   ....[111]....
        /*085c*/ 	.word	0x0000f7b0


	//   ....[112]....
        /*0860*/ 	.word	0x0000f7c0


	//   ....[113]....
        /*0864*/ 	.word	0x0000f7d0


	//   ....[114]....
        /*0868*/ 	.word	0x0000f7e0


	//   ....[115]....
        /*086c*/ 	.word	0x0000f7f0


	//   ....[116]....
        /*0870*/ 	.word	0x0000f800


	//   ....[117]....
        /*0874*/ 	.word	0x0000f820


	//   ....[118]....
        /*0878*/ 	.word	0x0000f840


	//   ....[119]....
        /*087c*/ 	.word	0x0000f860


	//   ....[120]....
        /*0880*/ 	.word	0x0000f890


	//   ....[121]....
        /*0884*/ 	.word	0x0000f8b0


	//   ....[122]....
        /*0888*/ 	.word	0x0000f8d0


	//   ....[123]....
        /*088c*/ 	.word	0x0000fc10


	//   ....[124]....
        /*0890*/ 	.word	0x0000fc20


	//   ....[125]....
        /*0894*/ 	.word	0x0000fc30


	//   ....[126]....
        /*0898*/ 	.word	0x0000fc40


	//   ....[127]....
        /*089c*/ 	.word	0x00010dc0


	//   ....[128]....
        /*08a0*/ 	.word	0x00010f60


	//   ....[129]....
        /*08a4*/ 	.word	0x00011040


	//   ....[130]....
        /*08a8*/ 	.word	0x00011080


	//   ....[131]....
        /*08ac*/ 	.word	0x00011140


	//   ....[132]....
        /*08b0*/ 	.word	0x00011240


	//   ....[133]....
        /*08b4*/ 	.word	0x000113b0


	//   ....[134]....
        /*08b8*/ 	.word	0x000114e0


	//   ....[135]....
        /*08bc*/ 	.word	0x00014320


	//   ....[136]....
        /*08c0*/ 	.word	0x00014340


	//   ....[137]....
        /*08c4*/ 	.word	0x00014350


	//   ....[138]....
        /*08c8*/ 	.word	0x00014360


	//   ....[139]....
        /*08cc*/ 	.word	0x00014370


	//   ....[140]....
        /*08d0*/ 	.word	0x00014380


	//   ....[141]....
        /*08d4*/ 	.word	0x00014390


	//   ....[142]....
        /*08d8*/ 	.word	0x000143b0


	//   ....[143]....
        /*08dc*/ 	.word	0x000143d0


	//   ....[144]....
        /*08e0*/ 	.word	0x000143f0


	//   ....[145]....
        /*08e4*/ 	.word	0x00014410


	//   ....[146]....
        /*08e8*/ 	.word	0x00014420


	//   ....[147]....
        /*08ec*/ 	.word	0x00014430


	//   ....[148]....
        /*08f0*/ 	.word	0x00014440


	//   ....[149]....
        /*08f4*/ 	.word	0x00014ff0


	//   ....[150]....
        /*08f8*/ 	.word	0x00015010


	//   ....[151]....
        /*08fc*/ 	.word	0x00015020


	//   ....[152]....
        /*0900*/ 	.word	0x00015030


	//   ....[153]....
        /*0904*/ 	.word	0x00015040


	//   ....[154]....
        /*0908*/ 	.word	0x00015050


	//   ....[155]....
        /*090c*/ 	.word	0x00015060


	//   ....[156]....
        /*0910*/ 	.word	0x00015080


	//   ....[157]....
        /*0914*/ 	.word	0x00015090


	//   ....[158]....
        /*0918*/ 	.word	0x000150b0


	//   ....[159]....
        /*091c*/ 	.word	0x00015100


	//   ....[160]....
        /*0920*/ 	.word	0x00015140


	//   ....[161]....
        /*0924*/ 	.word	0x00015160


	//   ....[162]....
        /*0928*/ 	.word	0x00015170


	//   ....[163]....
        /*092c*/ 	.word	0x00015370


	//   ....[164]....
        /*0930*/ 	.word	0x00015380


	//   ....[165]....
        /*0934*/ 	.word	0x00015390


	//   ....[166]....
        /*0938*/ 	.word	0x000153a0


	//   ....[167]....
        /*093c*/ 	.word	0x00016260


	//   ....[168]....
        /*0940*/ 	.word	0x000164b0


	//   ....[169]....
        /*0944*/ 	.word	0x00016720


	//   ....[170]....
        /*0948*/ 	.word	0x00016870


	//   ....[171]....
        /*094c*/ 	.word	0x00016a70


	//   ....[172]....
        /*0950*/ 	.word	0x00016af0


	//   ....[173]....
        /*0954*/ 	.word	0x00016b40


	//   ....[174]....
        /*0958*/ 	.word	0x00016c20


	//   ....[175]....
        /*095c*/ 	.word	0x000199a0


	//   ....[176]....
        /*0960*/ 	.word	0x000199c0


	//   ....[177]....
        /*0964*/ 	.word	0x000199d0


	//   ....[178]....
        /*0968*/ 	.word	0x000199e0


	//   ....[179]....
        /*096c*/ 	.word	0x000199f0


	//   ....[180]....
        /*0970*/ 	.word	0x00019a00


	//   ....[181]....
        /*0974*/ 	.word	0x00019a10


	//   ....[182]....
        /*0978*/ 	.word	0x00019a30


	//   ....[183]....
        /*097c*/ 	.word	0x00019a40


	//   ....[184]....
        /*0980*/ 	.word	0x00019a60


	//   ....[185]....
        /*0984*/ 	.word	0x00019a80


	//   ....[186]....
        /*0988*/ 	.word	0x00019af0


	//   ....[187]....
        /*098c*/ 	.word	0x00019b10


	//   ....[188]....
        /*0990*/ 	.word	0x00019b30


	//   ....[189]....
        /*0994*/ 	.word	0x00019f40


	//   ....[190]....
        /*0998*/ 	.word	0x00019f70


	//   ....[191]....
        /*099c*/ 	.word	0x00019f80


	//   ....[192]....
        /*09a0*/ 	.word	0x00019fa0


	//   ....[193]....
        /*09a4*/ 	.word	0x00019fc0


	//   ....[194]....
        /*09a8*/ 	.word	0x00019ff0


	//   ....[195]....
        /*09ac*/ 	.word	0x0001a010


	//   ....[196]....
        /*09b0*/ 	.word	0x0001a030


	//   ....[197]....
        /*09b4*/ 	.word	0x0001a060


	//   ....[198]....
        /*09b8*/ 	.word	0x0001a080


	//   ....[199]....
        /*09bc*/ 	.word	0x0001a0a0


	//   ....[200]....
        /*09c0*/ 	.word	0x0001a0e0


	//   ....[201]....
        /*09c4*/ 	.word	0x0001a190


	//   ....[202]....
        /*09c8*/ 	.word	0x0001a1b0


	//   ....[203]....
        /*09cc*/ 	.word	0x0001ae00


	//   ....[204]....
        /*09d0*/ 	.word	0x0001ae80


	//   ....[205]....
        /*09d4*/ 	.word	0x0001af80


	//   ....[206]....
        /*09d8*/ 	.word	0x0001afe0


	//   ....[207]....
        /*09dc*/ 	.word	0x0001b010


	//   ....[208]....
        /*09e0*/ 	.word	0x0001b0c0


	//   ....[209]....
        /*09e4*/ 	.word	0x0001b340


	//   ....[210]....
        /*09e8*/ 	.word	0x0001b670


	//   ....[211]....
        /*09ec*/ 	.word	0x0001da70


	//   ....[212]....
        /*09f0*/ 	.word	0x0001da80


	//   ....[213]....
        /*09f4*/ 	.word	0x0001da90


	//   ....[214]....
        /*09f8*/ 	.word	0x0001dab0


	//   ....[215]....
        /*09fc*/ 	.word	0x0001dad0


	//   ....[216]....
        /*0a00*/ 	.word	0x0001dae0


	//   ....[217]....
        /*0a04*/ 	.word	0x0001db10


	//   ....[218]....
        /*0a08*/ 	.word	0x0001db40


	//   ....[219]....
        /*0a0c*/ 	.word	0x0001ef70


	//   ....[220]....
        /*0a10*/ 	.word	0x0001efa0


	//   ....[221]....
        /*0a14*/ 	.word	0x0001eff0


	//   ....[222]....
        /*0a18*/ 	.word	0x0001f020


	//   ....[223]....
        /*0a1c*/ 	.word	0x0001f050


	//   ....[224]....
        /*0a20*/ 	.word	0x0001f090


	//   ....[225]....
        /*0a24*/ 	.word	0x0001f0c0


	//   ....[226]....
        /*0a28*/ 	.word	0x0001f100


	//   ....[227]....
        /*0a2c*/ 	.word	0x0001f160


	//   ....[228]....
        /*0a30*/ 	.word	0x0001f170


	//   ....[229]....
        /*0a34*/ 	.word	0x0001f180


	//   ....[230]....
        /*0a38*/ 	.word	0x0001f1b0


	//   ....[231]....
        /*0a3c*/ 	.word	0x0001f1f0


	//   ....[232]....
        /*0a40*/ 	.word	0x0001f210


	//   ....[233]....
        /*0a44*/ 	.word	0x0001f240


	//   ....[234]....
        /*0a48*/ 	.word	0x0001f280


	//   ....[235]....
        /*0a4c*/ 	.word	0x0001f2d0


	//   ....[236]....
        /*0a50*/ 	.word	0x0001f390


	//   ....[237]....
        /*0a54*/ 	.word	0x0001f3b0


	//   ....[238]....
        /*0a58*/ 	.word	0x0001f400


	//   ....[239]....
        /*0a5c*/ 	.word	0x0001f420


	//   ....[240]....
        /*0a60*/ 	.word	0x0001f450


	//   ....[241]....
        /*0a64*/ 	.word	0x0001f480


	//   ....[242]....
        /*0a68*/ 	.word	0x0001f520


	//   ....[243]....
        /*0a6c*/ 	.word	0x0001fdb0


	//   ....[244]....
        /*0a70*/ 	.word	0x0001fde0


	//   ....[245]....
        /*0a74*/ 	.word	0x0001fe10


	//   ....[246]....
        /*0a78*/ 	.word	0x0001fe40


	//   ....[247]....
        /*0a7c*/ 	.word	0x0001fe70


	//   ....[248]....
        /*0a80*/ 	.word	0x0001fea0


	//   ....[249]....
        /*0a84*/ 	.word	0x0001fed0


	//   ....[250]....
        /*0a88*/ 	.word	0x0001fef0


	//   ....[251]....
        /*0a8c*/ 	.word	0x0001ff10


	//   ....[252]....
        /*0a90*/ 	.word	0x0001ff30


	//   ....[253]....
        /*0a94*/ 	.word	0x0001ff40


	//   ....[254]....
        /*0a98*/ 	.word	0x0001ff50


	//   ....[255]....
        /*0a9c*/ 	.word	0x0001ff60


	//   ....[0]....
        /*0aa0*/ 	.word	0x0001ff70


	//   ....[1]....
        /*0aa4*/ 	.word	0x0001ff80


	//   ....[2]....
        /*0aa8*/ 	.word	0x0001ffb0


	//----- nvinfo : EIATTR_EXIT_INSTR_OFFSETS
	.align		4
.L_222:
        /*0aac*/ 	.byte	0x04, 0x1c
        /*0aae*/ 	.short	(.L_224 - .L_223)


	//   ....[0]....
.L_223:
        /*0ab0*/ 	.word	0x00000450


	//   ....[1]....
        /*0ab4*/ 	.word	0x0001f5c0


	//   ....[2]....
        /*0ab8*/ 	.word	0x0001f600


	//   ....[3]....
        /*0abc*/ 	.word	0x00020140


	//   ....[4]....
        /*0ac0*/ 	.word	0x00020180


	//----- nvinfo : EIATTR_CTAIDZ_USED
	.align		4
.L_224:
        /*0ac4*/ 	.byte	0x01, 0x04
	.zero		2


	//----- nvinfo : EIATTR_MAX_THREADS
	.align		4
        /*0ac8*/ 	.byte	0x04, 0x05
        /*0aca*/ 	.short	(.L_226 - .L_225)
.L_225:
        /*0acc*/ 	.word	0x00000080
        /*0ad0*/ 	.word	0x00000001
        /*0ad4*/ 	.word	0x00000001


	//----- nvinfo : EIATTR_CRS_STACK_SIZE
	.align		4
.L_226:
        /*0ad8*/ 	.byte	0x04, 0x1e
        /*0ada*/ 	.short	(.L_228 - .L_227)
.L_227:
        /*0adc*/ 	.word	0x00000000
.L_228:


//--------------------- .nv.callgraph             --------------------------
	.section	.nv.callgraph,"",@"SHT_CUDA_CALLGRAPH"
	.align	4
	.sectionentsize	8
	.align		4
        /*0000*/ 	.word	0x00000000
	.align		4
        /*0004*/ 	.word	0xffffffff
	.align		4
        /*0008*/ 	.word	0x00000000
	.align		4
        /*000c*/ 	.word	0xfffffffe
	.align		4
        /*0010*/ 	.word	0x00000000
	.align		4
        /*0014*/ 	.word	0xfffffffd
	.align		4
        /*0018*/ 	.word	0x00000000
	.align		4
        /*001c*/ 	.word	0xfffffffc


//--------------------- .nv.rel.action            --------------------------
	.section	.nv.rel.action,"",@"SHT_CUDA_RELOCINFO"
	.align	8
	.sectionentsize	8
        /*0000*/ 	.byte	0x73, 0x00, 0x00, 0x00, 0x00, 0x00, 0x00, 0x00, 0x00, 0x00, 0x00, 0x11, 0x25, 0x00, 0x05, 0x36


//--------------------- .nv.constant4             --------------------------
	.section	.nv.constant4,"a",@progbits
	.align	8
	.align		8
.nv.constant4:
        /*0000*/ 	.dword	_ZN71_INTERNAL_6502cf3d_35_flash_fwd_hdim64_fp16_paged_sm80_cu_f3e6f9ee_36454cuda3std3__45__cpo5beginE
	.align		8
        /*0008*/ 	.dword	_ZN71_INTERNAL_6502cf3d_35_flash_fwd_hdim64_fp16_paged_sm80_cu_f3e6f9ee_36454cuda3std3__45__cpo3endE
	.align		8
        /*0010*/ 	.dword	_ZN71_INTERNAL_6502cf3d_35_flash_fwd_hdim64_fp16_paged_sm80_cu_f3e6f9ee_36454cuda3std3__45__cpo6cbeginE
	.align		8
        /*0018*/ 	.dword	_ZN71_INTERNAL_6502cf3d_35_flash_fwd_hdim64_fp16_paged_sm80_cu_f3e6f9ee_36454cuda3std3__45__cpo4cendE
	.align		8
        /*0020*/ 	.dword	_ZN71_INTERNAL_6502cf3d_35_flash_fwd_hdim64_fp16_paged_sm80_cu_f3e6f9ee_36454cuda3std3__473_GLOBAL__N__6502cf3d_35_flash_fwd_hdim64_fp16_paged_sm80_cu_f3e6f9ee_36456ignoreE
	.align		8
        /*0028*/ 	.dword	_ZN71_INTERNAL_6502cf3d_35_flash_fwd_hdim64_fp16_paged_sm80_cu_f3e6f9ee_36454cuda3std3__419piecewise_constructE
	.align		8
        /*0030*/ 	.dword	_ZN71_INTERNAL_6502cf3d_35_flash_fwd_hdim64_fp16_paged_sm80_cu_f3e6f9ee_36454cuda3std3__48in_placeE
	.align		8
        /*0038*/ 	.dword	_ZN71_INTERNAL_6502cf3d_35_flash_fwd_hdim64_fp16_paged_sm80_cu_f3e6f9ee_36454cuda3std6ranges3__45__cpo4swapE
	.align		8
        /*0040*/ 	.dword	_ZN71_INTERNAL_6502cf3d_35_flash_fwd_hdim64_fp16_paged_sm80_cu_f3e6f9ee_36454cuda3std6ranges3__45__cpo9iter_moveE
	.align		8
        /*0048*/ 	.dword	_ZN71_INTERNAL_6502cf3d_35_flash_fwd_hdim64_fp16_paged_sm80_cu_f3e6f9ee_36454cute7productE
	.align		8
        /*0050*/ 	.dword	_ZN71_INTERNAL_6502cf3d_35_flash_fwd_hdim64_fp16_paged_sm80_cu_f3e6f9ee_36454cute1_E


//--------------------- .nv.constant0._ZN7cutlass13device_kernelIN5flash19enable_sm80_to_sm89INS1_16FlashAttnFwdSm80INS1_25CollectiveMainloopFwdSm80ILi4ELi1ELb0EN4cute5tupleIJNS5_1CILi128EEENS7_ILi112EEENS7_ILi64EEEEEELi64ENS_6half_tEfNS_4arch4Sm80ELb0ELb0ELb0ELb0ELb1ELb0ELb1ELb0EEENS1_21CollectiveEpilogueFwdINS6_IJS8_SA_S9_EEENS6_IJNS7_ILi1EEESI_SI_EEESC_SE_Li128ELb0ELb1ELb0ELb0EEENS1_19SingleTileSchedulerILb0ELb0ELb1ELi128EEEEEEEEEvNT_6ParamsE --------------------------
	.section	.nv.constant0._ZN7cutlass13device_kernelIN5flash19enable_sm80_to_sm89INS1_16FlashAttnFwdSm80INS1_25CollectiveMainloopFwdSm80ILi4ELi1ELb0EN4cute5tupleIJNS5_1CILi128EEENS7_ILi112EEENS7_ILi64EEEEEELi64ENS_6half_tEfNS_4arch4Sm80ELb0ELb0ELb0ELb0ELb1ELb0ELb1ELb0EEENS1_21CollectiveEpilogueFwdINS6_IJS8_SA_S9_EEENS6_IJNS7_ILi1EEESI_SI_EEESC_SE_Li128ELb0ELb1ELb0ELb0EEENS1_19SingleTileSchedulerILb0ELb0ELb1ELi128EEEEEEEEEvNT_6ParamsE,"a",@progbits
	.sectionflags	@""
	.align	4
.nv.constant0._ZN7cutlass13device_kernelIN5flash19enable_sm80_to_sm89INS1_16FlashAttnFwdSm80INS1_25CollectiveMainloopFwdSm80ILi4ELi1ELb0EN4cute5tupleIJNS5_1CILi128EEENS7_ILi112EEENS7_ILi64EEEEEELi64ENS_6half_tEfNS_4arch4Sm80ELb0ELb0ELb0ELb0ELb1ELb0ELb1ELb0EEENS1_21CollectiveEpilogueFwdINS6_IJS8_SA_S9_EEENS6_IJNS7_ILi1EEESI_SI_EEESC_SE_Li128ELb0ELb1ELb0ELb0EEENS1_19SingleTileSchedulerILb0ELb0ELb1ELi128EEEEEEEEEvNT_6ParamsE:
	.zero		1400


//--------------------- .nv.constant0._ZN7cutlass13device_kernelIN5flash19enable_sm80_to_sm89INS1_16FlashAttnFwdSm80INS1_25CollectiveMainloopFwdSm80ILi4ELi1ELb0EN4cute5tupleIJNS5_1CILi128EEENS7_ILi112EEENS7_ILi64EEEEEELi64ENS_6half_tEfNS_4arch4Sm80ELb0ELb0ELb0ELb1ELb1ELb0ELb1ELb0EEENS1_21CollectiveEpilogueFwdINS6_IJS8_SA_S9_EEENS6_IJNS7_ILi1EEESI_SI_EEESC_SE_Li128ELb1ELb1ELb0ELb0EEENS1_19SingleTileSchedulerILb1ELb0ELb1ELi128EEEEEEEEEvNT_6ParamsE --------------------------
	.section	.nv.constant0._ZN7cutlass13device_kernelIN5flash19enable_sm80_to_sm89INS1_16FlashAttnFwdSm80INS1_25CollectiveMainloopFwdSm80ILi4ELi1ELb0EN4cute5tupleIJNS5_1CILi128EEENS7_ILi112EEENS7_ILi64EEEEEELi64ENS_6half_tEfNS_4arch4Sm80ELb0ELb0ELb0ELb1ELb1ELb0ELb1ELb0EEENS1_21CollectiveEpilogueFwdINS6_IJS8_SA_S9_EEENS6_IJNS7_ILi1EEESI_SI_EEESC_SE_Li128ELb1ELb1ELb0ELb0EEENS1_19SingleTileSchedulerILb1ELb0ELb1ELi128EEEEEEEEEvNT_6ParamsE,"a",@progbits
	.sectionflags	@""
	.align	4
.nv.constant0._ZN7cutlass13device_kernelIN5flash19enable_sm80_to_sm89INS1_16FlashAttnFwdSm80INS1_25CollectiveMainloopFwdSm80ILi4ELi1ELb0EN4cute5tupleIJNS5_1CILi128EEENS7_ILi112EEENS7_ILi64EEEEEELi64ENS_6half_tEfNS_4arch4Sm80ELb0ELb0ELb0ELb1ELb1ELb0ELb1ELb0EEENS1_21CollectiveEpilogueFwdINS6_IJS8_SA_S9_EEENS6_IJNS7_ILi1EEESI_SI_EEESC_SE_Li128ELb1ELb1ELb0ELb0EEENS1_19SingleTileSchedulerILb1ELb0ELb1ELi128EEEEEEEEEvNT_6ParamsE:
	.zero		1400


//--------------------- .nv.constant0._ZN7cutlass13device_kernelIN5flash19enable_sm80_to_sm89INS1_16FlashAttnFwdSm80INS1_25CollectiveMainloopFwdSm80ILi4ELi1ELb0EN4cute5tupleIJNS5_1CILi128EEENS7_ILi112EEENS7_ILi64EEEEEELi64ENS_6half_tEfNS_4arch4Sm80ELb0ELb0ELb0ELb1ELb1ELb1ELb1ELb0EEENS1_21CollectiveEpilogueFwdINS6_IJS8_SA_S9_EEENS6_IJNS7_ILi1EEESI_SI_EEESC_SE_Li128ELb1ELb1ELb0ELb0EEENS1_19SingleTileSchedulerILb1ELb0ELb1ELi128EEEEEEEEEvNT_6ParamsE --------------------------
	.section	.nv.constant0._ZN7cutlass13device_kernelIN5flash19enable_sm80_to_sm89INS1_16FlashAttnFwdSm80INS1_25CollectiveMainloopFwdSm80ILi4ELi1ELb0EN4cute5tupleIJNS5_1CILi128EEENS7_ILi112EEENS7_ILi64EEEEEELi64ENS_6half_tEfNS_4arch4Sm80ELb0ELb0ELb0ELb1ELb1ELb1ELb1ELb0EEENS1_21CollectiveEpilogueFwdINS6_IJS8_SA_S9_EEENS6_IJNS7_ILi1EEESI_SI_EEESC_SE_Li128ELb1ELb1ELb0ELb0EEENS1_19SingleTileSchedulerILb1ELb0ELb1ELi128EEEEEEEEEvNT_6ParamsE,"a",@progbits
	.sectionflags	@""
	.align	4
.nv.constant0._ZN7cutlass13device_kernelIN5flash19enable_sm80_to_sm89INS1_16FlashAttnFwdSm80INS1_25CollectiveMainloopFwdSm80ILi4ELi1ELb0EN4cute5tupleIJNS5_1CILi128EEENS7_ILi112EEENS7_ILi64EEEEEELi64ENS_6half_tEfNS_4arch4Sm80ELb0ELb0ELb0ELb1ELb1ELb1ELb1ELb0EEENS1_21CollectiveEpilogueFwdINS6_IJS8_SA_S9_EEENS6_IJNS7_ILi1EEESI_SI_EEESC_SE_Li128ELb1ELb1ELb0ELb0EEENS1_19SingleTileSchedulerILb1ELb0ELb1ELi128EEEEEEEEEvNT_6ParamsE:
	.zero		1400


//--------------------- .nv.constant0._ZN7cutlass13device_kernelIN5flash19enable_sm80_to_sm89INS1_16FlashAttnFwdSm80INS1_25CollectiveMainloopFwdSm80ILi4ELi1ELb0EN4cute5tupleIJNS5_1CILi128EEENS7_ILi96EEENS7_ILi64EEEEEELi64ENS_6half_tEfNS_4arch4Sm80ELb0ELb1ELb0ELb0ELb1ELb0ELb1ELb0EEENS1_21CollectiveEpilogueFwdINS6_IJS8_SA_S9_EEENS6_IJNS7_ILi1EEESI_SI_EEESC_SE_Li128ELb0ELb1ELb0ELb0EEENS1_19SingleTileSchedulerILb0ELb0ELb1ELi128EEEEEEEEEvNT_6ParamsE --------------------------
	.section	.nv.constant0._ZN7cutlass13device_kernelIN5flash19enable_sm80_to_sm89INS1_16FlashAttnFwdSm80INS1_25CollectiveMainloopFwdSm80ILi4ELi1ELb0EN4cute5tupleIJNS5_1CILi128EEENS7_ILi96EEENS7_ILi64EEEEEELi64ENS_6half_tEfNS_4arch4Sm80ELb0ELb1ELb0ELb0ELb1ELb0ELb1ELb0EEENS1_21CollectiveEpilogueFwdINS6_IJS8_SA_S9_EEENS6_IJNS7_ILi1EEESI_SI_EEESC_SE_Li128ELb0ELb1ELb0ELb0EEENS1_19SingleTileSchedulerILb0ELb0ELb1ELi128EEEEEEEEEvNT_6ParamsE,"a",@progbits
	.sectionflags	@""
	.align	4
.nv.constant0._ZN7cutlass13device_kernelIN5flash19enable_sm80_to_sm89INS1_16FlashAttnFwdSm80INS1_25CollectiveMainloopFwdSm80ILi4ELi1ELb0EN4cute5tupleIJNS5_1CILi128EEENS7_ILi96EEENS7_ILi64EEEEEELi64ENS_6half_tEfNS_4arch4Sm80ELb0ELb1ELb0ELb0ELb1ELb0ELb1ELb0EEENS1_21CollectiveEpilogueFwdINS6_IJS8_SA_S9_EEENS6_IJNS7_ILi1EEESI_SI_EEESC_SE_Li128ELb0ELb1ELb0ELb0EEENS1_19SingleTileSchedulerILb0ELb0ELb1ELi128EEEEEEEEEvNT_6ParamsE:
	.zero		1400


//--------------------- .nv.constant0._ZN7cutlass13device_kernelIN5flash19enable_sm80_to_sm89INS1_16FlashAttnFwdSm80INS1_25CollectiveMainloopFwdSm80ILi4ELi1ELb0EN4cute5tupleIJNS5_1CILi128EEENS7_ILi96EEENS7_ILi64EEEEEELi64ENS_6half_tEfNS_4arch4Sm80ELb0ELb1ELb0ELb1ELb1ELb0ELb1ELb0EEENS1_21CollectiveEpilogueFwdINS6_IJS8_SA_S9_EEENS6_IJNS7_ILi1EEESI_SI_EEESC_SE_Li128ELb1ELb1ELb0ELb0EEENS1_19SingleTileSchedulerILb1ELb0ELb1ELi128EEEEEEEEEvNT_6ParamsE --------------------------
	.section	.nv.constant0._ZN7cutlass13device_kernelIN5flash19enable_sm80_to_sm89INS1_16FlashAttnFwdSm80INS1_25CollectiveMainloopFwdSm80ILi4ELi1ELb0EN4cute5tupleIJNS5_1CILi128EEENS7_ILi96EEENS7_ILi64EEEEEELi64ENS_6half_tEfNS_4arch4Sm80ELb0ELb1ELb0ELb1ELb1ELb0ELb1ELb0EEENS1_21CollectiveEpilogueFwdINS6_IJS8_SA_S9_EEENS6_IJNS7_ILi1EEESI_SI_EEESC_SE_Li128ELb1ELb1ELb0ELb0EEENS1_19SingleTileSchedulerILb1ELb0ELb1ELi128EEEEEEEEEvNT_6ParamsE,"a",@progbits
	.sectionflags	@""
	.align	4
.nv.constant0._ZN7cutlass13device_kernelIN5flash19enable_sm80_to_sm89INS1_16FlashAttnFwdSm80INS1_25CollectiveMainloopFwdSm80ILi4ELi1ELb0EN4cute5tupleIJNS5_1CILi128EEENS7_ILi96EEENS7_ILi64EEEEEELi64ENS_6half_tEfNS_4arch4Sm80ELb0ELb1ELb0ELb1ELb1ELb0ELb1ELb0EEENS1_21CollectiveEpilogueFwdINS6_IJS8_SA_S9_EEENS6_IJNS7_ILi1EEESI_SI_EEESC_SE_Li128ELb1ELb1ELb0ELb0EEENS1_19SingleTileSchedulerILb1ELb0ELb1ELi128EEEEEEEEEvNT_6ParamsE:
	.zero		1400


//--------------------- .nv.constant0._ZN7cutlass13device_kernelIN5flash19enable_sm80_to_sm89INS1_16FlashAttnFwdSm80INS1_25CollectiveMainloopFwdSm80ILi4ELi1ELb0EN4cute5tupleIJNS5_1CILi128EEENS7_ILi96EEENS7_ILi64EEEEEELi64ENS_6half_tEfNS_4arch4Sm80ELb0ELb1ELb0ELb1ELb1ELb1ELb1ELb0EEENS1_21CollectiveEpilogueFwdINS6_IJS8_SA_S9_EEENS6_IJNS7_ILi1EEESI_SI_EEESC_SE_Li128ELb1ELb1ELb0ELb0EEENS1_19SingleTileSchedulerILb1ELb0ELb1ELi128EEEEEEEEEvNT_6ParamsE --------------------------
	.section	.nv.constant0._ZN7cutlass13device_kernelIN5flash19enable_sm80_to_sm89INS1_16FlashAttnFwdSm80INS1_25CollectiveMainloopFwdSm80ILi4ELi1ELb0EN4cute5tupleIJNS5_1CILi128EEENS7_ILi96EEENS7_ILi64EEEEEELi64ENS_6half_tEfNS_4arch4Sm80ELb0ELb1ELb0ELb1ELb1ELb1ELb1ELb0EEENS1_21CollectiveEpilogueFwdINS6_IJS8_SA_S9_EEENS6_IJNS7_ILi1EEESI_SI_EEESC_SE_Li128ELb1ELb1ELb0ELb0EEENS1_19SingleTileSchedulerILb1ELb0ELb1ELi128EEEEEEEEEvNT_6ParamsE,"a",@progbits
	.sectionflags	@""
	.align	4
.nv.constant0._ZN7cutlass13device_kernelIN5flash19enable_sm80_to_sm89INS1_16FlashAttnFwdSm80INS1_25CollectiveMainloopFwdSm80ILi4ELi1ELb0EN4cute5tupleIJNS5_1CILi128EEENS7_ILi96EEENS7_ILi64EEEEEELi64ENS_6half_tEfNS_4arch4Sm80ELb0ELb1ELb0ELb1ELb1ELb1ELb1ELb0EEENS1_21CollectiveEpilogueFwdINS6_IJS8_SA_S9_EEENS6_IJNS7_ILi1EEESI_SI_EEESC_SE_Li128ELb1ELb1ELb0ELb0EEENS1_19SingleTileSchedulerILb1ELb0ELb1ELi128EEEEEEEEEvNT_6ParamsE:
	.zero		1400


//--------------------- .nv.constant0._ZN7cutlass13device_kernelIN5flash19enable_sm80_to_sm89INS1_16FlashAttnFwdSm80INS1_25CollectiveMainloopFwdSm80ILi4ELi1ELb0EN4cute5tupleIJNS5_1CILi128EEENS7_ILi112EEENS7_ILi64EEEEEELi64ENS_6half_tEfNS_4arch4Sm80ELb1ELb0ELb0ELb0ELb1ELb0ELb1ELb0EEENS1_21CollectiveEpilogueFwdINS6_IJS8_SA_S9_EEENS6_IJNS7_ILi1EEESI_SI_EEESC_SE_Li128ELb0ELb1ELb0ELb0EEENS1_30DynamicPersistentTileSchedulerILi128ELi128ELb0ELb1ELb0EEEEEEEEEvNT_6ParamsE --------------------------
	.section	.nv.constant0._ZN7cutlass13device_kernelIN5flash19enable_sm80_to_sm89INS1_16FlashAttnFwdSm80INS1_25CollectiveMainloopFwdSm80ILi4ELi1ELb0EN4cute5tupleIJNS5_1CILi128EEENS7_ILi112EEENS7_ILi64EEEEEELi64ENS_6half_tEfNS_4arch4Sm80ELb1ELb0ELb0ELb0ELb1ELb0ELb1ELb0EEENS1_21CollectiveEpilogueFwdINS6_IJS8_SA_S9_EEENS6_IJNS7_ILi1EEESI_SI_EEESC_SE_Li128ELb0ELb1ELb0ELb0EEENS1_30DynamicPersistentTileSchedulerILi128ELi128ELb0ELb1ELb0EEEEEEEEEvNT_6ParamsE,"a",@progbits
	.sectionflags	@""
	.align	4
.nv.constant0._ZN7cutlass13device_kernelIN5flash19enable_sm80_to_sm89INS1_16FlashAttnFwdSm80INS1_25CollectiveMainloopFwdSm80ILi4ELi1ELb0EN4cute5tupleIJNS5_1CILi128EEENS7_ILi112EEENS7_ILi64EEEEEELi64ENS_6half_tEfNS_4arch4Sm80ELb1ELb0ELb0ELb0ELb1ELb0ELb1ELb0EEENS1_21CollectiveEpilogueFwdINS6_IJS8_SA_S9_EEENS6_IJNS7_ILi1EEESI_SI_EEESC_SE_Li128ELb0ELb1ELb0ELb0EEENS1_30DynamicPersistentTileSchedulerILi128ELi128ELb0ELb1ELb0EEEEEEEEEvNT_6ParamsE:
	.zero		1416


//--------------------- .nv.constant0._ZN7cutlass13device_kernelIN5flash19enable_sm80_to_sm89INS1_16FlashAttnFwdSm80INS1_25CollectiveMainloopFwdSm80ILi4ELi1ELb0EN4cute5tupleIJNS5_1CILi128EEENS7_ILi112EEENS7_ILi64EEEEEELi64ENS_6half_tEfNS_4arch4Sm80ELb1ELb0ELb0ELb1ELb1ELb0ELb1ELb0EEENS1_21CollectiveEpilogueFwdINS6_IJS8_SA_S9_EEENS6_IJNS7_ILi1EEESI_SI_EEESC_SE_Li128ELb1ELb1ELb0ELb0EEENS1_19SingleTileSchedulerILb1ELb0ELb1ELi128EEEEEEEEEvNT_6ParamsE --------------------------
	.section	.nv.constant0._ZN7cutlass13device_kernelIN5flash19enable_sm80_to_sm89INS1_16FlashAttnFwdSm80INS1_25CollectiveMainloopFwdSm80ILi4ELi1ELb0EN4cute5tupleIJNS5_1CILi128EEENS7_ILi112EEENS7_ILi64EEEEEELi64ENS_6half_tEfNS_4arch4Sm80ELb1ELb0ELb0ELb1ELb1ELb0ELb1ELb0EEENS1_21CollectiveEpilogueFwdINS6_IJS8_SA_S9_EEENS6_IJNS7_ILi1EEESI_SI_EEESC_SE_Li128ELb1ELb1ELb0ELb0EEENS1_19SingleTileSchedulerILb1ELb0ELb1ELi128EEEEEEEEEvNT_6ParamsE,"a",@progbits
	.sectionflags	@""
	.align	4
.nv.constant0._ZN7cutlass13device_kernelIN5flash19enable_sm80_to_sm89INS1_16FlashAttnFwdSm80INS1_25CollectiveMainloopFwdSm80ILi4ELi1ELb0EN4cute5tupleIJNS5_1CILi128EEENS7_ILi112EEENS7_ILi64EEEEEELi64ENS_6half_tEfNS_4arch4Sm80ELb1ELb0ELb0ELb1ELb1ELb0ELb1ELb0EEENS1_21CollectiveEpilogueFwdINS6_IJS8_SA_S9_EEENS6_IJNS7_ILi1EEESI_SI_EEESC_SE_Li128ELb1ELb1ELb0ELb0EEENS1_19SingleTileSchedulerILb1ELb0ELb1ELi128EEEEEEEEEvNT_6ParamsE:
	.zero		1400


//--------------------- .nv.constant0._ZN7cutlass13device_kernelIN5flash19enable_sm80_to_sm89INS1_16FlashAttnFwdSm80INS1_25CollectiveMainloopFwdSm80ILi4ELi1ELb0EN4cute5tupleIJNS5_1CILi128EEENS7_ILi112EEENS7_ILi64EEEEEELi64ENS_6half_tEfNS_4arch4Sm80ELb1ELb0ELb0ELb1ELb1ELb1ELb1ELb0EEENS1_21CollectiveEpilogueFwdINS6_IJS8_SA_S9_EEENS6_IJNS7_ILi1EEESI_SI_EEESC_SE_Li128ELb1ELb1ELb0ELb0EEENS1_19SingleTileSchedulerILb1ELb0ELb1ELi128EEEEEEEEEvNT_6ParamsE --------------------------
	.section	.nv.constant0._ZN7cutlass13device_kernelIN5flash19enable_sm80_to_sm89INS1_16FlashAttnFwdSm80INS1_25CollectiveMainloopFwdSm80ILi4ELi1ELb0EN4cute5tupleIJNS5_1CILi128EEENS7_ILi112EEENS7_ILi64EEEEEELi64ENS_6half_tEfNS_4arch4Sm80ELb1ELb0ELb0ELb1ELb1ELb1ELb1ELb0EEENS1_21CollectiveEpilogueFwdINS6_IJS8_SA_S9_EEENS6_IJNS7_ILi1EEESI_SI_EEESC_SE_Li128ELb1ELb1ELb0ELb0EEENS1_19SingleTileSchedulerILb1ELb0ELb1ELi128EEEEEEEEEvNT_6ParamsE,"a",@progbits
	.sectionflags	@""
	.align	4
.nv.constant0._ZN7cutlass13device_kernelIN5flash19enable_sm80_to_sm89INS1_16FlashAttnFwdSm80INS1_25CollectiveMainloopFwdSm80ILi4ELi1ELb0EN4cute5tupleIJNS5_1CILi128EEENS7_ILi112EEENS7_ILi64EEEEEELi64ENS_6half_tEfNS_4arch4Sm80ELb1ELb0ELb0ELb1ELb1ELb1ELb1ELb0EEENS1_21CollectiveEpilogueFwdINS6_IJS8_SA_S9_EEENS6_IJNS7_ILi1EEESI_SI_EEESC_SE_Li128ELb1ELb1ELb0ELb0EEENS1_19SingleTileSchedulerILb1ELb0ELb1ELi128EEEEEEEEEvNT_6ParamsE:
	.zero		1400


//--------------------- .text._ZN7cutlass13device_kernelIN5flash19enable_sm80_to_sm89INS1_16FlashAttnFwdSm80INS1_25CollectiveMainloopFwdSm80ILi4ELi1ELb0EN4cute5tupleIJNS5_1CILi128EEENS7_ILi112EEENS7_ILi64EEEEEELi64ENS_6half_tEfNS_4arch4Sm80ELb0ELb0ELb0ELb0ELb1ELb0ELb1ELb0EEENS1_21CollectiveEpilogueFwdINS6_IJS8_SA_S9_EEENS6_IJNS7_ILi1EEESI_SI_EEESC_SE_Li128ELb0ELb1ELb0ELb0EEENS1_19SingleTileSchedulerILb0ELb0ELb1ELi128EEEEEEEEEvNT_6ParamsE --------------------------
	.section	.text._ZN7cutlass13device_kernelIN5flash19enable_sm80_to_sm89INS1_16FlashAttnFwdSm80INS1_25CollectiveMainloopFwdSm80ILi4ELi1ELb0EN4cute5tupleIJNS5_1CILi128EEENS7_ILi112EEENS7_ILi64EEEEEELi64ENS_6half_tEfNS_4arch4Sm80ELb0ELb0ELb0ELb0ELb1ELb0ELb1ELb0EEENS1_21CollectiveEpilogueFwdINS6_IJS8_SA_S9_EEENS6_IJNS7_ILi1EEESI_SI_EEESC_SE_Li128ELb0ELb1ELb0ELb0EEENS1_19SingleTileSchedulerILb0ELb0ELb1ELi128EEEEEEEEEvNT_6ParamsE,"ax",@progbits
	.sectioninfo	@"SHI_REGISTERS=255"
	.align	128
.text._ZN7cutlass13device_kernelIN5flash19enable_sm80_to_sm89INS1_16FlashAttnFwdSm80INS1_25CollectiveMainloopFwdSm80ILi4ELi1ELb0EN4cute5tupleIJNS5_1CILi128EEENS7_ILi112EEENS7_ILi64EEEEEELi64ENS_6half_tEfNS_4arch4Sm80ELb0ELb0ELb0ELb0ELb1ELb0ELb1ELb0EEENS1_21CollectiveEpilogueFwdINS6_IJS8_SA_S9_EEENS6_IJNS7_ILi1EEESI_SI_EEESC_SE_Li128ELb0ELb1ELb0ELb0EEENS1_19SingleTileSchedulerILb0ELb0ELb1ELi128EEEEEEEEEvNT_6ParamsE:
        .type           _ZN7cutlass13device_kernelIN5flash19enable_sm80_to_sm89INS1_16FlashAttnFwdSm80INS1_25CollectiveMainloopFwdSm80ILi4ELi1ELb0EN4cute5tupleIJNS5_1CILi128EEENS7_ILi112EEENS7_ILi64EEEEEELi64ENS_6half_tEfNS_4arch4Sm80ELb0ELb0ELb0ELb0ELb1ELb0ELb1ELb0EEENS1_21CollectiveEpilogueFwdINS6_IJS8_SA_S9_EEENS6_IJNS7_ILi1EEESI_SI_EEESC_SE_Li128ELb0ELb1ELb0ELb0EEENS1_19SingleTileSchedulerILb0ELb0ELb1ELi128EEEEEEEEEvNT_6ParamsE,@function
        .size           _ZN7cutlass13device_kernelIN5flash19enable_sm80_to_sm89INS1_16FlashAttnFwdSm80INS1_25CollectiveMainloopFwdSm80ILi4ELi1ELb0EN4cute5tupleIJNS5_1CILi128EEENS7_ILi112EEENS7_ILi64EEEEEELi64ENS_6half_tEfNS_4arch4Sm80ELb0ELb0ELb0ELb0ELb1ELb0ELb1ELb0EEENS1_21CollectiveEpilogueFwdINS6_IJS8_SA_S9_EEENS6_IJNS7_ILi1EEESI_SI_EEESC_SE_Li128ELb0ELb1ELb0ELb0EEENS1_19SingleTileSchedulerILb0ELb0ELb1ELi128EEEEEEEEEvNT_6ParamsE,(.L_x_798 - _ZN7cutlass13device_kernelIN5flash19enable_sm80_to_sm89INS1_16FlashAttnFwdSm80INS1_25CollectiveMainloopFwdSm80ILi4ELi1ELb0EN4cute5tupleIJNS5_1CILi128EEENS7_ILi112EEENS7_ILi64EEEEEELi64ENS_6half_tEfNS_4arch4Sm80ELb0ELb0ELb0ELb0ELb1ELb0ELb1ELb0EEENS1_21CollectiveEpilogueFwdINS6_IJS8_SA_S9_EEENS6_IJNS7_ILi1EEESI_SI_EEESC_SE_Li128ELb0ELb1ELb0ELb0EEENS1_19SingleTileSchedulerILb0ELb0ELb1ELi128EEEEEEEEEvNT_6ParamsE)
        .other          _ZN7cutlass13device_kernelIN5flash19enable_sm80_to_sm89INS1_16FlashAttnFwdSm80INS1_25CollectiveMainloopFwdSm80ILi4ELi1ELb0EN4cute5tupleIJNS5_1CILi128EEENS7_ILi112EEENS7_ILi64EEEEEELi64ENS_6half_tEfNS_4arch4Sm80ELb0ELb0ELb0ELb0ELb1ELb0ELb1ELb0EEENS1_21CollectiveEpilogueFwdINS6_IJS8_SA_S9_EEENS6_IJNS7_ILi1EEESI_SI_EEESC_SE_Li128ELb0ELb1ELb0ELb0EEENS1_19SingleTileSchedulerILb0ELb0ELb1ELi128EEEEEEEEEvNT_6ParamsE,@"STO_CUDA_ENTRY STV_DEFAULT"
_ZN7cutlass13device_kernelIN5flash19enable_sm80_to_sm89INS1_16FlashAttnFwdSm80INS1_25CollectiveMainloopFwdSm80ILi4ELi1ELb0EN4cute5tupleIJNS5_1CILi128EEENS7_ILi112EEENS7_ILi64EEEEEELi64ENS_6half_tEfNS_4arch4Sm80ELb0ELb0ELb0ELb0ELb1ELb0ELb1ELb0EEENS1_21CollectiveEpilogueFwdINS6_IJS8_SA_S9_EEENS6_IJNS7_ILi1EEESI_SI_EEESC_SE_Li128ELb0ELb1ELb0ELb0EEENS1_19SingleTileSchedulerILb0ELb0ELb1ELi128EEEEEEEEEvNT_6ParamsE:
[----:B------:R-:W-:-:S03]  /*0000*/  MOV R1, c[0x0][0x28] ;  /* 0x00000a0000017a02 */ /* 0x000fc60000000f00 */
[----:B------:R-:W1:Y:S01]  /*0010*/  S2UR UR14, SR_CTAID.Z ;  /* 0x00000000000e79c3 */ /* 0x000e620000002700 */
[----:B------:R-:W-:Y:S02]  /*0020*/  IADD3 R1, R1, -0x40, RZ ;  /* 0xffffffc001017810 */ /* 0x000fe40007ffe0ff */
[----:B-1----:R-:W-:-:S13]  /*0030*/  ISETP.LE.AND P0, PT, RZ, UR14, PT ;  /* 0x0000000eff007c0c */ /* 0x002fda000bf03270 */
[----:B------:R-:W-:Y:S05]  /*0040*/  @!P0 EXIT ;  /* 0x000000000000894d */ /* 0x000fea0003800000 */
[----:B------:R-:W-:Y:S02]  /*0050*/  ULDC.64 UR4, c[0x0][0x340] ;  /* 0x0000d00000047ab9 */ /* 0x000fe40000000a00 */
[----:B------:R-:W-:Y:S02]  /*0060*/  UISETP.NE.U32.AND UP1, UPT, URZ, UR4, UPT ;  /* 0x000000043f00728c */ /* 0x000fe4000bf25070 */
[----:B------:R-:W-:Y:S02]  /*0070*/  ULDC.64 UR8, c[0x0][0x340] ;  /* 0x0000d00000087ab9 */ /* 0x000fe40000000a00 */
[----:B------:R-:W-:Y:S02]  /*0080*/  UISETP.NE.AND.EX UP1, UPT, URZ, UR5, UPT, UP1 ;  /* 0x000000053f00728c */ /* 0x000fe4000bf25310 */
[----:B------:R-:W-:Y:S02]  /*0090*/  ULDC.64 UR12, c[0x0][0x118] ;  /* 0x00004600000c7ab9 */ /* 0x000fe40000000a00 */
[----:B------:R-:W-:-:S02]  /*00a0*/  ULDC.64 UR4, c[0x0][0x370] ;  /* 0x0000dc0000047ab9 */ /* 0x000fc40000000a00 */
[----:B------:R-:W-:Y:S01]  /*00b0*/  PLOP3.LUT P1, PT, PT, PT, UP1, 0x80, 0x0 ;  /* 0x000000000000781c */ /* 0x000fe20003f2f018 */
[----:B------:R-:W-:-:S04]  /*00c0*/  UISETP.NE.U32.AND UP0, UPT, URZ, UR4, UPT ;  /* 0x000000043f00728c */ /* 0x000fc8000bf05070 */
[----:B------:R-:W-:Y:S02]  /*00d0*/  @UP1 UMOV UR6, 0x4 ;  /* 0x0000000400061882 */ /* 0x000fe40000000000 */
[----:B------:R-:W-:Y:S02]  /*00e0*/  @UP1 UIMAD.WIDE UR6, UR14, UR6, UR8 ;  /* 0x000000060e0612a5 */ /* 0x000fe4000f8e0208 */
[----:B------:R-:W-:-:S04]  /*00f0*/  UISETP.NE.AND.EX UP0, UPT, URZ, UR5, UPT, UP0 ;  /* 0x000000053f00728c */ /* 0x000fc8000bf05300 */
[----:B------:R-:W-:Y:S02]  /*0100*/  IMAD.U32 R2, RZ, RZ, UR6 ;  /* 0x00000006ff027e24 */ /* 0x000fe4000f8e00ff */
[----:B------:R-:W-:Y:S01]  /*0110*/  IMAD.U32 R3, RZ, RZ, UR7 ;  /* 0x00000007ff037e24 */ /* 0x000fe2000f8e00ff */
[----:B------:R-:W-:Y:S01]  /*0120*/  ULDC.64 UR6, c[0x0][0x370] ;  /* 0x0000dc0000067ab9 */ /* 0x000fe20000000a00 */
[----:B------:R-:W-:-:S03]  /*0130*/  PLOP3.LUT P2, PT, PT, PT, UP0, 0x80, 0x0 ;  /* 0x000000000000781c */ /* 0x000fc60003f4f008 */
[----:B------:R1:W2:Y:S01]  /*0140*/  @P1 LDG.E R12, [R2.64] ;  /* 0x0000000c020c1981 */ /* 0x0002a2000c1e1900 */
[----:B------:R-:W-:Y:S02]  /*0150*/  @UP0 UMOV UR4, 0x4 ;  /* 0x0000000400040882 */ /* 0x000fe40000000000 */
[----:B------:R-:W-:-:S06]  /*0160*/  @UP0 UIMAD.WIDE UR4, UR14, UR4, UR6 ;  /* 0x000000040e0402a5 */ /* 0x000fcc000f8e0206 */
[----:B-1----:R-:W-:Y:S02]  /*0170*/  IMAD.U32 R2, RZ, RZ, UR4 ;  /* 0x00000004ff027e24 */ /* 0x002fe4000f8e00ff */
[----:B------:R-:W-:Y:S01]  /*0180*/  IMAD.U32 R3, RZ, RZ, UR5 ;  /* 0x00000005ff037e24 */ /* 0x000fe2000f8e00ff */
[----:B------:R-:W1:Y:S01]  /*0190*/  S2R R77, SR_TID.X ;  /* 0x00000000004d7919 */ /* 0x000e620000002100 */
[----:B------:R-:W3:Y:S03]  /*01a0*/  S2UR UR7, SR_CTAID.Y ;  /* 0x00000000000779c3 */ /* 0x000ee60000002600 */
[----:B------:R-:W4:Y:S01]  /*01b0*/  S2R R13, SR_CTAID.X ;  /* 0x00000000000d7919 */ /* 0x000f220000002500 */
[----:B------:R-:W-:Y:S01]  /*01c0*/  IMAD.MOV.U32 R18, RZ, RZ, c[0x0][0x2c4] ;  /* 0x0000b100ff127624 */ /* 0x000fe200078e00ff */
[----:B------:R-:W-:Y:S02]  /*01d0*/  ULDC.64 UR4, c[0x0][0x1b8] ;  /* 0x00006e0000047ab9 */ /* 0x000fe40000000a00 */
[----:B------:R5:W2:Y:S01]  /*01e0*/  @P2 LDG.E R14, [R2.64] ;  /* 0x0000000c020e2981 */ /* 0x000aa2000c1e1900 */
[----:B------:R-:W-:Y:S01]  /*01f0*/  USHF.R.S32.HI UR9, URZ, 0x1f, UR14 ;  /* 0x0000001f3f097899 */ /* 0x000fe2000801140e */
[C---:B------:R-:W-:Y:S01]  /*0200*/  ISETP.NE.AND P0, PT, R18.reuse, 0x1, PT ;  /* 0x000000011200780c */ /* 0x040fe20003f05270 */
[----:B------:R-:W-:-:S02]  /*0210*/  IMAD R18, R18, c[0x0][0x168], RZ ;  /* 0x00005a0012127a24 */ /* 0x000fc400078e02ff */
[----:B------:R-:W-:Y:S01]  /*0220*/  IMAD.MOV.U32 R248, RZ, RZ, RZ ;  /* 0x000000fffff87224 */ /* 0x000fe200078e00ff */
[----:B-1----:R-:W-:Y:S01]  /*0230*/  SHF.R.S32.HI R21, RZ, 0x1f, R77 ;  /* 0x0000001fff157819 */ /* 0x002fe2000001144d */
[----:B---3--:R-:W-:Y:S02]  /*0240*/  USHF.R.S32.HI UR6, URZ, 0x1f, UR7 ;  /* 0x0000001f3f067899 */ /* 0x008fe40008011407 */
[----:B------:R-:W-:Y:S01]  /*0250*/  UIMAD.WIDE.U32 UR10, UR7, UR4, URZ ;  /* 0x00000004070a72a5 */ /* 0x000fe2000f8e003f */
[CC--:B------:R-:W-:Y:S01]  /*0260*/  LEA.HI R9, R21.reuse, R77.reuse, RZ, 0x6 ;  /* 0x0000004d15097211 */ /* 0x0c0fe200078f30ff */
[----:B------:R-:W-:Y:S01]  /*0270*/  UIMAD UR8, UR6, UR4, URZ ;  /* 0x00000004060872a4 */ /* 0x000fe2000f8e023f */
[----:B-----5:R-:W-:-:S03]  /*0280*/  LEA.HI R2, R21, R77, RZ, 0x3 ;  /* 0x0000004d15027211 */ /* 0x020fc600078f18ff */
[----:B------:R-:W-:Y:S01]  /*0290*/  UIMAD UR8, UR7, UR5, UR8 ;  /* 0x00000005070872a4 */ /* 0x000fe2000f8e0208 */
[----:B------:R-:W-:Y:S02]  /*02a0*/  LOP3.LUT R0, R2, 0xfffffff8, RZ, 0xc0, !PT ;  /* 0xfffffff802007812 */ /* 0x000fe400078ec0ff */
[----:B------:R-:W-:Y:S01]  /*02b0*/  ULDC.64 UR4, c[0x0][0x1c0] ;  /* 0x0000700000047ab9 */ /* 0x000fe20000000a00 */
[----:B------:R-:W-:Y:S01]  /*02c0*/  SHF.R.S32.HI R16, RZ, 0x3, R2 ;  /* 0x00000003ff107819 */ /* 0x000fe20000011402 */
[----:B------:R-:W-:Y:S01]  /*02d0*/  UIADD3 UR11, UR11, UR8, URZ ;  /* 0x000000080b0b7290 */ /* 0x000fe2000fffe03f */
[----:B------:R-:W-:Y:S01]  /*02e0*/  IMAD.IADD R30, R77, 0x1, -R0 ;  /* 0x000000014d1e7824 */ /* 0x000fe200078e0a00 */
[----:B------:R-:W-:Y:S02]  /*02f0*/  UIMAD UR9, UR9, UR4, URZ ;  /* 0x00000004090972a4 */ /* 0x000fe4000f8e023f */
[----:B------:R-:W-:Y:S01]  /*0300*/  UIMAD.WIDE.U32 UR10, UR14, UR4, UR10 ;  /* 0x000000040e0a72a5 */ /* 0x000fe2000f8e000a */
[C---:B------:R-:W-:Y:S01]  /*0310*/  IMAD R134, R30.reuse, 0x10, R16 ;  /* 0x000000101e867824 */ /* 0x040fe200078e0210 */
[----:B------:R-:W-:Y:S01]  /*0320*/  UIMAD UR5, UR14, UR5, UR9 ;  /* 0x000000050e0572a4 */ /* 0x000fe2000f8e0209 */
[----:B------:R-:W-:Y:S01]  /*0330*/  IMAD.SHL.U32 R76, R30, 0x8, RZ ;  /* 0x000000081e4c7824 */ /* 0x000fe200078e00ff */
[----:B------:R-:W-:Y:S01]  /*0340*/  ULDC UR4, c[0x0][0x2ac] ;  /* 0x0000ab0000047ab9 */ /* 0x000fe20000000800 */
[----:B----4-:R-:W-:Y:S01]  /*0350*/  IMAD R7, R13, 0x80, R134 ;  /* 0x000000800d077824 */ /* 0x010fe200078e0286 */
[----:B------:R-:W-:Y:S01]  /*0360*/  UIADD3 UR5, UR11, UR5, URZ ;  /* 0x000000050b057290 */ /* 0x000fe2000fffe03f */
[----:B------:R-:W-:Y:S01]  /*0370*/  IMAD.U32 R3, RZ, RZ, UR11 ;  /* 0x0000000bff037e24 */ /* 0x000fe2000f8e00ff */
[----:B------:R-:W-:Y:S01]  /*0380*/  STL [R1+0x4], R134 ;  /* 0x0000048601007387 */ /* 0x000fe20000100800 */
[----:B------:R-:W-:Y:S01]  /*0390*/  @P0 IMAD.HI.U32 R0, R7, c[0x0][0x2c8], RZ ;  /* 0x0000b20007000a27 */ /* 0x000fe200078e00ff */
[----:B------:R-:W-:Y:S01]  /*03a0*/  ISETP.GE.AND P5, PT, R76, c[0x0][0x198], PT ;  /* 0x000066004c007a0c */ /* 0x000fe20003fa6270 */
[----:B------:R-:W-:Y:S01]  /*03b0*/  UMOV UR11, URZ ;  /* 0x0000003f000b7c82 */ /* 0x000fe20008000000 */
[----:B------:R1:W-:Y:S01]  /*03c0*/  STL [R1+0x10], R7 ;  /* 0x0000100701007387 */ /* 0x0003e20000100800 */
[----:B------:R-:W-:Y:S01]  /*03d0*/  IMAD.MOV.U32 R4, RZ, RZ, R7 ;  /* 0x000000ffff047224 */ /* 0x000fe200078e0007 */
[----:B------:R-:W-:Y:S01]  /*03e0*/  @P0 SHF.R.U32.HI R4, RZ, c[0x0][0x2cc], R0 ;  /* 0x0000b300ff040a19 */ /* 0x000fe20000011600 */
[----:B------:R-:W-:Y:S01]  /*03f0*/  IMAD.U32 R2, RZ, RZ, UR10 ;  /* 0x0000000aff027e24 */ /* 0x000fe2000f8e00ff */
[----:B------:R-:W-:Y:S01]  /*0400*/  SHF.R.S32.HI R133, RZ, 0x1f, R76 ;  /* 0x0000001fff857819 */ /* 0x000fe2000001144c */
[----:B------:R-:W-:Y:S01]  /*0410*/  IMAD.U32 R3, RZ, RZ, UR5 ;  /* 0x00000005ff037e24 */ /* 0x000fe2000f8e00ff */
[--C-:B------:R-:W-:Y:S01]  /*0420*/  SHF.R.S32.HI R5, RZ, 0x1f, R4.reuse ;  /* 0x0000001fff057819 */ /* 0x100fe20000011404 */
[----:B------:R-:W-:Y:S01]  /*0430*/  IMAD.MOV R0, RZ, RZ, -R4 ;  /* 0x000000ffff007224 */ /* 0x000fe200078e0a04 */
[----:B------:R-:W-:Y:S01]  /*0440*/  ULDC UR10, c[0x0][0x1d0] ;  /* 0x00007400000a7ab9 */ /* 0x000fe20000000800 */
[----:B------:R-:W-:Y:S01]  /*0450*/  IMAD.WIDE.U32 R2, R4, c[0x0][0x1b0], R2 ;  /* 0x00006c0004027a25 */ /* 0x000fe200078e0002 */
[----:B------:R-:W-:-:S02]  /*0460*/  UIMAD UR10, UR4, UR10, URZ ;  /* 0x0000000a040a72a4 */ /* 0x000fc4000f8e023f */
[----:B------:R-:W-:Y:S01]  /*0470*/  UMOV UR8, 0x70 ;  /* 0x0000007000087882 */ /* 0x000fe20000000000 */
[----:B------:R-:W-:Y:S01]  /*0480*/  IMAD R6, R5, c[0x0][0x1b0], RZ ;  /* 0x00006c0005067a24 */ /* 0x000fe200078e02ff */
[----:B------:R-:W-:Y:S01]  /*0490*/  UIADD3 UR5, UR10, 0x6f, URZ ;  /* 0x0000006f0a057890 */ /* 0x000fe2000fffe03f */
[----:B------:R-:W-:Y:S01]  /*04a0*/  IMAD R5, R0, c[0x0][0x2c4], R7 ;  /* 0x0000b10000057a24 */ /* 0x000fe200078e0207 */
[----:B------:R-:W-:Y:S01]  /*04b0*/  UMOV UR4, URZ ;  /* 0x0000003f00047c82 */ /* 0x000fe20008000000 */
[----:B------:R-:W-:Y:S01]  /*04c0*/  IMAD R0, R4, c[0x0][0x1b4], R6 ;  /* 0x00006d0004007a24 */ /* 0x000fe200078e0206 */
[----:B------:R-:W-:Y:S01]  /*04d0*/  UIMAD.WIDE UR4, UR5, -0x6db6db6d, UR4 ;  /* 0x92492493050478a5 */ /* 0x000fe2000f8e0204 */
[----:B------:R-:W-:Y:S01]  /*04e0*/  IMAD R13, R13, 0x80, R16 ;  /* 0x000000800d0d7824 */ /* 0x000fe200078e0210 */
[----:B------:R-:W-:Y:S01]  /*04f0*/  SHF.R.S32.HI R4, RZ, 0x1f, R5 ;  /* 0x0000001fff047819 */ /* 0x000fe20000011405 */
[----:B------:R-:W-:Y:S01]  /*0500*/  IMAD.IADD R3, R3, 0x1, R0 ;  /* 0x0000000103037824 */ /* 0x000fe200078e0200 */
[----:B------:R-:W-:-:S02]  /*0510*/  USHF.R.U32.HI UR9, URZ, 0x1f, UR5 ;  /* 0x0000001f3f097899 */ /* 0x000fc40008011605 */
[CC--:B------:R-:W-:Y:S01]  /*0520*/  ISETP.GE.AND P6, PT, R13.reuse, R18.reuse, PT ;  /* 0x000000120d00720c */ /* 0x0c0fe20003fc6270 */
[----:B------:R-:W-:Y:S01]  /*0530*/  IMAD R0, R4, c[0x0][0x1a8], RZ ;  /* 0x00006a0004007a24 */ /* 0x000fe200078e02ff */
[----:B------:R-:W-:Y:S01]  /*0540*/  IADD3 R10, R13, 0x10, RZ ;  /* 0x000000100d0a7810 */ /* 0x000fe20007ffe0ff */
[----:B------:R-:W-:Y:S01]  /*0550*/  IMAD.WIDE.U32 R2, R5, c[0x0][0x1a8], R2 ;  /* 0x00006a0005027a25 */ /* 0x000fe200078e0002 */
[----:B------:R-:W-:Y:S01]  /*0560*/  IADD3 R11, R13, 0x20, RZ ;  /* 0x000000200d0b7810 */ /* 0x000fe20007ffe0ff */
[----:B------:R-:W-:Y:S01]  /*0570*/  ULEA.HI.SX32 UR9, UR5, UR9, 0x1a ;  /* 0x0000000905097291 */ /* 0x000fe2000f8fd23f */
[-C--:B------:R-:W-:Y:S01]  /*0580*/  ISETP.GE.AND P3, PT, R10, R18.reuse, PT ;  /* 0x000000120a00720c */ /* 0x080fe20003f66270 */
[----:B------:R-:W-:Y:S01]  /*0590*/  IMAD R0, R5, c[0x0][0x1ac], R0 ;  /* 0x00006b0005007a24 */ /* 0x000fe200078e0200 */
[----:B-1----:R-:W-:Y:S01]  /*05a0*/  LEA R7, P0, R2, c[0x0][0x160], 0x1 ;  /* 0x0000580002077a11 */ /* 0x002fe200078008ff */
[----:B------:R-:W-:Y:S01]  /*05b0*/  IMAD.MOV.U32 R10, RZ, RZ, c[0x0][0x2b8] ;  /* 0x0000ae00ff0a7624 */ /* 0x000fe200078e00ff */
[----:B------:R-:W-:Y:S01]  /*05c0*/  ISETP.GE.AND P4, PT, R11, R18, PT ;  /* 0x000000120b00720c */ /* 0x000fe20003f86270 */
[----:B------:R-:W-:Y:S01]  /*05d0*/  IMAD.IADD R0, R3, 0x1, R0 ;  /* 0x0000000103007824 */ /* 0x000fe200078e0200 */
[----:B------:R-:W-:Y:S01]  /*05e0*/  IADD3 R11, R13, 0x50, RZ ;  /* 0x000000500d0b7810 */ /* 0x000fe20007ffe0ff */
[----:B------:R-:W1:Y:S01]  /*05f0*/  SHFL.IDX PT, R3, R7, RZ, 0x181f ;  /* 0x00181fff07037589 */ /* 0x000e6200000e0000 */
[----:B------:R-:W-:-:S02]  /*0600*/  UIMAD UR8, UR9, UR8, -0x70 ;  /* 0xffffff90090874a4 */ /* 0x000fc4000f8e0208 */
[----:B------:R-:W-:Y:S01]  /*0610*/  LEA.HI.X R6, R2, c[0x0][0x164], R0, 0x1, P0 ;  /* 0x0000590002067a11 */ /* 0x000fe200000f0c00 */
[----:B------:R-:W-:Y:S01]  /*0620*/  IMAD.SHL.U32 R0, R16, 0x40, RZ ;  /* 0x0000004010007824 */ /* 0x000fe200078e00ff */
[----:B------:R-:W-:Y:S01]  /*0630*/  SHFL.IDX PT, R4, R7, 0x1, 0x181f ;  /* 0x00381f0007047f89 */ /* 0x000fe200000e0000 */
[----:B------:R-:W-:-:S03]  /*0640*/  ULDC.64 UR4, c[0x0][0x2b0] ;  /* 0x0000ac0000047ab9 */ /* 0x000fc60000000a00 */
[----:B------:R-:W3:Y:S01]  /*0650*/  SHFL.IDX PT, R5, R6, RZ, 0x181f ;  /* 0x00181fff06057589 */ /* 0x000ee200000e0000 */
[----:B------:R-:W-:-:S03]  /*0660*/  LOP3.LUT R0, R0, 0x1c0, RZ, 0xc0, !PT ;  /* 0x000001c000007812 */ /* 0x000fc600078ec0ff */
[----:B------:R-:W4:Y:S01]  /*0670*/  SHFL.IDX PT, R8, R6, 0x1, 0x181f ;  /* 0x00381f0006087f89 */ /* 0x000f2200000e0000 */
[----:B------:R-:W-:Y:S02]  /*0680*/  SHF.R.U32.HI R2, RZ, 0x3, R0 ;  /* 0x00000003ff027819 */ /* 0x000fe40000011600 */
[----:B------:R-:W-:Y:S01]  /*0690*/  LOP3.LUT R0, R0, 0x38, R76, 0xf8, !PT ;  /* 0x0000003800007812 */ /* 0x000fe200078ef84c */
[----:B------:R-:W-:Y:S03]  /*06a0*/  SHFL.IDX PT, R15, R6, 0x5, 0x181f ;  /* 0x00b81f00060f7f89 */ /* 0x000fe600000e0000 */
[----:B------:R-:W-:Y:S01]  /*06b0*/  LOP3.LUT R0, R0, R2, RZ, 0x3c, !PT ;  /* 0x0000000200007212 */ /* 0x000fe200078e3cff */
[----:B------:R-:W-:Y:S01]  /*06c0*/  IMAD.SHL.U32 R2, R9, 0x8, RZ ;  /* 0x0000000809027824 */ /* 0x000fe200078e00ff */
[----:B------:R-:W-:Y:S04]  /*06d0*/  SHFL.IDX PT, R17, R6, 0x7, 0x181f ;  /* 0x00f81f0006117f89 */ /* 0x000fe800000e0000 */
[----:B------:R-:W-:Y:S01]  /*06e0*/  LOP3.LUT R132, R0, 0xfffffe00, R2, 0xf8, !PT ;  /* 0xfffffe0000847812 */ /* 0x000fe200078ef802 */
[----:B------:R-:W-:Y:S01]  /*06f0*/  SHFL.IDX PT, R9, R7, 0x2, 0x181f ;  /* 0x00581f0007097f89 */ /* 0x000fe200000e0000 */
[----:B-1----:R-:W-:-:S03]  /*0700*/  @!P6 LEA R2, P0, R76, R3, 0x1 ;  /* 0x000000034c02e211 */ /* 0x002fc600078008ff */
[----:B------:R-:W-:Y:S01]  /*0710*/  @!P6 IMAD.SHL.U32 R0, R132, 0x2, RZ ;  /* 0x000000028400e824 */ /* 0x000fe200078e00ff */
[----:B--2---:R1:W2:Y:S01]  /*0720*/  @P1 R2UR UR15, R12 ;  /* 0x000000000c0f13c2 */ /* 0x0042a200000e0000 */
[----:B---3--:R-:W-:Y:S01]  /*0730*/  @!P6 LEA.HI.X R3, R76, R5, R133, 0x1, P0 ;  /* 0x000000054c03e211 */ /* 0x008fe200000f0c85 */
[----:B--2---:R-:W-:Y:S01]  /*0740*/  @!UP1 UMOV UR15, UR14 ;  /* 0x0000000e000f9c82 */ /* 0x004fe20008000000 */
[----:B------:R-:W-:Y:S01]  /*0750*/  ISETP.NE.AND P0, PT, R10, 0x1, PT ;  /* 0x000000010a00780c */ /* 0x000fe20003f05270 */
[----:B------:R-:W-:Y:S01]  /*0760*/  SHFL.IDX PT, R5, R6, 0x3, 0x181f ;  /* 0x00781f0006057f89 */ /* 0x000fe200000e0000 */
[----:B------:R-:W-:Y:S02]  /*0770*/  USHF.R.S32.HI UR14, URZ, 0x1f, UR15 ;  /* 0x0000001f3f0e7899 */ /* 0x000fe4000801140f */
[----:B------:R-:W-:Y:S01]  /*0780*/  UIMAD.WIDE.U32 UR16, UR15, UR4, URZ ;  /* 0x000000040f1072a5 */ /* 0x000fe2000f8e003f */
[----:B------:R2:W-:Y:S01]  /*0790*/  @!P6 LDGSTS.E.BYPASS.LTC128B.128 [R0+0x7100], [R2.64], !P5 ;  /* 0x071000000200efae */ /* 0x0005e2000e901d4c */
[----:B------:R-:W-:-:S03]  /*07a0*/  UIMAD UR14, UR14, UR4, URZ ;  /* 0x000000040e0e72a4 */ /* 0x000fc6000f8e023f */
[----:B------:R-:W-:Y:S01]  /*07b0*/  SHFL.IDX PT, R10, R6, 0x2, 0x181f ;  /* 0x00581f00060a7f89 */ /* 0x000fe200000e0000 */
[----:B------:R-:W-:-:S03]  /*07c0*/  UIMAD UR14, UR15, UR5, UR14 ;  /* 0x000000050f0e72a4 */ /* 0x000fc6000f8e020e */
[----:B------:R-:W-:Y:S01]  /*07d0*/  ULDC.64 UR4, c[0x0][0x1e8] ;  /* 0x00007a0000047ab9 */ /* 0x000fe20000000a00 */
[----:B------:R-:W-:Y:S01]  /*07e0*/  STL [R1+0x8], R132 ;  /* 0x0000088401007387 */ /* 0x000fe20000100800 */
[----:B------:R-:W-:Y:S01]  /*07f0*/  UIADD3 UR14, UR17, UR14, URZ ;  /* 0x0000000e110e7290 */ /* 0x000fe2000fffe03f */
[C---:B-1----:R-:W-:Y:S02]  /*0800*/  IADD3 R12, R13.reuse, 0x40, RZ ;  /* 0x000000400d0c7810 */ /* 0x042fe40007ffe0ff */
[----:B--2---:R-:W-:Y:S01]  /*0810*/  @!P3 LEA R2, P6, R76, R4, 0x1 ;  /* 0x000000044c02b211 */ /* 0x004fe200078c08ff */
[----:B------:R-:W-:Y:S01]  /*0820*/  @!P3 IMAD.SHL.U32 R0, R132, 0x2, RZ ;  /* 0x000000028400b824 */ /* 0x000fe200078e00ff */
[----:B------:R-:W-:Y:S01]  /*0830*/  IADD3 R4, R13, 0x30, RZ ;  /* 0x000000300d047810 */ /* 0x000fe20007ffe0ff */
[----:B------:R1:W2:Y:S01]  /*0840*/  @P2 R2UR UR11, R14 ;  /* 0x000000000e0b23c2 */ /* 0x0002a200000e0000 */
[----:B----4-:R-:W-:Y:S01]  /*0850*/  @!P3 LEA.HI.X R3, R76, R8, R133, 0x1, P6 ;  /* 0x000000084c03b211 */ /* 0x010fe200030f0c85 */
[----:B------:R-:W-:Y:S01]  /*0860*/  UIMAD UR15, UR6, UR4, URZ ;  /* 0x00000004060f72a4 */ /* 0x000fe2000f8e023f */
[-C--:B------:R-:W-:Y:S01]  /*0870*/  ISETP.GE.AND P6, PT, R4, R18.reuse, PT ;  /* 0x000000120400720c */ /* 0x080fe20003fc6270 */
[----:B------:R-:W-:Y:S04]  /*0880*/  SHFL.IDX PT, R8, R7, 0x4, 0x181f ;  /* 0x00981f0007087f89 */ /* 0x000fe800000e0000 */
[----:B------:R-:W3:Y:S04]  /*0890*/  SHFL.IDX PT, R4, R7, 0x3, 0x181f ;  /* 0x00781f0007047f89 */ /* 0x000ee800000e0000 */
[----:B------:R4:W-:Y:S01]  /*08a0*/  @!P3 LDGSTS.E.BYPASS.LTC128B.128 [R0+0x7900], [R2.64], !P5 ;  /* 0x079000000200bfae */ /* 0x0009e2000e901d4c */
[----:B------:R-:W-:-:S03]  /*08b0*/  ISETP.GE.AND P3, PT, R12, R18, PT ;  /* 0x000000120c00720c */ /* 0x000fc60003f66270 */
[----:B------:R-:W-:Y:S01]  /*08c0*/  SHFL.IDX PT, R12, R6, 0x6, 0x181f ;  /* 0x00d81f00060c7f89 */ /* 0x000fe200000e0000 */
[----:B------:R-:W-:Y:S02]  /*08d0*/  UIMAD.WIDE.U32 UR20, UR7, UR4, URZ ;  /* 0x00000004071472a5 */ /* 0x000fe4000f8e003f */
[----:B------:R-:W-:Y:S01]  /*08e0*/  UIADD3 UR18, UR9, -0x1, URZ ;  /* 0xffffffff09127890 */ /* 0x000fe2000fffe03f */
[----:B------:R-:W-:Y:S04]  /*08f0*/  STL [R1+0xc], R133 ;  /* 0x00000c8501007387 */ /* 0x000fe80000100800 */
[----:B-1----:R-:W-:Y:S01]  /*0900*/  SHFL.IDX PT, R14, R7, 0x7, 0x181f ;  /* 0x00f81f00070e7f89 */ /* 0x002fe200000e0000 */
[----:B---3--:R-:W-:-:S04]  /*0910*/  @!P6 LEA R4, P2, R76, R4, 0x1 ;  /* 0x000000044c04e211 */ /* 0x008fc800078408ff */
[C-C-:B------:R-:W-:Y:S02]  /*0920*/  @!P6 LEA.HI.X R5, R76.reuse, R5, R133.reuse, 0x1, P2 ;  /* 0x000000054c05e211 */ /* 0x140fe400010f0c85 */
[----:B----4-:R-:W-:Y:S01]  /*0930*/  @!P4 LEA R2, P1, R76, R9, 0x1 ;  /* 0x000000094c02c211 */ /* 0x010fe200078208ff */
[----:B------:R-:W-:Y:S01]  /*0940*/  @!P4 IMAD.SHL.U32 R0, R132, 0x2, RZ ;  /* 0x000000028400c824 */ /* 0x000fe200078e00ff */
[----:B------:R-:W1:Y:S02]  /*0950*/  SHFL.IDX PT, R9, R6, 0x4, 0x181f ;  /* 0x00981f0006097f89 */ /* 0x000e6400000e0000 */
[----:B------:R-:W-:Y:S02]  /*0960*/  @!P4 LEA.HI.X R3, R76, R10, R133, 0x1, P1 ;  /* 0x0000000a4c03c211 */ /* 0x000fe400008f0c85 */
[----:B------:R-:W-:Y:S01]  /*0970*/  ISETP.GE.AND P1, PT, R11, R18, PT ;  /* 0x000000120b00720c */ /* 0x000fe20003f26270 */
[----:B------:R-:W-:Y:S04]  /*0980*/  SHFL.IDX PT, R10, R7, 0x6, 0x181f ;  /* 0x00d81f00070a7f89 */ /* 0x000fe800000e0000 */
[----:B------:R-:W3:Y:S04]  /*0990*/  SHFL.IDX PT, R11, R7, 0x5, 0x181f ;  /* 0x00b81f00070b7f89 */ /* 0x000ee800000e0000 */
[----:B------:R4:W-:Y:S02]  /*09a0*/  @!P4 LDGSTS.E.BYPASS.LTC128B.128 [R0+0x8100], [R2.64], !P5 ;  /* 0x081000000200cfae */ /* 0x0009e4000e901d4c */
[----:B----4-:R-:W-:-:S02]  /*09b0*/  IADD3 R0, R13, 0x60, RZ ;  /* 0x000000600d007810 */ /* 0x010fc40007ffe0ff */
[----:B------:R-:W-:Y:S01]  /*09c0*/  @!P3 LEA R2, P2, R76, R8, 0x1 ;  /* 0x000000084c02b211 */ /* 0x000fe200078408ff */
[----:B------:R-:W-:Y:S01]  /*09d0*/  @!P6 IMAD.SHL.U32 R8, R132, 0x2, RZ ;  /* 0x000000028408e824 */ /* 0x000fe200078e00ff */
[----:B------:R-:W-:Y:S01]  /*09e0*/  ISETP.GE.AND P4, PT, R0, R18, PT ;  /* 0x000000120000720c */ /* 0x000fe20003f86270 */
[----:B------:R-:W-:Y:S01]  /*09f0*/  @!P3 IMAD.SHL.U32 R0, R132, 0x2, RZ ;  /* 0x000000028400b824 */ /* 0x000fe200078e00ff */
[----:B-1----:R-:W-:Y:S02]  /*0a00*/  @!P3 LEA.HI.X R3, R76, R9, R133, 0x1, P2 ;  /* 0x000000094c03b211 */ /* 0x002fe400010f0c85 */
[----:B------:R1:W-:Y:S04]  /*0a10*/  @!P6 LDGSTS.E.BYPASS.LTC128B.128 [R8+0x8900], [R4.64], !P5 ;  /* 0x089000000408efae */ /* 0x0003e8000e901d4c */
[----:B------:R4:W-:Y:S01]  /*0a20*/  @!P3 LDGSTS.E.BYPASS.LTC128B.128 [R0+0x9100], [R2.64], !P5 ;  /* 0x091000000200bfae */ /* 0x0009e2000e901d4c */
[----:B-1----:R-:W-:-:S02]  /*0a30*/  IADD3 R5, R13, 0x70, RZ ;  /* 0x000000700d057810 */ /* 0x002fc40007ffe0ff */
[----:B----4-:R-:W-:Y:S02]  /*0a40*/  IADD3 R0, R134, UR8, RZ ;  /* 0x0000000886007c10 */ /* 0x010fe4000fffe0ff */
[----:B---3--:R-:W-:Y:S02]  /*0a50*/  @!P1 LEA R2, P2, R76, R11, 0x1 ;  /* 0x0000000b4c029211 */ /* 0x008fe400078408ff */
[C---:B------:R-:W-:Y:S02]  /*0a60*/  ISETP.GE.AND P6, PT, R0.reuse, UR10, PT ;  /* 0x0000000a00007c0c */ /* 0x040fe4000bfc6270 */
[----:B--2---:R-:W-:Y:S01]  /*0a70*/  IADD3 R9, R0, UR11, RZ ;  /* 0x0000000b00097c10 */ /* 0x004fe2000fffe0ff */
[----:B------:R-:W-:Y:S01]  /*0a80*/  @!P1 IMAD.SHL.U32 R0, R132, 0x2, RZ ;  /* 0x0000000284009824 */ /* 0x000fe200078e00ff */
[----:B------:R-:W-:Y:S02]  /*0a90*/  ISETP.GT.OR P6, PT, R134, 0x6f, P6 ;  /* 0x0000006f8600780c */ /* 0x000fe400037c4670 */
[----:B------:R-:W-:Y:S01]  /*0aa0*/  ISETP.GE.AND P3, PT, R5, R18, PT ;  /* 0x000000120500720c */ /* 0x000fe20003f66270 */
[----:B------:R-:W-:Y:S01]  /*0ab0*/  @P0 IMAD.HI.U32 R4, R9, c[0x0][0x2bc], RZ ;  /* 0x0000af0009040a27 */ /* 0x000fe200078e00ff */
[----:B------:R-:W-:-:S02]  /*0ac0*/  @!P1 LEA.HI.X R3, R76, R15, R133, 0x1, P2 ;  /* 0x0000000f4c039211 */ /* 0x000fc400010f0c85 */
[C---:B------:R-:W-:Y:S01]  /*0ad0*/  @!P4 LEA R6, P2, R76.reuse, R10, 0x1 ;  /* 0x0000000a4c06c211 */ /* 0x040fe200078408ff */
[----:B------:R-:W-:Y:S01]  /*0ae0*/  IMAD.MOV.U32 R8, RZ, RZ, R9 ;  /* 0x000000ffff087224 */ /* 0x000fe200078e0009 */
[----:B------:R-:W-:Y:S01]  /*0af0*/  @P0 SHF.R.U32.HI R8, RZ, c[0x0][0x2c0], R4 ;  /* 0x0000b000ff080a19 */ /* 0x000fe20000011604 */
[----:B------:R1:W-:Y:S01]  /*0b00*/  @!P1 LDGSTS.E.BYPASS.LTC128B.128 [R0+0x9900], [R2.64], !P5 ;  /* 0x0990000002009fae */ /* 0x0003e2000e901d4c */
[----:B------:R-:W-:Y:S01]  /*0b10*/  @!P4 LEA.HI.X R7, R76, R12, R133, 0x1, P2 ;  /* 0x0000000c4c07c211 */ /* 0x000fe200010f0c85 */
[----:B------:R-:W-:-:S04]  /*0b20*/  @!P4 IMAD.SHL.U32 R10, R132, 0x2, RZ ;  /* 0x00000002840ac824 */ /* 0x000fc800078e00ff */
[C---:B------:R-:W-:Y:S01]  /*0b30*/  @!P3 LEA R4, P2, R76.reuse, R14, 0x1 ;  /* 0x0000000e4c04b211 */ /* 0x040fe200078408ff */
[----:B------:R2:W-:Y:S03]  /*0b40*/  @!P4 LDGSTS.E.BYPASS.LTC128B.128 [R10+0xa100], [R6.64], !P5 ;  /* 0x0a100000060acfae */ /* 0x0005e6000e901d4c */
[----:B------:R-:W-:Y:S02]  /*0b50*/  @!P3 LEA.HI.X R5, R76, R17, R133, 0x1, P2 ;  /* 0x000000114c05b211 */ /* 0x000fe400010f0c85 */
[----:B-1----:R-:W-:-:S04]  /*0b60*/  @!P6 IADD3 R0, P1, R8, UR16, RZ ;  /* 0x000000100800ec10 */ /* 0x002fc8000ff3e0ff */
[----:B------:R-:W-:Y:S02]  /*0b70*/  @!P6 LEA.HI.X.SX32 R3, R8, UR14, 0x1, P1 ;  /* 0x0000000e0803ec11 */ /* 0x000fe400088f0eff */
[----:B------:R-:W-:-:S04]  /*0b80*/  @!P6 LEA R2, P1, R0, c[0x0][0x2a0], 0x2 ;  /* 0x0000a8000002ea11 */ /* 0x000fc800078210ff */
[----:B------:R-:W-:Y:S01]  /*0b90*/  @!P6 LEA.HI.X R3, R0, c[0x0][0x2a4], R3, 0x2, P1 ;  /* 0x0000a9000003ea11 */ /* 0x000fe200008f1403 */
[----:B------:R-:W-:-:S05]  /*0ba0*/  @!P3 IMAD.SHL.U32 R0, R132, 0x2, RZ ;  /* 0x000000028400b824 */ /* 0x000fca00078e00ff */
[----:B------:R1:W-:Y:S04]  /*0bb0*/  @!P3 LDGSTS.E.BYPASS.LTC128B.128 [R0+0xa900], [R4.64], !P5 ;  /* 0x0a9000000400bfae */ /* 0x0003e8000e901d4c */
[----:B------:R-:W0:Y:S04]  /*0bc0*/  LDGDEPBAR ;  /* 0x00000000000079af */ /* 0x000e280000000000 */
[----:B------:R-:W-:Y:S06]  /*0bd0*/  BAR.SYNC.DEFER_BLOCKING 0x0 ;  /* 0x0000000000007b1d */ /* 0x000fec0000010000 */
[----:B------:R3:W4:Y:S01]  /*0be0*/  @!P6 LDG.E R248, [R2.64] ;  /* 0x0000000c02f8e981 */ /* 0x000722000c1e1900 */
[----:B-1----:R-:W-:Y:S01]  /*0bf0*/  IMAD.MOV R0, RZ, RZ, -R8 ;  /* 0x000000ffff007224 */ /* 0x002fe200078e0a08 */
[----:B------:R-:W-:Y:S01]  /*0c00*/  UIMAD UR15, UR7, UR5, UR15 ;  /* 0x00000005070f72a4 */ /* 0x000fe2000f8e020f */
[----:B------:R-:W-:Y:S01]  /*0c10*/  ISETP.GE.AND P3, PT, R76, c[0x0][0x1d4], PT ;  /* 0x000075004c007a0c */ /* 0x000fe20003f66270 */
[----:B------:R-:W-:Y:S01]  /*0c20*/  UIMAD UR18, UR18, -0x70, UR10 ;  /* 0xffffff90121278a4 */ /* 0x000fe2000f8e020a */
[----:B------:R-:W-:Y:S01]  /*0c30*/  IMAD R249, R0, c[0x0][0x2b8], R9 ;  /* 0x0000ae0000f97a24 */ /* 0x000fe200078e0209 */
[----:B------:R-:W-:Y:S01]  /*0c40*/  UIADD3 UR15, UR21, UR15, URZ ;  /* 0x0000000f150f7290 */ /* 0x000fe2000fffe03f */
[----:B--2---:R-:W-:Y:S01]  /*0c50*/  LEA.HI R10, R21, R77, RZ, 0x4 ;  /* 0x0000004d150a7211 */ /* 0x004fe200078f20ff */
[----:B------:R-:W-:-:S02]  /*0c60*/  UISETP.GE.AND UP0, UPT, UR10, 0x1, UPT ;  /* 0x000000010a00788c */ /* 0x000fc4000bf06270 */
[----:B------:R-:W-:Y:S01]  /*0c70*/  SHF.R.S32.HI R24, RZ, 0x1f, R249 ;  /* 0x0000001fff187819 */ /* 0x000fe200000114f9 */
[----:B------:R-:W-:Y:S01]  /*0c80*/  ULDC.64 UR4, c[0x0][0x210] ;  /* 0x0000840000047ab9 */ /* 0x000fe20000000a00 */
[----:B------:R-:W-:Y:S01]  /*0c90*/  IADD3 R31, -R16, UR18, RZ ;  /* 0x00000012101f7c10 */ /* 0x000fe2000fffe1ff */
[----:B------:R-:W-:Y:S01]  /*0ca0*/  UIMAD UR6, UR6, UR4, URZ ;  /* 0x00000004060672a4 */ /* 0x000fe2000f8e023f */
[----:B------:R-:W-:Y:S01]  /*0cb0*/  SHF.R.S32.HI R9, RZ, 0x4, R10 ;  /* 0x00000004ff097819 */ /* 0x000fe2000001140a */
[----:B------:R-:W-:Y:S01]  /*0cc0*/  IMAD R0, R24, c[0x0][0x1e0], RZ ;  /* 0x0000780018007a24 */ /* 0x000fe200078e02ff */
[C---:B------:R-:W-:Y:S01]  /*0cd0*/  ISETP.GE.AND P5, PT, R31.reuse, 0x1, PT ;  /* 0x000000011f00780c */ /* 0x040fe20003fa6270 */
[----:B------:R-:W-:Y:S01]  /*0ce0*/  UIMAD.WIDE.U32 UR22, UR7, UR4, URZ ;  /* 0x00000004071672a5 */ /* 0x000fe2000f8e003f */
[----:B------:R-:W-:Y:S01]  /*0cf0*/  ISETP.GE.AND P4, PT, R31, 0x11, PT ;  /* 0x000000111f00780c */ /* 0x000fe20003f86270 */
[----:B------:R-:W-:Y:S01]  /*0d00*/  IMAD R0, R249, c[0x0][0x1e4], R0 ;  /* 0x00007900f9007a24 */ /* 0x000fe200078e0200 */
[----:B------:R-:W-:Y:S01]  /*0d10*/  ISETP.GE.AND P6, PT, R31, 0x41, PT ;  /* 0x000000411f00780c */ /* 0x000fe20003fc6270 */
[----:B------:R-:W-:Y:S01]  /*0d20*/  UIMAD UR5, UR7, UR5, UR6 ;  /* 0x00000005070572a4 */ /* 0x000fe2000f8e0206 */
[----:B---3--:R-:W-:-:S03]  /*0d30*/  IMAD.WIDE.U32 R2, R249, c[0x0][0x1e0], RZ ;  /* 0x00007800f9027a25 */ /* 0x008fc600078e00ff */
[----:B------:R-:W-:Y:S01]  /*0d40*/  UIADD3 UR5, UR23, UR5, URZ ;  /* 0x0000000517057290 */ /* 0x000fe2000fffe03f */
[----:B------:R-:W-:Y:S01]  /*0d50*/  IMAD.IADD R3, R3, 0x1, R0 ;  /* 0x0000000103037824 */ /* 0x000fe200078e0200 */
[----:B----4-:R-:W-:-:S03]  /*0d60*/  SHF.R.S32.HI R25, RZ, 0x1f, R248 ;  /* 0x0000001fff197819 */ /* 0x010fc600000114f8 */
[----:B------:R-:W-:-:S04]  /*0d70*/  IMAD.WIDE.U32 R2, R248, c[0x0][0x1f0], R2 ;  /* 0x00007c00f8027a25 */ /* 0x000fc800078e0002 */
[----:B------:R-:W-:Y:S01]  /*0d80*/  IMAD R0, R25, c[0x0][0x1f0], RZ ;  /* 0x00007c0019007a24 */ /* 0x000fe200078e02ff */
[----:B------:R-:W-:-:S03]  /*0d90*/  IADD3 R6, P2, R2, UR20, RZ ;  /* 0x0000001402067c10 */ /* 0x000fc6000ff5e0ff */
[----:B------:R-:W-:Y:S01]  /*0da0*/  IMAD R0, R248, c[0x0][0x1f4], R0 ;  /* 0x00007d00f8007a24 */ /* 0x000fe200078e0200 */
[----:B------:R-:W-:-:S04]  /*0db0*/  LEA R7, P1, R6, c[0x0][0x1c8], 0x1 ;  /* 0x0000720006077a11 */ /* 0x000fc800078208ff */
[----:B------:R-:W-:Y:S01]  /*0dc0*/  IADD3.X R2, R3, UR15, R0, P2, !PT ;  /* 0x0000000f03027c10 */ /* 0x000fe200097fe400 */
[----:B------:R-:W-:Y:S01]  /*0dd0*/  SHFL.IDX PT, R11, R7, 0x2, 0x181f ;  /* 0x00581f00070b7f89 */ /* 0x000fe200000e0000 */
[----:B------:R-:W-:Y:S02]  /*0de0*/  LEA.HI R3, R10, R9, RZ, 0x1 ;  /* 0x000000090a037211 */ /* 0x000fe400078f08ff */
[----:B------:R-:W-:Y:S01]  /*0df0*/  LEA.HI.X R6, R6, c[0x0][0x1cc], R2, 0x1, P1 ;  /* 0x0000730006067a11 */ /* 0x000fe200008f0c02 */
[----:B------:R-:W1:Y:S01]  /*0e00*/  SHFL.IDX PT, R0, R7, RZ, 0x181f ;  /* 0x00181fff07007589 */ /* 0x000e6200000e0000 */
[----:B------:R-:W-:-:S03]  /*0e10*/  LOP3.LUT R3, R3, 0xfffffffe, RZ, 0xc0, !PT ;  /* 0xfffffffe03037812 */ /* 0x000fc600078ec0ff */
[----:B------:R-:W2:Y:S02]  /*0e20*/  SHFL.IDX PT, R5, R6, RZ, 0x181f ;  /* 0x00181fff06057589 */ /* 0x000ea400000e0000 */
[----:B------:R-:W-:Y:S02]  /*0e30*/  IMAD.IADD R19, R9, 0x1, -R3 ;  /* 0x0000000109137824 */ /* 0x000fe400078e0a03 */
[----:B------:R-:W3:Y:S01]  /*0e40*/  SHFL.IDX PT, R2, R7, 0x1, 0x181f ;  /* 0x00381f0007027f89 */ /* 0x000ee200000e0000 */
[----:B------:R-:W-:-:S03]  /*0e50*/  @P4 IMAD.SHL.U32 R9, R132, 0x2, RZ ;  /* 0x0000000284094824 */ /* 0x000fc600078e00ff */
[----:B------:R-:W4:Y:S04]  /*0e60*/  SHFL.IDX PT, R8, R6, 0x1, 0x181f ;  /* 0x00381f0006087f89 */ /* 0x000f2800000e0000 */
[----:B------:R-:W5:Y:S04]  /*0e70*/  SHFL.IDX PT, R12, R6, 0x2, 0x181f ;  /* 0x00581f00060c7f89 */ /* 0x000f6800000e0000 */
[----:B------:R-:W-:Y:S01]  /*0e80*/  SHFL.IDX PT, R13, R7, 0x4, 0x181f ;  /* 0x00981f00070d7f89 */ /* 0x000fe200000e0000 */
[----:B-1----:R-:W-:Y:S01]  /*0e90*/  @P5 LEA R4, P2, R76, R0, 0x1 ;  /* 0x000000004c045211 */ /* 0x002fe200078408ff */
[----:B------:R-:W-:-:S02]  /*0ea0*/  @P5 IMAD.SHL.U32 R0, R132, 0x2, RZ ;  /* 0x0000000284005824 */ /* 0x000fc400078e00ff */
[----:B------:R-:W-:Y:S01]  /*0eb0*/  SHFL.IDX PT, R14, R7, 0x5, 0x181f ;  /* 0x00b81f00070e7f89 */ /* 0x000fe200000e0000 */
[C---:B--2---:R-:W-:Y:S02]  /*0ec0*/  @P5 LEA.HI.X R5, R76.reuse, R5, R133, 0x1, P2 ;  /* 0x000000054c055211 */ /* 0x044fe400010f0c85 */
[----:B------:R-:W-:Y:S01]  /*0ed0*/  ISETP.GE.AND P2, PT, R31, 0x31, PT ;  /* 0x000000311f00780c */ /* 0x000fe20003f46270 */
[----:B------:R-:W-:Y:S01]  /*0ee0*/  SHFL.IDX PT, R18, R6, 0x5, 0x181f ;  /* 0x00b81f0006127f89 */ /* 0x000fe200000e0000 */
[----:B---3--:R-:W-:-:S03]  /*0ef0*/  @P4 LEA R2, P1, R76, R2, 0x1 ;  /* 0x000000024c024211 */ /* 0x008fc600078208ff */
[----:B------:R1:W-:Y:S01]  /*0f00*/  @P5 LDGSTS.E.BYPASS.LTC128B.128 [R0+0x3900], [R4.64], !P3 ;  /* 0x0390000004005fae */ /* 0x0003e2000d901d4c */
[----:B----4-:R-:W-:Y:S02]  /*0f10*/  @P4 LEA.HI.X R3, R76, R8, R133, 0x1, P1 ;  /* 0x000000084c034211 */ /* 0x010fe400008f0c85 */
[C---:B------:R-:W-:Y:S01]  /*0f20*/  ISETP.GE.AND P1, PT, R31.reuse, 0x21, PT ;  /* 0x000000211f00780c */ /* 0x040fe20003f26270 */
[----:B------:R-:W-:Y:S01]  /*0f30*/  SHFL.IDX PT, R17, R6, 0x6, 0x181f ;  /* 0x00d81f0006117f89 */ /* 0x000fe200000e0000 */
[----:B------:R-:W-:Y:S02]  /*0f40*/  LOP3.LUT R8, R10, 0xfffffff0, RZ, 0xc0, !PT ;  /* 0xfffffff00a087812 */ /* 0x000fe400078ec0ff */
[----:B------:R-:W-:Y:S01]  /*0f50*/  ISETP.GE.AND P5, PT, R31, 0x51, PT ;  /* 0x000000511f00780c */ /* 0x000fe20003fa6270 */
[----:B------:R-:W-:Y:S02]  /*0f60*/  SHFL.IDX PT, R10, R6, 0x3, 0x181f ;  /* 0x00781f00060a7f89 */ /* 0x000fe400000e0000 */
[----:B------:R-:W-:-:S02]  /*0f70*/  IMAD.IADD R8, R77, 0x1, -R8 ;  /* 0x000000014d087824 */ /* 0x000fc400078e0a08 */
[----:B------:R2:W-:Y:S03]  /*0f80*/  @P4 LDGSTS.E.BYPASS.LTC128B.128 [R9+0x4100], [R2.64], !P3 ;  /* 0x0410000002094fae */ /* 0x0005e6000d901d4c */
[----:B------:R-:W-:Y:S01]  /*0f90*/  SHF.R.S32.HI R20, RZ, 0x1f, R8 ;  /* 0x0000001fff147819 */ /* 0x000fe20000011408 */
[----:B-1----:R-:W-:Y:S01]  /*0fa0*/  IMAD R0, R249, c[0x0][0x1e0], RZ ;  /* 0x00007800f9007a24 */ /* 0x002fe200078e02ff */
[----:B------:R1:W3:Y:S01]  /*0fb0*/  SHFL.IDX PT, R5, R7, 0x3, 0x181f ;  /* 0x00781f0007057f89 */ /* 0x0002e200000e0000 */
[----:B------:R-:W-:Y:S02]  /*0fc0*/  IMAD.SHL.U32 R4, R16, 0x8, RZ ;  /* 0x0000000810047824 */ /* 0x000fe400078e00ff */
[----:B------:R-:W-:Y:S01]  /*0fd0*/  IMAD R0, R248, c[0x0][0x1f0], R0 ;  /* 0x00007c00f8007a24 */ /* 0x000fe200078e0200 */
[----:B------:R-:W4:Y:S04]  /*0fe0*/  SHFL.IDX PT, R16, R6, 0x4, 0x181f ;  /* 0x00981f0006107f89 */ /* 0x000f2800000e0000 */
[----:B------:R-:W-:-:S02]  /*0ff0*/  IADD3 R0, R0, UR20, RZ ;  /* 0x0000001400007c10 */ /* 0x000fc4000fffe0ff */
[----:B--2---:R-:W-:Y:S01]  /*1000*/  @P1 LEA R2, P4, R76, R11, 0x1 ;  /* 0x0000000b4c021211 */ /* 0x004fe200078808ff */
[----:B------:R-:W-:Y:S01]  /*1010*/  IMAD.SHL.U32 R9, R30, 0x40, RZ ;  /* 0x000000401e097824 */ /* 0x000fe200078e00ff */
[----:B------:R-:W-:Y:S02]  /*1020*/  LEA R0, R0, c[0x0][0x1c8], 0x1 ;  /* 0x0000720000007a11 */ /* 0x000fe400078e08ff */
[----:B-----5:R-:W-:Y:S02]  /*1030*/  @P1 LEA.HI.X R3, R76, R12, R133, 0x1, P4 ;  /* 0x0000000c4c031211 */ /* 0x020fe400020f0c85 */
[----:B------:R-:W-:Y:S01]  /*1040*/  ISETP.GE.AND P4, PT, R31, 0x61, PT ;  /* 0x000000611f00780c */ /* 0x000fe20003f86270 */
[----:B------:R2:W5:Y:S01]  /*1050*/  SHFL.IDX PT, R15, R0, 0x6, 0x181f ;  /* 0x00d81f00000f7f89 */ /* 0x00056200000e0000 */
[----:B------:R-:W-:Y:S02]  /*1060*/  LOP3.LUT R9, R9, 0x1c0, RZ, 0xc0, !PT ;  /* 0x000001c009097812 */ /* 0x000fe400078ec0ff */
[----:B------:R-:W-:Y:S01]  /*1070*/  LEA.HI R12, R20, R8, RZ, 0x3 ;  /* 0x00000008140c7211 */ /* 0x000fe200078f18ff */
[C---:B-1----:R-:W-:Y:S01]  /*1080*/  @P2 IMAD.SHL.U32 R7, R132.reuse, 0x2, RZ ;  /* 0x0000000284072824 */ /* 0x042fe200078e00ff */
[----:B------:R-:W-:Y:S01]  /*1090*/  LOP3.LUT R4, R9, 0x8, R4, 0xf8, !PT ;  /* 0x0000000809047812 */ /* 0x000fe200078ef804 */
[----:B--2---:R-:W-:-:S05]  /*10a0*/  @P1 IMAD.SHL.U32 R0, R132, 0x2, RZ ;  /* 0x0000000284001824 */ /* 0x004fca00078e00ff */
[----:B------:R3:W-:Y:S02]  /*10b0*/  @P1 LDGSTS.E.BYPASS.LTC128B.128 [R0+0x4900], [R2.64], !P3 ;  /* 0x0490000002001fae */ /* 0x0007e4000d901d4c */
[----:B---3--:R-:W-:Y:S02]  /*10c0*/  @P2 LEA R2, P1, R76, R5, 0x1 ;  /* 0x000000054c022211 */ /* 0x008fe400078208ff */
[----:B------:R-:W-:Y:S01]  /*10d0*/  SHF.R.U32.HI R0, RZ, 0x3, R9 ;  /* 0x00000003ff007819 */ /* 0x000fe20000011609 */
[----:B------:R-:W-:Y:S01]  /*10e0*/  @P6 IMAD.SHL.U32 R9, R132, 0x2, RZ ;  /* 0x0000000284096824 */ /* 0x000fe200078e00ff */
[C---:B------:R-:W-:Y:S02]  /*10f0*/  @P2 LEA.HI.X R3, R76.reuse, R10, R133, 0x1, P1 ;  /* 0x0000000a4c032211 */ /* 0x040fe400008f0c85 */
[----:B------:R-:W-:Y:S02]  /*1100*/  @P6 LEA R6, P1, R76, R13, 0x1 ;  /* 0x0000000d4c066211 */ /* 0x000fe400078208ff */
[----:B------:R-:W-:Y:S01]  /*1110*/  LOP3.LUT R5, R12, 0xfffffff8, RZ, 0xc0, !PT ;  /* 0xfffffff80c057812 */ /* 0x000fe200078ec0ff */
[----:B------:R4:W-:Y:S01]  /*1120*/  @P2 LDGSTS.E.BYPASS.LTC128B.128 [R7+0x5100], [R2.64], !P3 ;  /* 0x0510000002072fae */ /* 0x0009e2000d901d4c */
[----:B------:R-:W-:Y:S01]  /*1130*/  LOP3.LUT R10, R4, R0, RZ, 0x3c, !PT ;  /* 0x00000000040a7212 */ /* 0x000fe200078e3cff */
[----:B------:R-:W-:Y:S01]  /*1140*/  @P4 IMAD.SHL.U32 R0, R132, 0x2, RZ ;  /* 0x0000000284004824 */ /* 0x000fe200078e00ff */
[----:B------:R-:W-:Y:S01]  /*1150*/  @P5 LEA R4, P2, R76, R14, 0x1 ;  /* 0x0000000e4c045211 */ /* 0x000fe200078408ff */
[----:B------:R-:W-:-:S02]  /*1160*/  IMAD.IADD R11, R8, 0x1, -R5 ;  /* 0x00000001080b7824 */ /* 0x000fc400078e0a05 */
[----:B------:R-:W-:Y:S01]  /*1170*/  @P5 IMAD.SHL.U32 R8, R132, 0x2, RZ ;  /* 0x0000000284085824 */ /* 0x000fe200078e00ff */
[C-C-:B------:R-:W-:Y:S02]  /*1180*/  @P5 LEA.HI.X R5, R76.reuse, R18, R133.reuse, 0x1, P2 ;  /* 0x000000124c055211 */ /* 0x140fe400010f0c85 */
[C---:B----4-:R-:W-:Y:S02]  /*1190*/  @P6 LEA.HI.X R7, R76.reuse, R16, R133, 0x1, P1 ;  /* 0x000000104c076211 */ /* 0x050fe400008f0c85 */
[----:B-----5:R-:W-:-:S03]  /*11a0*/  @P4 LEA R2, P1, R76, R15, 0x1 ;  /* 0x0000000f4c024211 */ /* 0x020fc600078208ff */
[----:B------:R1:W-:Y:S01]  /*11b0*/  @P6 LDGSTS.E.BYPASS.LTC128B.128 [R9+0x5900], [R6.64], !P3 ;  /* 0x0590000006096fae */ /* 0x0003e2000d901d4c */
[----:B------:R-:W-:-:S03]  /*11c0*/  @P4 LEA.HI.X R3, R76, R17, R133, 0x1, P1 ;  /* 0x000000114c034211 */ /* 0x000fc600008f0c85 */
[----:B------:R2:W-:Y:S04]  /*11d0*/  @P5 LDGSTS.E.BYPASS.LTC128B.128 [R8+0x6100], [R4.64], !P3 ;  /* 0x0610000004085fae */ /* 0x0005e8000d901d4c */
[----:B------:R3:W-:Y:S02]  /*11e0*/  @P4 LDGSTS.E.BYPASS.LTC128B.128 [R0+0x6900], [R2.64], !P3 ;  /* 0x0690000002004fae */ /* 0x0007e4000d901d4c */
[----:B------:R-:W-:Y:S02]  /*11f0*/  R2P PR, R11, 0x6 ;  /* 0x000000060b007804 */ /* 0x000fe40000000000 */
[----:B------:R-:W0:Y:S01]  /*1200*/  LDGDEPBAR ;  /* 0x00000000000079af */ /* 0x000e220000000000 */
[----:B------:R-:W-:Y:S02]  /*1210*/  LOP3.LUT P4, RZ, R30, 0x2, RZ, 0xc0, !PT ;  /* 0x000000021eff7812 */ /* 0x000fe4000788c0ff */
[----:B-1----:R-:W-:Y:S01]  /*1220*/  LEA.HI R6, R21, R77, RZ, 0x5 ;  /* 0x0000004d15067211 */ /* 0x002fe200078f28ff */
[----:B--2---:R-:W-:-:S03]  /*1230*/  IMAD.SHL.U32 R4, R12, 0x40, RZ ;  /* 0x000000400c047824 */ /* 0x004fc600078e00ff */
[----:B------:R-:W-:Y:S01]  /*1240*/  SHF.R.S32.HI R5, RZ, 0x5, R6 ;  /* 0x00000005ff057819 */ /* 0x000fe20000011406 */
[----:B---3--:R-:W-:Y:S01]  /*1250*/  IMAD.SHL.U32 R2, R11, 0x40, RZ ;  /* 0x000000400b027824 */ /* 0x008fe200078e00ff */
[----:B------:R-:W-:Y:S01]  /*1260*/  LOP3.LUT R79, R4, 0xfffffe00, RZ, 0xc0, !PT ;  /* 0xfffffe00044f7812 */ /* 0x000fe200078ec0ff */
[----:B------:R-:W-:Y:S01]  /*1270*/  IMAD.SHL.U32 R3, R19, 0x8, RZ ;  /* 0x0000000813037824 */ /* 0x000fe200078e00ff */
[----:B------:R-:W-:-:S04]  /*1280*/  DEPBAR.LE SB0, 0x1 ;  /* 0x000080400000791a */ /* 0x000fc80000000000 */
[----:B------:R-:W-:Y:S01]  /*1290*/  LOP3.LUT R2, R2, 0x1c0, RZ, 0xc0, !PT ;  /* 0x000001c002027812 */ /* 0x000fe200078ec0ff */
[----:B------:R-:W-:Y:S01]  /*12a0*/  IMAD R0, R19, 0x200, R10 ;  /* 0x0000020013007824 */ /* 0x000fe200078e020a */
[----:B------:R-:W-:-:S04]  /*12b0*/  DEPBAR.LE SB0, 0x0 ;  /* 0x000080000000791a */ /* 0x000fc80000000000 */
[----:B------:R-:W-:Y:S01]  /*12c0*/  LOP3.LUT R3, R2, 0x8, R3, 0xf8, !PT ;  /* 0x0000000802037812 */ /* 0x000fe200078ef803 */
[----:B------:R-:W-:Y:S01]  /*12d0*/  IMAD.SHL.U32 R135, R0, 0x2, RZ ;  /* 0x0000000200877824 */ /* 0x000fe200078e00ff */
[----:B------:R-:W-:Y:S01]  /*12e0*/  SHF.R.U32.HI R2, RZ, 0x3, R2 ;  /* 0x00000003ff027819 */ /* 0x000fe20000011602 */
[----:B------:R-:W-:Y:S01]  /*12f0*/  BAR.SYNC.DEFER_BLOCKING 0x0 ;  /* 0x0000000000007b1d */ /* 0x000fe20000010000 */
[----:B------:R-:W-:Y:S02]  /*1300*/  IMAD.MOV.U32 R4, RZ, RZ, 0x20 ;  /* 0x00000020ff047424 */ /* 0x000fe400078e00ff */
[----:B------:R-:W-:Y:S01]  /*1310*/  LOP3.LUT R78, R3, R2, RZ, 0x3c, !PT ;  /* 0x00000002034e7212 */ /* 0x000fe200078e3cff */
[----:B------:R-:W-:Y:S01]  /*1320*/  IMAD R2, R5, 0x400, R79 ;  /* 0x0000040005027824 */ /* 0x000fe200078e024f */
[C---:B------:R-:W-:Y:S01]  /*1330*/  IADD3 R238, R135.reuse, 0x3920, RZ ;  /* 0x0000392087ee7810 */ /* 0x040fe20007ffe0ff */
[----:B------:R-:W-:Y:S01]  /*1340*/  IMAD.MOV.U32 R3, RZ, RZ, 0x10 ;  /* 0x00000010ff037424 */ /* 0x000fe200078e00ff */
[----:B------:R-:W-:Y:S01]  /*1350*/  SEL R4, R4, 0xffffffe0, !P2 ;  /* 0xffffffe004047807 */ /* 0x000fe20005000000 */
[----:B------:R-:W-:Y:S01]  /*1360*/  IMAD.IADD R0, R78, 0x1, R2 ;  /* 0x000000014e007824 */ /* 0x000fe200078e0202 */
[----:B------:R-:W-:-:S02]  /*1370*/  IADD3 R2, R135, 0x3900, RZ ;  /* 0x0000390087027810 */ /* 0x000fc40007ffe0ff */
[----:B------:R-:W-:Y:S01]  /*1380*/  SEL R3, R3, 0xfffffff0, !P1 ;  /* 0xfffffff003037807 */ /* 0x000fe20004800000 */
[----:B------:R-:W-:Y:S01]  /*1390*/  IMAD.SHL.U32 R234, R0, 0x2, RZ ;  /* 0x0000000200ea7824 */ /* 0x000fe200078e00ff */
[----:B------:R-:W-:Y:S02]  /*13a0*/  @P4 IADD3 R238, R2, -0x20, RZ ;  /* 0xffffffe002ee4810 */ /* 0x000fe40007ffe0ff */
[----:B------:R-:W-:Y:S01]  /*13b0*/  PLOP3.LUT P4, PT, PT, PT, UP0, 0x80, 0x0 ;  /* 0x000000000000781c */ /* 0x000fe20003f8f008 */
[----:B------:R-:W-:Y:S01]  /*13c0*/  IMAD R237, R3, 0x2, R234 ;  /* 0x0000000203ed7824 */ /* 0x000fe200078e02ea */
[----:B------:R-:W-:Y:S02]  /*13d0*/  LOP3.LUT R0, R6, 0xffffffe0, RZ, 0xc0, !PT ;  /* 0xffffffe006007812 */ /* 0x000fe400078ec0ff */
[----:B------:R-:W-:Y:S02]  /*13e0*/  ISETP.GT.AND P1, PT, R134, 0x6f, PT ;  /* 0x0000006f8600780c */ /* 0x000fe40003f24270 */
[C---:B------:R-:W-:Y:S01]  /*13f0*/  IADD3 R244, R238.reuse, 0x800, RZ ;  /* 0x00000800eef47810 */ /* 0x040fe20007ffe0ff */
[----:B------:R-:W-:Y:S01]  /*1400*/  IMAD.IADD R77, R77, 0x1, -R0 ;  /* 0x000000014d4d7824 */ /* 0x000fe200078e0a00 */
[C---:B------:R-:W-:Y:S01]  /*1410*/  IADD3 R243, R238.reuse, 0x1000, RZ ;  /* 0x00001000eef37810 */ /* 0x040fe20007ffe0ff */
[----:B------:R1:W2:Y:S01]  /*1420*/  LDSM.16.M88.4 R12, [R234+0x7100] ;  /* 0x00710000ea0c783b */ /* 0x0002a20000000200 */
[----:B------:R-:W-:-:S02]  /*1430*/  IADD3 R242, R238, 0x1800, RZ ;  /* 0x00001800eef27810 */ /* 0x000fc40007ffe0ff */
[C---:B------:R-:W-:Y:S01]  /*1440*/  IADD3 R241, R238.reuse, 0x2000, RZ ;  /* 0x00002000eef17810 */ /* 0x040fe20007ffe0ff */
[----:B------:R1:W3:Y:S01]  /*1450*/  LDSM.16.M88.4 R8, [R234+0x9100] ;  /* 0x00910000ea08783b */ /* 0x0002e20000000200 */
[C---:B------:R-:W-:Y:S02]  /*1460*/  IADD3 R240, R238.reuse, 0x2800, RZ ;  /* 0x00002800eef07810 */ /* 0x040fe40007ffe0ff */
[----:B------:R-:W-:Y:S01]  /*1470*/  IADD3 R239, R238, 0x3000, RZ ;  /* 0x00003000eeef7810 */ /* 0x000fe20007ffe0ff */
[----:B------:R1:W4:Y:S04]  /*1480*/  LDSM.16.M88.4 R64, [R135+0x3900] ;  /* 0x003900008740783b */ /* 0x0003280000000200 */
[----:B------:R1:W1:Y:S04]  /*1490*/  LDSM.16.M88.4 R60, [R135+0x4100] ;  /* 0x00410000873c783b */ /* 0x0002680000000200 */
[----:B------:R1:W1:Y:S04]  /*14a0*/  LDSM.16.M88.4 R56, [R135+0x4900] ;  /* 0x004900008738783b */ /* 0x0002680000000200 */
[----:B------:R1:W1:Y:S04]  /*14b0*/  LDSM.16.M88.4 R52, [R135+0x5100] ;  /* 0x005100008734783b */ /* 0x0002680000000200 */
[----:B------:R1:W1:Y:S04]  /*14c0*/  LDSM.16.M88.4 R48, [R135+0x5900] ;  /* 0x005900008730783b */ /* 0x0002680000000200 */
[----:B------:R1:W1:Y:S04]  /*14d0*/  LDSM.16.M88.4 R44, [R135+0x6100] ;  /* 0x00610000872c783b */ /* 0x0002680000000200 */
[----:B------:R1:W1:Y:S04]  /*14e0*/  LDSM.16.M88.4 R40, [R135+0x6900] ;  /* 0x006900008728783b */ /* 0x0002680000000200 */
[----:B------:R1:W1:Y:S04]  /*14f0*/  LDSM.16.M88.4 R20, [R237+0x7100] ;  /* 0x00710000ed14783b */ /* 0x0002680000000200 */
[----:B------:R1:W1:Y:S04]  /*1500*/  LDSM.16.M88.4 R16, [R237+0x9100] ;  /* 0x00910000ed10783b */ /* 0x0002680000000200 */
[----:B------:R1:W1:Y:S04]  /*1510*/  LDSM.16.M88.4 R128, [R238] ;  /* 0x00000000ee80783b */ /* 0x0002680000000200 */
[----:B------:R1:W1:Y:S04]  /*1520*/  LDSM.16.M88.4 R124, [R238+0x800] ;  /* 0x00080000ee7c783b */ /* 0x0002680000000200 */
[----:B------:R1:W1:Y:S04]  /*1530*/  LDSM.16.M88.4 R120, [R238+0x1000] ;  /* 0x00100000ee78783b */ /* 0x0002680000000200 */
[----:B------:R1:W1:Y:S04]  /*1540*/  LDSM.16.M88.4 R116, [R238+0x1800] ;  /* 0x00180000ee74783b */ /* 0x0002680000000200 */
[----:B------:R1:W1:Y:S04]  /*1550*/  LDSM.16.M88.4 R112, [R238+0x2000] ;  /* 0x00200000ee70783b */ /* 0x0002680000000200 */
[----:B------:R1:W1:Y:S04]  /*1560*/  LDSM.16.M88.4 R108, [R238+0x2800] ;  /* 0x00280000ee6c783b */ /* 0x0002680000000200 */
[----:B------:R1:W1:Y:S01]  /*1570*/  LDSM.16.M88.4 R104, [R238+0x3000] ;  /* 0x00300000ee68783b */ /* 0x0002620000000200 */
[----:B------:R-:W-:Y:S05]  /*1580*/  @!P4 BRA `(.L_x_0) ;  /* 0x000003900000c947 */ /* 0x000fea0003800000 */
[----:B--234-:R-:W-:Y:S01]  /*1590*/  IMAD R0, R24, c[0x0][0x208], RZ ;  /* 0x0000820018007a24 */ /* 0x01cfe200078e02ff */
[----:B------:R-:W-:Y:S01]  /*15a0*/  ISETP.GE.AND P4, PT, R76, c[0x0][0x1d4], PT ;  /* 0x000075004c007a0c */ /* 0x000fe20003f86270 */
[----:B------:R-:W-:-:S03]  /*15b0*/  IMAD.WIDE.U32 R6, R249, c[0x0][0x208], RZ ;  /* 0x00008200f9067a25 */ /* 0x000fc600078e00ff */
[----:B------:R-:W-:Y:S01]  /*15c0*/  ISETP.LT.OR P6, PT, R31, 0x1, P4 ;  /* 0x000000011f00780c */ /* 0x000fe200027c1670 */
[----:B------:R-:W-:Y:S01]  /*15d0*/  IMAD R0, R249, c[0x0][0x20c], R0 ;  /* 0x00008300f9007a24 */ /* 0x000fe200078e0200 */
[----:B------:R-:W-:Y:S01]  /*15e0*/  ISETP.LT.OR P5, PT, R31, 0x11, P4 ;  /* 0x000000111f00780c */ /* 0x000fe200027a1670 */
[----:B------:R-:W-:Y:S02]  /*15f0*/  IMAD.SHL.U32 R37, R76, 0x2, RZ ;  /* 0x000000024c257824 */ /* 0x000fe400078e00ff */
[----:B------:R-:W-:Y:S02]  /*1600*/  IMAD.IADD R7, R7, 0x1, R0 ;  /* 0x0000000107077824 */ /* 0x000fe400078e0200 */
[----:B------:R-:W-:Y:S02]  /*1610*/  IMAD R0, R25, c[0x0][0x218], RZ ;  /* 0x0000860019007a24 */ /* 0x000fe400078e02ff */
[----:B------:R-:W-:-:S04]  /*1620*/  IMAD.WIDE.U32 R6, R248, c[0x0][0x218], R6 ;  /* 0x00008600f8067a25 */ /* 0x000fc800078e0006 */
[----:B------:R-:W-:Y:S01]  /*1630*/  IMAD R0, R248, c[0x0][0x21c], R0 ;  /* 0x00008700f8007a24 */ /* 0x000fe200078e0200 */
[----:B------:R-:W-:Y:S02]  /*1640*/  IADD3 R2, P2, R6, UR22, RZ ;  /* 0x0000001606027c10 */ /* 0x000fe4000ff5e0ff */
[----:B------:R-:W-:Y:S02]  /*1650*/  SHF.L.U64.HI R6, R76, 0x1, R133 ;  /* 0x000000014c067819 */ /* 0x000fe40000010285 */
[----:B------:R-:W-:Y:S02]  /*1660*/  IADD3.X R0, R7, UR5, R0, P2, !PT ;  /* 0x0000000507007c10 */ /* 0x000fe400097fe400 */
[----:B------:R-:W-:-:S04]  /*1670*/  LEA R5, P2, R2, c[0x0][0x1f8], 0x1 ;  /* 0x00007e0002057a11 */ /* 0x000fc800078408ff */
[----:B------:R-:W-:Y:S01]  /*1680*/  LEA.HI.X R2, R2, c[0x0][0x1fc], R0, 0x1, P2 ;  /* 0x00007f0002027a11 */ /* 0x000fe200010f0c00 */
[----:B------:R-:W-:Y:S04]  /*1690*/  SHFL.IDX PT, R7, R5, 0x1, 0x181f ;  /* 0x00381f0005077f89 */ /* 0x000fe800000e0000 */
[----:B------:R-:W2:Y:S04]  /*16a0*/  SHFL.IDX PT, R0, R5, RZ, 0x181f ;  /* 0x00181fff05007589 */ /* 0x000ea800000e0000 */
[----:B------:R-:W3:Y:S04]  /*16b0*/  SHFL.IDX PT, R24, R2, RZ, 0x181f ;  /* 0x00181fff02187589 */ /* 0x000ee800000e0000 */
[----:B------:R-:W4:Y:S04]  /*16c0*/  SHFL.IDX PT, R25, R2, 0x1, 0x181f ;  /* 0x00381f0002197f89 */ /* 0x000f2800000e0000 */
[----:B------:R-:W5:Y:S04]  /*16d0*/  SHFL.IDX PT, R28, R5, 0x2, 0x181f ;  /* 0x00581f00051c7f89 */ /* 0x000f6800000e0000 */
[----:B------:R-:W1:Y:S04]  /*16e0*/  SHFL.IDX PT, R35, R2, 0x2, 0x181f ;  /* 0x00581f0002237f89 */ /* 0x000e6800000e0000 */
[----:B------:R-:W1:Y:S01]  /*16f0*/  SHFL.IDX PT, R34, R5, 0x3, 0x181f ;  /* 0x00781f0005227f89 */ /* 0x000e6200000e0000 */
[----:B--2---:R-:W-:-:S03]  /*1700*/  IADD3 R26, P2, R0, R37, RZ ;  /* 0x00000025001a7210 */ /* 0x004fc60007f5e0ff */
[----:B------:R-:W2:Y:S01]  /*1710*/  SHFL.IDX PT, R36, R2, 0x3, 0x181f ;  /* 0x00781f0002247f89 */ /* 0x000ea200000e0000 */
[----:B------:R-:W-:Y:S02]  /*1720*/  IMAD.SHL.U32 R0, R132, 0x2, RZ ;  /* 0x0000000284007824 */ /* 0x000fe400078e00ff */
[--C-:B---3--:R-:W-:Y:S01]  /*1730*/  IMAD.X R27, R24, 0x1, R6.reuse, P2 ;  /* 0x00000001181b7824 */ /* 0x108fe200010e0606 */
[----:B------:R-:W-:Y:S01]  /*1740*/  IADD3 R24, P2, R7, R37, RZ ;  /* 0x0000002507187210 */ /* 0x000fe20007f5e0ff */
[----:B------:R-:W3:Y:S04]  /*1750*/  SHFL.IDX PT, R29, R5, 0x4, 0x181f ;  /* 0x00981f00051d7f89 */ /* 0x000ee800000e0000 */
[----:B------:R-:W-:Y:S01]  /*1760*/  SHFL.IDX PT, R7, R5, 0x5, 0x181f ;  /* 0x00b81f0005077f89 */ /* 0x000fe200000e0000 */
[----:B----4-:R-:W-:Y:S01]  /*1770*/  IMAD.X R25, R25, 0x1, R6, P2 ;  /* 0x0000000119197824 */ /* 0x010fe200010e0606 */
[----:B------:R-:W-:-:S02]  /*1780*/  ISETP.LT.OR P2, PT, R31, 0x31, P4 ;  /* 0x000000311f00780c */ /* 0x000fc40002741670 */
[----:B------:R-:W4:Y:S04]  /*1790*/  SHFL.IDX PT, R33, R2, 0x4, 0x181f ;  /* 0x00981f0002217f89 */ /* 0x000f2800000e0000 */
[----:B------:R5:W-:Y:S01]  /*17a0*/  LDGSTS.E.BYPASS.LTC128B.128 [R0+0x100], [R26.64], !P6 ;  /* 0x001000001a007fae */ /* 0x000be2000f101d4c */
[----:B------:R-:W-:-:S03]  /*17b0*/  ISETP.LT.OR P6, PT, R31, 0x21, P4 ;  /* 0x000000211f00780c */ /* 0x000fc600027c1670 */
[----:B------:R-:W1:Y:S04]  /*17c0*/  SHFL.IDX PT, R32, R2, 0x5, 0x181f ;  /* 0x00b81f0002207f89 */ /* 0x000e6800000e0000 */
[----:B------:R2:W-:Y:S04]  /*17d0*/  LDGSTS.E.BYPASS.LTC128B.128 [R0+0x900], [R24.64], !P5 ;  /* 0x0090000018007fae */ /* 0x0005e8000e901d4c */
[----:B------:R-:W3:Y:S04]  /*17e0*/  SHFL.IDX PT, R5, R5, 0x6, 0x181f ;  /* 0x00d81f0005057f89 */ /* 0x000ee800000e0000 */
[----:B------:R-:W3:Y:S01]  /*17f0*/  SHFL.IDX PT, R2, R2, 0x6, 0x181f ;  /* 0x00d81f0002027f89 */ /* 0x000ee200000e0000 */
[----:B-----5:R-:W-:-:S05]  /*1800*/  IADD3 R26, P5, R28, R37, RZ ;  /* 0x000000251c1a7210 */ /* 0x020fca0007fbe0ff */
[----:B-1----:R-:W-:Y:S01]  /*1810*/  IMAD.X R27, R35, 0x1, R6, P5 ;  /* 0x00000001231b7824 */ /* 0x002fe200028e0606 */
[----:B--2---:R-:W-:-:S04]  /*1820*/  IADD3 R24, P5, R34, R37, RZ ;  /* 0x0000002522187210 */ /* 0x004fc80007fbe0ff */
[----:B------:R1:W-:Y:S01]  /*1830*/  LDGSTS.E.BYPASS.LTC128B.128 [R0+0x1100], [R26.64], !P6 ;  /* 0x011000001a007fae */ /* 0x0003e2000f101d4c */
[----:B------:R-:W-:Y:S01]  /*1840*/  ISETP.LT.OR P6, PT, R31, 0x41, P4 ;  /* 0x000000411f00780c */ /* 0x000fe200027c1670 */
[----:B------:R-:W-:Y:S01]  /*1850*/  IMAD.X R25, R36, 0x1, R6, P5 ;  /* 0x0000000124197824 */ /* 0x000fe200028e0606 */
[----:B---3--:R-:W-:-:S04]  /*1860*/  IADD3 R28, P5, R29, R37, RZ ;  /* 0x000000251d1c7210 */ /* 0x008fc80007fbe0ff */
[----:B------:R2:W-:Y:S01]  /*1870*/  LDGSTS.E.BYPASS.LTC128B.128 [R0+0x1900], [R24.64], !P2 ;  /* 0x0190000018007fae */ /* 0x0005e2000d101d4c */
[----:B----4-:R-:W-:Y:S01]  /*1880*/  IMAD.X R29, R33, 0x1, R6, P5 ;  /* 0x00000001211d7824 */ /* 0x010fe200028e0606 */
[C---:B------:R-:W-:Y:S02]  /*1890*/  ISETP.LT.OR P5, PT, R31.reuse, 0x51, P4 ;  /* 0x000000511f00780c */ /* 0x040fe400027a1670 */
[----:B------:R-:W-:-:S03]  /*18a0*/  ISETP.LT.OR P4, PT, R31, 0x61, P4 ;  /* 0x000000611f00780c */ /* 0x000fc60002781670 */
[----:B------:R3:W-:Y:S01]  /*18b0*/  LDGSTS.E.BYPASS.LTC128B.128 [R0+0x2100], [R28.64], !P6 ;  /* 0x021000001c007fae */ /* 0x0007e2000f101d4c */
[----:B-1----:R-:W-:-:S05]  /*18c0*/  IADD3 R26, P2, R7, R37, RZ ;  /* 0x00000025071a7210 */ /* 0x002fca0007f5e0ff */
[----:B------:R-:W-:Y:S01]  /*18d0*/  IMAD.X R27, R32, 0x1, R6, P2 ;  /* 0x00000001201b7824 */ /* 0x000fe200010e0606 */
[----:B--2---:R-:W-:-:S04]  /*18e0*/  IADD3 R24, P2, R5, R37, RZ ;  /* 0x0000002505187210 */ /* 0x004fc80007f5e0ff */
[----:B------:R3:W-:Y:S01]  /*18f0*/  LDGSTS.E.BYPASS.LTC128B.128 [R0+0x2900], [R26.64], !P5 ;  /* 0x029000001a007fae */ /* 0x0007e2000e901d4c */
[----:B------:R-:W-:-:S05]  /*1900*/  IMAD.X R25, R2, 0x1, R6, P2 ;  /* 0x0000000102197824 */ /* 0x000fca00010e0606 */
[----:B------:R3:W-:Y:S03]  /*1910*/  LDGSTS.E.BYPASS.LTC128B.128 [R0+0x3100], [R24.64], !P4 ;  /* 0x0310000018007fae */ /* 0x0007e6000e101d4c */
.L_x_0:
[C---:B-1234-:R-:W-:Y:S01]  /*1920*/  HMMA.16816.F32 R32, R8.reuse, R60, RZ ;  /* 0x0000003c0820723c */ /* 0x05efe200000018ff */
[----:B------:R-:W-:Y:S01]  /*1930*/  IMAD.MOV.U32 R0, RZ, RZ, 0x40 ;  /* 0x00000040ff007424 */ /* 0x000fe200078e00ff */
[----:B------:R-:W-:Y:S01]  /*1940*/  LOP3.LUT P2, RZ, R30, 0x4, RZ, 0xc0, !PT ;  /* 0x000000041eff7812 */ /* 0x000fe2000784c0ff */
[----:B------:R-:W-:Y:S01]  /*1950*/  IMAD R235, R4, 0x2, R234 ;  /* 0x0000000204eb7824 */ /* 0x000fe200078e02ea */
[----:B------:R-:W0:Y:S01]  /*1960*/  LDGDEPBAR ;  /* 0x00000000000079af */ /* 0x000e220000000000 */
[----:B------:R-:W-:Y:S01]  /*1970*/  UISETP.GE.AND UP0, UPT, UR10, 0x71, UPT ;  /* 0x000000710a00788c */ /* 0x000fe2000bf06270 */
[----:B------:R-:W-:Y:S01]  /*1980*/  SEL R0, R0, 0xffffffc0, !P2 ;  /* 0xffffffc000007807 */ /* 0x000fe20005000000 */
[----:B------:R-:W-:Y:S01]  /*1990*/  IMAD R236, R3, 0x2, R235 ;  /* 0x0000000203ec7824 */ /* 0x000fe200078e02eb */
[----:B------:R-:W-:Y:S02]  /*19a0*/  HMMA.16816.F32 R24, R8, R56, RZ ;  /* 0x000000380818723c */ /* 0x000fe400000018ff */
[----:B------:R-:W-:-:S02]  /*19b0*/  IADD3 R233, R135, R0, RZ ;  /* 0x0000000087e97210 */ /* 0x000fc40007ffe0ff */
[----:B------:R-:W-:Y:S01]  /*19c0*/  IADD3 R232, R238, R0, RZ ;  /* 0x00000000eee87210 */ /* 0x000fe20007ffe0ff */
[----:B------:R-:W-:Y:S01]  /*19d0*/  IMAD.IADD R0, R79, 0x1, R78 ;  /* 0x000000014f007824 */ /* 0x000fe200078e024e */
[----:B------:R-:W-:Y:S02]  /*19e0*/  PLOP3.LUT P2, PT, PT, PT, UP0, 0x80, 0x0 ;  /* 0x000000000000781c */ /* 0x000fe40003f4f008 */
[C---:B------:R-:W-:Y:S01]  /*19f0*/  HMMA.16816.F32 R36, R8.reuse, R64, RZ ;  /* 0x000000400824723c */ /* 0x040fe200000018ff */
[----:B------:R-:W-:Y:S07]  /*1a00*/  LDSM.16.M88.4 R28, [R232+0x2800] ;  /* 0x00280000e81c783b */ /* 0x000fee0000000200 */
[C---:B------:R-:W-:Y:S08]  /*1a10*/  HMMA.16816.F32 R68, R8.reuse, R52, RZ ;  /* 0x000000340844723c */ /* 0x040ff000000018ff */
[C---:B------:R-:W-:Y:S08]  /*1a20*/  HMMA.16816.F32 R72, R8.reuse, R48, RZ ;  /* 0x000000300848723c */ /* 0x040ff000000018ff */
[----:B------:R-:W-:Y:S08]  /*1a30*/  HMMA.16816.F32 R80, R8, R44, RZ ;  /* 0x0000002c0850723c */ /* 0x000ff000000018ff */
[-C--:B------:R-:W-:Y:S08]  /*1a40*/  HMMA.16816.F32 R164, R12, R40.reuse, RZ ;  /* 0x000000280ca4723c */ /* 0x080ff000000018ff */
[C---:B------:R-:W-:Y:S08]  /*1a50*/  HMMA.16816.F32 R84, R8.reuse, R40, RZ ;  /* 0x000000280854723c */ /* 0x040ff000000018ff */
[C---:B------:R-:W-:Y:S08]  /*1a60*/  HMMA.16816.F32 R100, R8.reuse, R66, RZ ;  /* 0x000000420864723c */ /* 0x040ff000000018ff */
[C---:B------:R-:W-:Y:S08]  /*1a70*/  HMMA.16816.F32 R96, R8.reuse, R62, RZ ;  /* 0x0000003e0860723c */ /* 0x040ff000000018ff */
[C---:B------:R-:W-:Y:S08]  /*1a80*/  HMMA.16816.F32 R92, R8.reuse, R58, RZ ;  /* 0x0000003a085c723c */ /* 0x040ff000000018ff */
[C---:B------:R-:W-:Y:S08]  /*1a90*/  HMMA.16816.F32 R136, R8.reuse, R54, RZ ;  /* 0x000000360888723c */ /* 0x040ff000000018ff */
[C---:B------:R-:W-:Y:S08]  /*1aa0*/  HMMA.16816.F32 R184, R8.reuse, R50, RZ ;  /* 0x0000003208b8723c */ /* 0x040ff000000018ff */
[C---:B------:R-:W-:Y:S08]  /*1ab0*/  HMMA.16816.F32 R200, R8.reuse, R46, RZ ;  /* 0x0000002e08c8723c */ /* 0x040ff000000018ff */
[----:B------:R-:W-:Y:S08]  /*1ac0*/  HMMA.16816.F32 R196, R8, R42, RZ ;  /* 0x0000002a08c4723c */ /* 0x000ff000000018ff */
[C---:B------:R-:W-:Y:S08]  /*1ad0*/  HMMA.16816.F32 R168, R12.reuse, R44, RZ ;  /* 0x0000002c0ca8723c */ /* 0x040ff000000018ff */
[----:B------:R-:W-:Y:S08]  /*1ae0*/  HMMA.16816.F32 R140, R12, R46, RZ ;  /* 0x0000002e0c8c723c */ /* 0x000ff000000018ff */
[----:B------:R-:W-:Y:S08]  /*1af0*/  HMMA.16816.F32 R44, R16, R124, R32 ;  /* 0x0000007c102c723c */ /* 0x000ff00000001820 */
[C---:B------:R-:W-:Y:S08]  /*1b00*/  HMMA.16816.F32 R192, R12.reuse, R64, RZ ;  /* 0x000000400cc0723c */ /* 0x040ff000000018ff */
[C---:B------:R-:W-:Y:S08]  /*1b10*/  HMMA.16816.F32 R188, R12.reuse, R60, RZ ;  /* 0x0000003c0cbc723c */ /* 0x040ff000000018ff */
[C---:B------:R-:W-:Y:S08]  /*1b20*/  HMMA.16816.F32 R180, R12.reuse, R56, RZ ;  /* 0x000000380cb4723c */ /* 0x040ff000000018ff */
[C---:B------:R-:W-:Y:S08]  /*1b30*/  HMMA.16816.F32 R176, R12.reuse, R52, RZ ;  /* 0x000000340cb0723c */ /* 0x040ff000000018ff */
[C---:B------:R-:W-:Y:S08]  /*1b40*/  HMMA.16816.F32 R172, R12.reuse, R48, RZ ;  /* 0x000000300cac723c */ /* 0x040ff000000018ff */
[C---:B------:R-:W-:Y:S01]  /*1b50*/  HMMA.16816.F32 R160, R12.reuse, R66, RZ ;  /* 0x000000420ca0723c */ /* 0x040fe200000018ff */
[----:B------:R-:W-:Y:S07]  /*1b60*/  LDSM.16.M88.4 R64, [R233+0x4900] ;  /* 0x00490000e940783b */ /* 0x000fee0000000200 */
[C---:B------:R-:W-:Y:S01]  /*1b70*/  HMMA.16816.F32 R156, R12.reuse, R62, RZ ;  /* 0x0000003e0c9c723c */ /* 0x040fe200000018ff */
[----:B------:R-:W-:Y:S07]  /*1b80*/  LDSM.16.M88.4 R60, [R233+0x5100] ;  /* 0x00510000e93c783b */ /* 0x000fee0000000200 */
[C---:B------:R-:W-:Y:S01]  /*1b90*/  HMMA.16816.F32 R152, R12.reuse, R58, RZ ;  /* 0x0000003a0c98723c */ /* 0x040fe200000018ff */
[----:B------:R-:W-:Y:S07]  /*1ba0*/  LDSM.16.M88.4 R56, [R233+0x5900] ;  /* 0x00590000e938783b */ /* 0x000fee0000000200 */
[C---:B------:R-:W-:Y:S01]  /*1bb0*/  HMMA.16816.F32 R148, R12.reuse, R54, RZ ;  /* 0x000000360c94723c */ /* 0x040fe200000018ff */
[----:B------:R-:W-:Y:S07]  /*1bc0*/  LDSM.16.M88.4 R52, [R233+0x6100] ;  /* 0x00610000e934783b */ /* 0x000fee0000000200 */
[C---:B------:R-:W-:Y:S08]  /*1bd0*/  HMMA.16816.F32 R144, R12.reuse, R50, RZ ;  /* 0x000000320c90723c */ /* 0x040ff000000018ff */
[----:B------:R-:W-:Y:S08]  /*1be0*/  HMMA.16816.F32 R88, R12, R42, RZ ;  /* 0x0000002a0c58723c */ /* 0x000ff000000018ff */
[C---:B------:R-:W-:Y:S01]  /*1bf0*/  HMMA.16816.F32 R32, R16.reuse, R120, R24 ;  /* 0x000000781020723c */ /* 0x040fe20000001818 */
[----:B------:R-:W1:Y:S07]  /*1c00*/  LDSM.16.M88.4 R24, [R235+0x9100] ;  /* 0x00910000eb18783b */ /* 0x000e6e0000000200 */
[C---:B------:R-:W-:Y:S08]  /*1c10*/  HMMA.16816.F32 R48, R16.reuse, R128, R36 ;  /* 0x000000801030723c */ /* 0x040ff00000001824 */
[C---:B------:R-:W-:Y:S01]  /*1c20*/  HMMA.16816.F32 R12, R16.reuse, R116, R68 ;  /* 0x00000074100c723c */ /* 0x040fe20000001844 */
[----:B------:R-:W-:Y:S07]  /*1c30*/  LDSM.16.M88.4 R68, [R233+0x4100] ;  /* 0x00410000e944783b */ /* 0x000fee0000000200 */
[C---:B------:R-:W-:Y:S01]  /*1c40*/  HMMA.16816.F32 R8, R16.reuse, R112, R72 ;  /* 0x000000701008723c */ /* 0x040fe20000001848 */
[----:B------:R-:W2:Y:S07]  /*1c50*/  LDSM.16.M88.4 R72, [R233+0x3900] ;  /* 0x00390000e948783b */ /* 0x000eae0000000200 */
[----:B------:R-:W-:Y:S01]  /*1c60*/  HMMA.16816.F32 R36, R16, R108, R80 ;  /* 0x0000006c1024723c */ /* 0x000fe20000001850 */
[----:B------:R-:W3:Y:S07]  /*1c70*/  LDSM.16.M88.4 R80, [R233+0x6900] ;  /* 0x00690000e950783b */ /* 0x000eee0000000200 */
[-C--:B------:R-:W-:Y:S08]  /*1c80*/  HMMA.16816.F32 R164, R20, R104.reuse, R164 ;  /* 0x0000006814a4723c */ /* 0x080ff000000018a4 */
[C---:B------:R-:W-:Y:S08]  /*1c90*/  HMMA.16816.F32 R40, R16.reuse, R104, R84 ;  /* 0x000000681028723c */ /* 0x040ff00000001854 */
[C---:B------:R-:W-:Y:S08]  /*1ca0*/  HMMA.16816.F32 R204, R16.reuse, R130, R100 ;  /* 0x0000008210cc723c */ /* 0x040ff00000001864 */
[----:B------:R-:W-:Y:S01]  /*1cb0*/  HMMA.16816.F32 R208, R16, R126, R96 ;  /* 0x0000007e10d0723c */ /* 0x000fe20000001860 */
[----:B------:R-:W-:Y:S01]  /*1cc0*/  IMAD.MOV.U32 R7, RZ, RZ, R164 ;  /* 0x000000ffff077224 */ /* 0x000fe200078e00a4 */
[----:B------:R-:W-:Y:S01]  /*1cd0*/  MOV R6, R165 ;  /* 0x000000a500067202 */ /* 0x000fe20000000f00 */
[----:B------:R-:W-:Y:S01]  /*1ce0*/  IMAD.MOV.U32 R5, RZ, RZ, R166 ;  /* 0x000000ffff057224 */ /* 0x000fe200078e00a6 */
[----:B------:R-:W-:-:S04]  /*1cf0*/  MOV R2, R167 ;  /* 0x000000a700027202 */ /* 0x000fc80000000f00 */
[C---:B------:R-:W-:Y:S08]  /*1d00*/  HMMA.16816.F32 R220, R16.reuse, R122, R92 ;  /* 0x0000007a10dc723c */ /* 0x040ff0000000185c */
[C---:B------:R-:W-:Y:S08]  /*1d10*/  HMMA.16816.F32 R216, R16.reuse, R118, R136 ;  /* 0x0000007610d8723c */ /* 0x040ff00000001888 */
[C---:B------:R-:W-:Y:S08]  /*1d20*/  HMMA.16816.F32 R212, R16.reuse, R114, R184 ;  /* 0x0000007210d4723c */ /* 0x040ff000000018b8 */
[C---:B------:R-:W-:Y:S08]  /*1d30*/  HMMA.16816.F32 R200, R16.reuse, R110, R200 ;  /* 0x0000006e10c8723c */ /* 0x040ff000000018c8 */
[----:B------:R-:W-:Y:S01]  /*1d40*/  HMMA.16816.F32 R196, R16, R106, R196 ;  /* 0x0000006a10c4723c */ /* 0x000fe200000018c4 */
[----:B------:R-:W4:Y:S07]  /*1d50*/  LDSM.16.M88.4 R16, [R235+0x7100] ;  /* 0x00710000eb10783b */ /* 0x000f2e0000000200 */
[C---:B------:R-:W-:Y:S08]  /*1d60*/  HMMA.16816.F32 R192, R20.reuse, R128, R192 ;  /* 0x0000008014c0723c */ /* 0x040ff000000018c0 */
        /* <DEDUP_REMOVED lines=11> */
[----:B------:R-:W-:Y:S01]  /*1e20*/  HMMA.16816.F32 R172, R20, R106, R88 ;  /* 0x0000006a14ac723c */ /* 0x000fe20000001858 */
[----:B------:R-:W-:Y:S07]  /*1e30*/  LDSM.16.M88.4 R20, [R232+0x3000] ;  /* 0x00300000e814783b */ /* 0x000fee0000000200 */
[C---:B-1----:R-:W-:Y:S01]  /*1e40*/  HMMA.16816.F32 R148, R24.reuse, R56, R8 ;  /* 0x000000381894723c */ /* 0x042fe20000001808 */
[----:B------:R-:W-:Y:S07]  /*1e50*/  LDSM.16.M88.4 R8, [R236+0x9100] ;  /* 0x00910000ec08783b */ /* 0x000fee0000000200 */
[C---:B------:R-:W-:Y:S01]  /*1e60*/  HMMA.16816.F32 R144, R24.reuse, R52, R36 ;  /* 0x000000341890723c */ /* 0x040fe20000001824 */
[----:B------:R-:W1:Y:S07]  /*1e70*/  LDSM.16.M88.4 R36, [R232+0x1800] ;  /* 0x00180000e824783b */ /* 0x000e6e0000000200 */
[C---:B--2---:R-:W-:Y:S01]  /*1e80*/  HMMA.16816.F32 R168, R24.reuse, R72, R48 ;  /* 0x0000004818a8723c */ /* 0x044fe20000001830 */
[----:B------:R-:W2:Y:S07]  /*1e90*/  LDSM.16.M88.4 R48, [R232] ;  /* 0x00000000e830783b */ /* 0x000eae0000000200 */
[C---:B------:R-:W-:Y:S01]  /*1ea0*/  HMMA.16816.F32 R160, R24.reuse, R68, R44 ;  /* 0x0000004418a0723c */ /* 0x040fe2000000182c */
[----:B------:R-:W5:Y:S07]  /*1eb0*/  LDSM.16.M88.4 R44, [R232+0x800] ;  /* 0x00080000e82c783b */ /* 0x000f6e0000000200 */
[C---:B------:R-:W-:Y:S01]  /*1ec0*/  HMMA.16816.F32 R152, R24.reuse, R60, R12 ;  /* 0x0000003c1898723c */ /* 0x040fe2000000180c */
[----:B------:R-:W1:Y:S07]  /*1ed0*/  LDSM.16.M88.4 R12, [R236+0x7100] ;  /* 0x00710000ec0c783b */ /* 0x000e6e0000000200 */
[C---:B------:R-:W-:Y:S01]  /*1ee0*/  HMMA.16816.F32 R156, R24.reuse, R64, R32 ;  /* 0x00000040189c723c */ /* 0x040fe20000001820 */
[----:B------:R-:W-:Y:S07]  /*1ef0*/  LDSM.16.M88.4 R32, [R232+0x2000] ;  /* 0x00200000e820783b */ /* 0x000fee0000000200 */
[----:B---3--:R-:W-:Y:S01]  /*1f00*/  HMMA.16816.F32 R112, R24, R80, R40 ;  /* 0x000000501870723c */ /* 0x008fe20000001828 */
[----:B------:R-:W3:Y:S01]  /*1f10*/  LDSM.16.M88.4 R40, [R232+0x1000] ;  /* 0x00100000e828783b */ /* 0x000ee20000000200 */
[----:B------:R-:W-:-:S06]  /*1f20*/  DEPBAR.LE SB0, 0x0 ;  /* 0x000080000000791a */ /* 0x000fcc0000000000 */
[C---:B------:R-:W-:Y:S07]  /*1f30*/  HMMA.16816.F32 R140, R24.reuse, R74, R204 ;  /* 0x0000004a188c723c */ /* 0x040fee00000018cc */
[----:B------:R-:W-:Y:S01]  /*1f40*/  IMAD.MOV.U32 R204, RZ, RZ, R7 ;  /* 0x000000ffffcc7224 */ /* 0x000fe200078e0007 */
[----:B------:R-:W-:Y:S01]  /*1f50*/  MOV R205, R6 ;  /* 0x0000000600cd7202 */ /* 0x000fe20000000f00 */
[----:B------:R-:W-:Y:S01]  /*1f60*/  IMAD.MOV.U32 R206, RZ, RZ, R5 ;  /* 0x000000ffffce7224 */ /* 0x000fe200078e0005 */
[----:B------:R-:W-:Y:S01]  /*1f70*/  MOV R207, R2 ;  /* 0x0000000200cf7202 */ /* 0x000fe20000000f00 */
[----:B------:R-:W-:Y:S08]  /*1f80*/  HMMA.16816.F32 R136, R24, R70, R208 ;  /* 0x000000461888723c */ /* 0x000ff000000018d0 */
[C---:B----4-:R-:W-:Y:S08]  /*1f90*/  HMMA.16816.F32 R104, R16.reuse, R72, R192 ;  /* 0x000000481068723c */ /* 0x050ff000000018c0 */
[C---:B------:R-:W-:Y:S08]  /*1fa0*/  HMMA.16816.F32 R100, R16.reuse, R74, R100 ;  /* 0x0000004a1064723c */ /* 0x040ff00000001864 */
[C---:B------:R-:W-:Y:S08]  /*1fb0*/  HMMA.16816.F32 R96, R16.reuse, R68, R96 ;  /* 0x000000441060723c */ /* 0x040ff00000001860 */
[----:B------:R-:W-:Y:S08]  /*1fc0*/  HMMA.16816.F32 R92, R16, R70, R92 ;  /* 0x00000046105c723c */ /* 0x000ff0000000185c */
[C---:B------:R-:W-:Y:S08]  /*1fd0*/  HMMA.16816.F32 R128, R24.reuse, R66, R220 ;  /* 0x000000421880723c */ /* 0x040ff000000018dc */
[----:B------:R-:W-:Y:S08]  /*1fe0*/  HMMA.16816.F32 R124, R24, R62, R216 ;  /* 0x0000003e187c723c */ /* 0x000ff000000018d8 */
[C---:B------:R-:W-:Y:S08]  /*1ff0*/  HMMA.16816.F32 R88, R16.reuse, R64, R184 ;  /* 0x000000401058723c */ /* 0x040ff000000018b8 */
[C---:B------:R-:W-:Y:S08]  /*2000*/  HMMA.16816.F32 R84, R16.reuse, R66, R84 ;  /* 0x000000421054723c */ /* 0x040ff00000001854 */
[C---:B------:R-:W-:Y:S08]  /*2010*/  HMMA.16816.F32 R72, R16.reuse, R60, R188 ;  /* 0x0000003c1048723c */ /* 0x040ff000000018bc */
[----:B------:R-:W-:Y:S08]  /*2020*/  HMMA.16816.F32 R68, R16, R62, R164 ;  /* 0x0000003e1044723c */ /* 0x000ff000000018a4 */
[----:B------:R-:W-:Y:S08]  /*2030*/  HMMA.16816.F32 R120, R24, R58, R212 ;  /* 0x0000003a1878723c */ /* 0x000ff000000018d4 */
        /* <DEDUP_REMOVED lines=8> */
[C---:B-1----:R-:W-:Y:S08]  /*20c0*/  HMMA.16816.F32 R172, R8.reuse, R36, R152 ;  /* 0x0000002408ac723c */ /* 0x042ff00000001898 */
[C---:B--2---:R-:W-:Y:S08]  /*20d0*/  HMMA.16816.F32 R168, R8.reuse, R48, R168 ;  /* 0x0000003008a8723c */ /* 0x044ff000000018a8 */
[C---:B------:R-:W-:Y:S08]  /*20e0*/  HMMA.16816.F32 R140, R8.reuse, R50, R140 ;  /* 0x00000032088c723c */ /* 0x040ff0000000188c */
[C---:B-----5:R-:W-:Y:S08]  /*20f0*/  HMMA.16816.F32 R160, R8.reuse, R44, R160 ;  /* 0x0000002c08a0723c */ /* 0x060ff000000018a0 */
[C---:B------:R-:W-:Y:S08]  /*2100*/  HMMA.16816.F32 R136, R8.reuse, R46, R136 ;  /* 0x0000002e0888723c */ /* 0x040ff00000001888 */
[----:B------:R-:W-:Y:S08]  /*2110*/  HMMA.16816.F32 R152, R8, R38, R124 ;  /* 0x000000260898723c */ /* 0x000ff0000000187c */
[C---:B------:R-:W-:Y:S08]  /*2120*/  HMMA.16816.F32 R104, R12.reuse, R48, R104 ;  /* 0x000000300c68723c */ /* 0x040ff00000001868 */
[C---:B------:R-:W-:Y:S08]  /*2130*/  HMMA.16816.F32 R100, R12.reuse, R50, R100 ;  /* 0x000000320c64723c */ /* 0x040ff00000001864 */
[C---:B------:R-:W-:Y:S08]  /*2140*/  HMMA.16816.F32 R96, R12.reuse, R44, R96 ;  /* 0x0000002c0c60723c */ /* 0x040ff00000001860 */
[C---:B------:R-:W-:Y:S08]  /*2150*/  HMMA.16816.F32 R72, R12.reuse, R36, R72 ;  /* 0x000000240c48723c */ /* 0x040ff00000001848 */
[----:B------:R-:W-:Y:S08]  /*2160*/  HMMA.16816.F32 R68, R12, R38, R68 ;  /* 0x000000260c44723c */ /* 0x000ff00000001844 */
[C---:B---3--:R-:W-:Y:S08]  /*2170*/  HMMA.16816.F32 R156, R8.reuse, R40, R156 ;  /* 0x00000028089c723c */ /* 0x048ff0000000189c */
[C---:B------:R-:W-:Y:S08]  /*2180*/  HMMA.16816.F32 R164, R8.reuse, R42, R128 ;  /* 0x0000002a08a4723c */ /* 0x040ff00000001880 */
[C---:B------:R-:W-:Y:S08]  /*2190*/  HMMA.16816.F32 R148, R8.reuse, R32, R148 ;  /* 0x000000200894723c */ /* 0x040ff00000001894 */
[C---:B------:R-:W-:Y:S08]  /*21a0*/  HMMA.16816.F32 R80, R8.reuse, R34, R120 ;  /* 0x000000220850723c */ /* 0x040ff00000001878 */
[C---:B------:R-:W-:Y:S08]  /*21b0*/  HMMA.16816.F32 R144, R8.reuse, R28, R144 ;  /* 0x0000001c0890723c */ /* 0x040ff00000001890 */
[C---:B------:R-:W-:Y:S08]  /*21c0*/  HMMA.16816.F32 R116, R8.reuse, R30, R116 ;  /* 0x0000001e0874723c */ /* 0x040ff00000001874 */
[C---:B------:R-:W-:Y:S08]  /*21d0*/  HMMA.16816.F32 R112, R8.reuse, R20, R112 ;  /* 0x000000140870723c */ /* 0x040ff00000001870 */
[----:B------:R-:W-:Y:S08]  /*21e0*/  HMMA.16816.F32 R108, R8, R22, R108 ;  /* 0x00000016086c723c */ /* 0x000ff0000000186c */
        /* <DEDUP_REMOVED lines=9> */
[----:B------:R-:W-:Y:S06]  /*2280*/  BAR.SYNC.DEFER_BLOCKING 0x0 ;  /* 0x0000000000007b1d */ /* 0x000fec0000010000 */
[----:B------:R-:W-:Y:S05]  /*2290*/  @!P2 BRA `(.L_x_1) ;  /* 0x000004100000a947 */ /* 0x000fea0003800000 */
[----:B------:R-:W-:Y:S02]  /*22a0*/  IMAD.U32 R2, RZ, RZ, UR11 ;  /* 0x0000000bff027e24 */ /* 0x000fe4000f8e00ff */
[----:B------:R-:W-:-:S03]  /*22b0*/  IMAD.MOV.U32 R248, RZ, RZ, RZ ;  /* 0x000000fffff87224 */ /* 0x000fc600078e00ff */
[----:B------:R-:W-:-:S04]  /*22c0*/  IADD3 R2, R134, UR8, R2 ;  /* 0x0000000886027c10 */ /* 0x000fc8000fffe002 */
[----:B------:R-:W-:-:S05]  /*22d0*/  IADD3 R5, R2, -0x70, RZ ;  /* 0xffffff9002057810 */ /* 0x000fca0007ffe0ff */
[----:B------:R-:W-:-:S04]  /*22e0*/  @P0 IMAD.HI.U32 R6, R5, c[0x0][0x2bc], RZ ;  /* 0x0000af0005060a27 */ /* 0x000fc800078e00ff */
[----:B------:R-:W-:Y:S01]  /*22f0*/  IMAD.MOV.U32 R2, RZ, RZ, R5 ;  /* 0x000000ffff027224 */ /* 0x000fe200078e0005 */
[----:B------:R-:W-:-:S04]  /*2300*/  @P0 SHF.R.U32.HI R2, RZ, c[0x0][0x2c0], R6 ;  /* 0x0000b000ff020a19 */ /* 0x000fc80000011606 */
[----:B------:R-:W-:-:S04]  /*2310*/  @!P1 IADD3 R7, P4, R2, UR16, RZ ;  /* 0x0000001002079c10 */ /* 0x000fc8000ff9e0ff */
[----:B------:R-:W-:Y:S02]  /*2320*/  @!P1 LEA.HI.X.SX32 R8, R2, UR14, 0x1, P4 ;  /* 0x0000000e02089c11 */ /* 0x000fe4000a0f0eff */
[----:B------:R-:W-:-:S04]  /*2330*/  @!P1 LEA R6, P4, R7, c[0x0][0x2a0], 0x2 ;  /* 0x0000a80007069a11 */ /* 0x000fc800078810ff */
[----:B------:R-:W-:-:S05]  /*2340*/  @!P1 LEA.HI.X R7, R7, c[0x0][0x2a4], R8, 0x2, P4 ;  /* 0x0000a90007079a11 */ /* 0x000fca00020f1408 */
[----:B------:R1:W2:Y:S01]  /*2350*/  @!P1 LDG.E R248, [R6.64] ;  /* 0x0000000c06f89981 */ /* 0x0002a2000c1e1900 */
[----:B------:R-:W-:-:S04]  /*2360*/  IMAD.MOV R2, RZ, RZ, -R2 ;  /* 0x000000ffff027224 */ /* 0x000fc800078e0a02 */
[----:B------:R-:W-:-:S05]  /*2370*/  IMAD R249, R2, c[0x0][0x2b8], R5 ;  /* 0x0000ae0002f97a24 */ /* 0x000fca00078e0205 */
[----:B------:R-:W-:-:S05]  /*2380*/  SHF.R.S32.HI R2, RZ, 0x1f, R249 ;  /* 0x0000001fff027819 */ /* 0x000fca00000114f9 */
[----:B------:R-:W-:-:S04]  /*2390*/  IMAD R2, R2, c[0x0][0x1e0], RZ ;  /* 0x0000780002027a24 */ /* 0x000fc800078e02ff */
[C---:B------:R-:W-:Y:S02]  /*23a0*/  IMAD R2, R249.reuse, c[0x0][0x1e4], R2 ;  /* 0x00007900f9027a24 */ /* 0x040fe400078e0202 */
[----:B-1----:R-:W-:-:S04]  /*23b0*/  IMAD.WIDE.U32 R6, R249, c[0x0][0x1e0], RZ ;  /* 0x00007800f9067a25 */ /* 0x002fc800078e00ff */
[----:B------:R-:W-:Y:S01]  /*23c0*/  IMAD.IADD R7, R7, 0x1, R2 ;  /* 0x0000000107077824 */ /* 0x000fe200078e0202 */
[----:B--2---:R-:W-:-:S03]  /*23d0*/  SHF.R.S32.HI R2, RZ, 0x1f, R248 ;  /* 0x0000001fff027819 */ /* 0x004fc600000114f8 */
[----:B------:R-:W-:-:S04]  /*23e0*/  IMAD.WIDE.U32 R6, R248, c[0x0][0x1f0], R6 ;  /* 0x00007c00f8067a25 */ /* 0x000fc800078e0006 */
[----:B------:R-:W-:-:S04]  /*23f0*/  IMAD R2, R2, c[0x0][0x1f0], RZ ;  /* 0x00007c0002027a24 */ /* 0x000fc800078e02ff */
[----:B------:R-:W-:Y:S01]  /*2400*/  IMAD R5, R248, c[0x0][0x1f4], R2 ;  /* 0x00007d00f8057a24 */ /* 0x000fe200078e0202 */
[----:B------:R-:W-:-:S04]  /*2410*/  IADD3 R2, P4, R6, UR20, RZ ;  /* 0x0000001406027c10 */ /* 0x000fc8000ff9e0ff */
[----:B------:R-:W-:Y:S02]  /*2420*/  IADD3.X R6, R7, UR15, R5, P4, !PT ;  /* 0x0000000f07067c10 */ /* 0x000fe4000a7fe405 */
[----:B------:R-:W-:-:S04]  /*2430*/  LEA R5, P4, R2, c[0x0][0x1c8], 0x1 ;  /* 0x0000720002057a11 */ /* 0x000fc800078808ff */
[----:B------:R-:W-:Y:S01]  /*2440*/  LEA.HI.X R2, R2, c[0x0][0x1cc], R6, 0x1, P4 ;  /* 0x0000730002027a11 */ /* 0x000fe200020f0c06 */
[----:B------:R-:W-:Y:S04]  /*2450*/  SHFL.IDX PT, R7, R5, 0x1, 0x181f ;  /* 0x00381f0005077f89 */ /* 0x000fe800000e0000 */
[----:B------:R-:W1:Y:S04]  /*2460*/  SHFL.IDX PT, R6, R5, RZ, 0x181f ;  /* 0x00181fff05067589 */ /* 0x000e6800000e0000 */
[----:B------:R-:W-:Y:S04]  /*2470*/  SHFL.IDX PT, R10, R2, RZ, 0x181f ;  /* 0x00181fff020a7589 */ /* 0x000fe800000e0000 */
[----:B------:R-:W2:Y:S04]  /*2480*/  SHFL.IDX PT, R8, R5, 0x2, 0x181f ;  /* 0x00581f0005087f89 */ /* 0x000ea800000e0000 */
[----:B------:R-:W3:Y:S04]  /*2490*/  SHFL.IDX PT, R9, R5, 0x3, 0x181f ;  /* 0x00781f0005097f89 */ /* 0x000ee800000e0000 */
[----:B------:R-:W4:Y:S04]  /*24a0*/  SHFL.IDX PT, R13, R2, 0x1, 0x181f ;  /* 0x00381f00020d7f89 */ /* 0x000f2800000e0000 */
[----:B------:R-:W5:Y:S04]  /*24b0*/  SHFL.IDX PT, R15, R2, 0x2, 0x181f ;  /* 0x00581f00020f7f89 */ /* 0x000f6800000e0000 */
[----:B------:R-:W-:Y:S04]  /*24c0*/  SHFL.IDX PT, R22, R2, 0x3, 0x181f ;  /* 0x00781f0002167f89 */ /* 0x000fe800000e0000 */
[----:B------:R-:W1:Y:S04]  /*24d0*/  SHFL.IDX PT, R11, R5, 0x4, 0x181f ;  /* 0x00981f00050b7f89 */ /* 0x000e6800000e0000 */
[----:B------:R-:W1:Y:S04]  /*24e0*/  SHFL.IDX PT, R20, R5, 0x5, 0x181f ;  /* 0x00b81f0005147f89 */ /* 0x000e6800000e0000 */
[----:B------:R1:W2:Y:S04]  /*24f0*/  SHFL.IDX PT, R21, R5, 0x6, 0x181f ;  /* 0x00d81f0005157f89 */ /* 0x0002a800000e0000 */
[----:B------:R-:W2:Y:S04]  /*2500*/  SHFL.IDX PT, R25, R2, 0x4, 0x181f ;  /* 0x00981f0002197f89 */ /* 0x000ea800000e0000 */
[----:B------:R-:W2:Y:S04]  /*2510*/  SHFL.IDX PT, R24, R2, 0x5, 0x181f ;  /* 0x00b81f0002187f89 */ /* 0x000ea800000e0000 */
[----:B------:R2:W3:Y:S01]  /*2520*/  SHFL.IDX PT, R23, R2, 0x6, 0x181f ;  /* 0x00d81f0002177f89 */ /* 0x0004e200000e0000 */
[C---:B-1----:R-:W-:Y:S01]  /*2530*/  SHF.L.U64.HI R5, R76.reuse, 0x1, R133 ;  /* 0x000000014c057819 */ /* 0x042fe20000010285 */
[----:B--2---:R-:W-:-:S05]  /*2540*/  IMAD.SHL.U32 R2, R76, 0x2, RZ ;  /* 0x000000024c027824 */ /* 0x004fca00078e00ff */
[-C--:B------:R-:W-:Y:S02]  /*2550*/  IADD3 R18, P4, R6, R2.reuse, RZ ;  /* 0x0000000206127210 */ /* 0x080fe40007f9e0ff */
[-C--:B------:R-:W-:Y:S02]  /*2560*/  IADD3 R16, P6, R7, R2.reuse, RZ ;  /* 0x0000000207107210 */ /* 0x080fe40007fde0ff */
[-C--:B------:R-:W-:Y:S01]  /*2570*/  IADD3 R14, P5, R8, R2.reuse, RZ ;  /* 0x00000002080e7210 */ /* 0x080fe20007fbe0ff */
[--C-:B------:R-:W-:Y:S01]  /*2580*/  IMAD.X R19, R10, 0x1, R5.reuse, P4 ;  /* 0x000000010a137824 */ /* 0x100fe200020e0605 */
[-C--:B---3--:R-:W-:Y:S02]  /*2590*/  IADD3 R12, P4, R9, R2.reuse, RZ ;  /* 0x00000002090c7210 */ /* 0x088fe40007f9e0ff */
[----:B----4-:R-:W-:Y:S01]  /*25a0*/  IADD3.X R17, R13, R5, RZ, P6, !PT ;  /* 0x000000050d117210 */ /* 0x010fe200037fe4ff */
[--C-:B-----5:R-:W-:Y:S01]  /*25b0*/  IMAD.X R15, R15, 0x1, R5.reuse, P5 ;  /* 0x000000010f0f7824 */ /* 0x120fe200028e0605 */
[-C--:B------:R-:W-:Y:S01]  /*25c0*/  IADD3 R10, P6, R11, R2.reuse, RZ ;  /* 0x000000020b0a7210 */ /* 0x080fe20007fde0ff */
[----:B------:R-:W-:Y:S01]  /*25d0*/  IMAD.X R13, R22, 0x1, R5, P4 ;  /* 0x00000001160d7824 */ /* 0x000fe200020e0605 */
[----:B------:R-:W-:-:S02]  /*25e0*/  IADD3 R8, P5, R20, R2, RZ ;  /* 0x0000000214087210 */ /* 0x000fc40007fbe0ff */
[----:B------:R-:W-:Y:S01]  /*25f0*/  IADD3 R6, P4, R21, R2, RZ ;  /* 0x0000000215067210 */ /* 0x000fe20007f9e0ff */
[----:B------:R-:W-:Y:S01]  /*2600*/  IMAD.SHL.U32 R2, R132, 0x2, RZ ;  /* 0x0000000284027824 */ /* 0x000fe200078e00ff */
[----:B------:R-:W-:Y:S01]  /*2610*/  IADD3.X R11, R25, R5, RZ, P6, !PT ;  /* 0x00000005190b7210 */ /* 0x000fe200037fe4ff */
[--C-:B------:R-:W-:Y:S02]  /*2620*/  IMAD.X R9, R24, 0x1, R5.reuse, P5 ;  /* 0x0000000118097824 */ /* 0x100fe400028e0605 */
[----:B------:R-:W-:Y:S01]  /*2630*/  IMAD.X R7, R23, 0x1, R5, P4 ;  /* 0x0000000117077824 */ /* 0x000fe200020e0605 */
[----:B------:R1:W-:Y:S04]  /*2640*/  LDGSTS.E.BYPASS.LTC128B.128 [R2+0x3900], [R18.64], !P3 ;  /* 0x0390000012027fae */ /* 0x0003e8000d901d4c */
[----:B------:R1:W-:Y:S04]  /*2650*/  LDGSTS.E.BYPASS.LTC128B.128 [R2+0x4100], [R16.64], !P3 ;  /* 0x0410000010027fae */ /* 0x0003e8000d901d4c */
[----:B------:R1:W-:Y:S04]  /*2660*/  LDGSTS.E.BYPASS.LTC128B.128 [R2+0x4900], [R14.64], !P3 ;  /* 0x049000000e027fae */ /* 0x0003e8000d901d4c */
[----:B------:R1:W-:Y:S04]  /*2670*/  LDGSTS.E.BYPASS.LTC128B.128 [R2+0x5100], [R12.64], !P3 ;  /* 0x051000000c027fae */ /* 0x0003e8000d901d4c */
[----:B------:R1:W-:Y:S04]  /*2680*/  LDGSTS.E.BYPASS.LTC128B.128 [R2+0x5900], [R10.64], !P3 ;  /* 0x059000000a027fae */ /* 0x0003e8000d901d4c */
[----:B------:R1:W-:Y:S04]  /*2690*/  LDGSTS.E.BYPASS.LTC128B.128 [R2+0x6100], [R8.64], !P3 ;  /* 0x0610000008027fae */ /* 0x0003e8000d901d4c */
[----:B------:R1:W-:Y:S02]  /*26a0*/  LDGSTS.E.BYPASS.LTC128B.128 [R2+0x6900], [R6.64], !P3 ;  /* 0x0690000006027fae */ /* 0x0003e4000d901d4c */
.L_x_1:
[----:B-1----:R-:W-:Y:S01]  /*26b0*/  SHF.R.S32.HI R2, RZ, 0x1f, R77 ;  /* 0x0000001fff027819 */ /* 0x002fe2000001144d */
[----:B------:R-:W-:Y:S01]  /*26c0*/  STL [R1+0x3c], R239 ;  /* 0x00003cef01007387 */ /* 0x000fe20000100800 */
[----:B------:R-:W-:-:S02]  /*26d0*/  IMAD.SHL.U32 R228, R0, 0x2, RZ ;  /* 0x0000000200e47824 */ /* 0x000fc400078e00ff */
[----:B------:R-:W-:Y:S01]  /*26e0*/  LEA.HI R5, R2, R77, RZ, 0x2 ;  /* 0x0000004d02057211 */ /* 0x000fe200078f10ff */
[----:B------:R-:W-:Y:S01]  /*26f0*/  STL [R1+0x38], R238 ;  /* 0x000038ee01007387 */ /* 0x000fe20000100800 */
[----:B------:R-:W-:Y:S01]  /*2700*/  IMAD R231, R3, 0x2, R228 ;  /* 0x0000000203e77824 */ /* 0x000fe200078e02e4 */
[----:B------:R-:W-:Y:S02]  /*2710*/  LEA R229, R4, R228, 0x1 ;  /* 0x000000e404e57211 */ /* 0x000fe400078e08ff */
[----:B------:R-:W-:Y:S01]  /*2720*/  STL [R1+0x34], R237 ;  /* 0x000034ed01007387 */ /* 0x000fe20000100800 */
[----:B------:R-:W-:Y:S02]  /*2730*/  LOP3.LUT R2, R5, 0x7ffffffc, RZ, 0xc0, !PT ;  /* 0x7ffffffc05027812 */ /* 0x000fe400078ec0ff */
[----:B------:R-:W-:Y:S01]  /*2740*/  IMAD R230, R3, 0x2, R229 ;  /* 0x0000000203e67824 */ /* 0x000fe200078e02e5 */
[----:B------:R-:W-:Y:S02]  /*2750*/  STL [R1+0x30], R236 ;  /* 0x000030ec01007387 */ /* 0x000fe40000100800 */
[----:B------:R-:W-:-:S02]  /*2760*/  IMAD.IADD R2, R77, 0x1, -R2 ;  /* 0x000000014d027824 */ /* 0x000fc400078e0a02 */
[----:B------:R-:W-:Y:S04]  /*2770*/  STL [R1+0x2c], R235 ;  /* 0x00002ceb01007387 */ /* 0x000fe80000100800 */
[----:B------:R-:W-:Y:S04]  /*2780*/  STL [R1+0x28], R234 ;  /* 0x000028ea01007387 */ /* 0x000fe80000100800 */
[----:B------:R-:W-:Y:S04]  /*2790*/  STL [R1+0x24], R233 ;  /* 0x000024e901007387 */ /* 0x000fe80000100800 */
[----:B------:R-:W-:Y:S04]  /*27a0*/  STL [R1+0x20], R232 ;  /* 0x000020e801007387 */ /* 0x000fe80000100800 */
[----:B------:R-:W-:Y:S04]  /*27b0*/  STL [R1+0x1c], R135 ;  /* 0x00001c8701007387 */ /* 0x000fe80000100800 */
[----:B------:R-:W-:Y:S04]  /*27c0*/  STL [R1+0x18], R76 ;  /* 0x0000184c01007387 */ /* 0x000fe80000100800 */
[----:B------:R1:W-:Y:S04]  /*27d0*/  STL [R1+0x14], R5 ;  /* 0x0000140501007387 */ /* 0x0003e80000100800 */
[----:B------:R-:W-:Y:S04]  /*27e0*/  LDSM.16.MT88.4 R20, [R228+0x100] ;  /* 0x00010000e414783b */ /* 0x000fe80000004200 */
[----:B------:R-:W-:Y:S04]  /*27f0*/  LDSM.16.MT88.4 R24, [R229+0x100] ;  /* 0x00010000e518783b */ /* 0x000fe80000004200 */
[----:B------:R-:W0:Y:S01]  /*2800*/  LDGDEPBAR ;  /* 0x00000000000079af */ /* 0x000e220000000000 */
[----:B-1----:R-:W-:-:S04]  /*2810*/  IMAD.MOV.U32 R5, RZ, RZ, -0x2 ;  /* 0xfffffffeff057424 */ /* 0x002fc800078e00ff */
[----:B------:R-:W-:-:S05]  /*2820*/  IMAD R2, R2, R5, UR18 ;  /* 0x0000001202027e24 */ /* 0x000fca000f8e0205 */
[C---:B------:R-:W-:Y:S02]  /*2830*/  ISETP.GT.AND P4, PT, R2.reuse, RZ, PT ;  /* 0x000000ff0200720c */ /* 0x040fe40003f84270 */
[C---:B------:R-:W-:Y:S02]  /*2840*/  ISETP.GT.AND P6, PT, R2.reuse, 0x1, PT ;  /* 0x000000010200780c */ /* 0x040fe40003fc4270 */
[----:B------:R-:W-:Y:S02]  /*2850*/  ISETP.GT.AND P5, PT, R2, 0x8, PT ;  /* 0x000000080200780c */ /* 0x000fe40003fa4270 */
[----:B------:R-:W-:Y:S02]  /*2860*/  FSEL R10, R104, -INF , P4 ;  /* 0xff800000680a7808 */ /* 0x000fe40002000000 */
[----:B------:R-:W-:Y:S02]  /*2870*/  FSEL R29, R105, -INF , P6 ;  /* 0xff800000691d7808 */ /* 0x000fe40003000000 */
[----:B------:R-:W-:-:S02]  /*2880*/  FSEL R15, R170, -INF , P4 ;  /* 0xff800000aa0f7808 */ /* 0x000fc40002000000 */
[----:B------:R-:W-:Y:S02]  /*2890*/  FSEL R11, R168, -INF , P4 ;  /* 0xff800000a80b7808 */ /* 0x000fe40002000000 */
[----:B------:R-:W-:Y:S02]  /*28a0*/  FSEL R12, R169, -INF , P6 ;  /* 0xff800000a90c7808 */ /* 0x000fe40003000000 */
[----:B------:R-:W-:Y:S02]  /*28b0*/  FSEL R32, R106, -INF , P4 ;  /* 0xff8000006a207808 */ /* 0x000fe40002000000 */
[----:B------:R-:W-:Y:S02]  /*28c0*/  ISETP.GT.AND P4, PT, R2, 0x9, PT ;  /* 0x000000090200780c */ /* 0x000fe40003f84270 */
[----:B------:R-:W-:Y:S02]  /*28d0*/  FSEL R30, R100, -INF , P5 ;  /* 0xff800000641e7808 */ /* 0x000fe40002800000 */
[----:B------:R-:W-:-:S02]  /*28e0*/  FMNMX.FTZ R5, R10, R29, !PT ;  /* 0x0000001d0a057209 */ /* 0x000fc40007810000 */
[----:B------:R-:W-:Y:S02]  /*28f0*/  FSEL R17, R142, -INF , P5 ;  /* 0xff8000008e117808 */ /* 0x000fe40002800000 */
[----:B------:R-:W-:Y:S02]  /*2900*/  FSEL R13, R140, -INF , P5 ;  /* 0xff8000008c0d7808 */ /* 0x000fe40002800000 */
[----:B------:R-:W-:Y:S02]  /*2910*/  FSEL R34, R102, -INF , P5 ;  /* 0xff80000066227808 */ /* 0x000fe40002800000 */
[----:B------:R-:W-:Y:S02]  /*2920*/  FSEL R16, R171, -INF , P6 ;  /* 0xff800000ab107808 */ /* 0x000fe40003000000 */
[----:B------:R-:W-:Y:S02]  /*2930*/  FSEL R33, R107, -INF , P6 ;  /* 0xff8000006b217808 */ /* 0x000fe40003000000 */
[----:B------:R-:W-:-:S02]  /*2940*/  ISETP.GT.AND P5, PT, R2, 0x11, PT ;  /* 0x000000110200780c */ /* 0x000fc40003fa4270 */
[----:B------:R-:W-:Y:S02]  /*2950*/  FMNMX.FTZ R6, R11, R12, !PT ;  /* 0x0000000c0b067209 */ /* 0x000fe40007810000 */
[----:B------:R-:W-:Y:S02]  /*2960*/  ISETP.GT.AND P6, PT, R2, 0x10, PT ;  /* 0x000000100200780c */ /* 0x000fe40003fc4270 */
[----:B------:R-:W-:Y:S02]  /*2970*/  FSEL R31, R101, -INF , P4 ;  /* 0xff800000651f7808 */ /* 0x000fe40002000000 */
[----:B------:R-:W-:Y:S02]  /*2980*/  FMNMX.FTZ R5, R30, R5, !PT ;  /* 0x000000051e057209 */ /* 0x000fe40007810000 */
[----:B------:R-:W-:Y:S02]  /*2990*/  FSEL R14, R141, -INF , P4 ;  /* 0xff8000008d0e7808 */ /* 0x000fe40002000000 */
[----:B------:R-:W-:-:S02]  /*29a0*/  FSEL R92, R163, -INF , P5 ;  /* 0xff800000a35c7808 */ /* 0x000fc40002800000 */
[----:B------:R-:W-:Y:S02]  /*29b0*/  FSEL R41, R161, -INF , P5 ;  /* 0xff800000a1297808 */ /* 0x000fe40002800000 */
[----:B------:R-:W-:Y:S02]  /*29c0*/  FSEL R120, R99, -INF , P5 ;  /* 0xff80000063787808 */ /* 0x000fe40002800000 */
[----:B------:R-:W-:Y:S02]  /*29d0*/  FSEL R100, R97, -INF , P5 ;  /* 0xff80000061647808 */ /* 0x000fe40002800000 */
[----:B------:R-:W-:Y:S02]  /*29e0*/  FMNMX.FTZ R6, R13, R6, !PT ;  /* 0x000000060d067209 */ /* 0x000fe40007810000 */
[----:B------:R-:W-:Y:S02]  /*29f0*/  FSEL R35, R103, -INF , P4 ;  /* 0xff80000067237808 */ /* 0x000fe40002000000 */
[----:B------:R-:W-:-:S02]  /*2a00*/  FSEL R95, R96, -INF , P6 ;  /* 0xff800000605f7808 */ /* 0x000fc40003000000 */
[----:B------:R-:W-:Y:S02]  /*2a10*/  ISETP.GT.AND P5, PT, R2, 0x20, PT ;  /* 0x000000200200780c */ /* 0x000fe40003fa4270 */
[----:B------:R-:W-:Y:S02]  /*2a20*/  FMNMX.FTZ R5, R31, R5, !PT ;  /* 0x000000051f057209 */ /* 0x000fe40007810000 */
[----:B------:R-:W-:Y:S02]  /*2a30*/  FSEL R28, R143, -INF , P4 ;  /* 0xff8000008f1c7808 */ /* 0x000fe40002000000 */
[----:B------:R-:W-:Y:S02]  /*2a40*/  FSEL R79, R162, -INF , P6 ;  /* 0xff800000a24f7808 */ /* 0x000fe40003000000 */
[----:B------:R-:W-:Y:S02]  /*2a50*/  FSEL R40, R160, -INF , P6 ;  /* 0xff800000a0287808 */ /* 0x000fe40003000000 */
[----:B------:R-:W-:-:S02]  /*2a60*/  FSEL R103, R98, -INF , P6 ;  /* 0xff80000062677808 */ /* 0x000fc40003000000 */
[C---:B------:R-:W-:Y:S02]  /*2a70*/  ISETP.GT.AND P4, PT, R2.reuse, 0x18, PT ;  /* 0x000000180200780c */ /* 0x040fe40003f84270 */
[----:B------:R-:W-:Y:S02]  /*2a80*/  ISETP.GT.AND P6, PT, R2, 0x19, PT ;  /* 0x000000190200780c */ /* 0x000fe40003fc4270 */
[----:B------:R-:W-:Y:S02]  /*2a90*/  FMNMX.FTZ R6, R14, R6, !PT ;  /* 0x000000060e067209 */ /* 0x000fe40007810000 */
[----:B------:R-:W-:Y:S02]  /*2aa0*/  FSEL R124, R156, -INF , P5 ;  /* 0xff8000009c7c7808 */ /* 0x000fe40002800000 */
[----:B------:R-:W-:Y:S02]  /*2ab0*/  FMNMX.FTZ R5, R95, R5, !PT ;  /* 0x000000055f057209 */ /* 0x000fe40007810000 */
[----:B------:R-:W-:-:S02]  /*2ac0*/  FSEL R128, R158, -INF , P5 ;  /* 0xff8000009e807808 */ /* 0x000fc40002800000 */
[----:B------:R-:W-:Y:S02]  /*2ad0*/  FSEL R156, R90, -INF , P5 ;  /* 0xff8000005a9c7808 */ /* 0x000fe40002800000 */
[----:B------:R-:W-:Y:S02]  /*2ae0*/  FSEL R123, R88, -INF , P5 ;  /* 0xff800000587b7808 */ /* 0x000fe40002800000 */
[----:B------:R-:W-:Y:S02]  /*2af0*/  FSEL R93, R138, -INF , P4 ;  /* 0xff8000008a5d7808 */ /* 0x000fe40002000000 */
[----:B------:R-:W-:Y:S02]  /*2b00*/  FSEL R77, R136, -INF , P4 ;  /* 0xff800000884d7808 */ /* 0x000fe40002000000 */
[----:B------:R-:W-:Y:S02]  /*2b10*/  FSEL R94, R139, -INF , P6 ;  /* 0xff8000008b5e7808 */ /* 0x000fe40003000000 */
[----:B------:R-:W-:-:S02]  /*2b20*/  FSEL R78, R137, -INF , P6 ;  /* 0xff800000894e7808 */ /* 0x000fc40003000000 */
[----:B------:R-:W-:Y:S02]  /*2b30*/  FSEL R121, R46, -INF , P4 ;  /* 0xff8000002e797808 */ /* 0x000fe40002000000 */
[----:B------:R-:W-:Y:S02]  /*2b40*/  FSEL R101, R44, -INF , P4 ;  /* 0xff8000002c657808 */ /* 0x000fe40002000000 */
[----:B------:R-:W-:Y:S02]  /*2b50*/  FSEL R122, R47, -INF , P6 ;  /* 0xff8000002f7a7808 */ /* 0x000fe40003000000 */
[----:B------:R-:W-:Y:S02]  /*2b60*/  FSEL R102, R45, -INF , P6 ;  /* 0xff8000002d667808 */ /* 0x000fe40003000000 */
[C---:B------:R-:W-:Y:S02]  /*2b70*/  ISETP.GT.AND P5, PT, R2.reuse, 0x29, PT ;  /* 0x000000290200780c */ /* 0x040fe40003fa4270 */
[----:B------:R-:W-:-:S02]  /*2b80*/  ISETP.GT.AND P4, PT, R2, 0x21, PT ;  /* 0x000000210200780c */ /* 0x000fc40003f84270 */
[----:B------:R-:W-:Y:S02]  /*2b90*/  ISETP.GT.AND P6, PT, R2, 0x28, PT ;  /* 0x000000280200780c */ /* 0x000fe40003fc4270 */
[----:B------:R-:W-:Y:S02]  /*2ba0*/  FMNMX.FTZ R6, R40, R6, !PT ;  /* 0x0000000628067209 */ /* 0x000fe40007810000 */
[----:B------:R-:W-:Y:S02]  /*2bb0*/  FMNMX.FTZ R5, R100, R5, !PT ;  /* 0x0000000564057209 */ /* 0x000fe40007810000 */
[----:B------:R-:W-:Y:S02]  /*2bc0*/  FSEL R134, R167, -INF , P5 ;  /* 0xff800000a7867808 */ /* 0x000fe40002800000 */
[----:B------:R-:W-:Y:S02]  /*2bd0*/  FSEL R127, R165, -INF , P5 ;  /* 0xff800000a57f7808 */ /* 0x000fe40002800000 */
[----:B------:R-:W-:-:S02]  /*2be0*/  FSEL R160, R87, -INF , P5 ;  /* 0xff80000057a07808 */ /* 0x000fc40002800000 */
[----:B------:R-:W-:Y:S02]  /*2bf0*/  FSEL R142, R85, -INF , P5 ;  /* 0xff800000558e7808 */ /* 0x000fe40002800000 */
[----:B------:R-:W-:Y:S02]  /*2c00*/  FSEL R125, R157, -INF , P4 ;  /* 0xff8000009d7d7808 */ /* 0x000fe40002000000 */
[----:B------:R-:W-:Y:S02]  /*2c10*/  FSEL R130, R166, -INF , P6 ;  /* 0xff800000a6827808 */ /* 0x000fe40003000000 */
[----:B------:R-:W-:Y:S02]  /*2c20*/  FSEL R126, R164, -INF , P6 ;  /* 0xff800000a47e7808 */ /* 0x000fe40003000000 */
[----:B------:R-:W-:Y:S02]  /*2c30*/  FSEL R158, R86, -INF , P6 ;  /* 0xff800000569e7808 */ /* 0x000fe40003000000 */
[----:B------:R-:W-:-:S02]  /*2c40*/  FSEL R140, R84, -INF , P6 ;  /* 0xff800000548c7808 */ /* 0x000fc40003000000 */
[C---:B------:R-:W-:Y:S02]  /*2c50*/  ISETP.GT.AND P5, PT, R2.reuse, 0x38, PT ;  /* 0x000000380200780c */ /* 0x040fe40003fa4270 */
[----:B------:R-:W-:Y:S02]  /*2c60*/  FMNMX.FTZ R6, R41, R6, !PT ;  /* 0x0000000629067209 */ /* 0x000fe40007810000 */
        /* <DEDUP_REMOVED lines=16> */
[----:B------:R-:W-:Y:S02]  /*2d70*/  FSEL R167, R74, -INF , P4 ;  /* 0xff8000004aa77808 */ /* 0x000fe40002000000 */
[----:B------:R-:W-:Y:S02]  /*2d80*/  FSEL R143, R72, -INF , P4 ;  /* 0xff800000488f7808 */ /* 0x000fe40002000000 */
[----:B------:R-:W-:Y:S02]  /*2d90*/  ISETP.GT.AND P6, PT, R2, 0x40, PT ;  /* 0x000000400200780c */ /* 0x000fe40003fc4270 */
[----:B------:R-:W-:Y:S02]  /*2da0*/  FSEL R168, R70, -INF , P5 ;  /* 0xff80000046a87808 */ /* 0x000fe40002800000 */
[----:B------:R-:W-:Y:S02]  /*2db0*/  FSEL R152, R68, -INF , P5 ;  /* 0xff80000044987808 */ /* 0x000fe40002800000 */
[----:B------:R-:W-:-:S02]  /*2dc0*/  ISETP.GT.AND P4, PT, R2, 0x39, PT ;  /* 0x000000390200780c */ /* 0x000fc40003f84270 */
[----:B------:R-:W-:Y:S02]  /*2dd0*/  ISETP.GT.AND P5, PT, R2, 0x41, PT ;  /* 0x000000410200780c */ /* 0x000fe40003fa4270 */
[----:B------:R-:W-:Y:S02]  /*2de0*/  FMNMX.FTZ R7, R15, R16, !PT ;  /* 0x000000100f077209 */ /* 0x000fe40007810000 */
[----:B------:R-:W-:Y:S02]  /*2df0*/  FMNMX.FTZ R6, R78, R6, !PT ;  /* 0x000000064e067209 */ /* 0x000fe40007810000 */
[----:B------:R-:W-:Y:S02]  /*2e00*/  FMNMX.FTZ R5, R123, R5, !PT ;  /* 0x000000057b057209 */ /* 0x000fe40007810000 */
        /* <DEDUP_REMOVED lines=9> */
[----:B------:R-:W-:Y:S02]  /*2ea0*/  FMNMX.FTZ R7, R17, R7, !PT ;  /* 0x0000000711077209 */ /* 0x000fe40007810000 */
[C---:B------:R-:W-:Y:S02]  /*2eb0*/  ISETP.GT.AND P4, PT, R2.reuse, 0x48, PT ;  /* 0x000000480200780c */ /* 0x040fe40003f84270 */
[----:B------:R-:W-:Y:S02]  /*2ec0*/  ISETP.GT.AND P5, PT, R2, 0x50, PT ;  /* 0x000000500200780c */ /* 0x000fe40003fa4270 */
[----:B------:R-:W-:Y:S02]  /*2ed0*/  FMNMX.FTZ R6, R124, R6, !PT ;  /* 0x000000067c067209 */ /* 0x000fe40007810000 */
[----:B------:R-:W-:-:S02]  /*2ee0*/  FMNMX.FTZ R5, R141, R5, !PT ;  /* 0x000000058d057209 */ /* 0x000fc40007810000 */
[----:B------:R-:W-:Y:S02]  /*2ef0*/  FMNMX.FTZ R7, R28, R7, !PT ;  /* 0x000000071c077209 */ /* 0x000fe40007810000 */
        /* <DEDUP_REMOVED lines=8> */
[----:B------:R-:W-:Y:S02]  /*2f80*/  FMNMX.FTZ R6, R125, R6, !PT ;  /* 0x000000067d067209 */ /* 0x000fe40007810000 */
[C---:B------:R-:W-:Y:S02]  /*2f90*/  ISETP.GT.AND P4, PT, R2.reuse, 0x51, PT ;  /* 0x000000510200780c */ /* 0x040fe40003f84270 */
[----:B------:R-:W-:-:S02]  /*2fa0*/  ISETP.GT.AND P5, PT, R2, 0x58, PT ;  /* 0x000000580200780c */ /* 0x000fc40003fa4270 */
[----:B------:R-:W-:Y:S02]  /*2fb0*/  FMNMX.FTZ R5, R140, R5, !PT ;  /* 0x000000058c057209 */ /* 0x000fe40007810000 */
[----:B------:R-:W-:Y:S02]  /*2fc0*/  FMNMX.FTZ R7, R79, R7, !PT ;  /* 0x000000074f077209 */ /* 0x000fe40007810000 */
[----:B------:R-:W-:Y:S02]  /*2fd0*/  FSEL R171, R148, -INF , P6 ;  /* 0xff80000094ab7808 */ /* 0x000fe40003000000 */
        /* <DEDUP_REMOVED lines=11> */
[----:B------:R-:W-:Y:S02]  /*3090*/  FMNMX.FTZ R5, R142, R5, !PT ;  /* 0x000000058e057209 */ /* 0x000fe40007810000 */
[C---:B------:R-:W-:Y:S02]  /*30a0*/  ISETP.GT.AND P6, PT, R2.reuse, 0x49, PT ;  /* 0x000000490200780c */ /* 0x040fe40003fc4270 */
[C---:B------:R-:W-:Y:S02]  /*30b0*/  ISETP.GT.AND P4, PT, R2.reuse, 0x59, PT ;  /* 0x000000590200780c */ /* 0x040fe40003f84270 */
[----:B------:R-:W-:-:S02]  /*30c0*/  ISETP.GT.AND P5, PT, R2, 0x60, PT ;  /* 0x000000600200780c */ /* 0x000fc40003fa4270 */
[----:B------:R-:W-:Y:S02]  /*30d0*/  FMNMX.FTZ R7, R92, R7, !PT ;  /* 0x000000075c077209 */ /* 0x000fe40007810000 */
        /* <DEDUP_REMOVED lines=14> */
[C---:B------:R-:W-:Y:S02]  /*31c0*/  ISETP.GT.AND P4, PT, R2.reuse, 0x61, PT ;  /* 0x000000610200780c */ /* 0x040fe40003f84270 */
[C---:B------:R-:W-:Y:S02]  /*31d0*/  ISETP.GT.AND P6, PT, R2.reuse, 0x68, PT ;  /* 0x000000680200780c */ /* 0x040fe40003fc4270 */
[----:B------:R-:W-:-:S02]  /*31e0*/  ISETP.GT.AND P5, PT, R2, 0x69, PT ;  /* 0x000000690200780c */ /* 0x000fc40003fa4270 */
[----:B------:R-:W-:Y:S02]  /*31f0*/  FMNMX.FTZ R7, R93, R7, !PT ;  /* 0x000000075d077209 */ /* 0x000fe40007810000 */
[----:B------:R-:W-:Y:S02]  /*3200*/  FMNMX.FTZ R2, R161, R6, !PT ;  /* 0x00000006a1027209 */ /* 0x000fe40007810000 */
[----:B------:R-:W-:Y:S02]  /*3210*/  FMNMX.FTZ R5, R159, R5, !PT ;  /* 0x000000059f057209 */ /* 0x000fe40007810000 */
[----:B------:R-:W-:Y:S02]  /*3220*/  FMNMX.FTZ R6, R94, R7, !PT ;  /* 0x000000075e067209 */ /* 0x000fe40007810000 */
[----:B------:R-:W-:Y:S02]  /*3230*/  FMNMX.FTZ R2, R162, R2, !PT ;  /* 0x00000002a2027209 */ /* 0x000fe40007810000 */
[----:B------:R-:W-:-:S02]  /*3240*/  FMNMX.FTZ R5, R152, R5, !PT ;  /* 0x0000000598057209 */ /* 0x000fc40007810000 */
        /* <DEDUP_REMOVED lines=34> */
[----:B------:R-:W-:Y:S02]  /*3470*/  FSEL R189, R37, -INF , P4 ;  /* 0xff80000025bd7808 */ /* 0x000fe40002000000 */
[----:B------:R-:W-:-:S02]  /*3480*/  FMNMX.FTZ R5, R200, R5, !PT ;  /* 0x00000005c8057209 */ /* 0x000fc40007810000 */
[----:B------:R-:W-:Y:S02]  /*3490*/  FMNMX.FTZ R7, R121, R7, !PT ;  /* 0x0000000779077209 */ /* 0x000fe40007810000 */
[----:B------:R-:W-:Y:S02]  /*34a0*/  FMNMX.FTZ R6, R180, R6, !PT ;  /* 0x00000006b4067209 */ /* 0x000fe40007810000 */
[----:B------:R-:W-:Y:S02]  /*34b0*/  FSEL R145, R113, -INF , P4 ;  /* 0xff80000071917808 */ /* 0x000fe40002000000 */
        /* <DEDUP_REMOVED lines=13> */
[----:B------:R-:W-:Y:S02]  /*3590*/  FMNMX.FTZ R133, R192, R5, !PT ;  /* 0x00000005c0857209 */ /* 0x000fe40007810000 */
[----:B------:R-:W-:-:S02]  /*35a0*/  FMNMX.FTZ R5, R157, R7, !PT ;  /* 0x000000079d057209 */ /* 0x000fc40007810000 */
[----:B------:R-:W-:Y:S01]  /*35b0*/  FMNMX.FTZ R6, R220, R6, !PT ;  /* 0x00000006dc067209 */ /* 0x000fe20007810000 */
[----:B------:R-:W1:Y:S01]  /*35c0*/  SHFL.BFLY PT, R7, R133, 0x2, 0x1f ;  /* 0x0c401f0085077f89 */ /* 0x000e6200000e0000 */
[----:B------:R-:W-:Y:S02]  /*35d0*/  FMNMX.FTZ R131, R237, R2, !PT ;  /* 0x00000002ed837209 */ /* 0x000fe40007810000 */
[----:B------:R-:W-:Y:S02]  /*35e0*/  FMNMX.FTZ R5, R158, R5, !PT ;  /* 0x000000059e057209 */ /* 0x000fe40007810000 */
[----:B------:R-:W-:Y:S02]  /*35f0*/  FMNMX.FTZ R2, R218, R6, !PT ;  /* 0x00000006da027209 */ /* 0x000fe40007810000 */
[----:B------:R-:W2:Y:S01]  /*3600*/  SHFL.BFLY PT, R6, R131, 0x2, 0x1f ;  /* 0x0c401f0083067f89 */ /* 0x000ea200000e0000 */
[----:B------:R-:W-:Y:S02]  /*3610*/  FMNMX.FTZ R5, R160, R5, !PT ;  /* 0x00000005a0057209 */ /* 0x000fe40007810000 */
[----:B------:R-:W-:-:S02]  /*3620*/  FMNMX.FTZ R2, R221, R2, !PT ;  /* 0x00000002dd027209 */ /* 0x000fc40007810000 */
[----:B------:R-:W-:Y:S02]  /*3630*/  FMNMX.FTZ R5, R167, R5, !PT ;  /* 0x00000005a7057209 */ /* 0x000fe40007810000 */
[----:B------:R-:W-:Y:S02]  /*3640*/  FSEL R219, R115, -INF , P4 ;  /* 0xff80000073db7808 */ /* 0x000fe40002000000 */
[----:B------:R-:W-:Y:S02]  /*3650*/  FMNMX.FTZ R2, R201, R2, !PT ;  /* 0x00000002c9027209 */ /* 0x000fe40007810000 */
[----:B------:R-:W-:Y:S02]  /*3660*/  FMNMX.FTZ R5, R169, R5, !PT ;  /* 0x00000005a9057209 */ /* 0x000fe40007810000 */
[----:B------:R-:W-:Y:S02]  /*3670*/  FSEL R222, R110, -INF , P6 ;  /* 0xff8000006ede7808 */ /* 0x000fe40003000000 */
[----:B------:R-:W-:-:S02]  /*3680*/  FMNMX.FTZ R2, R219, R2, !PT ;  /* 0x00000002db027209 */ /* 0x000fc40007810000 */
[----:B------:R-:W-:Y:S02]  /*3690*/  FMNMX.FTZ R5, R168, R5, !PT ;  /* 0x00000005a8057209 */ /* 0x000fe40007810000 */
[----:B------:R-:W-:Y:S02]  /*36a0*/  FSEL R234, R111, -INF , P5 ;  /* 0xff8000006fea7808 */ /* 0x000fe40002800000 */
[----:B------:R-:W-:Y:S02]  /*36b0*/  FMNMX.FTZ R2, R222, R2, !PT ;  /* 0x00000002de027209 */ /* 0x000fe40007810000 */
[----:B------:R-:W-:Y:S02]  /*36c0*/  FMNMX.FTZ R5, R170, R5, !PT ;  /* 0x00000005aa057209 */ /* 0x000fe40007810000 */
[----:B------:R-:W-:Y:S02]  /*36d0*/  FMNMX.FTZ R2, R234, R2, !PT ;  /* 0x00000002ea027209 */ /* 0x000fe40007810000 */
[----:B------:R-:W-:-:S02]  /*36e0*/  FMNMX.FTZ R5, R184, R5, !PT ;  /* 0x00000005b8057209 */ /* 0x000fc40007810000 */
[----:B-1----:R-:W-:Y:S02]  /*36f0*/  FMNMX.FTZ R133, R133, R7, !PT ;  /* 0x0000000785857209 */ /* 0x002fe40007810000 */
[----:B--2---:R-:W-:Y:S02]  /*3700*/  FMNMX.FTZ R131, R131, R6, !PT ;  /* 0x0000000683837209 */ /* 0x004fe40007810000 */
[----:B------:R-:W1:Y:S01]  /*3710*/  SHFL.BFLY PT, R6, R2, 0x2, 0x1f ;  /* 0x0c401f0002067f89 */ /* 0x000e6200000e0000 */
[----:B------:R-:W-:Y:S02]  /*3720*/  FMNMX.FTZ R5, R183, R5, !PT ;  /* 0x00000005b7057209 */ /* 0x000fe40007810000 */
[----:B------:R-:W-:Y:S01]  /*3730*/  FSEL R232, R39, -INF , P4 ;  /* 0xff80000027e87808 */ /* 0x000fe20002000000 */
[----:B------:R-:W2:Y:S01]  /*3740*/  SHFL.BFLY PT, R7, R133, 0x1, 0x1f ;  /* 0x0c201f0085077f89 */ /* 0x000ea200000e0000 */
[----:B------:R-:W-:Y:S02]  /*3750*/  FMNMX.FTZ R5, R185, R5, !PT ;  /* 0x00000005b9057209 */ /* 0x000fe40007810000 */
[----:B------:R-:W-:Y:S01]  /*3760*/  FSEL R203, R50, -INF , P6 ;  /* 0xff80000032cb7808 */ /* 0x000fe20003000000 */
[----:B------:R-:W3:Y:S01]  /*3770*/  SHFL.BFLY PT, R8, R131, 0x1, 0x1f ;  /* 0x0c201f0083087f89 */ /* 0x000ee200000e0000 */
[----:B------:R-:W-:-:S02]  /*3780*/  FMNMX.FTZ R5, R186, R5, !PT ;  /* 0x00000005ba057209 */ /* 0x000fc40007810000 */
[----:B------:R-:W-:Y:S01]  /*3790*/  FSEL R226, R51, -INF , P5 ;  /* 0xff80000033e27808 */ /* 0x000fe20002800000 */
[----:B------:R-:W-:Y:S01]  /*37a0*/  LDSM.16.MT88.4 R36, [R230+0x100] ;  /* 0x00010000e624783b */ /* 0x000fe20000004200 */
[----:B------:R-:W-:-:S04]  /*37b0*/  FMNMX.FTZ R5, R202, R5, !PT ;  /* 0x00000005ca057209 */ /* 0x000fc80007810000 */
[----:B------:R-:W-:-:S04]  /*37c0*/  FMNMX.FTZ R5, R196, R5, !PT ;  /* 0x00000005c4057209 */ /* 0x000fc80007810000 */
[----:B------:R-:W-:Y:S02]  /*37d0*/  FMNMX.FTZ R5, R188, R5, !PT ;  /* 0x00000005bc057209 */ /* 0x000fe40007810000 */
[----:B-1----:R-:W-:Y:S02]  /*37e0*/  FMNMX.FTZ R2, R2, R6, !PT ;  /* 0x0000000602027209 */ /* 0x002fe40007810000 */
[----:B------:R-:W-:Y:S02]  /*37f0*/  FMNMX.FTZ R5, R190, R5, !PT ;  /* 0x00000005be057209 */ /* 0x000fe40007810000 */
[----:B--2---:R-:W-:Y:S01]  /*3800*/  FMNMX.FTZ R133, R133, R7, !PT ;  /* 0x0000000785857209 */ /* 0x004fe20007810000 */
[----:B------:R-:W1:Y:S01]  /*3810*/  SHFL.BFLY PT, R9, R2, 0x1, 0x1f ;  /* 0x0c201f0002097f89 */ /* 0x000e6200000e0000 */
[----:B------:R-:W-:Y:S02]  /*3820*/  FMNMX.FTZ R5, R193, R5, !PT ;  /* 0x00000005c1057209 */ /* 0x000fe40007810000 */
[----:B---3--:R-:W-:Y:S01]  /*3830*/  FMNMX.FTZ R131, R131, R8, !PT ;  /* 0x0000000883837209 */ /* 0x008fe20007810000 */
[----:B------:R-:W-:Y:S01]  /*3840*/  FMUL.FTZ R7, R133, c[0x0][0x2d0] ;  /* 0x0000b40085077a20 */ /* 0x000fe20000410000 */
[----:B------:R-:W-:-:S02]  /*3850*/  FMNMX.FTZ R5, R232, R5, !PT ;  /* 0x00000005e8057209 */ /* 0x000fc40007810000 */
[----:B------:R-:W-:Y:S01]  /*3860*/  FSETP.NEU.FTZ.AND P4, PT, R133, -INF , PT ;  /* 0xff8000008500780b */ /* 0x000fe20003f9d000 */
[----:B------:R-:W-:Y:S01]  /*3870*/  FMUL.FTZ R6, R131, c[0x0][0x2d0] ;  /* 0x0000b40083067a20 */ /* 0x000fe20000410000 */
[----:B------:R-:W-:Y:S02]  /*3880*/  FMNMX.FTZ R8, R203, R5, !PT ;  /* 0x00000005cb087209 */ /* 0x000fe40007810000 */
[----:B------:R-:W-:Y:S02]  /*3890*/  FSEL R7, R7, RZ, P4 ;  /* 0x000000ff07077208 */ /* 0x000fe40002000000 */
[----:B------:R-:W-:Y:S02]  /*38a0*/  FSETP.NEU.FTZ.AND P4, PT, R131, -INF , PT ;  /* 0xff8000008300780b */ /* 0x000fe40003f9d000 */
[----:B------:R-:W-:Y:S01]  /*38b0*/  FMNMX.FTZ R8, R226, R8, !PT ;  /* 0x00000008e2087209 */ /* 0x000fe20007810000 */
[----:B------:R-:W-:Y:S01]  /*38c0*/  FFMA.FTZ R5, R10, c[0x0][0x2d0], -R7 ;  /* 0x0000b4000a057a23 */ /* 0x000fe20000010807 */
[----:B------:R-:W-:-:S03]  /*38d0*/  FSEL R6, R6, RZ, P4 ;  /* 0x000000ff06067208 */ /* 0x000fc60002000000 */
[----:B------:R-:W2:Y:S01]  /*38e0*/  SHFL.BFLY PT, R10, R8, 0x2, 0x1f ;  /* 0x0c401f00080a7f89 */ /* 0x000ea200000e0000 */
[----:B------:R3:W-:Y:S01]  /*38f0*/  MUFU.EX2 R223, R5 ;  /* 0x0000000500df7308 */ /* 0x0007e20000000800 */
[----:B-1----:R-:W-:Y:S01]  /*3900*/  FMNMX.FTZ R2, R2, R9, !PT ;  /* 0x0000000902027209 */ /* 0x002fe20007810000 */
[----:B------:R-:W-:-:S03]  /*3910*/  FFMA.FTZ R9, R13, c[0x0][0x2d0], -R6 ;  /* 0x0000b4000d097a23 */ /* 0x000fc60000010806 */
[----:B------:R-:W-:-:S03]  /*3920*/  FSETP.NEU.FTZ.AND P4, PT, R2, -INF , PT ;  /* 0xff8000000200780b */ /* 0x000fc60003f9d000 */
[----:B------:R1:W4:Y:S01]  /*3930*/  MUFU.EX2 R18, R9 ;  /* 0x0000000900127308 */ /* 0x0003220000000800 */
[----:B---3--:R-:W-:-:S07]  /*3940*/  FFMA.FTZ R5, R11, c[0x0][0x2d0], -R6 ;  /* 0x0000b4000b057a23 */ /* 0x008fce0000010806 */
[----:B------:R3:W-:Y:S01]  /*3950*/  MUFU.EX2 R144, R5 ;  /* 0x0000000500907308 */ /* 0x0007e20000000800 */
[----:B--2---:R-:W-:Y:S01]  /*3960*/  FMNMX.FTZ R8, R8, R10, !PT ;  /* 0x0000000a08087209 */ /* 0x004fe20007810000 */
[----:B-1----:R-:W-:Y:S02]  /*3970*/  FFMA.FTZ R9, R14, c[0x0][0x2d0], -R6 ;  /* 0x0000b4000e097a23 */ /* 0x002fe40000010806 */
[----:B----4-:R-:W-:-:S04]  /*3980*/  IMAD.MOV.U32 R4, RZ, RZ, R18 ;  /* 0x000000ffff047224 */ /* 0x010fc800078e0012 */
[----:B------:R-:W1:Y:S01]  /*3990*/  MUFU.EX2 R194, R9 ;  /* 0x0000000900c27308 */ /* 0x000e620000000800 */
[----:B---3--:R-:W-:-:S07]  /*39a0*/  FFMA.FTZ R5, R12, c[0x0][0x2d0], -R6 ;  /* 0x0000b4000c057a23 */ /* 0x008fce0000010806 */
[----:B------:R2:W3:Y:S01]  /*39b0*/  MUFU.EX2 R147, R5 ;  /* 0x0000000500937308 */ /* 0x0004e20000000800 */
[----:B-1----:R-:W-:Y:S01]  /*39c0*/  F2FP.PACK_AB R10, R194, R4 ;  /* 0x00000004c20a723e */ /* 0x002fe200000000ff */
[----:B--2---:R-:W-:-:S05]  /*39d0*/  FMUL.FTZ R5, R2, c[0x0][0x2d0] ;  /* 0x0000b40002057a20 */ /* 0x004fca0000410000 */
[----:B------:R-:W-:-:S05]  /*39e0*/  FSEL R5, R5, RZ, P4 ;  /* 0x000000ff05057208 */ /* 0x000fca0002000000 */
[--C-:B------:R-:W-:Y:S02]  /*39f0*/  FFMA.FTZ R9, R15, c[0x0][0x2d0], -R5.reuse ;  /* 0x0000b4000f097a23 */ /* 0x100fe40000010805 */
[--C-:B------:R-:W-:Y:S02]  /*3a00*/  FFMA.FTZ R0, R16, c[0x0][0x2d0], -R5.reuse ;  /* 0x0000b40010007a23 */ /* 0x100fe40000010805 */
[----:B------:R1:W-:Y:S08]  /*3a10*/  MUFU.EX2 R76, R9 ;  /* 0x00000009004c7308 */ /* 0x0003f00000000800 */
[----:B------:R2:W4:Y:S01]  /*3a20*/  MUFU.EX2 R173, R0 ;  /* 0x0000000000ad7308 */ /* 0x0005220000000800 */
[----:B-1----:R-:W1:Y:S01]  /*3a30*/  SHFL.BFLY PT, R9, R8, 0x1, 0x1f ;  /* 0x0c201f0008097f89 */ /* 0x002e6200000e0000 */
[----:B--2---:R-:W-:-:S03]  /*3a40*/  FFMA.FTZ R0, R17, c[0x0][0x2d0], -R5 ;  /* 0x0000b40011007a23 */ /* 0x004fc60000010805 */
[----:B------:R-:W2:Y:S03]  /*3a50*/  LDSM.16.MT88.4 R16, [R231+0x100] ;  /* 0x00010000e710783b */ /* 0x000ea60000004200 */
[----:B------:R4:W-:Y:S01]  /*3a60*/  MUFU.EX2 R205, R0 ;  /* 0x0000000000cd7308 */ /* 0x0009e20000000800 */
[----:B-1----:R-:W-:Y:S02]  /*3a70*/  FMNMX.FTZ R132, R8, R9, !PT ;  /* 0x0000000908847209 */ /* 0x002fe40007810000 */
[----:B---3--:R-:W-:Y:S01]  /*3a80*/  F2FP.PACK_AB R8, R147, R144 ;  /* 0x000000909308723e */ /* 0x008fe200000000ff */
[----:B----4-:R-:W-:Y:S01]  /*3a90*/  FFMA.FTZ R0, R28, c[0x0][0x2d0], -R5 ;  /* 0x0000b4001c007a23 */ /* 0x010fe20000010805 */
[C---:B------:R-:W-:Y:S01]  /*3aa0*/  FSETP.NEU.FTZ.AND P4, PT, R132.reuse, -INF , PT ;  /* 0xff8000008400780b */ /* 0x040fe20003f9d000 */
[----:B------:R-:W-:Y:S01]  /*3ab0*/  FMUL.FTZ R3, R132, c[0x0][0x2d0] ;  /* 0x0000b40084037a20 */ /* 0x000fe20000410000 */
[----:B------:R-:W-:Y:S01]  /*3ac0*/  F2FP.PACK_AB R9, R173, R76 ;  /* 0x0000004cad09723e */ /* 0x000fe200000000ff */
[----:B------:R1:W3:Y:S02]  /*3ad0*/  MUFU.EX2 R135, R0 ;  /* 0x0000000000877308 */ /* 0x0002e40000000800 */
[----:B-1----:R-:W-:Y:S01]  /*3ae0*/  FFMA.FTZ R0, R29, c[0x0][0x2d0], -R7 ;  /* 0x0000b4001d007a23 */ /* 0x002fe20000010807 */
[----:B---3--:R-:W-:-:S05]  /*3af0*/  F2FP.PACK_AB R11, R135, R205 ;  /* 0x000000cd870b723e */ /* 0x008fca00000000ff */
[----:B------:R1:W3:Y:S02]  /*3b00*/  MUFU.EX2 R211, R0 ;  /* 0x0000000000d37308 */ /* 0x0002e40000000800 */
[C---:B------:R-:W-:Y:S08]  /*3b10*/  HMMA.16816.F32 R68, R8.reuse, R20, RZ ;  /* 0x000000140844723c */ /* 0x040ff000000018ff */
[----:B------:R-:W-:Y:S01]  /*3b20*/  HMMA.16816.F32 R64, R8, R22, RZ ;  /* 0x000000160840723c */ /* 0x000fe200000018ff */
[----:B-1----:R-:W-:Y:S01]  /*3b30*/  FFMA.FTZ R0, R30, c[0x0][0x2d0], -R7 ;  /* 0x0000b4001e007a23 */ /* 0x002fe20000010807 */
[----:B---3--:R-:W-:-:S03]  /*3b40*/  F2FP.PACK_AB R12, R211, R223 ;  /* 0x000000dfd30c723e */ /* 0x008fc600000000ff */
[----:B------:R1:W-:Y:S03]  /*3b50*/  MUFU.EX2 R235, R0 ;  /* 0x0000000000eb7308 */ /* 0x0003e60000000800 */
[C---:B--2---:R-:W-:Y:S08]  /*3b60*/  HMMA.16816.F32 R60, R8.reuse, R16, RZ ;  /* 0x00000010083c723c */ /* 0x044ff000000018ff */
[----:B------:R-:W-:Y:S01]  /*3b70*/  HMMA.16816.F32 R56, R8, R18, RZ ;  /* 0x000000120838723c */ /* 0x000fe200000018ff */
[----:B-1----:R-:W-:Y:S01]  /*3b80*/  FSEL R0, R3, RZ, P4 ;  /* 0x000000ff03007208 */ /* 0x002fe20002000000 */
[----:B------:R-:W-:-:S06]  /*3b90*/  FFMA.FTZ R3, R31, c[0x0][0x2d0], -R7 ;  /* 0x0000b4001f037a23 */ /* 0x000fcc0000010807 */
[C---:B------:R-:W-:Y:S01]  /*3ba0*/  HMMA.16816.F32 R44, R8.reuse, R36, RZ ;  /* 0x00000024082c723c */ /* 0x040fe200000018ff */
[----:B------:R-:W-:Y:S01]  /*3bb0*/  LDSM.16.MT88.4 R28, [R230+0x900] ;  /* 0x00090000e61c783b */ /* 0x000fe20000004200 */
[----:B------:R1:W2:Y:S06]  /*3bc0*/  MUFU.EX2 R239, R3 ;  /* 0x0000000300ef7308 */ /* 0x0002ac0000000800 */
[C---:B------:R-:W-:Y:S08]  /*3bd0*/  HMMA.16816.F32 R52, R8.reuse, R24, RZ ;  /* 0x000000180834723c */ /* 0x040ff000000018ff */
[----:B------:R-:W-:Y:S01]  /*3be0*/  HMMA.16816.F32 R48, R8, R26, RZ ;  /* 0x0000001a0830723c */ /* 0x000fe200000018ff */
[----:B-1----:R-:W-:Y:S01]  /*3bf0*/  FFMA.FTZ R3, R32, c[0x0][0x2d0], -R0 ;  /* 0x0000b40020037a23 */ /* 0x002fe20000010800 */
[----:B--2---:R-:W-:-:S03]  /*3c00*/  F2FP.PACK_AB R14, R239, R235 ;  /* 0x000000ebef0e723e */ /* 0x004fc600000000ff */
[----:B------:R1:W-:Y:S02]  /*3c10*/  MUFU.EX2 R227, R3 ;  /* 0x0000000300e37308 */ /* 0x0003e40000000800 */
[----:B-1----:R-:W-:-:S06]  /*3c20*/  FFMA.FTZ R3, R33, c[0x0][0x2d0], -R0 ;  /* 0x0000b40021037a23 */ /* 0x002fcc0000010800 */
[----:B------:R1:W2:Y:S02]  /*3c30*/  MUFU.EX2 R224, R3 ;  /* 0x0000000300e07308 */ /* 0x0002a40000000800 */
[----:B-1----:R-:W-:Y:S01]  /*3c40*/  FFMA.FTZ R3, R34, c[0x0][0x2d0], -R0 ;  /* 0x0000b40022037a23 */ /* 0x002fe20000010800 */
[----:B--2---:R-:W-:-:S05]  /*3c50*/  F2FP.PACK_AB R13, R224, R227 ;  /* 0x000000e3e00d723e */ /* 0x004fca00000000ff */
[----:B------:R1:W-:Y:S02]  /*3c60*/  MUFU.EX2 R73, R3 ;  /* 0x0000000300497308 */ /* 0x0003e40000000800 */
[----:B-1----:R-:W-:Y:S02]  /*3c70*/  FFMA.FTZ R3, R35, c[0x0][0x2d0], -R0 ;  /* 0x0000b40023037a23 */ /* 0x002fe40000010800 */
[----:B------:R-:W-:Y:S04]  /*3c80*/  LDSM.16.MT88.4 R32, [R231+0x900] ;  /* 0x00090000e720783b */ /* 0x000fe80000004200 */
[----:B------:R1:W2:Y:S02]  /*3c90*/  MUFU.EX2 R195, R3 ;  /* 0x0000000300c37308 */ /* 0x0002a40000000800 */
[----:B-1----:R-:W-:Y:S01]  /*3ca0*/  FFMA.FTZ R3, R40, c[0x0][0x2d0], -R6 ;  /* 0x0000b40028037a23 */ /* 0x002fe20000010806 */
[----:B--2---:R-:W-:-:S05]  /*3cb0*/  F2FP.PACK_AB R15, R195, R73 ;  /* 0x00000049c30f723e */ /* 0x004fca00000000ff */
[----:B------:R1:W-:Y:S02]  /*3cc0*/  MUFU.EX2 R72, R3 ;  /* 0x0000000300487308 */ /* 0x0003e40000000800 */
[C---:B------:R-:W-:Y:S08]  /*3cd0*/  HMMA.16816.F32 R84, R12.reuse, R20, RZ ;  /* 0x000000140c54723c */ /* 0x040ff000000018ff */
[----:B------:R-:W-:Y:S01]  /*3ce0*/  HMMA.16816.F32 R96, R12, R22, RZ ;  /* 0x000000160c60723c */ /* 0x000fe200000018ff */
[----:B------:R-:W2:Y:S01]  /*3cf0*/  LDSM.16.MT88.4 R20, [R228+0x900] ;  /* 0x00090000e414783b */ /* 0x000ea20000004200 */
[----:B-1----:R-:W-:-:S04]  /*3d00*/  FFMA.FTZ R3, R41, c[0x0][0x2d0], -R6 ;  /* 0x0000b40029037a23 */ /* 0x002fc80000010806 */
[----:B------:R1:W-:Y:S02]  /*3d10*/  MUFU.EX2 R198, R3 ;  /* 0x0000000300c67308 */ /* 0x0003e40000000800 */
[C---:B------:R-:W-:Y:S08]  /*3d20*/  HMMA.16816.F32 R80, R12.reuse, R16, RZ ;  /* 0x000000100c50723c */ /* 0x040ff000000018ff */
[----:B------:R-:W-:Y:S01]  /*3d30*/  HMMA.16816.F32 R108, R12, R18, RZ ;  /* 0x000000120c6c723c */ /* 0x000fe200000018ff */
[----:B------:R-:W3:Y:S01]  /*3d40*/  LDSM.16.MT88.4 R16, [R229+0x900] ;  /* 0x00090000e510783b */ /* 0x000ee20000004200 */
[----:B-1----:R-:W-:-:S06]  /*3d50*/  FFMA.FTZ R3, R77, c[0x0][0x2d0], -R6 ;  /* 0x0000b4004d037a23 */ /* 0x002fcc0000010806 */
[----:B------:R-:W-:Y:S01]  /*3d60*/  HMMA.16816.F32 R40, R8, R38, RZ ;  /* 0x000000260828723c */ /* 0x000fe200000018ff */
[----:B------:R-:W-:Y:S01]  /*3d70*/  IMAD.MOV.U32 R77, RZ, RZ, R73 ;  /* 0x000000ffff4d7224 */ /* 0x000fe200078e0049 */
[----:B------:R1:W-:Y:S06]  /*3d80*/  MUFU.EX2 R236, R3 ;  /* 0x0000000300ec7308 */ /* 0x0003ec0000000800 */
[C---:B------:R-:W-:Y:S08]  /*3d90*/  HMMA.16816.F32 R116, R12.reuse, R26, RZ ;  /* 0x0000001a0c74723c */ /* 0x040ff000000018ff */
[----:B------:R-:W-:Y:S01]  /*3da0*/  HMMA.16816.F32 R104, R12, R38, RZ ;  /* 0x000000260c68723c */ /* 0x000fe200000018ff */
[----:B-1----:R-:W-:Y:S01]  /*3db0*/  FFMA.FTZ R3, R78, c[0x0][0x2d0], -R6 ;  /* 0x0000b4004e037a23 */ /* 0x002fe20000010806 */
[----:B------:R-:W-:-:S03]  /*3dc0*/  MOV R78, R197 ;  /* 0x000000c5004e7202 */ /* 0x000fc60000000f00 */
[----:B------:R1:W4:Y:S02]  /*3dd0*/  MUFU.EX2 R172, R3 ;  /* 0x0000000300ac7308 */ /* 0x0003240000000800 */
[----:B-1----:R-:W-:Y:S01]  /*3de0*/  FFMA.FTZ R3, R79, c[0x0][0x2d0], -R5 ;  /* 0x0000b4004f037a23 */ /* 0x002fe20000010805 */
[----:B----4-:R-:W-:Y:S01]  /*3df0*/  F2FP.PACK_AB R10, R172, R236 ;  /* 0x000000ecac0a723e */ /* 0x010fe200000000ff */
[----:B------:R-:W-:-:S04]  /*3e00*/  IMAD.MOV.U32 R79, RZ, RZ, R72 ;  /* 0x000000ffff4f7224 */ /* 0x000fc800078e0048 */
[----:B------:R1:W-:Y:S01]  /*3e10*/  MUFU.EX2 R88, R3 ;  /* 0x0000000300587308 */ /* 0x0003e20000000800 */
[----:B------:R-:W-:Y:S01]  /*3e20*/  HMMA.16816.F32 R72, R12, R24, RZ ;  /* 0x000000180c48723c */ /* 0x000fe200000018ff */
[----:B------:R-:W-:-:S07]  /*3e30*/  F2FP.PACK_AB R8, R198, R79 ;  /* 0x0000004fc608723e */ /* 0x000fce00000000ff */
[----:B------:R-:W-:Y:S01]  /*3e40*/  HMMA.16816.F32 R24, R12, R36, RZ ;  /* 0x000000240c18723c */ /* 0x000fe200000018ff */
[----:B------:R-:W-:Y:S01]  /*3e50*/  LDSM.16.MT88.4 R12, [R228+0x1100] ;  /* 0x00110000e40c783b */ /* 0x000fe20000004200 */
[----:B-1----:R-:W-:-:S04]  /*3e60*/  FFMA.FTZ R3, R92, c[0x0][0x2d0], -R5 ;  /* 0x0000b4005c037a23 */ /* 0x002fc80000010805 */
[----:B------:R1:W4:Y:S02]  /*3e70*/  MUFU.EX2 R197, R3 ;  /* 0x0000000300c57308 */ /* 0x0003240000000800 */
[----:B-1----:R-:W-:Y:S01]  /*3e80*/  FFMA.FTZ R3, R93, c[0x0][0x2d0], -R5 ;  /* 0x0000b4005d037a23 */ /* 0x002fe20000010805 */
[----:B----4-:R-:W-:-:S05]  /*3e90*/  F2FP.PACK_AB R9, R197, R88 ;  /* 0x00000058c509723e */ /* 0x010fca00000000ff */
[----:B------:R1:W-:Y:S02]  /*3ea0*/  MUFU.EX2 R233, R3 ;  /* 0x0000000300e97308 */ /* 0x0003e40000000800 */
[----:B-1----:R-:W-:-:S06]  /*3eb0*/  FFMA.FTZ R3, R94, c[0x0][0x2d0], -R5 ;  /* 0x0000b4005e037a23 */ /* 0x002fcc0000010805 */
[----:B------:R1:W4:Y:S02]  /*3ec0*/  MUFU.EX2 R238, R3 ;  /* 0x0000000300ee7308 */ /* 0x0003240000000800 */
[----:B-1----:R-:W-:Y:S01]  /*3ed0*/  FFMA.FTZ R3, R95, c[0x0][0x2d0], -R7 ;  /* 0x0000b4005f037a23 */ /* 0x002fe20000010807 */
[----:B----4-:R-:W-:-:S05]  /*3ee0*/  F2FP.PACK_AB R11, R238, R233 ;  /* 0x000000e9ee0b723e */ /* 0x010fca00000000ff */
[----:B------:R1:W-:Y:S02]  /*3ef0*/  MUFU.EX2 R247, R3 ;  /* 0x0000000300f77308 */ /* 0x0003e40000000800 */
[C---:B--2---:R-:W-:Y:S08]  /*3f00*/  HMMA.16816.F32 R136, R8.reuse, R20, R68 ;  /* 0x000000140888723c */ /* 0x044ff00000001844 */
[----:B------:R-:W-:Y:S01]  /*3f10*/  HMMA.16816.F32 R112, R8, R32, R60 ;  /* 0x000000200870723c */ /* 0x000fe2000000183c */
[----:B-1----:R-:W-:-:S04]  /*3f20*/  FFMA.FTZ R3, R100, c[0x0][0x2d0], -R7 ;  /* 0x0000b40064037a23 */ /* 0x002fc80000010807 */
[----:B------:R1:W2:Y:S03]  /*3f30*/  MUFU.EX2 R246, R3 ;  /* 0x0000000300f67308 */ /* 0x0002a60000000800 */
[C---:B------:R-:W-:Y:S08]  /*3f40*/  HMMA.16816.F32 R92, R8.reuse, R28, R44 ;  /* 0x0000001c085c723c */ /* 0x040ff0000000182c */
[----:B------:R-:W-:Y:S01]  /*3f50*/  HMMA.16816.F32 R68, R8, R34, R56 ;  /* 0x000000220844723c */ /* 0x000fe20000001838 */
[----:B-1----:R-:W-:-:S07]  /*3f60*/  FFMA.FTZ R3, R101, c[0x0][0x2d0], -R7 ;  /* 0x0000b40065037a23 */ /* 0x002fce0000010807 */
[C---:B---3--:R-:W-:Y:S01]  /*3f70*/  HMMA.16816.F32 R60, R8.reuse, R18, R48 ;  /* 0x00000012083c723c */ /* 0x048fe20000001830 */
[----:B------:R1:W-:Y:S07]  /*3f80*/  MUFU.EX2 R225, R3 ;  /* 0x0000000300e17308 */ /* 0x0003ee0000000800 */
[----:B------:R-:W-:Y:S01]  /*3f90*/  HMMA.16816.F32 R44, R8, R30, R40 ;  /* 0x0000001e082c723c */ /* 0x000fe20000001828 */
[----:B-1----:R-:W-:-:S04]  /*3fa0*/  FFMA.FTZ R3, R102, c[0x0][0x2d0], -R7 ;  /* 0x0000b40066037a23 */ /* 0x002fc80000010807 */
[----:B------:R1:W3:Y:S02]  /*3fb0*/  MUFU.EX2 R245, R3 ;  /* 0x0000000300f57308 */ /* 0x0002e40000000800 */
[--C-:B-1----:R-:W-:Y:S02]  /*3fc0*/  FFMA.FTZ R3, R103, c[0x0][0x2d0], -R0.reuse ;  /* 0x0000b40067037a23 */ /* 0x102fe40000010800 */
[----:B------:R-:W-:Y:S04]  /*3fd0*/  HMMA.16816.F32 R100, R8, R16, R52 ;  /* 0x000000100864723c */ /* 0x000fe80000001834 */
[----:B------:R1:W-:Y:S02]  /*3fe0*/  MUFU.EX2 R213, R3 ;  /* 0x0000000300d57308 */ /* 0x0003e40000000800 */
[----:B-1----:R-:W-:-:S02]  /*3ff0*/  FFMA.FTZ R3, R120, c[0x0][0x2d0], -R0 ;  /* 0x0000b40078037a23 */ /* 0x002fc40000010800 */
[----:B------:R-:W-:-:S04]  /*4000*/  IMAD.MOV.U32 R120, RZ, RZ, R88 ;  /* 0x000000ffff787224 */ /* 0x000fc800078e0058 */
[----:B------:R1:W4:Y:S01]  /*4010*/  MUFU.EX2 R215, R3 ;  /* 0x0000000300d77308 */ /* 0x0003220000000800 */
[----:B------:R-:W-:Y:S07]  /*4020*/  HMMA.16816.F32 R88, R8, R22, R64 ;  /* 0x000000160858723c */ /* 0x000fee0000001840 */
[----:B--2---:R-:W-:Y:S02]  /*4030*/  F2FP.PACK_AB R8, R246, R247 ;  /* 0x000000f7f608723e */ /* 0x004fe400000000ff */
[----:B---3--:R-:W-:Y:S01]  /*4040*/  F2FP.PACK_AB R10, R245, R225 ;  /* 0x000000e1f50a723e */ /* 0x008fe200000000ff */
[----:B-1----:R-:W-:Y:S01]  /*4050*/  FFMA.FTZ R3, R121, c[0x0][0x2d0], -R0 ;  /* 0x0000b40079037a23 */ /* 0x002fe20000010800 */
[----:B------:R-:W-:-:S02]  /*4060*/  MOV R121, R201 ;  /* 0x000000c900797202 */ /* 0x000fc40000000f00 */
[----:B----4-:R-:W-:Y:S01]  /*4070*/  F2FP.PACK_AB R9, R215, R213 ;  /* 0x000000d5d709723e */ /* 0x010fe200000000ff */
[----:B------:R1:W-:Y:S02]  /*4080*/  MUFU.EX2 R216, R3 ;  /* 0x0000000300d87308 */ /* 0x0003e40000000800 */
[----:B-1----:R-:W-:Y:S02]  /*4090*/  FFMA.FTZ R3, R122, c[0x0][0x2d0], -R0 ;  /* 0x0000b4007a037a23 */ /* 0x002fe40000010800 */
[----:B------:R-:W-:-:S04]  /*40a0*/  IMAD.MOV.U32 R122, RZ, RZ, R4 ;  /* 0x000000ffff7a7224 */ /* 0x000fc800078e0004 */
[----:B------:R1:W2:Y:S01]  /*40b0*/  MUFU.EX2 R214, R3 ;  /* 0x0000000300d67308 */ /* 0x0002a20000000800 */
[----:B------:R-:W-:Y:S02]  /*40c0*/  IMAD.MOV.U32 R4, RZ, RZ, R200 ;  /* 0x000000ffff047224 */ /* 0x000fe400078e00c8 */
[----:B-1----:R-:W-:Y:S01]  /*40d0*/  FFMA.FTZ R3, R123, c[0x0][0x2d0], -R7 ;  /* 0x0000b4007b037a23 */ /* 0x002fe20000010807 */
[----:B--2---:R-:W-:Y:S01]  /*40e0*/  F2FP.PACK_AB R11, R214, R216 ;  /* 0x000000d8d60b723e */ /* 0x004fe200000000ff */
[----:B------:R-:W-:-:S03]  /*40f0*/  IMAD.MOV.U32 R123, RZ, RZ, R77 ;  /* 0x000000ffff7b7224 */ /* 0x000fc600078e004d */
[----:B------:R1:W-:Y:S01]  /*4100*/  MUFU.EX2 R250, R3 ;  /* 0x0000000300fa7308 */ /* 0x0003e20000000800 */
[----:B------:R-:W-:Y:S02]  /*4110*/  IMAD.MOV.U32 R77, RZ, RZ, R194 ;  /* 0x000000ffff4d7224 */ /* 0x000fe400078e00c2 */
[C---:B------:R-:W-:Y:S07]  /*4120*/  HMMA.16816.F32 R56, R8.reuse, R18, R116 ;  /* 0x000000120838723c */ /* 0x040fee0000001874 */
[----:B------:R-:W-:Y:S01]  /*4130*/  IMAD.MOV.U32 R116, RZ, RZ, R79 ;  /* 0x000000ffff747224 */ /* 0x000fe200078e004f */
[----:B------:R-:W-:Y:S01]  /*4140*/  HMMA.16816.F32 R36, R8, R34, R108 ;  /* 0x000000220824723c */ /* 0x000fe2000000186c */
[----:B------:R-:W-:-:S02]  /*4150*/  IMAD.MOV.U32 R79, RZ, RZ, R199 ;  /* 0x000000ffff4f7224 */ /* 0x000fc400078e00c7 */
[----:B------:R-:W-:Y:S02]  /*4160*/  IMAD.MOV.U32 R117, RZ, RZ, R120 ;  /* 0x000000ffff757224 */ /* 0x000fe400078e0078 */
[----:B-1----:R-:W-:Y:S01]  /*4170*/  FFMA.FTZ R3, R124, c[0x0][0x2d0], -R6 ;  /* 0x0000b4007c037a23 */ /* 0x002fe20000010806 */
[----:B------:R-:W-:Y:S01]  /*4180*/  MOV R124, R78 ;  /* 0x0000004e007c7202 */ /* 0x000fe20000000f00 */
[----:B------:R-:W-:Y:S01]  /*4190*/  IMAD.MOV.U32 R110, RZ, RZ, R196 ;  /* 0x000000ffff6e7224 */ /* 0x000fe200078e00c4 */
[----:B------:R-:W-:Y:S01]  /*41a0*/  HMMA.16816.F32 R48, R8, R20, R84 ;  /* 0x000000140830723c */ /* 0x000fe20000001854 */
[----:B------:R1:W-:Y:S01]  /*41b0*/  MUFU.EX2 R252, R3 ;  /* 0x0000000300fc7308 */ /* 0x0003e20000000800 */
[----:B------:R-:W-:Y:S01]  /*41c0*/  IMAD.MOV.U32 R78, RZ, RZ, R195 ;  /* 0x000000ffff4e7224 */ /* 0x000fe200078e00c3 */
[----:B------:R-:W-:Y:S01]  /*41d0*/  MOV R109, R193 ;  /* 0x000000c1006d7202 */ /* 0x000fe20000000f00 */
[----:B------:R-:W-:Y:S02]  /*41e0*/  IMAD.MOV.U32 R108, RZ, RZ, R192 ;  /* 0x000000ffff6c7224 */ /* 0x000fe400078e00c0 */
[----:B------:R-:W-:-:S02]  /*41f0*/  IMAD.MOV.U32 R120, RZ, RZ, R191 ;  /* 0x000000ffff787224 */ /* 0x000fc400078e00bf */
[C---:B------:R-:W-:Y:S01]  /*4200*/  HMMA.16816.F32 R40, R8.reuse, R22, R96 ;  /* 0x000000160828723c */ /* 0x040fe20000001860 */
[----:B------:R-:W2:Y:S01]  /*4210*/  LDSM.16.MT88.4 R20, [R231+0x1100] ;  /* 0x00110000e714783b */ /* 0x000ea20000004200 */
[----:B------:R-:W-:Y:S02]  /*4220*/  IMAD.MOV.U32 R111, RZ, RZ, R189 ;  /* 0x000000ffff6f7224 */ /* 0x000fe400078e00bd */
[----:B------:R-:W-:Y:S02]  /*4230*/  IMAD.MOV.U32 R118, RZ, RZ, R188 ;  /* 0x000000ffff767224 */ /* 0x000fe400078e00bc */
[----:B------:R-:W-:Y:S02]  /*4240*/  IMAD.MOV.U32 R119, RZ, RZ, R110 ;  /* 0x000000ffff777224 */ /* 0x000fe400078e006e */
[----:B------:R-:W-:Y:S01]  /*4250*/  HMMA.16816.F32 R84, R8, R28, R24 ;  /* 0x0000001c0854723c */ /* 0x000fe20000001818 */
[----:B-1----:R-:W-:Y:S01]  /*4260*/  FFMA.FTZ R3, R125, c[0x0][0x2d0], -R6 ;  /* 0x0000b4007d037a23 */ /* 0x002fe20000010806 */
[----:B------:R-:W1:Y:S01]  /*4270*/  LDSM.16.MT88.4 R24, [R229+0x1100] ;  /* 0x00110000e518783b */ /* 0x000e620000004200 */
[----:B------:R-:W-:-:S02]  /*4280*/  IMAD.MOV.U32 R125, RZ, RZ, R205 ;  /* 0x000000ffff7d7224 */ /* 0x000fc400078e00cd */
[----:B------:R3:W4:Y:S03]  /*4290*/  MUFU.EX2 R212, R3 ;  /* 0x0000000300d47308 */ /* 0x0007260000000800 */
[C---:B------:R-:W-:Y:S01]  /*42a0*/  HMMA.16816.F32 R52, R8.reuse, R32, R80 ;  /* 0x000000200834723c */ /* 0x040fe20000001850 */
[----:B------:R-:W1:Y:S07]  /*42b0*/  LDSM.16.MT88.4 R32, [R230+0x1100] ;  /* 0x00110000e620783b */ /* 0x000e6e0000004200 */
[----:B------:R-:W-:Y:S01]  /*42c0*/  HMMA.16816.F32 R72, R8, R16, R72 ;  /* 0x000000100848723c */ /* 0x000fe20000001848 */
[----:B---3--:R-:W-:Y:S01]  /*42d0*/  FFMA.FTZ R3, R126, c[0x0][0x2d0], -R6 ;  /* 0x0000b4007e037a23 */ /* 0x008fe20000010806 */
[----:B------:R-:W-:-:S05]  /*42e0*/  MOV R126, R204 ;  /* 0x000000cc007e7202 */ /* 0x000fca0000000f00 */
[----:B------:R-:W-:Y:S01]  /*42f0*/  IMAD.MOV.U32 R17, RZ, RZ, R190 ;  /* 0x000000ffff117224 */ /* 0x000fe200078e00be */
[----:B------:R-:W-:Y:S01]  /*4300*/  HMMA.16816.F32 R64, R8, R30, R104 ;  /* 0x0000001e0840723c */ /* 0x000fe20000001868 */
[----:B------:R3:W-:Y:S06]  /*4310*/  MUFU.EX2 R210, R3 ;  /* 0x0000000300d27308 */ /* 0x0007ec0000000800 */
[----:B----4-:R-:W-:Y:S01]  /*4320*/  F2FP.PACK_AB R8, R212, R252 ;  /* 0x000000fcd408723e */ /* 0x010fe200000000ff */
[----:B---3--:R-:W-:Y:S02]  /*4330*/  FFMA.FTZ R3, R127, c[0x0][0x2d0], -R6 ;  /* 0x0000b4007f037a23 */ /* 0x008fe40000010806 */
[----:B------:R-:W-:-:S02]  /*4340*/  IMAD.MOV.U32 R127, RZ, RZ, R203 ;  /* 0x000000ffff7f7224 */ /* 0x000fc400078e00cb */
[----:B------:R3:W4:Y:S02]  /*4350*/  MUFU.EX2 R209, R3 ;  /* 0x0000000300d17308 */ /* 0x0007240000000800 */
[----:B---3--:R-:W-:Y:S01]  /*4360*/  FFMA.FTZ R3, R128, c[0x0][0x2d0], -R5 ;  /* 0x0000b40080037a23 */ /* 0x008fe20000010805 */
[----:B----4-:R-:W-:Y:S01]  /*4370*/  F2FP.PACK_AB R10, R209, R210 ;  /* 0x000000d2d10a723e */ /* 0x010fe200000000ff */
[----:B------:R-:W-:-:S04]  /*4380*/  IMAD.MOV.U32 R128, RZ, RZ, R202 ;  /* 0x000000ffff807224 */ /* 0x000fc800078e00ca */
[----:B------:R3:W-:Y:S02]  /*4390*/  MUFU.EX2 R251, R3 ;  /* 0x0000000300fb7308 */ /* 0x0007e40000000800 */
[----:B---3--:R-:W-:Y:S02]  /*43a0*/  FFMA.FTZ R3, R129, c[0x0][0x2d0], -R5 ;  /* 0x0000b40081037a23 */ /* 0x008fe40000010805 */
[----:B------:R-:W-:-:S04]  /*43b0*/  IMAD.MOV.U32 R129, RZ, RZ, R198 ;  /* 0x000000ffff817224 */ /* 0x000fc800078e00c6 */
[----:B------:R3:W4:Y:S01]  /*43c0*/  MUFU.EX2 R205, R3 ;  /* 0x0000000300cd7308 */ /* 0x0007220000000800 */
[----:B------:R-:W-:Y:S02]  /*43d0*/  IMAD.MOV.U32 R110, RZ, RZ, R129 ;  /* 0x000000ffff6e7224 */ /* 0x000fe400078e0081 */
[--C-:B---3--:R-:W-:Y:S01]  /*43e0*/  FFMA.FTZ R3, R130, c[0x0][0x2d0], -R5.reuse ;  /* 0x0000b40082037a23 */ /* 0x108fe20000010805 */
[----:B------:R-:W-:Y:S02]  /*43f0*/  MOV R130, R197 ;  /* 0x000000c500827202 */ /* 0x000fe40000000f00 */
[----:B----4-:R-:W-:Y:S02]  /*4400*/  F2FP.PACK_AB R9, R205, R251 ;  /* 0x000000fbcd09723e */ /* 0x010fe400000000ff */
[----:B------:R3:W-:Y:S02]  /*4410*/  MUFU.EX2 R204, R3 ;  /* 0x0000000300cc7308 */ /* 0x0007e40000000800 */
[----:B---3--:R-:W-:-:S06]  /*4420*/  FFMA.FTZ R3, R134, c[0x0][0x2d0], -R5 ;  /* 0x0000b40086037a23 */ /* 0x008fcc0000010805 */
[----:B------:R3:W4:Y:S02]  /*4430*/  MUFU.EX2 R203, R3 ;  /* 0x0000000300cb7308 */ /* 0x0007240000000800 */
[----:B---3--:R-:W-:Y:S01]  /*4440*/  FFMA.FTZ R3, R141, c[0x0][0x2d0], -R7 ;  /* 0x0000b4008d037a23 */ /* 0x008fe20000010807 */
[----:B----4-:R-:W-:Y:S01]  /*4450*/  F2FP.PACK_AB R11, R203, R204 ;  /* 0x000000cccb0b723e */ /* 0x010fe200000000ff */
[----:B------:R-:W-:-:S04]  /*4460*/  IMAD.MOV.U32 R141, RZ, RZ, R173 ;  /* 0x000000ffff8d7224 */ /* 0x000fc800078e00ad */
[----:B------:R3:W4:Y:S02]  /*4470*/  MUFU.EX2 R202, R3 ;  /* 0x0000000300ca7308 */ /* 0x0007240000000800 */
[C---:B--2---:R-:W-:Y:S08]  /*4480*/  HMMA.16816.F32 R80, R8.reuse, R22, R68 ;  /* 0x000000160850723c */ /* 0x044ff00000001844 */
[----:B-1----:R-:W-:Y:S01]  /*4490*/  HMMA.16816.F32 R68, R8, R26, R60 ;  /* 0x0000001a0844723c */ /* 0x002fe2000000183c */
[----:B---3--:R-:W-:-:S02]  /*44a0*/  FFMA.FTZ R3, R140, c[0x0][0x2d0], -R7 ;  /* 0x0000b4008c037a23 */ /* 0x008fc40000010807 */
[----:B------:R-:W-:Y:S02]  /*44b0*/  IMAD.MOV.U32 R140, RZ, RZ, R146 ;  /* 0x000000ffff8c7224 */ /* 0x000fe400078e0092 */
[----:B------:R1:W-:Y:S03]  /*44c0*/  MUFU.EX2 R201, R3 ;  /* 0x0000000300c97308 */ /* 0x0003e60000000800 */
[C---:B------:R-:W-:Y:S08]  /*44d0*/  HMMA.16816.F32 R136, R8.reuse, R12, R136 ;  /* 0x0000000c0888723c */ /* 0x040ff00000001888 */
[----:B------:R-:W-:Y:S01]  /*44e0*/  HMMA.16816.F32 R112, R8, R20, R112 ;  /* 0x000000140870723c */ /* 0x000fe20000001870 */
[----:B-1----:R-:W-:-:S07]  /*44f0*/  FFMA.FTZ R3, R142, c[0x0][0x2d0], -R7 ;  /* 0x0000b4008e037a23 */ /* 0x002fce0000010807 */
[C---:B------:R-:W-:Y:S01]  /*4500*/  HMMA.16816.F32 R100, R8.reuse, R24, R100 ;  /* 0x000000180864723c */ /* 0x040fe20000001864 */
[----:B------:R-:W-:Y:S01]  /*4510*/  MOV R142, R147 ;  /* 0x00000093008e7202 */ /* 0x000fe20000000f00 */
[----:B------:R1:W2:Y:S06]  /*4520*/  MUFU.EX2 R200, R3 ;  /* 0x0000000300c87308 */ /* 0x0002ac0000000800 */
[C---:B------:R-:W-:Y:S08]  /*4530*/  HMMA.16816.F32 R96, R8.reuse, R32, R92 ;  /* 0x000000200860723c */ /* 0x040ff0000000185c */
[----:B------:R-:W-:Y:S01]  /*4540*/  HMMA.16816.F32 R88, R8, R14, R88 ;  /* 0x0000000e0858723c */ /* 0x000fe20000001858 */
[----:B-1----:R-:W-:-:S02]  /*4550*/  FFMA.FTZ R3, R143, c[0x0][0x2d0], -R7 ;  /* 0x0000b4008f037a23 */ /* 0x002fc40000010807 */
[----:B------:R-:W-:Y:S02]  /*4560*/  IMAD.MOV.U32 R143, RZ, RZ, R144 ;  /* 0x000000ffff8f7224 */ /* 0x000fe400078e0090 */
[----:B------:R1:W-:Y:S03]  /*4570*/  MUFU.EX2 R199, R3 ;  /* 0x0000000300c77308 */ /* 0x0003e60000000800 */
[----:B------:R-:W-:Y:S07]  /*4580*/  HMMA.16816.F32 R60, R8, R34, R44 ;  /* 0x00000022083c723c */ /* 0x000fee000000182c */
[----:B----4-:R-:W-:-:S02]  /*4590*/  F2FP.PACK_AB R8, R202, R250 ;  /* 0x000000faca08723e */ /* 0x010fc400000000ff */
[----:B--2---:R-:W-:Y:S01]  /*45a0*/  F2FP.PACK_AB R10, R200, R201 ;  /* 0x000000c9c80a723e */ /* 0x004fe200000000ff */
[----:B-1----:R-:W-:-:S04]  /*45b0*/  FFMA.FTZ R3, R156, c[0x0][0x2d0], -R0 ;  /* 0x0000b4009c037a23 */ /* 0x002fc80000010800 */
[----:B------:R1:W-:Y:S02]  /*45c0*/  MUFU.EX2 R198, R3 ;  /* 0x0000000300c67308 */ /* 0x0003e40000000800 */
[----:B-1----:R-:W-:-:S06]  /*45d0*/  FFMA.FTZ R3, R157, c[0x0][0x2d0], -R0 ;  /* 0x0000b4009d037a23 */ /* 0x002fcc0000010800 */
[----:B------:R1:W2:Y:S02]  /*45e0*/  MUFU.EX2 R197, R3 ;  /* 0x0000000300c57308 */ /* 0x0002a40000000800 */
[----:B-1----:R-:W-:Y:S01]  /*45f0*/  FFMA.FTZ R3, R158, c[0x0][0x2d0], -R0 ;  /* 0x0000b4009e037a23 */ /* 0x002fe20000010800 */
[----:B--2---:R-:W-:-:S05]  /*4600*/  F2FP.PACK_AB R9, R197, R198 ;  /* 0x000000c6c509723e */ /* 0x004fca00000000ff */
[----:B------:R1:W-:Y:S02]  /*4610*/  MUFU.EX2 R196, R3 ;  /* 0x0000000300c47308 */ /* 0x0003e40000000800 */
[----:B-1----:R-:W-:-:S06]  /*4620*/  FFMA.FTZ R3, R160, c[0x0][0x2d0], -R0 ;  /* 0x0000b400a0037a23 */ /* 0x002fcc0000010800 */
[----:B------:R1:W2:Y:S02]  /*4630*/  MUFU.EX2 R194, R3 ;  /* 0x0000000300c27308 */ /* 0x0002a40000000800 */
[----:B-1----:R-:W-:Y:S01]  /*4640*/  FFMA.FTZ R3, R159, c[0x0][0x2d0], -R7 ;  /* 0x0000b4009f037a23 */ /* 0x002fe20000010807 */
[----:B--2---:R-:W-:-:S05]  /*4650*/  F2FP.PACK_AB R11, R194, R196 ;  /* 0x000000c4c20b723e */ /* 0x004fca00000000ff */
[----:B------:R1:W-:Y:S02]  /*4660*/  MUFU.EX2 R195, R3 ;  /* 0x0000000300c37308 */ /* 0x0003e40000000800 */
[C---:B------:R-:W-:Y:S08]  /*4670*/  HMMA.16816.F32 R48, R8.reuse, R12, R48 ;  /* 0x0000000c0830723c */ /* 0x040ff00000001830 */
[----:B------:R-:W-:Y:S01]  /*4680*/  HMMA.16816.F32 R44, R8, R14, R40 ;  /* 0x0000000e082c723c */ /* 0x000fe20000001828 */
[----:B------:R-:W2:Y:S01]  /*4690*/  LDSM.16.MT88.4 R12, [R231+0x1900] ;  /* 0x00190000e70c783b */ /* 0x000ea20000004200 */
[----:B-1----:R-:W-:-:S02]  /*46a0*/  FFMA.FTZ R3, R152, c[0x0][0x2d0], -R7 ;  /* 0x0000b40098037a23 */ /* 0x002fc40000010807 */
[----:B------:R-:W-:Y:S02]  /*46b0*/  IMAD.MOV.U32 R152, RZ, RZ, R78 ;  /* 0x000000ffff987224 */ /* 0x000fe400078e004e */
[----:B------:R1:W-:Y:S02]  /*46c0*/  MUFU.EX2 R193, R3 ;  /* 0x0000000300c17308 */ /* 0x0003e40000000800 */
[C---:B------:R-:W-:Y:S08]  /*46d0*/  HMMA.16816.F32 R40, R8.reuse, R20, R52 ;  /* 0x000000140828723c */ /* 0x040ff00000001834 */
[----:B------:R-:W-:Y:S01]  /*46e0*/  HMMA.16816.F32 R36, R8, R22, R36 ;  /* 0x000000160824723c */ /* 0x000fe20000001824 */
[----:B------:R-:W3:Y:S01]  /*46f0*/  LDSM.16.MT88.4 R20, [R229+0x1900] ;  /* 0x00190000e514783b */ /* 0x000ee20000004200 */
[----:B-1----:R-:W-:-:S06]  /*4700*/  FFMA.FTZ R3, R161, c[0x0][0x2d0], -R6 ;  /* 0x0000b400a1037a23 */ /* 0x002fcc0000010806 */
[C---:B------:R-:W-:Y:S01]  /*4710*/  HMMA.16816.F32 R28, R8.reuse, R24, R72 ;  /* 0x00000018081c723c */ /* 0x040fe20000001848 */
[----:B------:R1:W-:Y:S07]  /*4720*/  MUFU.EX2 R192, R3 ;  /* 0x0000000300c07308 */ /* 0x0003ee0000000800 */
[C---:B------:R-:W-:Y:S01]  /*4730*/  HMMA.16816.F32 R56, R8.reuse, R26, R56 ;  /* 0x0000001a0838723c */ /* 0x040fe20000001838 */
[----:B------:R-:W-:Y:S07]  /*4740*/  LDSM.16.MT88.4 R24, [R230+0x1900] ;  /* 0x00190000e618783b */ /* 0x000fee0000004200 */
[----:B------:R-:W-:Y:S01]  /*4750*/  HMMA.16816.F32 R92, R8, R32, R84 ;  /* 0x00000020085c723c */ /* 0x000fe20000001854 */
[----:B-1----:R-:W-:-:S04]  /*4760*/  FFMA.FTZ R3, R162, c[0x0][0x2d0], -R6 ;  /* 0x0000b400a2037a23 */ /* 0x002fc80000010806 */
[----:B------:R1:W4:Y:S03]  /*4770*/  MUFU.EX2 R191, R3 ;  /* 0x0000000300bf7308 */ /* 0x0003260000000800 */
[----:B------:R-:W-:Y:S01]  /*4780*/  HMMA.16816.F32 R72, R8, R34, R64 ;  /* 0x000000220848723c */ /* 0x000fe20000001840 */
[----:B-1----:R-:W-:-:S06]  /*4790*/  FFMA.FTZ R3, R154, c[0x0][0x2d0], -R6 ;  /* 0x0000b4009a037a23 */ /* 0x002fcc0000010806 */
[----:B----4-:R-:W-:Y:S01]  /*47a0*/  F2FP.PACK_AB R8, R191, R192 ;  /* 0x000000c0bf08723e */ /* 0x010fe200000000ff */
[----:B------:R-:W-:Y:S01]  /*47b0*/  IMAD.MOV.U32 R154, RZ, RZ, R77 ;  /* 0x000000ffff9a7224 */ /* 0x000fe200078e004d */
[----:B------:R1:W-:Y:S02]  /*47c0*/  MUFU.EX2 R190, R3 ;  /* 0x0000000300be7308 */ /* 0x0003e40000000800 */
[----:B-1----:R-:W-:Y:S01]  /*47d0*/  FFMA.FTZ R3, R153, c[0x0][0x2d0], -R6 ;  /* 0x0000b40099037a23 */ /* 0x002fe20000010806 */
[----:B------:R-:W-:Y:S02]  /*47e0*/  MOV R153, R17 ;  /* 0x0000001100997202 */ /* 0x000fe40000000f00 */
[----:B------:R-:W1:Y:S03]  /*47f0*/  LDSM.16.MT88.4 R16, [R228+0x1900] ;  /* 0x00190000e410783b */ /* 0x000e660000004200 */
[----:B------:R4:W2:Y:S02]  /*4800*/  MUFU.EX2 R189, R3 ;  /* 0x0000000300bd7308 */ /* 0x0008a40000000800 */
[----:B----4-:R-:W-:Y:S01]  /*4810*/  FFMA.FTZ R3, R163, c[0x0][0x2d0], -R5 ;  /* 0x0000b400a3037a23 */ /* 0x010fe20000010805 */
[----:B--2---:R-:W-:-:S05]  /*4820*/  F2FP.PACK_AB R10, R189, R190 ;  /* 0x000000bebd0a723e */ /* 0x004fca00000000ff */
[----:B------:R2:W-:Y:S02]  /*4830*/  MUFU.EX2 R188, R3 ;  /* 0x0000000300bc7308 */ /* 0x0005e40000000800 */
[----:B--2---:R-:W-:Y:S01]  /*4840*/  FFMA.FTZ R3, R165, c[0x0][0x2d0], -R5 ;  /* 0x0000b400a5037a23 */ /* 0x004fe20000010805 */
[----:B------:R-:W-:Y:S02]  /*4850*/  MOV R165, R109 ;  /* 0x0000006d00a57202 */ /* 0x000fe40000000f00 */
[----:B------:R-:W-:-:S03]  /*4860*/  MOV R109, R128 ;  /* 0x00000080006d7202 */ /* 0x000fc60000000f00 */
[----:B------:R2:W4:Y:S02]  /*4870*/  MUFU.EX2 R134, R3 ;  /* 0x0000000300867308 */ /* 0x0005240000000800 */
[----:B--2---:R-:W-:Y:S01]  /*4880*/  FFMA.FTZ R3, R164, c[0x0][0x2d0], -R5 ;  /* 0x0000b400a4037a23 */ /* 0x004fe20000010805 */
[----:B----4-:R-:W-:Y:S01]  /*4890*/  F2FP.PACK_AB R9, R134, R188 ;  /* 0x000000bc8609723e */ /* 0x010fe200000000ff */
[----:B------:R-:W-:-:S04]  /*48a0*/  IMAD.MOV.U32 R164, RZ, RZ, R108 ;  /* 0x000000ffffa47224 */ /* 0x000fc800078e006c */
[----:B------:R2:W-:Y:S01]  /*48b0*/  MUFU.EX2 R129, R3 ;  /* 0x0000000300817308 */ /* 0x0005e20000000800 */
[----:B------:R-:W-:Y:S02]  /*48c0*/  IMAD.MOV.U32 R108, RZ, RZ, R130 ;  /* 0x000000ffff6c7224 */ /* 0x000fe400078e0082 */
[----:B--2---:R-:W-:Y:S02]  /*48d0*/  FFMA.FTZ R3, R155, c[0x0][0x2d0], -R5 ;  /* 0x0000b4009b037a23 */ /* 0x004fe40000010805 */
[----:B------:R-:W-:-:S03]  /*48e0*/  IMAD.MOV.U32 R155, RZ, RZ, R111 ;  /* 0x000000ffff9b7224 */ /* 0x000fc600078e006f */
[----:B------:R2:W4:Y:S02]  /*48f0*/  MUFU.EX2 R130, R3 ;  /* 0x0000000300827308 */ /* 0x0005240000000800 */
[----:B--2---:R-:W-:Y:S01]  /*4900*/  FFMA.FTZ R3, R166, c[0x0][0x2d0], -R7 ;  /* 0x0000b400a6037a23 */ /* 0x004fe20000010807 */
[----:B----4-:R-:W-:Y:S01]  /*4910*/  F2FP.PACK_AB R11, R130, R129 ;  /* 0x00000081820b723e */ /* 0x010fe200000000ff */
[----:B------:R-:W-:-:S04]  /*4920*/  IMAD.MOV.U32 R166, RZ, RZ, R145 ;  /* 0x000000ffffa67224 */ /* 0x000fc800078e0091 */
[----:B------:R2:W4:Y:S02]  /*4930*/  MUFU.EX2 R128, R3 ;  /* 0x0000000300807308 */ /* 0x0005240000000800 */
[C---:B------:R-:W-:Y:S07]  /*4940*/  HMMA.16816.F32 R156, R8.reuse, R12, R112 ;  /* 0x0000000c089c723c */ /* 0x040fee0000001870 */
[----:B------:R-:W-:Y:S01]  /*4950*/  MOV R114, R175 ;  /* 0x000000af00727202 */ /* 0x000fe20000000f00 */
[----:B------:R-:W-:Y:S01]  /*4960*/  IMAD.MOV.U32 R113, RZ, RZ, R174 ;  /* 0x000000ffff717224 */ /* 0x000fe200078e00ae */
[----:B------:R-:W-:Y:S01]  /*4970*/  HMMA.16816.F32 R160, R8, R14, R80 ;  /* 0x0000000e08a0723c */ /* 0x000fe20000001850 */
[----:B------:R-:W-:Y:S01]  /*4980*/  MOV R115, R79 ;  /* 0x0000004f00737202 */ /* 0x000fe20000000f00 */
[----:B--2---:R-:W-:-:S02]  /*4990*/  FFMA.FTZ R3, R148, c[0x0][0x2d0], -R7 ;  /* 0x0000b40094037a23 */ /* 0x004fc40000010807 */
[----:B------:R-:W-:Y:S02]  /*49a0*/  IMAD.MOV.U32 R148, RZ, RZ, R118 ;  /* 0x000000ffff947224 */ /* 0x000fe400078e0076 */
[----:B------:R2:W-:Y:S01]  /*49b0*/  MUFU.EX2 R111, R3 ;  /* 0x00000003006f7308 */ /* 0x0005e20000000800 */
[----:B------:R-:W-:Y:S01]  /*49c0*/  IMAD.MOV.U32 R118, RZ, RZ, R110 ;  /* 0x000000ffff767224 */ /* 0x000fe200078e006e */
[C---:B---3--:R-:W-:Y:S08]  /*49d0*/  HMMA.16816.F32 R84, R8.reuse, R22, R68 ;  /* 0x000000160854723c */ /* 0x048ff00000001844 */
[----:B-1----:R-:W-:Y:S01]  /*49e0*/  HMMA.16816.F32 R136, R8, R16, R136 ;  /* 0x000000100888723c */ /* 0x002fe20000001888 */
[----:B--2---:R-:W-:-:S02]  /*49f0*/  FFMA.FTZ R3, R150, c[0x0][0x2d0], -R7 ;  /* 0x0000b40096037a23 */ /* 0x004fc40000010807 */
[----:B------:R-:W-:Y:S01]  /*4a00*/  IMAD.MOV.U32 R150, RZ, RZ, R119 ;  /* 0x000000ffff967224 */ /* 0x000fe200078e0077 */
[----:B------:R-:W-:Y:S01]  /*4a10*/  MOV R119, R108 ;  /* 0x0000006c00777202 */ /* 0x000fe20000000f00 */
[----:B------:R1:W-:Y:S03]  /*4a20*/  MUFU.EX2 R110, R3 ;  /* 0x00000003006e7308 */ /* 0x0003e60000000800 */
[C---:B------:R-:W-:Y:S08]  /*4a30*/  HMMA.16816.F32 R88, R8.reuse, R18, R88 ;  /* 0x000000120858723c */ /* 0x040ff00000001858 */
[----:B------:R-:W-:Y:S01]  /*4a40*/  HMMA.16816.F32 R80, R8, R24, R96 ;  /* 0x000000180850723c */ /* 0x000fe20000001860 */
[----:B-1----:R-:W-:-:S07]  /*4a50*/  FFMA.FTZ R3, R149, c[0x0][0x2d0], -R7 ;  /* 0x0000b40095037a23 */ /* 0x002fce0000010807 */
[----:B------:R-:W-:Y:S01]  /*4a60*/  HMMA.16816.F32 R68, R8, R26, R60 ;  /* 0x0000001a0844723c */ /* 0x000fe2000000183c */
[----:B------:R-:W-:Y:S02]  /*4a70*/  IMAD.MOV.U32 R149, RZ, RZ, R109 ;  /* 0x000000ffff957224 */ /* 0x000fe400078e006d */
[----:B------:R1:W-:Y:S02]  /*4a80*/  MUFU.EX2 R109, R3 ;  /* 0x00000003006d7308 */ /* 0x0003e40000000800 */
[----:B-1----:R-:W-:Y:S02]  /*4a90*/  FFMA.FTZ R3, R167, c[0x0][0x2d0], -R0 ;  /* 0x0000b400a7037a23 */ /* 0x002fe40000010800 */
[----:B------:R-:W-:-:S04]  /*4aa0*/  IMAD.MOV.U32 R167, RZ, RZ, R124 ;  /* 0x000000ffffa77224 */ /* 0x000fc800078e007c */
[----:B------:R1:W-:Y:S01]  /*4ab0*/  MUFU.EX2 R107, R3 ;  /* 0x00000003006b7308 */ /* 0x0003e20000000800 */
[----:B------:R-:W-:Y:S02]  /*4ac0*/  IMAD.MOV.U32 R124, RZ, RZ, R172 ;  /* 0x000000ffff7c7224 */ /* 0x000fe400078e00ac */
[----:B------:R-:W-:Y:S07]  /*4ad0*/  HMMA.16816.F32 R172, R8, R20, R100 ;  /* 0x0000001408ac723c */ /* 0x000fee0000001864 */
[----:B------:R-:W-:-:S02]  /*4ae0*/  F2FP.PACK_AB R8, R195, R199 ;  /* 0x000000c7c308723e */ /* 0x000fc400000000ff */
[----:B----4-:R-:W-:Y:S01]  /*4af0*/  F2FP.PACK_AB R10, R128, R193 ;  /* 0x000000c1800a723e */ /* 0x010fe200000000ff */
[----:B-1----:R-:W-:-:S04]  /*4b00*/  FFMA.FTZ R3, R169, c[0x0][0x2d0], -R0 ;  /* 0x0000b400a9037a23 */ /* 0x002fc80000010800 */
        /* <DEDUP_REMOVED lines=12> */
[----:B-1----:R-:W-:-:S04]  /*4bd0*/  FFMA.FTZ R3, R171, c[0x0][0x2d0], -R6 ;  /* 0x0000b400ab037a23 */ /* 0x002fc80000010806 */
[----:B------:R1:W-:Y:S02]  /*4be0*/  MUFU.EX2 R102, R3 ;  /* 0x0000000300667308 */ /* 0x0003e40000000800 */
[C---:B------:R-:W-:Y:S08]  /*4bf0*/  HMMA.16816.F32 R44, R8.reuse, R24, R92 ;  /* 0x00000018082c723c */ /* 0x040ff0000000185c */
[----:B------:R-:W-:Y:S01]  /*4c00*/  HMMA.16816.F32 R52, R8, R12, R40 ;  /* 0x0000000c0834723c */ /* 0x000fe20000001828 */
[----:B-1----:R-:W-:-:S07]  /*4c10*/  FFMA.FTZ R3, R177, c[0x0][0x2d0], -R6 ;  /* 0x0000b400b1037a23 */ /* 0x002fce0000010806 */
[C---:B------:R-:W-:Y:S01]  /*4c20*/  HMMA.16816.F32 R48, R8.reuse, R14, R36 ;  /* 0x0000000e0830723c */ /* 0x040fe20000001824 */
[----:B------:R-:W1:Y:S01]  /*4c30*/  LDSM.16.MT88.4 R12, [R231+0x2100] ;  /* 0x00210000e70c783b */ /* 0x000e620000004200 */
[----:B------:R3:W4:Y:S06]  /*4c40*/  MUFU.EX2 R103, R3 ;  /* 0x0000000300677308 */ /* 0x00072c0000000800 */
[C---:B------:R-:W-:Y:S01]  /*4c50*/  HMMA.16816.F32 R32, R8.reuse, R20, R28 ;  /* 0x000000140820723c */ /* 0x040fe2000000181c */
[----:B------:R-:W-:Y:S07]  /*4c60*/  LDSM.16.MT88.4 R28, [R230+0x2100] ;  /* 0x00210000e61c783b */ /* 0x000fee0000004200 */
[----:B------:R-:W-:Y:S01]  /*4c70*/  HMMA.16816.F32 R36, R8, R22, R56 ;  /* 0x000000160824723c */ /* 0x000fe20000001838 */
[----:B------:R-:W1:Y:S01]  /*4c80*/  LDSM.16.MT88.4 R20, [R229+0x2100] ;  /* 0x00210000e514783b */ /* 0x000e620000004200 */
[----:B---3--:R-:W-:-:S04]  /*4c90*/  FFMA.FTZ R3, R176, c[0x0][0x2d0], -R6 ;  /* 0x0000b400b0037a23 */ /* 0x008fc80000010806 */
[----:B------:R3:W-:Y:S02]  /*4ca0*/  MUFU.EX2 R101, R3 ;  /* 0x0000000300657308 */ /* 0x0007e40000000800 */
[----:B------:R-:W-:Y:S01]  /*4cb0*/  HMMA.16816.F32 R40, R8, R26, R72 ;  /* 0x0000001a0828723c */ /* 0x000fe20000001848 */
[----:B------:R-:W1:Y:S06]  /*4cc0*/  LDSM.16.MT88.4 R24, [R228+0x2900] ;  /* 0x00290000e418783b */ /* 0x000e6c0000004200 */
[----:B----4-:R-:W-:Y:S01]  /*4cd0*/  F2FP.PACK_AB R8, R103, R102 ;  /* 0x000000666708723e */ /* 0x010fe200000000ff */
[----:B---3--:R-:W-:-:S04]  /*4ce0*/  FFMA.FTZ R3, R178, c[0x0][0x2d0], -R6 ;  /* 0x0000b400b2037a23 */ /* 0x008fc80000010806 */
[----:B------:R3:W4:Y:S02]  /*4cf0*/  MUFU.EX2 R100, R3 ;  /* 0x0000000300647308 */ /* 0x0007240000000800 */
[----:B---3--:R-:W-:Y:S01]  /*4d00*/  FFMA.FTZ R3, R179, c[0x0][0x2d0], -R5 ;  /* 0x0000b400b3037a23 */ /* 0x008fe20000010805 */
[----:B----4-:R-:W-:-:S05]  /*4d10*/  F2FP.PACK_AB R10, R100, R101 ;  /* 0x00000065640a723e */ /* 0x010fca00000000ff */
[----:B------:R3:W-:Y:S02]  /*4d20*/  MUFU.EX2 R99, R3 ;  /* 0x0000000300637308 */ /* 0x0007e40000000800 */
[----:B---3--:R-:W-:-:S06]  /*4d30*/  FFMA.FTZ R3, R181, c[0x0][0x2d0], -R5 ;  /* 0x0000b400b5037a23 */ /* 0x008fcc0000010805 */
        /* <DEDUP_REMOVED lines=9> */
[C---:B--2---:R-:W-:Y:S08]  /*4dd0*/  HMMA.16816.F32 R144, R8.reuse, R18, R88 ;  /* 0x000000120890723c */ /* 0x044ff00000001858 */
[----:B------:R-:W-:Y:S01]  /*4de0*/  HMMA.16816.F32 R136, R8, R16, R136 ;  /* 0x000000100888723c */ /* 0x000fe20000001888 */
[----:B---3--:R-:W-:-:S02]  /*4df0*/  FFMA.FTZ R3, R183, c[0x0][0x2d0], -R0 ;  /* 0x0000b400b7037a23 */ /* 0x008fc40000010800 */
[----:B------:R-:W-:Y:S01]  /*4e00*/  FFMA.FTZ R4, R4, c[0x0][0x2d0], -R7 ;  /* 0x0000b40004047a23 */ /* 0x000fe20000010807 */
[----:B------:R-:W-:Y:S01]  /*4e10*/  LDSM.16.MT88.4 R180, [R229+0x3100] ;  /* 0x00310000e5b4783b */ /* 0x000fe20000004200 */
[----:B------:R2:W3:Y:S03]  /*4e20*/  MUFU.EX2 R94, R3 ;  /* 0x00000003005e7308 */ /* 0x0004e60000000800 */
[C---:B-1----:R-:W-:Y:S08]  /*4e30*/  HMMA.16816.F32 R156, R8.reuse, R12, R156 ;  /* 0x0000000c089c723c */ /* 0x042ff0000000189c */
[----:B------:R-:W-:Y:S01]  /*4e40*/  HMMA.16816.F32 R160, R8, R14, R160 ;  /* 0x0000000e08a0723c */ /* 0x000fe200000018a0 */
[----:B--2---:R-:W-:-:S07]  /*4e50*/  FFMA.FTZ R3, R185, c[0x0][0x2d0], -R0 ;  /* 0x0000b400b9037a23 */ /* 0x004fce0000010800 */
[C---:B------:R-:W-:Y:S01]  /*4e60*/  HMMA.16816.F32 R172, R8.reuse, R20, R172 ;  /* 0x0000001408ac723c */ /* 0x040fe200000018ac */
[----:B------:R1:W-:Y:S07]  /*4e70*/  MUFU.EX2 R93, R3 ;  /* 0x00000003005d7308 */ /* 0x0003ee0000000800 */
[C---:B------:R-:W-:Y:S08]  /*4e80*/  HMMA.16816.F32 R84, R8.reuse, R22, R84 ;  /* 0x000000160854723c */ /* 0x040ff00000001854 */
[----:B------:R-:W-:Y:S01]  /*4e90*/  HMMA.16816.F32 R80, R8, R28, R80 ;  /* 0x0000001c0850723c */ /* 0x000fe20000001850 */
[----:B-1----:R-:W-:-:S04]  /*4ea0*/  FFMA.FTZ R3, R186, c[0x0][0x2d0], -R0 ;  /* 0x0000b400ba037a23 */ /* 0x002fc80000010800 */
[----:B------:R1:W2:Y:S03]  /*4eb0*/  MUFU.EX2 R92, R3 ;  /* 0x00000003005c7308 */ /* 0x0002a60000000800 */
[----:B------:R-:W-:Y:S07]  /*4ec0*/  HMMA.16816.F32 R68, R8, R30, R68 ;  /* 0x0000001e0844723c */ /* 0x000fee0000001844 */
[----:B------:R-:W-:-:S02]  /*4ed0*/  F2FP.PACK_AB R8, R110, R111 ;  /* 0x0000006f6e08723e */ /* 0x000fc400000000ff */
[----:B---3--:R-:W-:Y:S02]  /*4ee0*/  F2FP.PACK_AB R9, R94, R95 ;  /* 0x0000005f5e09723e */ /* 0x008fe400000000ff */
[----:B------:R-:W-:Y:S01]  /*4ef0*/  F2FP.PACK_AB R10, R108, R109 ;  /* 0x0000006d6c0a723e */ /* 0x000fe200000000ff */
[----:B-1----:R-:W-:Y:S01]  /*4f00*/  FFMA.FTZ R3, R187, c[0x0][0x2d0], -R6 ;  /* 0x0000b400bb037a23 */ /* 0x002fe20000010806 */
[----:B--2---:R-:W-:-:S03]  /*4f10*/  F2FP.PACK_AB R11, R92, R93 ;  /* 0x0000005d5c0b723e */ /* 0x004fc600000000ff */
[----:B------:R1:W-:Y:S04]  /*4f20*/  MUFU.EX2 R91, R3 ;  /* 0x00000003005b7308 */ /* 0x0003e80000000800 */
[C---:B------:R-:W-:Y:S08]  /*4f30*/  HMMA.16816.F32 R64, R8.reuse, R16, R64 ;  /* 0x000000100840723c */ /* 0x040ff00000001840 */
[----:B------:R-:W-:Y:S01]  /*4f40*/  HMMA.16816.F32 R60, R8, R18, R60 ;  /* 0x00000012083c723c */ /* 0x000fe2000000183c */
[----:B------:R-:W-:Y:S01]  /*4f50*/  LDSM.16.MT88.4 R16, [R229+0x2900] ;  /* 0x00290000e510783b */ /* 0x000fe20000004200 */
[----:B-1----:R-:W-:-:S04]  /*4f60*/  FFMA.FTZ R3, R207, c[0x0][0x2d0], -R6 ;  /* 0x0000b400cf037a23 */ /* 0x002fc80000010806 */
[----:B------:R1:W2:Y:S02]  /*4f70*/  MUFU.EX2 R90, R3 ;  /* 0x00000003005a7308 */ /* 0x0002a40000000800 */
[C---:B------:R-:W-:Y:S08]  /*4f80*/  HMMA.16816.F32 R52, R8.reuse, R12, R52 ;  /* 0x0000000c0834723c */ /* 0x040ff00000001834 */
[----:B------:R-:W-:Y:S01]  /*4f90*/  HMMA.16816.F32 R48, R8, R14, R48 ;  /* 0x0000000e0830723c */ /* 0x000fe20000001830 */
[----:B------:R-:W-:Y:S01]  /*4fa0*/  LDSM.16.MT88.4 R12, [R230+0x2900] ;  /* 0x00290000e60c783b */ /* 0x000fe20000004200 */
[----:B-1----:R-:W-:-:S06]  /*4fb0*/  FFMA.FTZ R3, R206, c[0x0][0x2d0], -R6 ;  /* 0x0000b400ce037a23 */ /* 0x002fcc0000010806 */
[C---:B------:R-:W-:Y:S01]  /*4fc0*/  HMMA.16816.F32 R32, R8.reuse, R20, R32 ;  /* 0x000000140820723c */ /* 0x040fe20000001820 */
[----:B------:R1:W-:Y:S07]  /*4fd0*/  MUFU.EX2 R89, R3 ;  /* 0x0000000300597308 */ /* 0x0003ee0000000800 */
[C---:B------:R-:W-:Y:S01]  /*4fe0*/  HMMA.16816.F32 R36, R8.reuse, R22, R36 ;  /* 0x000000160824723c */ /* 0x040fe20000001824 */
[----:B------:R-:W3:Y:S07]  /*4ff0*/  LDSM.16.MT88.4 R20, [R231+0x2900] ;  /* 0x00290000e714783b */ /* 0x000eee0000004200 */
[----:B------:R-:W-:Y:S01]  /*5000*/  HMMA.16816.F32 R40, R8, R30, R40 ;  /* 0x0000001e0828723c */ /* 0x000fe20000001828 */
[----:B-1----:R-:W-:-:S04]  /*5010*/  FFMA.FTZ R3, R208, c[0x0][0x2d0], -R6 ;  /* 0x0000b400d0037a23 */ /* 0x002fc80000010806 */
[----:B------:R1:W-:Y:S03]  /*5020*/  MUFU.EX2 R88, R3 ;  /* 0x0000000300587308 */ /* 0x0003e60000000800 */
[----:B------:R-:W-:Y:S01]  /*5030*/  HMMA.16816.F32 R44, R8, R28, R44 ;  /* 0x0000001c082c723c */ /* 0x000fe2000000182c */
[----:B-1----:R-:W-:-:S04]  /*5040*/  FFMA.FTZ R3, R217, c[0x0][0x2d0], -R5 ;  /* 0x0000b400d9037a23 */ /* 0x002fc80000010805 */
[----:B------:R1:W-:Y:S02]  /*5050*/  MUFU.EX2 R79, R3 ;  /* 0x00000003004f7308 */ /* 0x0003e40000000800 */
[----:B-1----:R-:W-:-:S06]  /*5060*/  FFMA.FTZ R3, R220, c[0x0][0x2d0], -R5 ;  /* 0x0000b400dc037a23 */ /* 0x002fcc0000010805 */
[----:B------:R1:W4:Y:S02]  /*5070*/  MUFU.EX2 R78, R3 ;  /* 0x00000003004e7308 */ /* 0x0003240000000800 */
[----:B-1----:R-:W-:-:S06]  /*5080*/  FFMA.FTZ R3, R218, c[0x0][0x2d0], -R5 ;  /* 0x0000b400da037a23 */ /* 0x002fcc0000010805 */
[----:B------:R1:W-:Y:S02]  /*5090*/  MUFU.EX2 R75, R3 ;  /* 0x00000003004b7308 */ /* 0x0003e40000000800 */
[----:B-1----:R-:W-:-:S06]  /*50a0*/  FFMA.FTZ R3, R221, c[0x0][0x2d0], -R5 ;  /* 0x0000b400dd037a23 */ /* 0x002fcc0000010805 */
[----:B------:R1:W1:Y:S02]  /*50b0*/  MUFU.EX2 R77, R3 ;  /* 0x00000003004d7308 */ /* 0x0002640000000800 */
[----:B-1----:R-:W-:Y:S02]  /*50c0*/  FFMA.FTZ R3, R113, c[0x0][0x2d0], -R7 ;  /* 0x0000b40071037a23 */ /* 0x002fe40000010807 */
[----:B------:R-:W-:Y:S01]  /*50d0*/  IMAD.MOV.U32 R113, RZ, RZ, R114 ;  /* 0x000000ffff717224 */ /* 0x000fe200078e0072 */
[----:B------:R-:W-:Y:S01]  /*50e0*/  MOV R114, R115 ;  /* 0x0000007300727202 */ /* 0x000fe20000000f00 */
[----:B------:R-:W-:Y:S02]  /*50f0*/  IMAD.MOV.U32 R115, RZ, RZ, R167 ;  /* 0x000000ffff737224 */ /* 0x000fe400078e00a7 */
[----:B------:R-:W-:Y:S01]  /*5100*/  IMAD.MOV.U32 R167, RZ, RZ, R149 ;  /* 0x000000ffffa77224 */ /* 0x000fe200078e0095 */
[----:B------:R1:W-:Y:S01]  /*5110*/  MUFU.EX2 R74, R3 ;  /* 0x00000003004a7308 */ /* 0x0003e20000000800 */
[----:B------:R-:W-:Y:S01]  /*5120*/  IMAD.MOV.U32 R149, RZ, RZ, R150 ;  /* 0x000000ffff957224 */ /* 0x000fe200078e0096 */
[----:B------:R-:W-:Y:S01]  /*5130*/  MOV R150, R148 ;  /* 0x0000009400967202 */ /* 0x000fe20000000f00 */
[----:B------:R-:W-:-:S02]  /*5140*/  IMAD.MOV.U32 R148, RZ, RZ, R153 ;  /* 0x000000ffff947224 */ /* 0x000fc400078e0099 */
[----:B------:R-:W-:Y:S02]  /*5150*/  IMAD.MOV.U32 R153, RZ, RZ, R127 ;  /* 0x000000ffff997224 */ /* 0x000fe400078e007f */
[----:B------:R-:W-:Y:S01]  /*5160*/  IMAD.MOV.U32 R127, RZ, RZ, R126 ;  /* 0x000000ffff7f7224 */ /* 0x000fe200078e007e */
[----:B--2---:R-:W-:Y:S02]  /*5170*/  F2FP.PACK_AB R8, R90, R91 ;  /* 0x0000005b5a08723e */ /* 0x004fe400000000ff */
[----:B----4-:R-:W-:Y:S02]  /*5180*/  F2FP.PACK_AB R9, R78, R79 ;  /* 0x0000004f4e09723e */ /* 0x010fe400000000ff */
[----:B------:R-:W-:Y:S02]  /*5190*/  F2FP.PACK_AB R10, R88, R89 ;  /* 0x00000059580a723e */ /* 0x000fe400000000ff */
[----:B------:R-:W-:Y:S01]  /*51a0*/  F2FP.PACK_AB R11, R77, R75 ;  /* 0x0000004b4d0b723e */ /* 0x000fe200000000ff */
[----:B-1----:R-:W-:Y:S01]  /*51b0*/  FFMA.FTZ R3, R113, c[0x0][0x2d0], -R7 ;  /* 0x0000b40071037a23 */ /* 0x002fe20000010807 */
[----:B------:R-:W-:Y:S01]  /*51c0*/  MOV R126, R125 ;  /* 0x0000007d007e7202 */ /* 0x000fe20000000f00 */
[----:B------:R-:W-:-:S02]  /*51d0*/  IMAD.MOV.U32 R113, RZ, RZ, R114 ;  /* 0x000000ffff717224 */ /* 0x000fc400078e0072 */
[----:B------:R-:W-:Y:S01]  /*51e0*/  IMAD.MOV.U32 R114, RZ, RZ, R115 ;  /* 0x000000ffff727224 */ /* 0x000fe200078e0073 */
[----:B------:R-:W-:Y:S01]  /*51f0*/  MOV R115, R167 ;  /* 0x000000a700737202 */ /* 0x000fe20000000f00 */
[----:B------:R-:W-:Y:S01]  /*5200*/  IMAD.MOV.U32 R167, RZ, RZ, R149 ;  /* 0x000000ffffa77224 */ /* 0x000fe200078e0095 */
[----:B------:R1:W2:Y:S01]  /*5210*/  MUFU.EX2 R73, R3 ;  /* 0x0000000300497308 */ /* 0x0002a20000000800 */
[----:B------:R-:W-:Y:S02]  /*5220*/  IMAD.MOV.U32 R149, RZ, RZ, R150 ;  /* 0x000000ffff957224 */ /* 0x000fe400078e0096 */
[----:B------:R-:W-:Y:S01]  /*5230*/  IMAD.MOV.U32 R150, RZ, RZ, R148 ;  /* 0x000000ffff967224 */ /* 0x000fe200078e0094 */
[----:B------:R-:W-:Y:S01]  /*5240*/  MOV R148, R127 ;  /* 0x0000007f00947202 */ /* 0x000fe20000000f00 */
[----:B------:R-:W-:Y:S01]  /*5250*/  HMMA.16816.F32 R136, R8, R24, R136 ;  /* 0x000000180888723c */ /* 0x000fe20000001888 */
[----:B------:R-:W-:Y:S02]  /*5260*/  IMAD.MOV.U32 R125, RZ, RZ, R239 ;  /* 0x000000ffff7d7224 */ /* 0x000fe400078e00ef */
[----:B-1----:R-:W-:-:S05]  /*5270*/  FFMA.FTZ R3, R113, c[0x0][0x2d0], -R7 ;  /* 0x0000b40071037a23 */ /* 0x002fca0000010807 */
[C---:B------:R-:W-:Y:S01]  /*5280*/  HMMA.16816.F32 R144, R8.reuse, R26, R144 ;  /* 0x0000001a0890723c */ /* 0x040fe20000001890 */
[----:B------:R-:W-:Y:S01]  /*5290*/  IMAD.MOV.U32 R113, RZ, RZ, R114 ;  /* 0x000000ffff717224 */ /* 0x000fe200078e0072 */
[----:B------:R1:W5:Y:S01]  /*52a0*/  LDL.LU R239, [R1+0x3c] ;  /* 0x00003c0001ef7983 */ /* 0x0003620000300800 */
[----:B------:R-:W-:Y:S02]  /*52b0*/  IMAD.MOV.U32 R114, RZ, RZ, R115 ;  /* 0x000000ffff727224 */ /* 0x000fe400078e0073 */
[----:B------:R-:W-:Y:S01]  /*52c0*/  IMAD.MOV.U32 R115, RZ, RZ, R167 ;  /* 0x000000ffff737224 */ /* 0x000fe200078e00a7 */
[----:B------:R-:W-:Y:S01]  /*52d0*/  MOV R167, R149 ;  /* 0x0000009500a77202 */ /* 0x000fe20000000f00 */
[----:B------:R-:W-:Y:S01]  /*52e0*/  IMAD.MOV.U32 R149, RZ, RZ, R150 ;  /* 0x000000ffff957224 */ /* 0x000fe200078e0096 */
[----:B------:R4:W-:Y:S01]  /*52f0*/  MUFU.EX2 R72, R3 ;  /* 0x0000000300487308 */ /* 0x0009e20000000800 */
[----:B------:R-:W-:Y:S02]  /*5300*/  IMAD.MOV.U32 R150, RZ, RZ, R148 ;  /* 0x000000ffff967224 */ /* 0x000fe400078e0094 */
[----:B------:R-:W-:Y:S01]  /*5310*/  IMAD.MOV.U32 R148, RZ, RZ, R166 ;  /* 0x000000ffff947224 */ /* 0x000fe200078e00a6 */
[----:B------:R-:W-:Y:S01]  /*5320*/  MOV R166, R140 ;  /* 0x0000008c00a67202 */ /* 0x000fe20000000f00 */
[----:B------:R-:W-:Y:S01]  /*5330*/  IMAD.MOV.U32 R140, RZ, RZ, R141 ;  /* 0x000000ffff8c7224 */ /* 0x000fe200078e008d */
[----:B---3--:R-:W-:Y:S01]  /*5340*/  HMMA.16816.F32 R156, R8, R20, R156 ;  /* 0x00000014089c723c */ /* 0x008fe2000000189c */
[----:B------:R-:W-:-:S02]  /*5350*/  IMAD.MOV.U32 R127, RZ, RZ, R126 ;  /* 0x000000ffff7f7224 */ /* 0x000fc400078e007e */
[----:B----4-:R-:W-:Y:S02]  /*5360*/  FFMA.FTZ R3, R113, c[0x0][0x2d0], -R7 ;  /* 0x0000b40071037a23 */ /* 0x010fe40000010807 */
[----:B------:R-:W-:Y:S01]  /*5370*/  IMAD.MOV.U32 R113, RZ, RZ, R114 ;  /* 0x000000ffff717224 */ /* 0x000fe200078e0072 */
[----:B------:R-:W-:Y:S01]  /*5380*/  MOV R114, R115 ;  /* 0x0000007300727202 */ /* 0x000fe20000000f00 */
[----:B------:R-:W-:Y:S01]  /*5390*/  IMAD.MOV.U32 R115, RZ, RZ, R167 ;  /* 0x000000ffff737224 */ /* 0x000fe200078e00a7 */
[----:B------:R3:W-:Y:S01]  /*53a0*/  MUFU.EX2 R59, R3 ;  /* 0x00000003003b7308 */ /* 0x0007e20000000800 */
[----:B------:R-:W-:Y:S02]  /*53b0*/  IMAD.MOV.U32 R167, RZ, RZ, R149 ;  /* 0x000000ffffa77224 */ /* 0x000fe400078e0095 */
[----:B------:R-:W-:Y:S01]  /*53c0*/  IMAD.MOV.U32 R149, RZ, RZ, R150 ;  /* 0x000000ffff957224 */ /* 0x000fe200078e0096 */
[----:B------:R-:W-:Y:S01]  /*53d0*/  MOV R150, R148 ;  /* 0x0000009400967202 */ /* 0x000fe20000000f00 */
[----:B------:R-:W-:-:S02]  /*53e0*/  IMAD.MOV.U32 R148, RZ, RZ, R166 ;  /* 0x000000ffff947224 */ /* 0x000fc400078e00a6 */
[----:B------:R-:W-:Y:S01]  /*53f0*/  IMAD.MOV.U32 R141, RZ, RZ, R237 ;  /* 0x000000ffff8d7224 */ /* 0x000fe200078e00ed */
[----:B------:R-:W-:Y:S01]  /*5400*/  HMMA.16816.F32 R160, R8, R22, R160 ;  /* 0x0000001608a0723c */ /* 0x000fe200000018a0 */
[----:B------:R-:W-:Y:S02]  /*5410*/  IMAD.MOV.U32 R126, RZ, RZ, R125 ;  /* 0x000000ffff7e7224 */ /* 0x000fe400078e007d */
[----:B---3--:R-:W-:Y:S02]  /*5420*/  FFMA.FTZ R3, R113, c[0x0][0x2d0], -R0 ;  /* 0x0000b40071037a23 */ /* 0x008fe40000010800 */
[----:B------:R-:W-:Y:S02]  /*5430*/  IMAD.MOV.U32 R113, RZ, RZ, R114 ;  /* 0x000000ffff717224 */ /* 0x000fe400078e0072 */
[----:B------:R-:W-:Y:S01]  /*5440*/  IMAD.MOV.U32 R114, RZ, RZ, R115 ;  /* 0x000000ffff727224 */ /* 0x000fe200078e0073 */
[----:B------:R3:W-:Y:S01]  /*5450*/  MUFU.EX2 R58, R3 ;  /* 0x00000003003a7308 */ /* 0x0007e20000000800 */
[----:B------:R-:W-:Y:S01]  /*5460*/  IMAD.MOV.U32 R115, RZ, RZ, R167 ;  /* 0x000000ffff737224 */ /* 0x000fe200078e00a7 */
[----:B------:R-:W-:Y:S01]  /*5470*/  MOV R167, R149 ;  /* 0x0000009500a77202 */ /* 0x000fe20000000f00 */
[----:B------:R-:W-:-:S02]  /*5480*/  IMAD.MOV.U32 R149, RZ, RZ, R150 ;  /* 0x000000ffff957224 */ /* 0x000fc400078e0096 */
[----:B------:R-:W-:Y:S02]  /*5490*/  IMAD.MOV.U32 R150, RZ, RZ, R148 ;  /* 0x000000ffff967224 */ /* 0x000fe400078e0094 */
[----:B------:R-:W-:Y:S02]  /*54a0*/  IMAD.MOV.U32 R166, RZ, RZ, R141 ;  /* 0x000000ffffa67224 */ /* 0x000fe400078e008d */
[----:B------:R-:W-:Y:S01]  /*54b0*/  IMAD.MOV.U32 R141, RZ, RZ, R121 ;  /* 0x000000ffff8d7224 */ /* 0x000fe200078e0079 */
[----:B------:R-:W-:Y:S01]  /*54c0*/  HMMA.16816.F32 R172, R8, R16, R172 ;  /* 0x0000001008ac723c */ /* 0x000fe200000018ac */
[----:B------:R-:W-:Y:S02]  /*54d0*/  IMAD.MOV.U32 R125, RZ, RZ, R124 ;  /* 0x000000ffff7d7224 */ /* 0x000fe400078e007c */
[----:B---3--:R-:W-:Y:S02]  /*54e0*/  FFMA.FTZ R3, R113, c[0x0][0x2d0], -R0 ;  /* 0x0000b40071037a23 */ /* 0x008fe40000010800 */
[----:B------:R-:W-:-:S03]  /*54f0*/  IMAD.MOV.U32 R148, RZ, RZ, R166 ;  /* 0x000000ffff947224 */ /* 0x000fc600078e00a6 */
[----:B------:R-:W-:Y:S01]  /*5500*/  HMMA.16816.F32 R176, R8, R18, R84 ;  /* 0x0000001208b0723c */ /* 0x000fe20000001854 */
[----:B------:R-:W-:-:S07]  /*5510*/  IMAD.MOV.U32 R113, RZ, RZ, R114 ;  /* 0x000000ffff717224 */ /* 0x000fce00078e0072 */
[C---:B------:R-:W-:Y:S01]  /*5520*/  HMMA.16816.F32 R80, R8.reuse, R12, R80 ;  /* 0x0000000c0850723c */ /* 0x040fe20000001850 */
[----:B------:R-:W-:Y:S01]  /*5530*/  IMAD.MOV.U32 R114, RZ, RZ, R115 ;  /* 0x000000ffff727224 */ /* 0x000fe200078e0073 */
[----:B------:R-:W-:Y:S01]  /*5540*/  MOV R115, R167 ;  /* 0x000000a700737202 */ /* 0x000fe20000000f00 */
[----:B------:R-:W-:Y:S01]  /*5550*/  IMAD.MOV.U32 R167, RZ, RZ, R149 ;  /* 0x000000ffffa77224 */ /* 0x000fe200078e0095 */
[----:B------:R3:W4:Y:S01]  /*5560*/  MUFU.EX2 R57, R3 ;  /* 0x0000000300397308 */ /* 0x0007220000000800 */
[----:B------:R-:W-:Y:S01]  /*5570*/  IMAD.MOV.U32 R149, RZ, RZ, R150 ;  /* 0x000000ffff957224 */ /* 0x000fe200078e0096 */
[----:B------:R-:W-:Y:S01]  /*5580*/  MOV R166, R141 ;  /* 0x0000008d00a67202 */ /* 0x000fe20000000f00 */
[----:B------:R-:W-:Y:S01]  /*5590*/  IMAD.MOV.U32 R150, RZ, RZ, R148 ;  /* 0x000000ffff967224 */ /* 0x000fe200078e0094 */
[----:B------:R-:W-:Y:S01]  /*55a0*/  HMMA.16816.F32 R68, R8, R14, R68 ;  /* 0x0000000e0844723c */ /* 0x000fe20000001844 */
[----:B------:R-:W-:Y:S02]  /*55b0*/  MOV R121, R236 ;  /* 0x000000ec00797202 */ /* 0x000fe40000000f00 */
[----:B------:R-:W-:Y:S01]  /*55c0*/  MOV R124, R238 ;  /* 0x000000ee007c7202 */ /* 0x000fe20000000f00 */
[----:B---3--:R-:W-:Y:S01]  /*55d0*/  FFMA.FTZ R3, R113, c[0x0][0x2d0], -R0 ;  /* 0x0000b40071037a23 */ /* 0x008fe20000010800 */
[----:B------:R-:W-:Y:S01]  /*55e0*/  MOV R148, R166 ;  /* 0x000000a600947202 */ /* 0x000fe20000000f00 */
[----:B------:R-:W-:Y:S01]  /*55f0*/  IMAD.MOV.U32 R113, RZ, RZ, R114 ;  /* 0x000000ffff717224 */ /* 0x000fe200078e0072 */
[----:B--2---:R-:W-:Y:S01]  /*5600*/  F2FP.PACK_AB R8, R73, R74 ;  /* 0x0000004a4908723e */ /* 0x004fe200000000ff */
[----:B------:R-:W-:Y:S01]  /*5610*/  IMAD.MOV.U32 R114, RZ, RZ, R115 ;  /* 0x000000ffff727224 */ /* 0x000fe200078e0073 */
[----:B------:R-:W-:Y:S01]  /*5620*/  MOV R115, R167 ;  /* 0x000000a700737202 */ /* 0x000fe20000000f00 */
[----:B------:R2:W-:Y:S01]  /*5630*/  MUFU.EX2 R56, R3 ;  /* 0x0000000300387308 */ /* 0x0005e20000000800 */
[----:B------:R-:W-:Y:S01]  /*5640*/  IMAD.MOV.U32 R167, RZ, RZ, R149 ;  /* 0x000000ffffa77224 */ /* 0x000fe200078e0095 */
[----:B----4-:R-:W-:Y:S01]  /*5650*/  F2FP.PACK_AB R9, R57, R58 ;  /* 0x0000003a3909723e */ /* 0x010fe200000000ff */
[----:B------:R-:W-:Y:S01]  /*5660*/  IMAD.MOV.U32 R149, RZ, RZ, R150 ;  /* 0x000000ffff957224 */ /* 0x000fe200078e0096 */
[----:B------:R-:W-:Y:S01]  /*5670*/  F2FP.PACK_AB R10, R59, R72 ;  /* 0x000000483b0a723e */ /* 0x000fe200000000ff */
[----:B------:R-:W-:Y:S01]  /*5680*/  IMAD.MOV.U32 R166, RZ, RZ, R234 ;  /* 0x000000ffffa67224 */ /* 0x000fe200078e00ea */
[----:B------:R1:W5:Y:S01]  /*5690*/  LDL.LU R238, [R1+0x38] ;  /* 0x0000380001ee7983 */ /* 0x0003620000300800 */
[----:B--2---:R-:W-:Y:S01]  /*56a0*/  FFMA.FTZ R3, R113, c[0x0][0x2d0], -R0 ;  /* 0x0000b40071037a23 */ /* 0x004fe20000010800 */
[----:B------:R-:W-:Y:S01]  /*56b0*/  MOV R113, R114 ;  /* 0x0000007200717202 */ /* 0x000fe20000000f00 */
[----:B------:R-:W-:Y:S01]  /*56c0*/  IMAD.MOV.U32 R114, RZ, RZ, R115 ;  /* 0x000000ffff727224 */ /* 0x000fe200078e0073 */
[----:B------:R1:W5:Y:S01]  /*56d0*/  LDL.LU R237, [R1+0x34] ;  /* 0x0000340001ed7983 */ /* 0x0003620000300800 */
[----:B------:R2:W3:Y:S01]  /*56e0*/  MUFU.EX2 R31, R3 ;  /* 0x00000003001f7308 */ /* 0x0004e20000000800 */
[----:B------:R-:W-:-:S02]  /*56f0*/  IMAD.MOV.U32 R115, RZ, RZ, R167 ;  /* 0x000000ffff737224 */ /* 0x000fc400078e00a7 */
[----:B------:R-:W-:Y:S01]  /*5700*/  IMAD.MOV.U32 R167, RZ, RZ, R149 ;  /* 0x000000ffffa77224 */ /* 0x000fe200078e0095 */
[----:B------:R1:W5:Y:S01]  /*5710*/  LDL.LU R236, [R1+0x30] ;  /* 0x0000300001ec7983 */ /* 0x0003620000300800 */
[----:B------:R-:W-:Y:S01]  /*5720*/  IMAD.MOV.U32 R150, RZ, RZ, R148 ;  /* 0x000000ffff967224 */ /* 0x000fe200078e0094 */
[----:B------:R-:W-:Y:S01]  /*5730*/  MOV R148, R166 ;  /* 0x000000a600947202 */ /* 0x000fe20000000f00 */
[----:B------:R-:W-:Y:S02]  /*5740*/  IMAD.MOV.U32 R141, RZ, RZ, R235 ;  /* 0x000000ffff8d7224 */ /* 0x000fe400078e00eb */
[----:B--2---:R-:W-:Y:S01]  /*5750*/  FFMA.FTZ R3, R113, c[0x0][0x2d0], -R6 ;  /* 0x0000b40071037a23 */ /* 0x004fe20000010806 */
[----:B------:R-:W-:Y:S01]  /*5760*/  MOV R149, R150 ;  /* 0x0000009600957202 */ /* 0x000fe20000000f00 */
[----:B------:R-:W-:Y:S01]  /*5770*/  IMAD.MOV.U32 R113, RZ, RZ, R114 ;  /* 0x000000ffff717224 */ /* 0x000fe200078e0072 */
[----:B------:R-:W-:Y:S01]  /*5780*/  MOV R114, R115 ;  /* 0x0000007300727202 */ /* 0x000fe20000000f00 */
[----:B------:R2:W-:Y:S01]  /*5790*/  MUFU.EX2 R29, R3 ;  /* 0x00000003001d7308 */ /* 0x0005e20000000800 */
[----:B------:R-:W-:Y:S01]  /*57a0*/  IMAD.MOV.U32 R115, RZ, RZ, R167 ;  /* 0x000000ffff737224 */ /* 0x000fe200078e00a7 */
[----:B---3--:R-:W-:Y:S01]  /*57b0*/  F2FP.PACK_AB R11, R31, R56 ;  /* 0x000000381f0b723e */ /* 0x008fe200000000ff */
[----:B------:R-:W-:Y:S01]  /*57c0*/  IMAD.MOV.U32 R166, RZ, RZ, R155 ;  /* 0x000000ffffa67224 */ /* 0x000fe200078e009b */
[----:B------:R1:W5:Y:S01]  /*57d0*/  LDL.LU R235, [R1+0x2c] ;  /* 0x00002c0001eb7983 */ /* 0x0003620000300800 */
[----:B------:R-:W-:-:S02]  /*57e0*/  IMAD.MOV.U32 R155, RZ, RZ, R120 ;  /* 0x000000ffff9b7224 */ /* 0x000fc400078e0078 */
[----:B------:R-:W-:Y:S01]  /*57f0*/  IMAD.MOV.U32 R150, RZ, RZ, R148 ;  /* 0x000000ffff967224 */ /* 0x000fe200078e0094 */
[----:B------:R1:W5:Y:S01]  /*5800*/  LDL.LU R234, [R1+0x28] ;  /* 0x0000280001ea7983 */ /* 0x0003620000300800 */
[----:B------:R-:W-:Y:S02]  /*5810*/  IMAD.MOV.U32 R167, RZ, RZ, R149 ;  /* 0x000000ffffa77224 */ /* 0x000fe400078e0095 */
[----:B--2---:R-:W-:Y:S02]  /*5820*/  FFMA.FTZ R3, R113, c[0x0][0x2d0], -R6 ;  /* 0x0000b40071037a23 */ /* 0x004fe40000010806 */
[----:B------:R-:W-:Y:S01]  /*5830*/  IMAD.MOV.U32 R113, RZ, RZ, R114 ;  /* 0x000000ffff717224 */ /* 0x000fe200078e0072 */
[----:B------:R-:W-:Y:S01]  /*5840*/  MOV R114, R115 ;  /* 0x0000007300727202 */ /* 0x000fe20000000f00 */
[----:B------:R2:W3:Y:S01]  /*5850*/  MUFU.EX2 R30, R3 ;  /* 0x00000003001e7308 */ /* 0x0004e20000000800 */
[----:B------:R-:W-:Y:S02]  /*5860*/  IMAD.MOV.U32 R148, RZ, RZ, R166 ;  /* 0x000000ffff947224 */ /* 0x000fe400078e00a6 */
[----:B------:R-:W-:Y:S01]  /*5870*/  IMAD.MOV.U32 R166, RZ, RZ, R155 ;  /* 0x000000ffffa67224 */ /* 0x000fe200078e009b */
[----:B------:R-:W-:Y:S01]  /*5880*/  MOV R155, R164 ;  /* 0x000000a4009b7202 */ /* 0x000fe20000000f00 */
[----:B------:R-:W-:-:S02]  /*5890*/  IMAD.MOV.U32 R164, RZ, RZ, R165 ;  /* 0x000000ffffa47224 */ /* 0x000fc400078e00a5 */
[----:B------:R-:W-:Y:S01]  /*58a0*/  IMAD.MOV.U32 R115, RZ, RZ, R167 ;  /* 0x000000ffff737224 */ /* 0x000fe200078e00a7 */
[C---:B------:R-:W-:Y:S01]  /*58b0*/  HMMA.16816.F32 R60, R8.reuse, R26, R60 ;  /* 0x0000001a083c723c */ /* 0x040fe2000000183c */
[----:B------:R-:W-:Y:S02]  /*58c0*/  IMAD.MOV.U32 R165, RZ, RZ, R232 ;  /* 0x000000ffffa57224 */ /* 0x000fe400078e00e8 */
[----:B------:R-:W-:Y:S02]  /*58d0*/  IMAD.MOV.U32 R120, RZ, RZ, R233 ;  /* 0x000000ffff787224 */ /* 0x000fe400078e00e9 */
[----:B------:R-:W-:Y:S02]  /*58e0*/  IMAD.MOV.U32 R149, RZ, RZ, R150 ;  /* 0x000000ffff957224 */ /* 0x000fe400078e0096 */
[----:B--2---:R-:W-:Y:S01]  /*58f0*/  FFMA.FTZ R3, R113, c[0x0][0x2d0], -R6 ;  /* 0x0000b40071037a23 */ /* 0x004fe20000010806 */
[----:B------:R-:W-:Y:S01]  /*5900*/  HMMA.16816.F32 R64, R8, R24, R64 ;  /* 0x000000180840723c */ /* 0x000fe20000001840 */
[----:B------:R1:W5:Y:S02]  /*5910*/  LDL.LU R233, [R1+0x24] ;  /* 0x0000240001e97983 */ /* 0x0003640000300800 */
[----:B------:R2:W-:Y:S01]  /*5920*/  MUFU.EX2 R28, R3 ;  /* 0x00000003001c7308 */ /* 0x0005e20000000800 */
[----:B------:R-:W-:Y:S01]  /*5930*/  MOV R150, R148 ;  /* 0x0000009400967202 */ /* 0x000fe20000000f00 */
[----:B------:R-:W-:Y:S01]  /*5940*/  IMAD.MOV.U32 R148, RZ, RZ, R166 ;  /* 0x000000ffff947224 */ /* 0x000fe200078e00a6 */
[----:B------:R1:W5:Y:S01]  /*5950*/  LDL.LU R232, [R1+0x20] ;  /* 0x0000200001e87983 */ /* 0x0003620000300800 */
[----:B------:R-:W-:-:S02]  /*5960*/  IMAD.MOV.U32 R166, RZ, RZ, R155 ;  /* 0x000000ffffa67224 */ /* 0x000fc400078e009b */
[----:B------:R-:W-:Y:S01]  /*5970*/  IMAD.MOV.U32 R155, RZ, RZ, R164 ;  /* 0x000000ffff9b7224 */ /* 0x000fe200078e00a4 */
[----:B------:R-:W-:Y:S01]  /*5980*/  MOV R164, R165 ;  /* 0x000000a500a47202 */ /* 0x000fe20000000f00 */
[----:B------:R-:W-:Y:S02]  /*5990*/  IMAD.MOV.U32 R167, RZ, RZ, R149 ;  /* 0x000000ffffa77224 */ /* 0x000fe400078e0095 */
[----:B------:R-:W-:Y:S02]  /*59a0*/  IMAD.MOV.U32 R165, RZ, RZ, R153 ;  /* 0x000000ffffa57224 */ /* 0x000fe400078e0099 */
[----:B--2---:R-:W-:Y:S02]  /*59b0*/  FFMA.FTZ R3, R114, c[0x0][0x2d0], -R6 ;  /* 0x0000b40072037a23 */ /* 0x004fe40000010806 */
[----:B------:R-:W-:Y:S02]  /*59c0*/  IMAD.MOV.U32 R149, RZ, RZ, R150 ;  /* 0x000000ffff957224 */ /* 0x000fe400078e0096 */
[----:B------:R2:W-:Y:S01]  /*59d0*/  MUFU.EX2 R26, R3 ;  /* 0x00000003001a7308 */ /* 0x0005e20000000800 */
[----:B------:R-:W-:Y:S01]  /*59e0*/  MOV R150, R148 ;  /* 0x0000009400967202 */ /* 0x000fe20000000f00 */
[----:B------:R-:W-:-:S02]  /*59f0*/  IMAD.MOV.U32 R153, RZ, RZ, R135 ;  /* 0x000000ffff997224 */ /* 0x000fc400078e0087 */
[----:B------:R-:W-:Y:S01]  /*5a00*/  IMAD.MOV.U32 R148, RZ, RZ, R166 ;  /* 0x000000ffff947224 */ /* 0x000fe200078e00a6 */
[----:B------:R-:W-:Y:S01]  /*5a10*/  HMMA.16816.F32 R48, R8, R22, R48 ;  /* 0x000000160830723c */ /* 0x000fe20000001830 */
[----:B------:R-:W-:Y:S01]  /*5a20*/  IMAD.MOV.U32 R166, RZ, RZ, R155 ;  /* 0x000000ffffa67224 */ /* 0x000fe200078e009b */
[----:B------:R1:W5:Y:S01]  /*5a30*/  LDL.LU R135, [R1+0x1c] ;  /* 0x00001c0001877983 */ /* 0x0003620000300800 */
[----:B------:R-:W-:Y:S01]  /*5a40*/  IMAD.MOV.U32 R155, RZ, RZ, R164 ;  /* 0x000000ffff9b7224 */ /* 0x000fe200078e00a4 */
[----:B------:R-:W-:Y:S01]  /*5a50*/  MOV R164, R165 ;  /* 0x000000a500a47202 */ /* 0x000fe20000000f00 */
[----:B------:R-:W-:Y:S02]  /*5a60*/  IMAD.MOV.U32 R165, RZ, RZ, R153 ;  /* 0x000000ffffa57224 */ /* 0x000fe400078e0099 */
[----:B--2---:R-:W-:Y:S02]  /*5a70*/  FFMA.FTZ R3, R115, c[0x0][0x2d0], -R5 ;  /* 0x0000b40073037a23 */ /* 0x004fe40000010805 */
[----:B------:R-:W-:-:S02]  /*5a80*/  IMAD.MOV.U32 R170, RZ, RZ, R167 ;  /* 0x000000ffffaa7224 */ /* 0x000fc400078e00a7 */
[----:B------:R2:W-:Y:S01]  /*5a90*/  MUFU.EX2 R25, R3 ;  /* 0x0000000300197308 */ /* 0x0005e20000000800 */
[----:B------:R-:W-:Y:S01]  /*5aa0*/  IMAD.MOV.U32 R114, RZ, RZ, R155 ;  /* 0x000000ffff727224 */ /* 0x000fe200078e009b */
[----:B------:R-:W-:Y:S01]  /*5ab0*/  MOV R155, R165 ;  /* 0x000000a5009b7202 */ /* 0x000fe20000000f00 */
[----:B------:R-:W-:Y:S02]  /*5ac0*/  IMAD.MOV.U32 R153, RZ, RZ, R154 ;  /* 0x000000ffff997224 */ /* 0x000fe400078e009a */
[----:B------:R-:W-:Y:S02]  /*5ad0*/  IMAD.MOV.U32 R169, RZ, RZ, R150 ;  /* 0x000000ffffa97224 */ /* 0x000fe400078e0096 */
[----:B------:R-:W-:Y:S01]  /*5ae0*/  IMAD.MOV.U32 R154, RZ, RZ, R152 ;  /* 0x000000ffff9a7224 */ /* 0x000fe200078e0098 */
[----:B------:R-:W-:Y:S01]  /*5af0*/  MOV R152, R76 ;  /* 0x0000004c00987202 */ /* 0x000fe20000000f00 */
[----:B--2---:R-:W-:Y:S01]  /*5b00*/  FFMA.FTZ R3, R219, c[0x0][0x2d0], -R5 ;  /* 0x0000b400db037a23 */ /* 0x004fe20000010805 */
[----:B------:R-:W-:Y:S01]  /*5b10*/  HMMA.16816.F32 R52, R8, R20, R52 ;  /* 0x000000140834723c */ /* 0x000fe20000001834 */
[----:B------:R-:W-:-:S02]  /*5b20*/  IMAD.MOV.U32 R113, RZ, RZ, R166 ;  /* 0x000000ffff717224 */ /* 0x000fc400078e00a6 */
[----:B------:R-:W-:Y:S01]  /*5b30*/  IMAD.MOV.U32 R168, RZ, RZ, R149 ;  /* 0x000000ffffa87224 */ /* 0x000fe200078e0095 */
[----:B------:R2:W4:Y:S01]  /*5b40*/  MUFU.EX2 R24, R3 ;  /* 0x0000000300187308 */ /* 0x0005220000000800 */
[----:B------:R-:W-:Y:S01]  /*5b50*/  IMAD.MOV.U32 R115, RZ, RZ, R164 ;  /* 0x000000ffff737224 */ /* 0x000fe200078e00a4 */
[----:B------:R-:W-:Y:S01]  /*5b60*/  MOV R112, R148 ;  /* 0x0000009400707202 */ /* 0x000fe20000000f00 */
[----:B------:R-:W-:Y:S01]  /*5b70*/  IMAD.MOV.U32 R207, RZ, RZ, R155 ;  /* 0x000000ffffcf7224 */ /* 0x000fe200078e009b */
[C---:B------:R-:W-:Y:S01]  /*5b80*/  HMMA.16816.F32 R44, R8.reuse, R12, R44 ;  /* 0x0000000c082c723c */ /* 0x040fe2000000182c */
[----:B------:R-:W-:Y:S01]  /*5b90*/  IMAD.MOV.U32 R208, RZ, RZ, R154 ;  /* 0x000000ffffd07224 */ /* 0x000fe200078e009a */
[----:B------:R-:W-:Y:S01]  /*5ba0*/  MOV R154, R152 ;  /* 0x00000098009a7202 */ /* 0x000fe20000000f00 */
[--C-:B------:R-:W-:Y:S01]  /*5bb0*/  FFMA.FTZ R6, R114, c[0x0][0x2d0], -R0.reuse ;  /* 0x0000b40072067a23 */ /* 0x100fe20000010800 */
[----:B------:R1:W-:Y:S01]  /*5bc0*/  MUFU.EX2 R21, R4 ;  /* 0x0000000400157308 */ /* 0x0003e20000000800 */
[----:B------:R-:W-:Y:S01]  /*5bd0*/  IMAD.MOV.U32 R206, RZ, RZ, R153 ;  /* 0x000000ffffce7224 */ /* 0x000fe200078e0099 */
[----:B------:R-:W4:Y:S02]  /*5be0*/  LDSM.16.MT88.4 R148, [R228+0x3100] ;  /* 0x00310000e494783b */ /* 0x000f240000004200 */
[C---:B------:R-:W-:Y:S02]  /*5bf0*/  HMMA.16816.F32 R40, R8.reuse, R14, R40 ;  /* 0x0000000e0828723c */ /* 0x040fe40000001828 */
[----:B------:R4:W5:Y:S01]  /*5c00*/  LDL.LU R76, [R1+0x18] ;  /* 0x00001800014c7983 */ /* 0x0009620000300800 */
[----:B------:R-:W-:Y:S01]  /*5c10*/  FFMA.FTZ R12, R115, c[0x0][0x2d0], -R0 ;  /* 0x0000b400730c7a23 */ /* 0x000fe20000010800 */
[----:B------:R-:W-:Y:S01]  /*5c20*/  MOV R152, R141 ;  /* 0x0000008d00987202 */ /* 0x000fe20000000f00 */
[----:B--2---:R-:W-:Y:S01]  /*5c30*/  FFMA.FTZ R3, R222, c[0x0][0x2d0], -R5 ;  /* 0x0000b400de037a23 */ /* 0x004fe20000010805 */
[----:B------:R-:W-:Y:S01]  /*5c40*/  MOV R141, R120 ;  /* 0x00000078008d7202 */ /* 0x000fe20000000f00 */
[----:B------:R-:W-:Y:S01]  /*5c50*/  IMAD.MOV.U32 R155, RZ, RZ, R143 ;  /* 0x000000ffff9b7224 */ /* 0x000fe200078e008f */
[C---:B------:R-:W-:Y:S01]  /*5c60*/  HMMA.16816.F32 R32, R8.reuse, R16, R32 ;  /* 0x000000100820723c */ /* 0x040fe20000001820 */
[----:B------:R2:W-:Y:S01]  /*5c70*/  MUFU.EX2 R23, R3 ;  /* 0x0000000300177308 */ /* 0x0005e20000000800 */
[----:B------:R-:W-:Y:S01]  /*5c80*/  IMAD.MOV.U32 R115, RZ, RZ, R142 ;  /* 0x000000ffff737224 */ /* 0x000fe200078e008e */
[----:B------:R-:W-:Y:S01]  /*5c90*/  MOV R114, R125 ;  /* 0x0000007d00727202 */ /* 0x000fe20000000f00 */
[----:B-1----:R-:W-:Y:S01]  /*5ca0*/  FFMA.FTZ R4, R113, c[0x0][0x2d0], -R0 ;  /* 0x0000b40071047a23 */ /* 0x002fe20000010800 */
[----:B------:R-:W1:Y:S01]  /*5cb0*/  LDSM.16.MT88.4 R164, [R231+0x3100] ;  /* 0x00310000e7a4783b */ /* 0x000e620000004200 */
[----:B------:R-:W-:Y:S01]  /*5cc0*/  IMAD.MOV.U32 R153, RZ, RZ, R140 ;  /* 0x000000ffff997224 */ /* 0x000fe200078e008c */
[----:B---3--:R-:W-:Y:S01]  /*5cd0*/  F2FP.PACK_AB R184, R30, R29 ;  /* 0x0000001d1eb8723e */ /* 0x008fe200000000ff */
[----:B------:R-:W-:Y:S01]  /*5ce0*/  FFMA.FTZ R0, R226, c[0x0][0x2d0], -R0 ;  /* 0x0000b400e2007a23 */ /* 0x000fe20000010800 */
[----:B------:R-:W-:Y:S01]  /*5cf0*/  HMMA.16816.F32 R36, R8, R18, R36 ;  /* 0x000000120824723c */ /* 0x000fe20000001824 */
[----:B------:R-:W-:Y:S01]  /*5d00*/  FADD.FTZ R13, R223, R211 ;  /* 0x000000d3df0d7221 */ /* 0x000fe20000010000 */
[----:B------:R3:W-:Y:S01]  /*5d10*/  MUFU.EX2 R9, R4 ;  /* 0x0000000400097308 */ /* 0x0007e20000000800 */
[----:B------:R-:W-:Y:S01]  /*5d20*/  IMAD.MOV.U32 R143, RZ, RZ, R123 ;  /* 0x000000ffff8f7224 */ /* 0x000fe200078e007b */
[----:B------:R-:W1:Y:S01]  /*5d30*/  LDSM.16.MT88.4 R16, [R230+0x3100] ;  /* 0x00310000e610783b */ /* 0x000e620000004200 */
[----:B------:R-:W-:Y:S01]  /*5d40*/  IMAD.MOV.U32 R142, RZ, RZ, R122 ;  /* 0x000000ffff8e7224 */ /* 0x000fe200078e007a */
[----:B----4-:R-:W-:Y:S01]  /*5d50*/  F2FP.PACK_AB R185, R24, R25 ;  /* 0x0000001918b9723e */ /* 0x010fe200000000ff */
[----:B------:R-:W-:Y:S01]  /*5d60*/  IMAD.MOV.U32 R140, RZ, RZ, R121 ;  /* 0x000000ffff8c7224 */ /* 0x000fe200078e0079 */
[----:B------:R-:W-:Y:S01]  /*5d70*/  F2FP.PACK_AB R186, R26, R28 ;  /* 0x0000001c1aba723e */ /* 0x000fe200000000ff */
[----:B--2---:R-:W-:Y:S01]  /*5d80*/  FFMA.FTZ R3, R170, c[0x0][0x2d0], -R5 ;  /* 0x0000b400aa037a23 */ /* 0x004fe20000010805 */
[----:B------:R-:W-:Y:S01]  /*5d90*/  MUFU.EX2 R11, R12 ;  /* 0x0000000c000b7308 */ /* 0x000fe20000000800 */
[----:B------:R-:W-:-:S02]  /*5da0*/  FFMA.FTZ R5, R169, c[0x0][0x2d0], -R7 ;  /* 0x0000b400a9057a23 */ /* 0x000fc40000010807 */
[----:B------:R-:W-:-:S05]  /*5db0*/  IMAD.MOV.U32 R113, RZ, RZ, R141 ;  /* 0x000000ffff717224 */ /* 0x000fca00078e008d */
[----:B------:R2:W4:Y:S01]  /*5dc0*/  MUFU.EX2 R22, R3 ;  /* 0x0000000300167308 */ /* 0x0005220000000800 */
[----:B---3--:R-:W-:Y:S02]  /*5dd0*/  FADD.FTZ R4, R155, R115 ;  /* 0x000000739b047221 */ /* 0x008fe40000010000 */
[----:B------:R-:W-:Y:S02]  /*5de0*/  IMAD.MOV.U32 R115, RZ, RZ, R124 ;  /* 0x000000ffff737224 */ /* 0x000fe400078e007c */
[----:B------:R-:W-:-:S03]  /*5df0*/  FADD.FTZ R4, R142, R4 ;  /* 0x000000048e047221 */ /* 0x000fc60000010000 */
[----:B------:R3:W-:Y:S01]  /*5e00*/  MUFU.EX2 R15, R5 ;  /* 0x00000005000f7308 */ /* 0x0007e20000000800 */
[----:B--2---:R-:W-:-:S07]  /*5e10*/  FFMA.FTZ R3, R168, c[0x0][0x2d0], -R7 ;  /* 0x0000b400a8037a23 */ /* 0x004fce0000010807 */
[----:B------:R2:W-:Y:S01]  /*5e20*/  MUFU.EX2 R12, R0 ;  /* 0x00000000000c7308 */ /* 0x0005e20000000800 */
[----:B------:R-:W-:Y:S01]  /*5e30*/  FFMA.FTZ R7, R112, c[0x0][0x2d0], -R7 ;  /* 0x0000b40070077a23 */ /* 0x000fe20000010807 */
[----:B----4-:R-:W-:Y:S01]  /*5e40*/  F2FP.PACK_AB R187, R22, R23 ;  /* 0x0000001716bb723e */ /* 0x010fe200000000ff */
[----:B------:R-:W-:Y:S02]  /*5e50*/  IMAD.MOV.U32 R112, RZ, RZ, R140 ;  /* 0x000000ffff707224 */ /* 0x000fe400078e008c */
[----:B---3--:R-:W-:-:S03]  /*5e60*/  FADD.FTZ R5, R227, R224 ;  /* 0x000000e0e3057221 */ /* 0x008fc60000010000 */
[----:B------:R3:W4:Y:S01]  /*5e70*/  MUFU.EX2 R20, R3 ;  /* 0x0000000300147308 */ /* 0x0007220000000800 */
[C---:B------:R-:W-:Y:S07]  /*5e80*/  HMMA.16816.F32 R136, R184.reuse, R148, R136 ;  /* 0x00000094b888723c */ /* 0x040fee0000001888 */
[----:B------:R1:W1:Y:S01]  /*5e90*/  MUFU.EX2 R10, R6 ;  /* 0x00000006000a7308 */ /* 0x0002620000000800 */
[----:B--2---:R-:W-:Y:S01]  /*5ea0*/  FADD.FTZ R0, R152, R13 ;  /* 0x0000000d98007221 */ /* 0x004fe20000010000 */
[----:B------:R-:W-:Y:S01]  /*5eb0*/  HMMA.16816.F32 R144, R184, R150, R144 ;  /* 0x00000096b890723c */ /* 0x000fe20000001890 */
[----:B---3--:R-:W-:-:S05]  /*5ec0*/  FADD.FTZ R3, R154, R153 ;  /* 0x000000999a037221 */ /* 0x008fca0000010000 */
[----:B------:R2:W3:Y:S01]  /*5ed0*/  MUFU.EX2 R14, R7 ;  /* 0x00000007000e7308 */ /* 0x0004e20000000800 */
[----:B----4-:R-:W-:Y:S01]  /*5ee0*/  F2FP.PACK_AB R124, R20, R21 ;  /* 0x00000015147c723e */ /* 0x010fe200000000ff */
[----:B-1----:R-:W-:Y:S01]  /*5ef0*/  HMMA.16816.F32 R156, R184, R164, R156 ;  /* 0x000000a4b89c723c */ /* 0x002fe2000000189c */
[----:B------:R-:W-:Y:S01]  /*5f00*/  FADD.FTZ R6, R143, R5 ;  /* 0x000000058f067221 */ /* 0x000fe20000010000 */
[----:B------:R-:W-:Y:S01]  /*5f10*/  F2FP.PACK_AB R125, R10, R9 ;  /* 0x000000090a7d723e */ /* 0x000fe200000000ff */
[----:B------:R-:W-:Y:S01]  /*5f20*/  FADD.FTZ R5, R127, R3 ;  /* 0x000000037f057221 */ /* 0x000fe20000010000 */
[----:B------:R-:W-:Y:S01]  /*5f30*/  F2FP.PACK_AB R127, R12, R11 ;  /* 0x0000000b0c7f723e */ /* 0x000fe200000000ff */
[----:B------:R-:W-:-:S03]  /*5f40*/  FADD.FTZ R3, R206, R4 ;  /* 0x00000004ce037221 */ /* 0x000fc60000010000 */
[C---:B------:R-:W-:Y:S01]  /*5f50*/  HMMA.16816.F32 R160, R184.reuse, R166, R160 ;  /* 0x000000a6b8a0723c */ /* 0x040fe200000018a0 */
[----:B------:R-:W-:Y:S02]  /*5f60*/  FADD.FTZ R5, R207, R5 ;  /* 0x00000005cf057221 */ /* 0x000fe40000010000 */
[----:B------:R-:W-:Y:S02]  /*5f70*/  FADD.FTZ R4, R116, R3 ;  /* 0x0000000374047221 */ /* 0x000fe40000010000 */
[----:B--2---:R-:W-:Y:S01]  /*5f80*/  FADD.FTZ R7, R126, R0 ;  /* 0x000000007e077221 */ /* 0x004fe20000010000 */
[----:B---3--:R-:W-:Y:S01]  /*5f90*/  F2FP.PACK_AB R126, R14, R15 ;  /* 0x0000000f0e7e723e */ /* 0x008fe200000000ff */
[----:B------:R-:W-:Y:S01]  /*5fa0*/  FADD.FTZ R0, R208, R6 ;  /* 0x00000006d0007221 */ /* 0x000fe20000010000 */
[----:B------:R-:W-:Y:S01]  /*5fb0*/  HMMA.16816.F32 R172, R184, R180, R172 ;  /* 0x000000b4b8ac723c */ /* 0x000fe200000018ac */
[----:B------:R-:W-:Y:S02]  /*5fc0*/  FADD.FTZ R7, R247, R7 ;  /* 0x00000007f7077221 */ /* 0x000fe40000010000 */
[----:B------:R-:W-:-:S02]  /*5fd0*/  FADD.FTZ R6, R213, R0 ;  /* 0x00000000d5067221 */ /* 0x000fc40000010000 */
[----:B------:R-:W-:Y:S02]  /*5fe0*/  FADD.FTZ R3, R117, R5 ;  /* 0x0000000575037221 */ /* 0x000fe40000010000 */
[----:B------:R-:W-:Y:S01]  /*5ff0*/  FADD.FTZ R0, R246, R7 ;  /* 0x00000007f6007221 */ /* 0x000fe20000010000 */
[----:B------:R-:W-:Y:S01]  /*6000*/  HMMA.16816.F32 R176, R184, R182, R176 ;  /* 0x000000b6b8b0723c */ /* 0x000fe200000018b0 */
[----:B------:R-:W-:Y:S02]  /*6010*/  FADD.FTZ R8, R215, R6 ;  /* 0x00000006d7087221 */ /* 0x000fe40000010000 */
[----:B------:R-:W-:Y:S02]  /*6020*/  FADD.FTZ R7, R118, R4 ;  /* 0x0000000476077221 */ /* 0x000fe40000010000 */
[----:B------:R-:W-:Y:S02]  /*6030*/  FADD.FTZ R6, R119, R3 ;  /* 0x0000000377067221 */ /* 0x000fe40000010000 */
[----:B------:R-:W-:Y:S01]  /*6040*/  FADD.FTZ R5, R225, R0 ;  /* 0x00000000e1057221 */ /* 0x000fe20000010000 */
[----:B------:R-:W-:Y:S01]  /*6050*/  HMMA.16816.F32 R140, R124, R148, R64 ;  /* 0x000000947c8c723c */ /* 0x000fe20000001840 */
[----:B------:R-:W-:-:S02]  /*6060*/  FADD.FTZ R4, R216, R8 ;  /* 0x00000008d8047221 */ /* 0x000fc40000010000 */
[----:B------:R-:W-:Y:S02]  /*6070*/  FADD.FTZ R3, R112, R7 ;  /* 0x0000000770037221 */ /* 0x000fe40000010000 */
[----:B------:R-:W-:Y:S02]  /*6080*/  FADD.FTZ R0, R113, R6 ;  /* 0x0000000671007221 */ /* 0x000fe40000010000 */
[----:B------:R-:W-:Y:S01]  /*6090*/  FADD.FTZ R6, R245, R5 ;  /* 0x00000005f5067221 */ /* 0x000fe20000010000 */
[----:B------:R-:W-:Y:S01]  /*60a0*/  HMMA.16816.F32 R152, R124, R164, R52 ;  /* 0x000000a47c98723c */ /* 0x000fe20000001834 */
[----:B------:R-:W-:Y:S02]  /*60b0*/  FADD.FTZ R5, R214, R4 ;  /* 0x00000004d6057221 */ /* 0x000fe40000010000 */
[----:B------:R-:W-:Y:S02]  /*60c0*/  FADD.FTZ R4, R114, R3 ;  /* 0x0000000372047221 */ /* 0x000fe40000010000 */
[----:B------:R-:W-:-:S02]  /*60d0*/  FADD.FTZ R3, R115, R0 ;  /* 0x0000000073037221 */ /* 0x000fc40000010000 */
        /* <DEDUP_REMOVED lines=16> */
[C---:B------:R-:W-:Y:S01]  /*61e0*/  HMMA.16816.F32 R164, R124.reuse, R166, R48 ;  /* 0x000000a67ca4723c */ /* 0x040fe20000001830 */
        /* <DEDUP_REMOVED lines=14> */
[-C--:B------:R-:W-:Y:S01]  /*62d0*/  HMMA.16816.F32 R184, R184, R18.reuse, R68 ;  /* 0x00000012b8b8723c */ /* 0x080fe20000001844 */
        /* <DEDUP_REMOVED lines=8> */
[----:B------:R-:W-:Y:S02]  /*6360*/  FADD.FTZ R252, R190, R252 ;  /* 0x000000fcbefc7221 */ /* 0x000fe40000010000 */
[----:B------:R-:W-:Y:S02]  /*6370*/  FADD.FTZ R251, R129, R251 ;  /* 0x000000fb81fb7221 */ /* 0x000fe40000010000 */
[----:B------:R-:W-:Y:S02]  /*6380*/  FADD.FTZ R0, R57, R0 ;  /* 0x0000000039007221 */ /* 0x000fe40000010000 */
        /* <DEDUP_REMOVED lines=25> */
[----:B------:R-:W-:Y:S01]  /*6520*/  FADD.FTZ R252, R90, R252 ;  /* 0x000000fc5afc7221 */ /* 0x000fe20000010000 */
[----:B------:R1:W-:Y:S01]  /*6530*/  STL [R1], R0 ;  /* 0x0000000001007387 */ /* 0x0003e20000100800 */
        /* <DEDUP_REMOVED lines=18> */
[----:B------:R-:W-:Y:S01]  /*6660*/  FADD.FTZ R251, R22, R251 ;  /* 0x000000fb16fb7221 */ /* 0x000fe20000010000 */
[----:B------:R-:W-:Y:S05]  /*6670*/  @!P2 BRA `(.L_x_2) ;  /* 0x000043200000a947 */ /* 0x000fea0003800000 */
[----:B-1---5:R-:W-:Y:S01]  /*6680*/  SHF.R.S32.HI R115, RZ, 0x1f, R76 ;  /* 0x0000001fff737819 */ /* 0x022fe2000001144c */
[----:B------:R-:W-:Y:S01]  /*6690*/  IMAD.MOV.U32 R3, RZ, RZ, R132 ;  /* 0x000000ffff037224 */ /* 0x000fe200078e0084 */
[----:B------:R-:W-:Y:S01]  /*66a0*/  MOV R0, R133 ;  /* 0x0000008500007202 */ /* 0x000fe20000000f00 */
[----:B------:R-:W-:Y:S01]  /*66b0*/  IMAD.MOV.U32 R134, RZ, RZ, R2 ;  /* 0x000000ffff867224 */ /* 0x000fe200078e0002 */
[----:B------:R-:W-:Y:S01]  /*66c0*/  MOV R128, R131 ;  /* 0x0000008300807202 */ /* 0x000fe20000000f00 */
[C---:B------:R-:W-:Y:S01]  /*66d0*/  IMAD.SHL.U32 R246, R76.reuse, 0x2, RZ ;  /* 0x000000024cf67824 */ /* 0x040fe200078e00ff */
[----:B------:R-:W-:Y:S01]  /*66e0*/  SHF.L.U64.HI R247, R76, 0x1, R115 ;  /* 0x000000014cf77819 */ /* 0x000fe20000010273 */
[----:B------:R-:W-:-:S03]  /*66f0*/  UIADD3 UR9, UR9, -0x2, URZ ;  /* 0xfffffffe09097890 */ /* 0x000fc6000fffe03f */
[----:B------:R-:W2:Y:S02]  /*6700*/  LDL R115, [R1+0x8] ;  /* 0x0000080001737983 */ /* 0x000ea40000100800 */
[----:B--2---:R-:W-:Y:S01]  /*6710*/  SHF.L.U32 R245, R115, 0x1, RZ ;  /* 0x0000000173f57819 */ /* 0x004fe200000006ff */
[----:B------:R-:W-:Y:S06]  /*6720*/  BRA `(.L_x_3) ;  /* 0x0000040000007947 */ /* 0x000fec0003800000 */
.L_x_5:
[----:B------:R-:W2:Y:S01]  /*6730*/  LDL R130, [R1+0x4] ;  /* 0x0000040001827983 */ /* 0x000ea20000100800 */
[----:B------:R-:W-:Y:S01]  /*6740*/  UIMAD UR4, UR9, 0x70, UR11 ;  /* 0x00000070090478a4 */ /* 0x000fe2000f8e020b */
[----:B------:R-:W-:Y:S05]  /*6750*/  IMAD.MOV.U32 R248, RZ, RZ, RZ ;  /* 0x000000fffff87224 */ /* 0x000fea00078e00ff */
[----:B------:R-:W-:Y:S05]  /*6760*/  IMAD.U32 R129, RZ, RZ, UR4 ;  /* 0x00000004ff817e24 */ /* 0x000fea000f8e00ff */
[----:B--2---:R-:W-:Y:S05]  /*6770*/  IADD3 R129, R129, -0x70, R130 ;  /* 0xffffff9081817810 */ /* 0x004fea0007ffe082 */
[----:B------:R-:W-:Y:S04]  /*6780*/  @P0 IMAD.HI.U32 R130, R129, c[0x0][0x2bc], RZ ;  /* 0x0000af0081820a27 */ /* 0x000fe800078e00ff */
[--C-:B------:R-:W-:Y:S01]  /*6790*/  IMAD.MOV.U32 R2, RZ, RZ, R129.reuse ;  /* 0x000000ffff027224 */ /* 0x100fe200078e0081 */
[----:B------:R-:W-:Y:S04]  /*67a0*/  @P0 SHF.R.U32.HI R2, RZ, c[0x0][0x2c0], R130 ;  /* 0x0000b000ff020a19 */ /* 0x000fe80000011682 */
[C---:B------:R-:W-:Y:S04]  /*67b0*/  @!P1 IADD3 R131, P2, R2.reuse, UR16, RZ ;  /* 0x0000001002839c10 */ /* 0x040fe8000ff5e0ff */
[----:B------:R-:W-:Y:S01]  /*67c0*/  @!P1 LEA.HI.X.SX32 R132, R2, UR14, 0x1, P2 ;  /* 0x0000000e02849c11 */ /* 0x000fe200090f0eff */
[----:B------:R-:W-:Y:S01]  /*67d0*/  IMAD.MOV R2, RZ, RZ, -R2 ;  /* 0x000000ffff027224 */ /* 0x000fe200078e0a02 */
[C---:B------:R-:W-:Y:S03]  /*67e0*/  @!P1 LEA R130, P2, R131.reuse, c[0x0][0x2a0], 0x2 ;  /* 0x0000a80083829a11 */ /* 0x040fe600078410ff */
[----:B------:R-:W-:Y:S01]  /*67f0*/  IMAD R249, R2, c[0x0][0x2b8], R129 ;  /* 0x0000ae0002f97a24 */ /* 0x000fe200078e0281 */
[----:B------:R-:W-:Y:S04]  /*6800*/  @!P1 LEA.HI.X R131, R131, c[0x0][0x2a4], R132, 0x2, P2 ;  /* 0x0000a90083839a11 */ /* 0x000fe800010f1484 */
[----:B------:R-:W-:Y:S01]  /*6810*/  SHF.R.S32.HI R2, RZ, 0x1f, R249 ;  /* 0x0000001fff027819 */ /* 0x000fe200000114f9 */
[----:B------:R1:W2:Y:S04]  /*6820*/  @!P1 LDG.E R248, [R130.64] ;  /* 0x0000000c82f89981 */ /* 0x0002a8000c1e1900 */
[----:B------:R-:W-:Y:S04]  /*6830*/  IMAD R2, R2, c[0x0][0x1e0], RZ ;  /* 0x0000780002027a24 */ /* 0x000fe800078e02ff */
[C---:B------:R-:W-:Y:S02]  /*6840*/  IMAD R2, R249.reuse, c[0x0][0x1e4], R2 ;  /* 0x00007900f9027a24 */ /* 0x040fe400078e0202 */
[----:B-1----:R-:W-:Y:S04]  /*6850*/  IMAD.WIDE.U32 R130, R249, c[0x0][0x1e0], RZ ;  /* 0x00007800f9827a25 */ /* 0x002fe800078e00ff */
[----:B------:R-:W-:Y:S01]  /*6860*/  IMAD.IADD R131, R131, 0x1, R2 ;  /* 0x0000000183837824 */ /* 0x000fe200078e0202 */
[----:B--2---:R-:W-:Y:S03]  /*6870*/  SHF.R.S32.HI R129, RZ, 0x1f, R248 ;  /* 0x0000001fff817819 */ /* 0x004fe600000114f8 */
[----:B------:R-:W-:Y:S04]  /*6880*/  IMAD.WIDE.U32 R130, R248, c[0x0][0x1f0], R130 ;  /* 0x00007c00f8827a25 */ /* 0x000fe800078e0082 */
[----:B------:R-:W-:Y:S01]  /*6890*/  IMAD R129, R129, c[0x0][0x1f0], RZ ;  /* 0x00007c0081817a24 */ /* 0x000fe200078e02ff */
[----:B------:R-:W-:Y:S03]  /*68a0*/  IADD3 R2, P4, R130, UR20, RZ ;  /* 0x0000001482027c10 */ /* 0x000fe6000ff9e0ff */
[----:B------:R-:W-:Y:S01]  /*68b0*/  IMAD R130, R248, c[0x0][0x1f4], R129 ;  /* 0x00007d00f8827a24 */ /* 0x000fe200078e0281 */
[C---:B------:R-:W-:Y:S04]  /*68c0*/  LEA R129, P2, R2.reuse, c[0x0][0x1c8], 0x1 ;  /* 0x0000720002817a11 */ /* 0x040fe800078408ff */
[----:B------:R-:W-:Y:S01]  /*68d0*/  IADD3.X R130, R131, UR15, R130, P4, !PT ;  /* 0x0000000f83827c10 */ /* 0x000fe2000a7fe482 */
[----:B------:R-:W1:Y:S03]  /*68e0*/  SHFL.IDX PT, R132, R129, RZ, 0x181f ;  /* 0x00181fff81847589 */ /* 0x000e6600000e0000 */
[----:B------:R-:W-:Y:S01]  /*68f0*/  LEA.HI.X R2, R2, c[0x0][0x1cc], R130, 0x1, P2 ;  /* 0x0000730002027a11 */ /* 0x000fe200010f0c82 */
[----:B------:R-:W-:Y:S04]  /*6900*/  SHFL.IDX PT, R192, R129, 0x2, 0x181f ;  /* 0x00581f0081c07f89 */ /* 0x000fe800000e0000 */
[----:B------:R-:W2:Y:S04]  /*6910*/  SHFL.IDX PT, R133, R2, RZ, 0x181f ;  /* 0x00181fff02857589 */ /* 0x000ea800000e0000 */
[----:B------:R-:W3:Y:S04]  /*6920*/  SHFL.IDX PT, R130, R129, 0x1, 0x181f ;  /* 0x00381f0081827f89 */ /* 0x000ee800000e0000 */
[----:B------:R-:W4:Y:S04]  /*6930*/  SHFL.IDX PT, R131, R2, 0x1, 0x181f ;  /* 0x00381f0002837f89 */ /* 0x000f2800000e0000 */
[----:B------:R-:W5:Y:S04]  /*6940*/  SHFL.IDX PT, R190, R129, 0x3, 0x181f ;  /* 0x00781f0081be7f89 */ /* 0x000f6800000e0000 */
[----:B------:R-:W5:Y:S01]  /*6950*/  SHFL.IDX PT, R189, R2, 0x2, 0x181f ;  /* 0x00581f0002bd7f89 */ /* 0x000f6200000e0000 */
[-C--:B-1----:R-:W-:Y:S03]  /*6960*/  IADD3 R132, P4, R132, R246.reuse, RZ ;  /* 0x000000f684847210 */ /* 0x082fe60007f9e0ff */
[----:B------:R-:W1:Y:S04]  /*6970*/  SHFL.IDX PT, R188, R129, 0x4, 0x181f ;  /* 0x00981f0081bc7f89 */ /* 0x000e6800000e0000 */
[----:B------:R-:W1:Y:S01]  /*6980*/  SHFL.IDX PT, R191, R129, 0x5, 0x181f ;  /* 0x00b81f0081bf7f89 */ /* 0x000e6200000e0000 */
[--C-:B--2---:R-:W-:Y:S03]  /*6990*/  IMAD.X R133, R133, 0x1, R247.reuse, P4 ;  /* 0x0000000185857824 */ /* 0x104fe600020e06f7 */
[----:B------:R-:W2:Y:S01]  /*69a0*/  SHFL.IDX PT, R196, R2, 0x3, 0x181f ;  /* 0x00781f0002c47f89 */ /* 0x000ea200000e0000 */
[-C--:B---3--:R-:W-:Y:S03]  /*69b0*/  IADD3 R130, P2, R130, R246.reuse, RZ ;  /* 0x000000f682827210 */ /* 0x088fe60007f5e0ff */
[----:B------:R3:W-:Y:S01]  /*69c0*/  LDGSTS.E.BYPASS.LTC128B.128 [R245+0x3900], [R132.64], !P3 ;  /* 0x0390000084f57fae */ /* 0x0007e2000d901d4c */
[-C--:B----4-:R-:W-:Y:S02]  /*69d0*/  IADD3.X R131, R131, R247.reuse, RZ, P2, !PT ;  /* 0x000000f783837210 */ /* 0x090fe400017fe4ff */
[-C--:B------:R-:W-:Y:S01]  /*69e0*/  IADD3 R192, P2, R192, R246.reuse, RZ ;  /* 0x000000f6c0c07210 */ /* 0x080fe20007f5e0ff */
[----:B------:R-:W4:Y:S01]  /*69f0*/  SHFL.IDX PT, R195, R2, 0x4, 0x181f ;  /* 0x00981f0002c37f89 */ /* 0x000f2200000e0000 */
[-C--:B-----5:R-:W-:Y:S03]  /*6a00*/  IADD3 R190, P6, R190, R246.reuse, RZ ;  /* 0x000000f6bebe7210 */ /* 0x0a0fe60007fde0ff */
[----:B------:R5:W-:Y:S01]  /*6a10*/  LDGSTS.E.BYPASS.LTC128B.128 [R245+0x4100], [R130.64], !P3 ;  /* 0x0410000082f57fae */ /* 0x000be2000d901d4c */
[--C-:B------:R-:W-:Y:S03]  /*6a20*/  IMAD.X R193, R189, 0x1, R247.reuse, P2 ;  /* 0x00000001bdc17824 */ /* 0x100fe600010e06f7 */
[----:B------:R-:W5:Y:S01]  /*6a30*/  SHFL.IDX PT, R129, R129, 0x6, 0x181f ;  /* 0x00d81f0081817f89 */ /* 0x000f6200000e0000 */
[-C--:B-1----:R-:W-:Y:S03]  /*6a40*/  IADD3 R188, P5, R188, R246.reuse, RZ ;  /* 0x000000f6bcbc7210 */ /* 0x082fe60007fbe0ff */
[----:B------:R-:W1:Y:S04]  /*6a50*/  SHFL.IDX PT, R194, R2, 0x5, 0x181f ;  /* 0x00b81f0002c27f89 */ /* 0x000e6800000e0000 */
[----:B------:R-:W1:Y:S04]  /*6a60*/  SHFL.IDX PT, R2, R2, 0x6, 0x181f ;  /* 0x00d81f0002027f89 */ /* 0x000e6800000e0000 */
[----:B------:R1:W-:Y:S01]  /*6a70*/  LDGSTS.E.BYPASS.LTC128B.128 [R245+0x4900], [R192.64], !P3 ;  /* 0x04900000c0f57fae */ /* 0x0003e2000d901d4c */
[-C--:B---3--:R-:W-:Y:S01]  /*6a80*/  IADD3 R132, P4, R191, R246.reuse, RZ ;  /* 0x000000f6bf847210 */ /* 0x088fe20007f9e0ff */
[--C-:B--2---:R-:W-:Y:S02]  /*6a90*/  IMAD.X R191, R196, 0x1, R247.reuse, P6 ;  /* 0x00000001c4bf7824 */ /* 0x104fe400030e06f7 */
[--C-:B----4-:R-:W-:Y:S03]  /*6aa0*/  IMAD.X R189, R195, 0x1, R247.reuse, P5 ;  /* 0x00000001c3bd7824 */ /* 0x110fe600028e06f7 */
[----:B------:R2:W-:Y:S01]  /*6ab0*/  LDGSTS.E.BYPASS.LTC128B.128 [R245+0x5100], [R190.64], !P3 ;  /* 0x05100000bef57fae */ /* 0x0005e2000d901d4c */
[----:B-----5:R-:W-:Y:S03]  /*6ac0*/  IADD3 R130, P2, R129, R246, RZ ;  /* 0x000000f681827210 */ /* 0x020fe60007f5e0ff */
[----:B------:R2:W-:Y:S01]  /*6ad0*/  LDGSTS.E.BYPASS.LTC128B.128 [R245+0x5900], [R188.64], !P3 ;  /* 0x05900000bcf57fae */ /* 0x0005e2000d901d4c */
[----:B-1----:R-:W-:Y:S01]  /*6ae0*/  IADD3.X R133, R194, R247, RZ, P4, !PT ;  /* 0x000000f7c2857210 */ /* 0x002fe200027fe4ff */
[----:B------:R-:W-:Y:S04]  /*6af0*/  IMAD.X R131, R2, 0x1, R247, P2 ;  /* 0x0000000102837824 */ /* 0x000fe800010e06f7 */
[----:B------:R2:W-:Y:S04]  /*6b00*/  LDGSTS.E.BYPASS.LTC128B.128 [R245+0x6100], [R132.64], !P3 ;  /* 0x0610000084f57fae */ /* 0x0005e8000d901d4c */
[----:B------:R2:W-:Y:S01]  /*6b10*/  LDGSTS.E.BYPASS.LTC128B.128 [R245+0x6900], [R130.64], !P3 ;  /* 0x0690000082f57fae */ /* 0x0005e2000d901d4c */
[----:B------:R-:W-:-:S05]  /*6b20*/  BRA `(.L_x_4) ;  /* 0x00000cc000007947 */ /* 0x000fca0003800000 */
.L_x_3:
[----:B------:R-:W-:Y:S04]  /*6b30*/  DEPBAR.LE SB0, 0x0 ;  /* 0x000080000000791a */ /* 0x000fe80000000000 */
[----:B------:R-:W-:Y:S01]  /*6b40*/  BAR.SYNC.DEFER_BLOCKING 0x0 ;  /* 0x0000000000007b1d */ /* 0x000fe20000010000 */
[C---:B------:R-:W-:Y:S01]  /*6b50*/  IMAD.WIDE.U32 R52, R249.reuse, c[0x0][0x208], RZ ;  /* 0x00008200f9347a25 */ /* 0x040fe200078e00ff */
[----:B------:R-:W-:Y:S01]  /*6b60*/  SHF.R.S32.HI R2, RZ, 0x1f, R249 ;  /* 0x0000001fff027819 */ /* 0x000fe200000114f9 */
[----:B------:R-:W-:Y:S04]  /*6b70*/  UISETP.GE.AND UP0, UPT, UR9, 0x1, UPT ;  /* 0x000000010900788c */ /* 0x000fe8000bf06270 */
[----:B------:R-:W-:Y:S04]  /*6b80*/  IMAD R2, R2, c[0x0][0x208], RZ ;  /* 0x0000820002027a24 */ /* 0x000fe800078e02ff */
[----:B------:R-:W-:Y:S04]  /*6b90*/  IMAD R2, R249, c[0x0][0x20c], R2 ;  /* 0x00008300f9027a24 */ /* 0x000fe800078e0202 */
[----:B------:R-:W-:Y:S01]  /*6ba0*/  IMAD.IADD R53, R53, 0x1, R2 ;  /* 0x0000000135357824 */ /* 0x000fe200078e0202 */
[----:B------:R-:W-:Y:S03]  /*6bb0*/  SHF.R.S32.HI R2, RZ, 0x1f, R248 ;  /* 0x0000001fff027819 */ /* 0x000fe600000114f8 */
[----:B------:R-:W-:Y:S04]  /*6bc0*/  IMAD.WIDE.U32 R60, R248, c[0x0][0x218], R52 ;  /* 0x00008600f83c7a25 */ /* 0x000fe800078e0034 */
[----:B------:R-:W-:Y:S01]  /*6bd0*/  IMAD R2, R2, c[0x0][0x218], RZ ;  /* 0x0000860002027a24 */ /* 0x000fe200078e02ff */
[----:B------:R-:W-:Y:S01]  /*6be0*/  LDSM.16.M88.4 R112, [R234+0x7100] ;  /* 0x00710000ea70783b */ /* 0x000fe20000000200 */
[----:B------:R-:W-:Y:S02]  /*6bf0*/  IADD3 R84, P2, R60, UR22, RZ ;  /* 0x000000163c547c10 */ /* 0x000fe4000ff5e0ff */
[----:B------:R-:W-:Y:S03]  /*6c00*/  IMAD R2, R248, c[0x0][0x21c], R2 ;  /* 0x00008700f8027a24 */ /* 0x000fe600078e0202 */
[----:B------:R-:W1:Y:S06]  /*6c10*/  LDSM.16.M88.4 R16, [R135+0x3900] ;  /* 0x003900008710783b */ /* 0x000e6c0000000200 */
[----:B------:R-:W2:Y:S06]  /*6c20*/  LDSM.16.M88.4 R108, [R234+0x9100] ;  /* 0x00910000ea6c783b */ /* 0x000eac0000000200 */
[----:B------:R-:W3:Y:S06]  /*6c30*/  LDSM.16.M88.4 R32, [R135+0x4100] ;  /* 0x004100008720783b */ /* 0x000eec0000000200 */
[----:B------:R-:W4:Y:S06]  /*6c40*/  LDSM.16.M88.4 R48, [R135+0x4900] ;  /* 0x004900008730783b */ /* 0x000f2c0000000200 */
[----:B------:R-:W5:Y:S06]  /*6c50*/  LDSM.16.M88.4 R64, [R135+0x5100] ;  /* 0x005100008740783b */ /* 0x000f6c0000000200 */
[----:B------:R-:W3:Y:S06]  /*6c60*/  LDSM.16.M88.4 R80, [R135+0x5900] ;  /* 0x005900008750783b */ /* 0x000eec0000000200 */
[----:B------:R-:W-:Y:S01]  /*6c70*/  LDSM.16.M88.4 R96, [R135+0x6100] ;  /* 0x006100008760783b */ /* 0x000fe20000000200 */
[-C--:B-1----:R-:W-:Y:S05]  /*6c80*/  HMMA.16816.F32 R4, R112, R16.reuse, RZ ;  /* 0x000000107004723c */ /* 0x082fea00000018ff */
[----:B------:R-:W-:Y:S03]  /*6c90*/  LDSM.16.M88.4 R188, [R135+0x6900] ;  /* 0x0069000087bc783b */ /* 0x000fe60000000200 */
[C---:B--2---:R-:W-:Y:S03]  /*6ca0*/  HMMA.16816.F32 R8, R108.reuse, R16, RZ ;  /* 0x000000106c08723c */ /* 0x044fe600000018ff */
[----:B------:R-:W-:Y:S06]  /*6cb0*/  LDSM.16.M88.4 R192, [R237+0x7100] ;  /* 0x00710000edc0783b */ /* 0x000fec0000000200 */
[----:B------:R-:W-:Y:S01]  /*6cc0*/  LDSM.16.M88.4 R196, [R238] ;  /* 0x00000000eec4783b */ /* 0x000fe20000000200 */
[-C--:B------:R-:W-:Y:S05]  /*6cd0*/  HMMA.16816.F32 R12, R108, R18.reuse, RZ ;  /* 0x000000126c0c723c */ /* 0x080fea00000018ff */
[----:B------:R-:W-:Y:S03]  /*6ce0*/  LDSM.16.M88.4 R200, [R237+0x9100] ;  /* 0x00910000edc8783b */ /* 0x000fe60000000200 */
[C---:B------:R-:W-:Y:S03]  /*6cf0*/  HMMA.16816.F32 R16, R112.reuse, R18, RZ ;  /* 0x000000127010723c */ /* 0x040fe600000018ff */
[----:B------:R-:W-:Y:S05]  /*6d00*/  LDSM.16.M88.4 R204, [R244] ;  /* 0x00000000f4cc783b */ /* 0x000fea0000000200 */
[-C--:B---3--:R-:W-:Y:S01]  /*6d10*/  HMMA.16816.F32 R20, R112, R32.reuse, RZ ;  /* 0x000000207014723c */ /* 0x088fe200000018ff */
[----:B------:R-:W-:Y:S06]  /*6d20*/  LDSM.16.M88.4 R208, [R243] ;  /* 0x00000000f3d0783b */ /* 0x000fec0000000200 */
[----:B------:R-:W-:Y:S01]  /*6d30*/  LDSM.16.M88.4 R212, [R242] ;  /* 0x00000000f2d4783b */ /* 0x000fe20000000200 */
[C---:B------:R-:W-:Y:S05]  /*6d40*/  HMMA.16816.F32 R24, R108.reuse, R32, RZ ;  /* 0x000000206c18723c */ /* 0x040fea00000018ff */
[----:B------:R-:W-:Y:S03]  /*6d50*/  LDSM.16.M88.4 R216, [R241] ;  /* 0x00000000f1d8783b */ /* 0x000fe60000000200 */
[-C--:B------:R-:W-:Y:S03]  /*6d60*/  HMMA.16816.F32 R28, R108, R34.reuse, RZ ;  /* 0x000000226c1c723c */ /* 0x080fe600000018ff */
[----:B------:R-:W-:Y:S05]  /*6d70*/  LDSM.16.M88.4 R220, [R240] ;  /* 0x00000000f0dc783b */ /* 0x000fea0000000200 */
[C---:B------:R-:W-:Y:S01]  /*6d80*/  HMMA.16816.F32 R32, R112.reuse, R34, RZ ;  /* 0x000000227020723c */ /* 0x040fe200000018ff */
[----:B------:R-:W-:Y:S07]  /*6d90*/  LDSM.16.M88.4 R224, [R239] ;  /* 0x00000000efe0783b */ /* 0x000fee0000000200 */
[-C--:B----4-:R-:W-:Y:S08]  /*6da0*/  HMMA.16816.F32 R36, R112, R48.reuse, RZ ;  /* 0x000000307024723c */ /* 0x090ff000000018ff */
[C---:B------:R-:W-:Y:S08]  /*6db0*/  HMMA.16816.F32 R40, R108.reuse, R48, RZ ;  /* 0x000000306c28723c */ /* 0x040ff000000018ff */
[-C--:B------:R-:W-:Y:S08]  /*6dc0*/  HMMA.16816.F32 R44, R108, R50.reuse, RZ ;  /* 0x000000326c2c723c */ /* 0x080ff000000018ff */
[C---:B------:R-:W-:Y:S08]  /*6dd0*/  HMMA.16816.F32 R48, R112.reuse, R50, RZ ;  /* 0x000000327030723c */ /* 0x040ff000000018ff */
[-C--:B-----5:R-:W-:Y:S08]  /*6de0*/  HMMA.16816.F32 R52, R112, R64.reuse, RZ ;  /* 0x000000407034723c */ /* 0x0a0ff000000018ff */
[C---:B------:R-:W-:Y:S07]  /*6df0*/  HMMA.16816.F32 R56, R108.reuse, R64, RZ ;  /* 0x000000406c38723c */ /* 0x040fee00000018ff */
[----:B------:R-:W-:Y:S02]  /*6e00*/  IADD3.X R64, R61, UR5, R2, P2, !PT ;  /* 0x000000053d407c10 */ /* 0x000fe400097fe402 */
[-C--:B------:R-:W-:Y:S03]  /*6e10*/  HMMA.16816.F32 R60, R108, R66.reuse, RZ ;  /* 0x000000426c3c723c */ /* 0x080fe600000018ff */
[C---:B------:R-:W-:Y:S04]  /*6e20*/  LEA R2, P2, R84.reuse, c[0x0][0x1f8], 0x1 ;  /* 0x00007e0054027a11 */ /* 0x040fe800078408ff */
[----:B------:R-:W-:Y:S01]  /*6e30*/  LEA.HI.X R84, R84, c[0x0][0x1fc], R64, 0x1, P2 ;  /* 0x00007f0054547a11 */ /* 0x000fe200010f0c40 */
[----:B------:R-:W1:Y:S01]  /*6e40*/  SHFL.IDX PT, R86, R2, RZ, 0x181f ;  /* 0x00181fff02567589 */ /* 0x000e6200000e0000 */
[C---:B------:R-:W-:Y:S05]  /*6e50*/  HMMA.16816.F32 R64, R112.reuse, R66, RZ ;  /* 0x000000427040723c */ /* 0x040fea00000018ff */
[----:B------:R-:W2:Y:S03]  /*6e60*/  SHFL.IDX PT, R85, R84, RZ, 0x181f ;  /* 0x00181fff54557589 */ /* 0x000ea600000e0000 */
[-C--:B------:R-:W-:Y:S03]  /*6e70*/  HMMA.16816.F32 R68, R112, R80.reuse, RZ ;  /* 0x000000507044723c */ /* 0x080fe600000018ff */
[----:B------:R-:W3:Y:S05]  /*6e80*/  SHFL.IDX PT, R88, R2, 0x1, 0x181f ;  /* 0x00381f0002587f89 */ /* 0x000eea00000e0000 */
[C---:B------:R-:W-:Y:S01]  /*6e90*/  HMMA.16816.F32 R72, R108.reuse, R80, RZ ;  /* 0x000000506c48723c */ /* 0x040fe200000018ff */
[----:B------:R-:W4:Y:S03]  /*6ea0*/  SHFL.IDX PT, R89, R84, 0x1, 0x181f ;  /* 0x00381f0054597f89 */ /* 0x000f2600000e0000 */
[-C--:B-1----:R-:W-:Y:S04]  /*6eb0*/  IADD3 R86, P2, R86, R246.reuse, RZ ;  /* 0x000000f656567210 */ /* 0x082fe80007f5e0ff */
[-C--:B------:R-:W-:Y:S01]  /*6ec0*/  HMMA.16816.F32 R76, R108, R82.reuse, RZ ;  /* 0x000000526c4c723c */ /* 0x080fe200000018ff */
[----:B------:R-:W1:Y:S03]  /*6ed0*/  SHFL.IDX PT, R94, R2, 0x2, 0x181f ;  /* 0x00581f00025e7f89 */ /* 0x000e6600000e0000 */
[--C-:B--2---:R-:W-:Y:S03]  /*6ee0*/  IMAD.X R87, R85, 0x1, R247.reuse, P2 ;  /* 0x0000000155577824 */ /* 0x104fe600010e06f7 */
[----:B------:R-:W2:Y:S01]  /*6ef0*/  SHFL.IDX PT, R92, R2, 0x3, 0x181f ;  /* 0x00781f00025c7f89 */ /* 0x000ea200000e0000 */
[C---:B------:R-:W-:Y:S04]  /*6f00*/  HMMA.16816.F32 R80, R112.reuse, R82, RZ ;  /* 0x000000527050723c */ /* 0x040fe800000018ff */
[-C--:B---3--:R-:W-:Y:S01]  /*6f10*/  IADD3 R88, P5, R88, R246.reuse, RZ ;  /* 0x000000f658587210 */ /* 0x088fe20007fbe0ff */
[----:B------:R3:W-:Y:S04]  /*6f20*/  LDGSTS.E.BYPASS.LTC128B.128 [R245+0x100], [R86.64], !P3 ;  /* 0x0010000056f57fae */ /* 0x0007e8000d901d4c */
[--C-:B----4-:R-:W-:Y:S02]  /*6f30*/  IMAD.X R89, R89, 0x1, R247.reuse, P5 ;  /* 0x0000000159597824 */ /* 0x110fe400028e06f7 */
[----:B------:R-:W4:Y:S06]  /*6f40*/  SHFL.IDX PT, R91, R84, 0x2, 0x181f ;  /* 0x00581f00545b7f89 */ /* 0x000f2c00000e0000 */
[----:B------:R-:W5:Y:S01]  /*6f50*/  SHFL.IDX PT, R90, R84, 0x3, 0x181f ;  /* 0x00781f00545a7f89 */ /* 0x000f6200000e0000 */
[-C--:B-1----:R-:W-:Y:S05]  /*6f60*/  IADD3 R94, P4, R94, R246.reuse, RZ ;  /* 0x000000f65e5e7210 */ /* 0x082fea0007f9e0ff */
[----:B------:R-:W-:Y:S01]  /*6f70*/  SHFL.IDX PT, R104, R84, 0x4, 0x181f ;  /* 0x00981f0054687f89 */ /* 0x000fe200000e0000 */
[-C--:B--2---:R-:W-:Y:S05]  /*6f80*/  IADD3 R92, P2, R92, R246.reuse, RZ ;  /* 0x000000f65c5c7210 */ /* 0x084fea0007f5e0ff */
[----:B------:R-:W-:Y:S06]  /*6f90*/  SHFL.IDX PT, R103, R84, 0x5, 0x181f ;  /* 0x00b81f0054677f89 */ /* 0x000fec00000e0000 */
[----:B------:R3:W-:Y:S01]  /*6fa0*/  SHFL.IDX PT, R101, R84, 0x6, 0x181f ;  /* 0x00d81f0054657f89 */ /* 0x0007e200000e0000 */
[--C-:B----4-:R-:W-:Y:S05]  /*6fb0*/  IMAD.X R95, R91, 0x1, R247.reuse, P4 ;  /* 0x000000015b5f7824 */ /* 0x110fea00020e06f7 */
[----:B------:R1:W-:Y:S01]  /*6fc0*/  LDGSTS.E.BYPASS.LTC128B.128 [R245+0x900], [R88.64], !P3 ;  /* 0x0090000058f57fae */ /* 0x0003e2000d901d4c */
[--C-:B-----5:R-:W-:Y:S05]  /*6fd0*/  IMAD.X R93, R90, 0x1, R247.reuse, P2 ;  /* 0x000000015a5d7824 */ /* 0x120fea00010e06f7 */
[----:B------:R-:W2:Y:S06]  /*6fe0*/  SHFL.IDX PT, R100, R2, 0x4, 0x181f ;  /* 0x00981f0002647f89 */ /* 0x000eac00000e0000 */
[----:B------:R-:W4:Y:S01]  /*6ff0*/  SHFL.IDX PT, R102, R2, 0x5, 0x181f ;  /* 0x00b81f0002667f89 */ /* 0x000f2200000e0000 */
[-C--:B---3--:R-:W-:Y:S05]  /*7000*/  HMMA.16816.F32 R84, R112, R96.reuse, RZ ;  /* 0x000000607054723c */ /* 0x088fea00000018ff */
[----:B------:R-:W3:Y:S06]  /*7010*/  SHFL.IDX PT, R2, R2, 0x6, 0x181f ;  /* 0x00d81f0002027f89 */ /* 0x000eec00000e0000 */
[----:B------:R5:W-:Y:S01]  /*7020*/  LDGSTS.E.BYPASS.LTC128B.128 [R245+0x1100], [R94.64], !P3 ;  /* 0x011000005ef57fae */ /* 0x000be2000d901d4c */
[C---:B-1----:R-:W-:Y:S05]  /*7030*/  HMMA.16816.F32 R88, R108.reuse, R96, RZ ;  /* 0x000000606c58723c */ /* 0x042fea00000018ff */
[----:B------:R5:W-:Y:S02]  /*7040*/  LDGSTS.E.BYPASS.LTC128B.128 [R245+0x1900], [R92.64], !P3 ;  /* 0x019000005cf57fae */ /* 0x000be4000d901d4c */
[-C--:B--2---:R-:W-:Y:S02]  /*7050*/  IADD3 R96, P5, R100, R246.reuse, RZ ;  /* 0x000000f664607210 */ /* 0x084fe40007fbe0ff */
[-C--:B----4-:R-:W-:Y:S03]  /*7060*/  IADD3 R102, P4, R102, R246.reuse, RZ ;  /* 0x000000f666667210 */ /* 0x090fe60007f9e0ff */
[--C-:B------:R-:W-:Y:S02]  /*7070*/  IMAD.X R97, R104, 0x1, R247.reuse, P5 ;  /* 0x0000000168617824 */ /* 0x100fe400028e06f7 */
[--C-:B------:R-:W-:Y:S01]  /*7080*/  IMAD.X R103, R103, 0x1, R247.reuse, P4 ;  /* 0x0000000167677824 */ /* 0x100fe200020e06f7 */
[----:B---3--:R-:W-:Y:S02]  /*7090*/  IADD3 R100, P2, R2, R246, RZ ;  /* 0x000000f602647210 */ /* 0x008fe40007f5e0ff */
[----:B------:R1:W-:Y:S03]  /*70a0*/  LDGSTS.E.BYPASS.LTC128B.128 [R245+0x2100], [R96.64], !P3 ;  /* 0x0210000060f57fae */ /* 0x0003e6000d901d4c */
[----:B------:R-:W-:Y:S01]  /*70b0*/  IMAD.X R101, R101, 0x1, R247, P2 ;  /* 0x0000000165657824 */ /* 0x000fe200010e06f7 */
[----:B------:R-:W-:Y:S02]  /*70c0*/  PLOP3.LUT P2, PT, PT, PT, UP0, 0x80, 0x0 ;  /* 0x000000000000781c */ /* 0x000fe40003f4f008 */
[----:B------:R2:W-:Y:S06]  /*70d0*/  LDGSTS.E.BYPASS.LTC128B.128 [R245+0x2900], [R102.64], !P3 ;  /* 0x0290000066f57fae */ /* 0x0005ec000d901d4c */
[----:B------:R2:W-:Y:S01]  /*70e0*/  LDGSTS.E.BYPASS.LTC128B.128 [R245+0x3100], [R100.64], !P3 ;  /* 0x0310000064f57fae */ /* 0x0005e2000d901d4c */
[-C--:B-----5:R-:W-:Y:S05]  /*70f0*/  HMMA.16816.F32 R92, R108, R98.reuse, RZ ;  /* 0x000000626c5c723c */ /* 0x0a0fea00000018ff */
[----:B------:R-:W0:Y:S03]  /*7100*/  LDGDEPBAR ;  /* 0x00000000000079af */ /* 0x000e260000000000 */
[C---:B-1----:R-:W-:Y:S08]  /*7110*/  HMMA.16816.F32 R96, R112.reuse, R98, RZ ;  /* 0x000000627060723c */ /* 0x042ff000000018ff */
[-C--:B--2---:R-:W-:Y:S08]  /*7120*/  HMMA.16816.F32 R100, R112, R188.reuse, RZ ;  /* 0x000000bc7064723c */ /* 0x084ff000000018ff */
[C---:B------:R-:W-:Y:S08]  /*7130*/  HMMA.16816.F32 R104, R108.reuse, R188, RZ ;  /* 0x000000bc6c68723c */ /* 0x040ff000000018ff */
[-C--:B------:R-:W-:Y:S08]  /*7140*/  HMMA.16816.F32 R108, R108, R190.reuse, RZ ;  /* 0x000000be6c6c723c */ /* 0x080ff000000018ff */
[----:B------:R-:W-:Y:S01]  /*7150*/  HMMA.16816.F32 R112, R112, R190, RZ ;  /* 0x000000be7070723c */ /* 0x000fe200000018ff */
[----:B------:R-:W-:Y:S07]  /*7160*/  LDSM.16.M88.4 R188, [R235+0x7100] ;  /* 0x00710000ebbc783b */ /* 0x000fee0000000200 */
[-C--:B------:R-:W-:Y:S08]  /*7170*/  HMMA.16816.F32 R4, R192, R196.reuse, R4 ;  /* 0x000000c4c004723c */ /* 0x080ff00000001804 */
[C---:B------:R-:W-:Y:S08]  /*7180*/  HMMA.16816.F32 R8, R200.reuse, R196, R8 ;  /* 0x000000c4c808723c */ /* 0x040ff00000001808 */
[-C--:B------:R-:W-:Y:S08]  /*7190*/  HMMA.16816.F32 R12, R200, R198.reuse, R12 ;  /* 0x000000c6c80c723c */ /* 0x080ff0000000180c */
[C---:B------:R-:W-:Y:S01]  /*71a0*/  HMMA.16816.F32 R16, R192.reuse, R198, R16 ;  /* 0x000000c6c010723c */ /* 0x040fe20000001810 */
[----:B------:R-:W1:Y:S07]  /*71b0*/  LDSM.16.M88.4 R196, [R233+0x3900] ;  /* 0x00390000e9c4783b */ /* 0x000e6e0000000200 */
[-C--:B------:R-:W-:Y:S08]  /*71c0*/  HMMA.16816.F32 R20, R192, R204.reuse, R20 ;  /* 0x000000ccc014723c */ /* 0x080ff00000001814 */
[C---:B------:R-:W-:Y:S08]  /*71d0*/  HMMA.16816.F32 R24, R200.reuse, R204, R24 ;  /* 0x000000ccc818723c */ /* 0x040ff00000001818 */
[-C--:B------:R-:W-:Y:S08]  /*71e0*/  HMMA.16816.F32 R28, R200, R206.reuse, R28 ;  /* 0x000000cec81c723c */ /* 0x080ff0000000181c */
[C---:B------:R-:W-:Y:S01]  /*71f0*/  HMMA.16816.F32 R32, R192.reuse, R206, R32 ;  /* 0x000000cec020723c */ /* 0x040fe20000001820 */
[----:B------:R-:W2:Y:S07]  /*7200*/  LDSM.16.M88.4 R204, [R235+0x9100] ;  /* 0x00910000ebcc783b */ /* 0x000eae0000000200 */
[-C--:B------:R-:W-:Y:S08]  /*7210*/  HMMA.16816.F32 R36, R192, R208.reuse, R36 ;  /* 0x000000d0c024723c */ /* 0x080ff00000001824 */
[C---:B------:R-:W-:Y:S08]  /*7220*/  HMMA.16816.F32 R40, R200.reuse, R208, R40 ;  /* 0x000000d0c828723c */ /* 0x040ff00000001828 */
[-C--:B------:R-:W-:Y:S08]  /*7230*/  HMMA.16816.F32 R44, R200, R210.reuse, R44 ;  /* 0x000000d2c82c723c */ /* 0x080ff0000000182c */
[C---:B------:R-:W-:Y:S01]  /*7240*/  HMMA.16816.F32 R48, R192.reuse, R210, R48 ;  /* 0x000000d2c030723c */ /* 0x040fe20000001830 */
[----:B------:R-:W3:Y:S07]  /*7250*/  LDSM.16.M88.4 R208, [R233+0x4100] ;  /* 0x00410000e9d0783b */ /* 0x000eee0000000200 */
[-C--:B------:R-:W-:Y:S08]  /*7260*/  HMMA.16816.F32 R52, R192, R212.reuse, R52 ;  /* 0x000000d4c034723c */ /* 0x080ff00000001834 */
[C---:B------:R-:W-:Y:S08]  /*7270*/  HMMA.16816.F32 R56, R200.reuse, R212, R56 ;  /* 0x000000d4c838723c */ /* 0x040ff00000001838 */
[-C--:B------:R-:W-:Y:S08]  /*7280*/  HMMA.16816.F32 R60, R200, R214.reuse, R60 ;  /* 0x000000d6c83c723c */ /* 0x080ff0000000183c */
[C---:B------:R-:W-:Y:S01]  /*7290*/  HMMA.16816.F32 R64, R192.reuse, R214, R64 ;  /* 0x000000d6c040723c */ /* 0x040fe20000001840 */
[----:B------:R-:W4:Y:S07]  /*72a0*/  LDSM.16.M88.4 R212, [R233+0x4900] ;  /* 0x00490000e9d4783b */ /* 0x000f2e0000000200 */
[-C--:B------:R-:W-:Y:S08]  /*72b0*/  HMMA.16816.F32 R68, R192, R216.reuse, R68 ;  /* 0x000000d8c044723c */ /* 0x080ff00000001844 */
[C---:B------:R-:W-:Y:S08]  /*72c0*/  HMMA.16816.F32 R72, R200.reuse, R216, R72 ;  /* 0x000000d8c848723c */ /* 0x040ff00000001848 */
[-C--:B------:R-:W-:Y:S08]  /*72d0*/  HMMA.16816.F32 R76, R200, R218.reuse, R76 ;  /* 0x000000dac84c723c */ /* 0x080ff0000000184c */
[C---:B------:R-:W-:Y:S01]  /*72e0*/  HMMA.16816.F32 R80, R192.reuse, R218, R80 ;  /* 0x000000dac050723c */ /* 0x040fe20000001850 */
[----:B------:R-:W-:Y:S07]  /*72f0*/  LDSM.16.M88.4 R216, [R233+0x5900] ;  /* 0x00590000e9d8783b */ /* 0x000fee0000000200 */
[-C--:B------:R-:W-:Y:S08]  /*7300*/  HMMA.16816.F32 R84, R192, R220.reuse, R84 ;  /* 0x000000dcc054723c */ /* 0x080ff00000001854 */
[C---:B------:R-:W-:Y:S08]  /*7310*/  HMMA.16816.F32 R88, R200.reuse, R220, R88 ;  /* 0x000000dcc858723c */ /* 0x040ff00000001858 */
[-C--:B------:R-:W-:Y:S08]  /*7320*/  HMMA.16816.F32 R92, R200, R222.reuse, R92 ;  /* 0x000000dec85c723c */ /* 0x080ff0000000185c */
[C---:B------:R-:W-:Y:S01]  /*7330*/  HMMA.16816.F32 R96, R192.reuse, R222, R96 ;  /* 0x000000dec060723c */ /* 0x040fe20000001860 */
[----:B------:R-:W-:Y:S07]  /*7340*/  LDSM.16.M88.4 R220, [R232+0x1000] ;  /* 0x00100000e8dc783b */ /* 0x000fee0000000200 */
[-C--:B------:R-:W-:Y:S08]  /*7350*/  HMMA.16816.F32 R100, R192, R224.reuse, R100 ;  /* 0x000000e0c064723c */ /* 0x080ff00000001864 */
[C---:B------:R-:W-:Y:S08]  /*7360*/  HMMA.16816.F32 R104, R200.reuse, R224, R104 ;  /* 0x000000e0c868723c */ /* 0x040ff00000001868 */
[-C--:B------:R-:W-:Y:S01]  /*7370*/  HMMA.16816.F32 R108, R200, R226.reuse, R108 ;  /* 0x000000e2c86c723c */ /* 0x080fe2000000186c */
[----:B------:R-:W5:Y:S07]  /*7380*/  LDSM.16.M88.4 R200, [R233+0x5100] ;  /* 0x00510000e9c8783b */ /* 0x000f6e0000000200 */
[----:B------:R-:W-:Y:S01]  /*7390*/  HMMA.16816.F32 R112, R192, R226, R112 ;  /* 0x000000e2c070723c */ /* 0x000fe20000001870 */
[----:B------:R-:W4:Y:S07]  /*73a0*/  LDSM.16.M88.4 R192, [R233+0x6100] ;  /* 0x00610000e9c0783b */ /* 0x000f2e0000000200 */
[-C--:B-1----:R-:W-:Y:S08]  /*73b0*/  HMMA.16816.F32 R4, R188, R196.reuse, R4 ;  /* 0x000000c4bc04723c */ /* 0x082ff00000001804 */
[C---:B--2---:R-:W-:Y:S08]  /*73c0*/  HMMA.16816.F32 R8, R204.reuse, R196, R8 ;  /* 0x000000c4cc08723c */ /* 0x044ff00000001808 */
[-C--:B------:R-:W-:Y:S08]  /*73d0*/  HMMA.16816.F32 R12, R204, R198.reuse, R12 ;  /* 0x000000c6cc0c723c */ /* 0x080ff0000000180c */
[C---:B------:R-:W-:Y:S01]  /*73e0*/  HMMA.16816.F32 R16, R188.reuse, R198, R16 ;  /* 0x000000c6bc10723c */ /* 0x040fe20000001810 */
[----:B------:R-:W1:Y:S07]  /*73f0*/  LDSM.16.M88.4 R196, [R233+0x6900] ;  /* 0x00690000e9c4783b */ /* 0x000e6e0000000200 */
[-C--:B---3--:R-:W-:Y:S08]  /*7400*/  HMMA.16816.F32 R20, R188, R208.reuse, R20 ;  /* 0x000000d0bc14723c */ /* 0x088ff00000001814 */
[C---:B------:R-:W-:Y:S08]  /*7410*/  HMMA.16816.F32 R24, R204.reuse, R208, R24 ;  /* 0x000000d0cc18723c */ /* 0x040ff00000001818 */
[-C--:B------:R-:W-:Y:S08]  /*7420*/  HMMA.16816.F32 R28, R204, R210.reuse, R28 ;  /* 0x000000d2cc1c723c */ /* 0x080ff0000000181c */
[C---:B------:R-:W-:Y:S01]  /*7430*/  HMMA.16816.F32 R32, R188.reuse, R210, R32 ;  /* 0x000000d2bc20723c */ /* 0x040fe20000001820 */
[----:B------:R-:W-:Y:S07]  /*7440*/  LDSM.16.M88.4 R208, [R232] ;  /* 0x00000000e8d0783b */ /* 0x000fee0000000200 */
[-C--:B----4-:R-:W-:Y:S08]  /*7450*/  HMMA.16816.F32 R36, R188, R212.reuse, R36 ;  /* 0x000000d4bc24723c */ /* 0x090ff00000001824 */
[C---:B------:R-:W-:Y:S08]  /*7460*/  HMMA.16816.F32 R40, R204.reuse, R212, R40 ;  /* 0x000000d4cc28723c */ /* 0x040ff00000001828 */
[-C--:B------:R-:W-:Y:S08]  /*7470*/  HMMA.16816.F32 R44, R204, R214.reuse, R44 ;  /* 0x000000d6cc2c723c */ /* 0x080ff0000000182c */
[C---:B------:R-:W-:Y:S01]  /*7480*/  HMMA.16816.F32 R48, R188.reuse, R214, R48 ;  /* 0x000000d6bc30723c */ /* 0x040fe20000001830 */
[----:B------:R-:W-:Y:S07]  /*7490*/  LDSM.16.M88.4 R212, [R236+0x9100] ;  /* 0x00910000ecd4783b */ /* 0x000fee0000000200 */
[-C--:B-----5:R-:W-:Y:S08]  /*74a0*/  HMMA.16816.F32 R52, R188, R200.reuse, R52 ;  /* 0x000000c8bc34723c */ /* 0x0a0ff00000001834 */
        /* <DEDUP_REMOVED lines=14> */
[-C--:B-1----:R-:W-:Y:S08]  /*7590*/  HMMA.16816.F32 R100, R188, R196.reuse, R100 ;  /* 0x000000c4bc64723c */ /* 0x082ff00000001864 */
[C---:B------:R-:W-:Y:S08]  /*75a0*/  HMMA.16816.F32 R104, R204.reuse, R196, R104 ;  /* 0x000000c4cc68723c */ /* 0x040ff00000001868 */
[-C--:B------:R-:W-:Y:S01]  /*75b0*/  HMMA.16816.F32 R108, R204, R198.reuse, R108 ;  /* 0x000000c6cc6c723c */ /* 0x080fe2000000186c */
[----:B------:R-:W1:Y:S07]  /*75c0*/  LDSM.16.M88.4 R204, [R232+0x2000] ;  /* 0x00200000e8cc783b */ /* 0x000e6e0000000200 */
[----:B------:R-:W-:Y:S01]  /*75d0*/  HMMA.16816.F32 R112, R188, R198, R112 ;  /* 0x000000c6bc70723c */ /* 0x000fe20000001870 */
[----:B------:R-:W5:Y:S06]  /*75e0*/  LDSM.16.M88.4 R188, [R232+0x2800] ;  /* 0x00280000e8bc783b */ /* 0x000f6c0000000200 */
[----:B------:R-:W1:Y:S01]  /*75f0*/  LDSM.16.M88.4 R196, [R232+0x3000] ;  /* 0x00300000e8c4783b */ /* 0x000e620000000200 */
[-C--:B--2---:R-:W-:Y:S01]  /*7600*/  HMMA.16816.F32 R4, R200, R208.reuse, R4 ;  /* 0x000000d0c804723c */ /* 0x084fe20000001804 */
[----:B------:R-:W-:Y:S04]  /*7610*/  DEPBAR.LE SB0, 0x0 ;  /* 0x000080000000791a */ /* 0x000fe80000000000 */
[----:B------:R-:W-:Y:S03]  /*7620*/  BAR.SYNC.DEFER_BLOCKING 0x0 ;  /* 0x0000000000007b1d */ /* 0x000fe60000010000 */
[C---:B------:R-:W-:Y:S08]  /*7630*/  HMMA.16816.F32 R8, R212.reuse, R208, R8 ;  /* 0x000000d0d408723c */ /* 0x040ff00000001808 */
[-C--:B------:R-:W-:Y:S08]  /*7640*/  HMMA.16816.F32 R12, R212, R210.reuse, R12 ;  /* 0x000000d2d40c723c */ /* 0x080ff0000000180c */
[C---:B------:R-:W-:Y:S08]  /*7650*/  HMMA.16816.F32 R16, R200.reuse, R210, R16 ;  /* 0x000000d2c810723c */ /* 0x040ff00000001810 */
[-C--:B---3--:R-:W-:Y:S08]  /*7660*/  HMMA.16816.F32 R20, R200, R216.reuse, R20 ;  /* 0x000000d8c814723c */ /* 0x088ff00000001814 */
[C---:B------:R-:W-:Y:S08]  /*7670*/  HMMA.16816.F32 R24, R212.reuse, R216, R24 ;  /* 0x000000d8d418723c */ /* 0x040ff00000001818 */
[-C--:B------:R-:W-:Y:S08]  /*7680*/  HMMA.16816.F32 R28, R212, R218.reuse, R28 ;  /* 0x000000dad41c723c */ /* 0x080ff0000000181c */
[C---:B------:R-:W-:Y:S08]  /*7690*/  HMMA.16816.F32 R32, R200.reuse, R218, R32 ;  /* 0x000000dac820723c */ /* 0x040ff00000001820 */
[-C--:B------:R-:W-:Y:S08]  /*76a0*/  HMMA.16816.F32 R36, R200, R220.reuse, R36 ;  /* 0x000000dcc824723c */ /* 0x080ff00000001824 */
[C---:B------:R-:W-:Y:S08]  /*76b0*/  HMMA.16816.F32 R40, R212.reuse, R220, R40 ;  /* 0x000000dcd428723c */ /* 0x040ff00000001828 */
[-C--:B------:R-:W-:Y:S08]  /*76c0*/  HMMA.16816.F32 R44, R212, R222.reuse, R44 ;  /* 0x000000ded42c723c */ /* 0x080ff0000000182c */
[C---:B------:R-:W-:Y:S08]  /*76d0*/  HMMA.16816.F32 R48, R200.reuse, R222, R48 ;  /* 0x000000dec830723c */ /* 0x040ff00000001830 */
[-C--:B----4-:R-:W-:Y:S08]  /*76e0*/  HMMA.16816.F32 R52, R200, R192.reuse, R52 ;  /* 0x000000c0c834723c */ /* 0x090ff00000001834 */
[C---:B------:R-:W-:Y:S08]  /*76f0*/  HMMA.16816.F32 R56, R212.reuse, R192, R56 ;  /* 0x000000c0d438723c */ /* 0x040ff00000001838 */
[-C--:B------:R-:W-:Y:S08]  /*7700*/  HMMA.16816.F32 R60, R212, R194.reuse, R60 ;  /* 0x000000c2d43c723c */ /* 0x080ff0000000183c */
[C---:B------:R-:W-:Y:S08]  /*7710*/  HMMA.16816.F32 R64, R200.reuse, R194, R64 ;  /* 0x000000c2c840723c */ /* 0x040ff00000001840 */
[-C--:B-1----:R-:W-:Y:S08]  /*7720*/  HMMA.16816.F32 R68, R200, R204.reuse, R68 ;  /* 0x000000ccc844723c */ /* 0x082ff00000001844 */
[C---:B------:R-:W-:Y:S08]  /*7730*/  HMMA.16816.F32 R72, R212.reuse, R204, R72 ;  /* 0x000000ccd448723c */ /* 0x040ff00000001848 */
[-C--:B------:R-:W-:Y:S08]  /*7740*/  HMMA.16816.F32 R76, R212, R206.reuse, R76 ;  /* 0x000000ced44c723c */ /* 0x080ff0000000184c */
[C---:B------:R-:W-:Y:S08]  /*7750*/  HMMA.16816.F32 R80, R200.reuse, R206, R80 ;  /* 0x000000cec850723c */ /* 0x040ff00000001850 */
[-C--:B-----5:R-:W-:Y:S08]  /*7760*/  HMMA.16816.F32 R84, R200, R188.reuse, R84 ;  /* 0x000000bcc854723c */ /* 0x0a0ff00000001854 */
[C---:B------:R-:W-:Y:S08]  /*7770*/  HMMA.16816.F32 R88, R212.reuse, R188, R88 ;  /* 0x000000bcd458723c */ /* 0x040ff00000001858 */
[-C--:B------:R-:W-:Y:S08]  /*7780*/  HMMA.16816.F32 R92, R212, R190.reuse, R92 ;  /* 0x000000bed45c723c */ /* 0x080ff0000000185c */
[C---:B------:R-:W-:Y:S08]  /*7790*/  HMMA.16816.F32 R96, R200.reuse, R190, R96 ;  /* 0x000000bec860723c */ /* 0x040ff00000001860 */
[-C--:B------:R-:W-:Y:S08]  /*77a0*/  HMMA.16816.F32 R100, R200, R196.reuse, R100 ;  /* 0x000000c4c864723c */ /* 0x080ff00000001864 */
[C---:B------:R-:W-:Y:S08]  /*77b0*/  HMMA.16816.F32 R104, R212.reuse, R196, R104 ;  /* 0x000000c4d468723c */ /* 0x040ff00000001868 */
[-C--:B------:R-:W-:Y:S08]  /*77c0*/  HMMA.16816.F32 R108, R212, R198.reuse, R108 ;  /* 0x000000c6d46c723c */ /* 0x080ff0000000186c */
[----:B------:R-:W-:Y:S01]  /*77d0*/  HMMA.16816.F32 R112, R200, R198, R112 ;  /* 0x000000c6c870723c */ /* 0x000fe20000001870 */
[----:B------:R-:W-:-:S07]  /*77e0*/  @P2 BRA `(.L_x_5) ;  /* 0xffffef4000002947 */ /* 0x000fce000383ffff */
.L_x_4:
[----:B--2---:R-:W-:Y:S01]  /*77f0*/  FMNMX.FTZ R133, R4, R0, !PT ;  /* 0x0000000004857209 */ /* 0x004fe20007810000 */
[----:B------:R-:W-:Y:S01]  /*7800*/  STL [R1+0x18], R135 ;  /* 0x0000188701007387 */ /* 0x000fe20000100800 */
[----:B------:R-:W-:Y:S02]  /*7810*/  FMNMX.FTZ R2, R6, R3, !PT ;  /* 0x0000000306027209 */ /* 0x000fe40007810000 */
[----:B------:R-:W-:Y:S01]  /*7820*/  FMNMX.FTZ R133, R5, R133, !PT ;  /* 0x0000008505857209 */ /* 0x000fe20007810000 */
[----:B------:R-:W0:Y:S01]  /*7830*/  LDGDEPBAR ;  /* 0x00000000000079af */ /* 0x000e220000000000 */
[----:B------:R-:W-:Y:S02]  /*7840*/  FMNMX.FTZ R2, R7, R2, !PT ;  /* 0x0000000207027209 */ /* 0x000fe40007810000 */
        /* <DEDUP_REMOVED lines=75> */
[----:B------:R-:W-:Y:S01]  /*7d00*/  FMNMX.FTZ R2, R103, R2, !PT ;  /* 0x0000000267027209 */ /* 0x000fe20007810000 */
[----:B------:R-:W1:Y:S01]  /*7d10*/  SHFL.BFLY PT, R188, R133, 0x2, 0x1f ;  /* 0x0c401f0085bc7f89 */ /* 0x000e6200000e0000 */
[----:B------:R-:W-:Y:S02]  /*7d20*/  FMNMX.FTZ R129, R73, R129, !PT ;  /* 0x0000008149817209 */ /* 0x000fe40007810000 */
[----:B------:R-:W-:Y:S02]  /*7d30*/  FMNMX.FTZ R2, R114, R2, !PT ;  /* 0x0000000272027209 */ /* 0x000fe40007810000 */
[----:B------:R-:W-:Y:S02]  /*7d40*/  FMNMX.FTZ R130, R43, R130, !PT ;  /* 0x000000822b827209 */ /* 0x000fe40007810000 */
[----:B------:R-:W-:Y:S02]  /*7d50*/  FMNMX.FTZ R129, R76, R129, !PT ;  /* 0x000000814c817209 */ /* 0x000fe40007810000 */
[----:B------:R-:W-:Y:S02]  /*7d60*/  FMNMX.FTZ R2, R115, R2, !PT ;  /* 0x0000000273027209 */ /* 0x000fe40007810000 */
[----:B------:R-:W-:Y:S02]  /*7d70*/  FMNMX.FTZ R130, R46, R130, !PT ;  /* 0x000000822e827209 */ /* 0x000fe40007810000 */
[----:B------:R-:W-:Y:S01]  /*7d80*/  FMNMX.FTZ R129, R77, R129, !PT ;  /* 0x000000814d817209 */ /* 0x000fe20007810000 */
[----:B------:R-:W2:Y:S01]  /*7d90*/  SHFL.BFLY PT, R132, R2, 0x2, 0x1f ;  /* 0x0c401f0002847f89 */ /* 0x000ea200000e0000 */
        /* <DEDUP_REMOVED lines=13> */
[----:B-1----:R-:W-:Y:S02]  /*7e70*/  FMNMX.FTZ R133, R133, R188, !PT ;  /* 0x000000bc85857209 */ /* 0x002fe40007810000 */
[----:B------:R-:W-:Y:S02]  /*7e80*/  FMNMX.FTZ R130, R78, R130, !PT ;  /* 0x000000824e827209 */ /* 0x000fe40007810000 */
[----:B--2---:R-:W-:Y:S01]  /*7e90*/  FMNMX.FTZ R2, R2, R132, !PT ;  /* 0x0000008402027209 */ /* 0x004fe20007810000 */
[----:B------:R-:W1:Y:S01]  /*7ea0*/  SHFL.BFLY PT, R188, R133, 0x1, 0x1f ;  /* 0x0c201f0085bc7f89 */ /* 0x000e6200000e0000 */
[----:B------:R-:W-:Y:S02]  /*7eb0*/  FMNMX.FTZ R130, R79, R130, !PT ;  /* 0x000000824f827209 */ /* 0x000fe40007810000 */
[----:B------:R-:W-:Y:S02]  /*7ec0*/  FMNMX.FTZ R129, R108, R129, !PT ;  /* 0x000000816c817209 */ /* 0x000fe40007810000 */
[----:B------:R-:W-:Y:S02]  /*7ed0*/  FMNMX.FTZ R130, R90, R130, !PT ;  /* 0x000000825a827209 */ /* 0x000fe40007810000 */
[----:B------:R-:W-:Y:S01]  /*7ee0*/  FMNMX.FTZ R129, R109, R129, !PT ;  /* 0x000000816d817209 */ /* 0x000fe20007810000 */
[----:B------:R-:W2:Y:S01]  /*7ef0*/  SHFL.BFLY PT, R132, R2, 0x1, 0x1f ;  /* 0x0c201f0002847f89 */ /* 0x000ea200000e0000 */
[----:B------:R-:W-:Y:S02]  /*7f00*/  FMNMX.FTZ R130, R91, R130, !PT ;  /* 0x000000825b827209 */ /* 0x000fe40007810000 */
[----:B------:R-:W-:Y:S01]  /*7f10*/  ISETP.LT.AND P2, PT, RZ, UR9, PT ;  /* 0x00000009ff007c0c */ /* 0x000fe2000bf41270 */
[----:B------:R-:W-:Y:S01]  /*7f20*/  UIADD3 UR9, UR9, -0x1, URZ ;  /* 0xffffffff09097890 */ /* 0x000fe2000fffe03f */
[----:B------:R-:W-:Y:S03]  /*7f30*/  FMNMX.FTZ R130, R94, R130, !PT ;  /* 0x000000825e827209 */ /* 0x000fe60007810000 */
[----:B------:R-:W3:Y:S01]  /*7f40*/  SHFL.BFLY PT, R131, R129, 0x2, 0x1f ;  /* 0x0c401f0081837f89 */ /* 0x000ee200000e0000 */
[----:B------:R-:W-:Y:S04]  /*7f50*/  FMNMX.FTZ R130, R95, R130, !PT ;  /* 0x000000825f827209 */ /* 0x000fe80007810000 */
[----:B------:R-:W-:Y:S02]  /*7f60*/  FMNMX.FTZ R130, R106, R130, !PT ;  /* 0x000000826a827209 */ /* 0x000fe40007810000 */
[----:B-1----:R-:W-:Y:S05]  /*7f70*/  FMNMX.FTZ R133, R133, R188, !PT ;  /* 0x000000bc85857209 */ /* 0x002fea0007810000 */
[C---:B------:R-:W-:Y:S02]  /*7f80*/  FMUL.FTZ R188, R133.reuse, c[0x0][0x2d0] ;  /* 0x0000b40085bc7a20 */ /* 0x040fe40000410000 */
[----:B------:R-:W-:Y:S01]  /*7f90*/  FADD.FTZ R0, -R133, R0 ;  /* 0x0000000085007221 */ /* 0x000fe20000010100 */
[----:B--2---:R-:W-:Y:S01]  /*7fa0*/  FMNMX.FTZ R132, R2, R132, !PT ;  /* 0x0000008402847209 */ /* 0x004fe20007810000 */
[--C-:B------:R-:W-:Y:S02]  /*7fb0*/  FFMA.FTZ R20, R20, c[0x0][0x2d0], -R188.reuse ;  /* 0x0000b40014147a23 */ /* 0x100fe400000108bc */
[--C-:B------:R-:W-:Y:S02]  /*7fc0*/  FFMA.FTZ R21, R21, c[0x0][0x2d0], -R188.reuse ;  /* 0x0000b40015157a23 */ /* 0x100fe400000108bc */
[----:B------:R-:W-:Y:S01]  /*7fd0*/  MUFU.EX2 R202, R20 ;  /* 0x0000001400ca7308 */ /* 0x000fe20000000800 */
[--C-:B------:R-:W-:Y:S02]  /*7fe0*/  FFMA.FTZ R36, R36, c[0x0][0x2d0], -R188.reuse ;  /* 0x0000b40024247a23 */ /* 0x100fe400000108bc */
[--C-:B------:R-:W-:Y:S01]  /*7ff0*/  FFMA.FTZ R37, R37, c[0x0][0x2d0], -R188.reuse ;  /* 0x0000b40025257a23 */ /* 0x100fe200000108bc */
[----:B---3--:R-:W-:Y:S01]  /*8000*/  FMNMX.FTZ R129, R129, R131, !PT ;  /* 0x0000008381817209 */ /* 0x008fe20007810000 */
[--C-:B------:R-:W-:Y:S02]  /*8010*/  FFMA.FTZ R64, R64, c[0x0][0x2d0], -R188.reuse ;  /* 0x0000b40040407a23 */ /* 0x100fe400000108bc */
[--C-:B------:R-:W-:Y:S02]  /*8020*/  FFMA.FTZ R65, R65, c[0x0][0x2d0], -R188.reuse ;  /* 0x0000b40041417a23 */ /* 0x100fe400000108bc */
[--C-:B------:R-:W-:Y:S01]  /*8030*/  FFMA.FTZ R68, R68, c[0x0][0x2d0], -R188.reuse ;  /* 0x0000b40044447a23 */ /* 0x100fe200000108bc */
[----:B------:R-:W-:Y:S01]  /*8040*/  MUFU.EX2 R196, R21 ;  /* 0x0000001500c47308 */ /* 0x000fe20000000800 */
[--C-:B------:R-:W-:Y:S01]  /*8050*/  FFMA.FTZ R69, R69, c[0x0][0x2d0], -R188.reuse ;  /* 0x0000b40045457a23 */ /* 0x100fe200000108bc */
[----:B------:R-:W1:Y:S01]  /*8060*/  SHFL.BFLY PT, R131, R129, 0x1, 0x1f ;  /* 0x0c201f0081837f89 */ /* 0x000e6200000e0000 */
[----:B------:R-:W-:Y:S02]  /*8070*/  FMUL.FTZ R189, R132, c[0x0][0x2d0] ;  /* 0x0000b40084bd7a20 */ /* 0x000fe40000410000 */
[--C-:B------:R-:W-:Y:S02]  /*8080*/  FFMA.FTZ R16, R16, c[0x0][0x2d0], -R188.reuse ;  /* 0x0000b40010107a23 */ /* 0x100fe400000108bc */
[--C-:B------:R-:W-:Y:S02]  /*8090*/  FFMA.FTZ R22, R22, c[0x0][0x2d0], -R189.reuse ;  /* 0x0000b40016167a23 */ /* 0x100fe400000108bd */
[--C-:B------:R-:W-:Y:S01]  /*80a0*/  FFMA.FTZ R23, R23, c[0x0][0x2d0], -R189.reuse ;  /* 0x0000b40017177a23 */ /* 0x100fe200000108bd */
[----:B------:R-:W-:Y:S01]  /*80b0*/  MUFU.EX2 R221, R16 ;  /* 0x0000001000dd7308 */ /* 0x000fe20000000800 */
[--C-:B------:R-:W-:Y:S02]  /*80c0*/  FFMA.FTZ R38, R38, c[0x0][0x2d0], -R189.reuse ;  /* 0x0000b40026267a23 */ /* 0x100fe400000108bd */
[--C-:B------:R-:W-:Y:S02]  /*80d0*/  FFMA.FTZ R39, R39, c[0x0][0x2d0], -R189.reuse ;  /* 0x0000b40027277a23 */ /* 0x100fe400000108bd */
[--C-:B------:R-:W-:Y:S02]  /*80e0*/  FFMA.FTZ R66, R66, c[0x0][0x2d0], -R189.reuse ;  /* 0x0000b40042427a23 */ /* 0x100fe400000108bd */
[--C-:B------:R-:W-:Y:S02]  /*80f0*/  FFMA.FTZ R67, R67, c[0x0][0x2d0], -R189.reuse ;  /* 0x0000b40043437a23 */ /* 0x100fe400000108bd */
[--C-:B------:R-:W-:Y:S01]  /*8100*/  FFMA.FTZ R70, R70, c[0x0][0x2d0], -R189.reuse ;  /* 0x0000b40046467a23 */ /* 0x100fe200000108bd */
[----:B------:R-:W-:Y:S01]  /*8110*/  MUFU.EX2 R200, R22 ;  /* 0x0000001600c87308 */ /* 0x000fe20000000800 */
[--C-:B------:R-:W-:Y:S02]  /*8120*/  FFMA.FTZ R71, R71, c[0x0][0x2d0], -R189.reuse ;  /* 0x0000b40047477a23 */ /* 0x100fe400000108bd */
[--C-:B------:R-:W-:Y:S02]  /*8130*/  FFMA.FTZ R17, R17, c[0x0][0x2d0], -R188.reuse ;  /* 0x0000b40011117a23 */ /* 0x100fe400000108bc */
[--C-:B------:R-:W-:Y:S01]  /*8140*/  FFMA.FTZ R18, R18, c[0x0][0x2d0], -R189.reuse ;  /* 0x0000b40012127a23 */ /* 0x100fe200000108bd */
[----:B-1----:R-:W-:Y:S01]  /*8150*/  FMNMX.FTZ R131, R129, R131, !PT ;  /* 0x0000008381837209 */ /* 0x002fe20007810000 */
[--C-:B------:R-:W-:Y:S02]  /*8160*/  FFMA.FTZ R19, R19, c[0x0][0x2d0], -R189.reuse ;  /* 0x0000b40013137a23 */ /* 0x100fe400000108bd */
[--C-:B------:R-:W-:Y:S01]  /*8170*/  FFMA.FTZ R34, R34, c[0x0][0x2d0], -R189.reuse ;  /* 0x0000b40022227a23 */ /* 0x100fe200000108bd */
[----:B------:R1:W-:Y:S01]  /*8180*/  MUFU.EX2 R197, R23 ;  /* 0x0000001700c57308 */ /* 0x0003e20000000800 */
[----:B------:R-:W-:Y:S01]  /*8190*/  FMUL.FTZ R2, R0, c[0x0][0x2d0] ;  /* 0x0000b40000027a20 */ /* 0x000fe20000410000 */
[----:B------:R-:W-:Y:S01]  /*81a0*/  FMNMX.FTZ R0, R107, R130, !PT ;  /* 0x000000826b007209 */ /* 0x000fe20007810000 */
[--C-:B------:R-:W-:Y:S02]  /*81b0*/  FFMA.FTZ R35, R35, c[0x0][0x2d0], -R189.reuse ;  /* 0x0000b40023237a23 */ /* 0x100fe400000108bd */
[--C-:B------:R-:W-:Y:S01]  /*81c0*/  FFMA.FTZ R83, R83, c[0x0][0x2d0], -R189.reuse ;  /* 0x0000b40053537a23 */ /* 0x100fe200000108bd */
[----:B------:R-:W-:Y:S01]  /*81d0*/  FMNMX.FTZ R0, R110, R0, !PT ;  /* 0x000000006e007209 */ /* 0x000fe20007810000 */
[--C-:B------:R-:W-:Y:S02]  /*81e0*/  FFMA.FTZ R4, R4, c[0x0][0x2d0], -R188.reuse ;  /* 0x0000b40004047a23 */ /* 0x100fe400000108bc */
[--C-:B------:R-:W-:Y:S01]  /*81f0*/  FFMA.FTZ R5, R5, c[0x0][0x2d0], -R188.reuse ;  /* 0x0000b40005057a23 */ /* 0x100fe200000108bc */
[----:B------:R2:W3:Y:S01]  /*8200*/  MUFU.EX2 R130, R2 ;  /* 0x0000000200827308 */ /* 0x0004e20000000800 */
[----:B------:R-:W-:Y:S01]  /*8210*/  FMNMX.FTZ R0, R111, R0, !PT ;  /* 0x000000006f007209 */ /* 0x000fe20007810000 */
[--C-:B------:R-:W-:Y:S02]  /*8220*/  FFMA.FTZ R6, R6, c[0x0][0x2d0], -R189.reuse ;  /* 0x0000b40006067a23 */ /* 0x100fe400000108bd */
[--C-:B------:R-:W-:Y:S02]  /*8230*/  FFMA.FTZ R7, R7, c[0x0][0x2d0], -R189.reuse ;  /* 0x0000b40007077a23 */ /* 0x100fe400000108bd */
[--C-:B------:R-:W-:Y:S02]  /*8240*/  FFMA.FTZ R32, R32, c[0x0][0x2d0], -R188.reuse ;  /* 0x0000b40020207a23 */ /* 0x100fe400000108bc */
[--C-:B------:R-:W-:Y:S02]  /*8250*/  FFMA.FTZ R33, R33, c[0x0][0x2d0], -R188.reuse ;  /* 0x0000b40021217a23 */ /* 0x100fe400000108bc */
[----:B------:R4:W-:Y:S01]  /*8260*/  MUFU.EX2 R207, R4 ;  /* 0x0000000400cf7308 */ /* 0x0009e20000000800 */
[--C-:B------:R-:W-:Y:S02]  /*8270*/  FFMA.FTZ R50, R50, c[0x0][0x2d0], -R189.reuse ;  /* 0x0000b40032327a23 */ /* 0x100fe400000108bd */
[--C-:B------:R-:W-:Y:S01]  /*8280*/  FFMA.FTZ R48, R48, c[0x0][0x2d0], -R188.reuse ;  /* 0x0000b40030307a23 */ /* 0x100fe200000108bc */
[----:B-1----:R-:W-:Y:S01]  /*8290*/  LDSM.16.MT88.4 R20, [R228+0x100] ;  /* 0x00010000e414783b */ /* 0x002fe20000004200 */
[--C-:B------:R-:W-:Y:S02]  /*82a0*/  FFMA.FTZ R49, R49, c[0x0][0x2d0], -R188.reuse ;  /* 0x0000b40031317a23 */ /* 0x100fe400000108bc */
[--C-:B------:R-:W-:Y:S02]  /*82b0*/  FFMA.FTZ R51, R51, c[0x0][0x2d0], -R189.reuse ;  /* 0x0000b40033337a23 */ /* 0x100fe400000108bd */
[--C-:B------:R-:W-:Y:S01]  /*82c0*/  FFMA.FTZ R52, R52, c[0x0][0x2d0], -R188.reuse ;  /* 0x0000b40034347a23 */ /* 0x100fe200000108bc */
[----:B------:R-:W1:Y:S01]  /*82d0*/  MUFU.EX2 R208, R5 ;  /* 0x0000000500d07308 */ /* 0x000e620000000800 */
[--C-:B------:R-:W-:Y:S02]  /*82e0*/  FFMA.FTZ R53, R53, c[0x0][0x2d0], -R188.reuse ;  /* 0x0000b40035357a23 */ /* 0x100fe400000108bc */
[----:B------:R-:W-:Y:S02]  /*82f0*/  FFMA.FTZ R54, R54, c[0x0][0x2d0], -R189 ;  /* 0x0000b40036367a23 */ /* 0x000fe400000108bd */
[----:B--2---:R-:W-:Y:S02]  /*8300*/  FADD.FTZ R2, -R132, R3 ;  /* 0x0000000384027221 */ /* 0x004fe40000010100 */
[----:B---3--:R-:W-:Y:S01]  /*8310*/  FMUL.FTZ R16, R130, R148 ;  /* 0x0000009482107220 */ /* 0x008fe20000410000 */
[----:B------:R-:W2:Y:S01]  /*8320*/  SHFL.BFLY PT, R3, R0, 0x2, 0x1f ;  /* 0x0c401f0000037f89 */ /* 0x000ea200000e0000 */
[----:B------:R-:W-:Y:S01]  /*8330*/  FMUL.FTZ R2, R2, c[0x0][0x2d0] ;  /* 0x0000b40002027a20 */ /* 0x000fe20000410000 */
[----:B------:R3:W-:Y:S01]  /*8340*/  MUFU.EX2 R223, R17 ;  /* 0x0000001100df7308 */ /* 0x0007e20000000800 */
[C---:B------:R-:W-:Y:S02]  /*8350*/  FMUL.FTZ R116, R130.reuse, R116 ;  /* 0x0000007482747220 */ /* 0x040fe40000410000 */
[C---:B------:R-:W-:Y:S02]  /*8360*/  FMUL.FTZ R117, R130.reuse, R117 ;  /* 0x0000007582757220 */ /* 0x040fe40000410000 */
[C---:B------:R-:W-:Y:S02]  /*8370*/  FMUL.FTZ R124, R130.reuse, R124 ;  /* 0x0000007c827c7220 */ /* 0x040fe40000410000 */
[C---:B------:R-:W-:Y:S02]  /*8380*/  FMUL.FTZ R125, R130.reuse, R125 ;  /* 0x0000007d827d7220 */ /* 0x040fe40000410000 */
[----:B----4-:R-:W-:Y:S01]  /*8390*/  FMUL.FTZ R4, R130, R140 ;  /* 0x0000008c82047220 */ /* 0x010fe20000410000 */
[----:B------:R4:W4:Y:S01]  /*83a0*/  MUFU.EX2 R129, R2 ;  /* 0x0000000200817308 */ /* 0x0009220000000800 */
[--C-:B------:R-:W-:Y:S02]  /*83b0*/  FFMA.FTZ R55, R55, c[0x0][0x2d0], -R189.reuse ;  /* 0x0000b40037377a23 */ /* 0x100fe400000108bd */
[--C-:B------:R-:W-:Y:S01]  /*83c0*/  FFMA.FTZ R80, R80, c[0x0][0x2d0], -R188.reuse ;  /* 0x0000b40050507a23 */ /* 0x100fe200000108bc */
[----:B-1----:R-:W-:Y:S01]  /*83d0*/  F2FP.PACK_AB R140, R208, R207 ;  /* 0x000000cfd08c723e */ /* 0x002fe200000000ff */
[----:B------:R-:W-:Y:S02]  /*83e0*/  FMUL.FTZ R5, R130, R141 ;  /* 0x0000008d82057220 */ /* 0x000fe40000410000 */
[--C-:B------:R-:W-:Y:S02]  /*83f0*/  FFMA.FTZ R81, R81, c[0x0][0x2d0], -R188.reuse ;  /* 0x0000b40051517a23 */ /* 0x100fe400000108bc */
[--C-:B------:R-:W-:Y:S01]  /*8400*/  FFMA.FTZ R82, R82, c[0x0][0x2d0], -R189.reuse ;  /* 0x0000b40052527a23 */ /* 0x100fe200000108bd */
[----:B------:R1:W-:Y:S01]  /*8410*/  MUFU.EX2 R204, R6 ;  /* 0x0000000600cc7308 */ /* 0x0003e20000000800 */
[--C-:B------:R-:W-:Y:S01]  /*8420*/  FFMA.FTZ R84, R84, c[0x0][0x2d0], -R188.reuse ;  /* 0x0000b40054547a23 */ /* 0x100fe200000108bc */
[----:B--2---:R-:W-:Y:S01]  /*8430*/  FMNMX.FTZ R0, R0, R3, !PT ;  /* 0x0000000300007209 */ /* 0x004fe20007810000 */
[--C-:B------:R-:W-:Y:S02]  /*8440*/  FFMA.FTZ R85, R85, c[0x0][0x2d0], -R188.reuse ;  /* 0x0000b40055557a23 */ /* 0x100fe400000108bc */
[----:B---3--:R-:W-:Y:S02]  /*8450*/  FMUL.FTZ R17, R130, R149 ;  /* 0x0000009582117220 */ /* 0x008fe40000410000 */
[--C-:B------:R-:W-:Y:S02]  /*8460*/  FFMA.FTZ R86, R86, c[0x0][0x2d0], -R189.reuse ;  /* 0x0000b40056567a23 */ /* 0x100fe400000108bd */
[--C-:B------:R-:W-:Y:S01]  /*8470*/  FFMA.FTZ R96, R96, c[0x0][0x2d0], -R188.reuse ;  /* 0x0000b40060607a23 */ /* 0x100fe200000108bc */
[----:B------:R-:W2:Y:S01]  /*8480*/  MUFU.EX2 R209, R7 ;  /* 0x0000000700d17308 */ /* 0x000ea20000000800 */
[----:B------:R-:W-:Y:S02]  /*8490*/  FFMA.FTZ R97, R97, c[0x0][0x2d0], -R188 ;  /* 0x0000b40061617a23 */ /* 0x000fe400000108bc */
[--C-:B------:R-:W-:Y:S02]  /*84a0*/  FFMA.FTZ R87, R87, c[0x0][0x2d0], -R189.reuse ;  /* 0x0000b40057577a23 */ /* 0x100fe400000108bd */
[----:B----4-:R-:W-:Y:S02]  /*84b0*/  FADD.FTZ R2, -R131, R128 ;  /* 0x0000008083027221 */ /* 0x010fe40000010100 */
[C---:B------:R-:W-:Y:S02]  /*84c0*/  FMUL.FTZ R118, R129.reuse, R118 ;  /* 0x0000007681767220 */ /* 0x040fe40000410000 */
[----:B------:R-:W-:Y:S01]  /*84d0*/  FMUL.FTZ R2, R2, c[0x0][0x2d0] ;  /* 0x0000b40002027a20 */ /* 0x000fe20000410000 */
[----:B------:R3:W-:Y:S01]  /*84e0*/  MUFU.EX2 R218, R18 ;  /* 0x0000001200da7308 */ /* 0x0007e20000000800 */
[C---:B------:R-:W-:Y:S02]  /*84f0*/  FMUL.FTZ R119, R129.reuse, R119 ;  /* 0x0000007781777220 */ /* 0x040fe40000410000 */
[C---:B------:R-:W-:Y:S02]  /*8500*/  FMUL.FTZ R126, R129.reuse, R126 ;  /* 0x0000007e817e7220 */ /* 0x040fe40000410000 */
[----:B-1----:R-:W-:Y:S01]  /*8510*/  FMUL.FTZ R6, R129, R142 ;  /* 0x0000008e81067220 */ /* 0x002fe20000410000 */
[----:B------:R-:W-:Y:S01]  /*8520*/  F2FP.PACK_AB R142, R223, R221 ;  /* 0x000000dddf8e723e */ /* 0x000fe200000000ff */
[----:B------:R-:W-:Y:S02]  /*8530*/  FMUL.FTZ R127, R129, R127 ;  /* 0x0000007f817f7220 */ /* 0x000fe40000410000 */
[--C-:B------:R-:W-:Y:S01]  /*8540*/  FFMA.FTZ R98, R98, c[0x0][0x2d0], -R189.reuse ;  /* 0x0000b40062627a23 */ /* 0x100fe200000108bd */
[----:B------:R1:W4:Y:S01]  /*8550*/  MUFU.EX2 R128, R2 ;  /* 0x0000000200807308 */ /* 0x0003220000000800 */
[--C-:B------:R-:W-:Y:S02]  /*8560*/  FFMA.FTZ R99, R99, c[0x0][0x2d0], -R189.reuse ;  /* 0x0000b40063637a23 */ /* 0x100fe400000108bd */
[--C-:B------:R-:W-:Y:S01]  /*8570*/  FFMA.FTZ R100, R100, c[0x0][0x2d0], -R188.reuse ;  /* 0x0000b40064647a23 */ /* 0x100fe200000108bc */
[----:B--2---:R-:W-:Y:S01]  /*8580*/  F2FP.PACK_AB R141, R209, R204 ;  /* 0x000000ccd18d723e */ /* 0x004fe200000000ff */
[----:B------:R-:W-:Y:S02]  /*8590*/  FMUL.FTZ R7, R129, R143 ;  /* 0x0000008f81077220 */ /* 0x000fe40000410000 */
[--C-:B------:R-:W-:Y:S02]  /*85a0*/  FFMA.FTZ R101, R101, c[0x0][0x2d0], -R188.reuse ;  /* 0x0000b40065657a23 */ /* 0x100fe400000108bc */
[--C-:B------:R-:W-:Y:S01]  /*85b0*/  FFMA.FTZ R112, R112, c[0x0][0x2d0], -R188.reuse ;  /* 0x0000b40070707a23 */ /* 0x100fe200000108bc */
[----:B------:R2:W2:Y:S01]  /*85c0*/  MUFU.EX2 R225, R19 ;  /* 0x0000001300e17308 */ /* 0x0004a20000000800 */
[----:B------:R-:W-:Y:S02]  /*85d0*/  FFMA.FTZ R188, R113, c[0x0][0x2d0], -R188 ;  /* 0x0000b40071bc7a23 */ /* 0x000fe400000108bc */
[--C-:B------:R-:W-:Y:S02]  /*85e0*/  FFMA.FTZ R102, R102, c[0x0][0x2d0], -R189.reuse ;  /* 0x0000b40066667a23 */ /* 0x100fe400000108bd */
[----:B---3--:R-:W-:Y:S02]  /*85f0*/  FMUL.FTZ R18, R129, R150 ;  /* 0x0000009681127220 */ /* 0x008fe40000410000 */
[--C-:B------:R-:W-:Y:S02]  /*8600*/  FFMA.FTZ R103, R103, c[0x0][0x2d0], -R189.reuse ;  /* 0x0000b40067677a23 */ /* 0x100fe400000108bd */
[--C-:B------:R-:W-:Y:S01]  /*8610*/  FFMA.FTZ R114, R114, c[0x0][0x2d0], -R189.reuse ;  /* 0x0000b40072727a23 */ /* 0x100fe200000108bd */
[----:B------:R-:W-:Y:S01]  /*8620*/  MUFU.EX2 R192, R34 ;  /* 0x0000002200c07308 */ /* 0x000fe20000000800 */
[----:B------:R-:W-:Y:S01]  /*8630*/  FFMA.FTZ R189, R115, c[0x0][0x2d0], -R189 ;  /* 0x0000b40073bd7a23 */ /* 0x000fe200000108bd */
[----:B-1----:R-:W1:Y:S01]  /*8640*/  SHFL.BFLY PT, R2, R0, 0x1, 0x1f ;  /* 0x0c201f0000027f89 */ /* 0x002e6200000e0000 */
[C---:B----4-:R-:W-:Y:S02]  /*8650*/  FMUL.FTZ R120, R128.reuse, R120 ;  /* 0x0000007880787220 */ /* 0x050fe40000410000 */
[----:B------:R-:W-:Y:S05]  /*8660*/  FMUL.FTZ R121, R128, R121 ;  /* 0x0000007980797220 */ /* 0x000fea0000410000 */
[----:B------:R-:W-:Y:S01]  /*8670*/  MUFU.EX2 R226, R35 ;  /* 0x0000002300e27308 */ /* 0x000fe20000000800 */
[----:B--2---:R-:W-:Y:S01]  /*8680*/  FMUL.FTZ R19, R129, R151 ;  /* 0x0000009781137220 */ /* 0x004fe20000410000 */
[----:B------:R-:W-:Y:S01]  /*8690*/  F2FP.PACK_AB R143, R225, R218 ;  /* 0x000000dae18f723e */ /* 0x000fe200000000ff */
[----:B------:R-:W-:Y:S07]  /*86a0*/  LDSM.16.MT88.4 R148, [R230+0x100] ;  /* 0x00010000e694783b */ /* 0x000fee0000004200 */
[----:B------:R-:W-:Y:S01]  /*86b0*/  MUFU.EX2 R195, R36 ;  /* 0x0000002400c37308 */ /* 0x000fe20000000800 */
[-C--:B------:R-:W-:Y:S05]  /*86c0*/  HMMA.16816.F32 R4, R140, R20.reuse, R4 ;  /* 0x000000148c04723c */ /* 0x080fea0000001804 */
[----:B-1----:R-:W-:Y:S04]  /*86d0*/  FMNMX.FTZ R2, R0, R2, !PT ;  /* 0x0000000200027209 */ /* 0x002fe80007810000 */
[----:B------:R-:W-:Y:S03]  /*86e0*/  MUFU.EX2 R34, R37 ;  /* 0x0000002500227308 */ /* 0x000fe60000000800 */
[C---:B------:R-:W-:Y:S02]  /*86f0*/  FADD.FTZ R0, -R2.reuse, R134 ;  /* 0x0000008602007221 */ /* 0x040fe40000010100 */
[----:B------:R-:W-:Y:S02]  /*8700*/  FMUL.FTZ R134, R131, c[0x0][0x2d0] ;  /* 0x0000b40083867a20 */ /* 0x000fe40000410000 */
[----:B------:R-:W-:Y:S03]  /*8710*/  FMUL.FTZ R3, R2, c[0x0][0x2d0] ;  /* 0x0000b40002037a20 */ /* 0x000fe60000410000 */
[----:B------:R-:W-:Y:S01]  /*8720*/  MUFU.EX2 R194, R38 ;  /* 0x0000002600c27308 */ /* 0x000fe20000000800 */
[----:B------:R-:W-:Y:S02]  /*8730*/  FMUL.FTZ R0, R0, c[0x0][0x2d0] ;  /* 0x0000b40000007a20 */ /* 0x000fe40000410000 */
[--C-:B------:R-:W-:Y:S02]  /*8740*/  FFMA.FTZ R12, R12, c[0x0][0x2d0], -R134.reuse ;  /* 0x0000b4000c0c7a23 */ /* 0x100fe40000010886 */
[--C-:B------:R-:W-:Y:S02]  /*8750*/  FFMA.FTZ R13, R13, c[0x0][0x2d0], -R134.reuse ;  /* 0x0000b4000d0d7a23 */ /* 0x100fe40000010886 */
[--C-:B------:R-:W-:Y:S02]  /*8760*/  FFMA.FTZ R14, R14, c[0x0][0x2d0], -R3.reuse ;  /* 0x0000b4000e0e7a23 */ /* 0x100fe40000010803 */
[--C-:B------:R-:W-:Y:S01]  /*8770*/  FFMA.FTZ R15, R15, c[0x0][0x2d0], -R3.reuse ;  /* 0x0000b4000f0f7a23 */ /* 0x100fe20000010803 */
[----:B------:R1:W-:Y:S01]  /*8780*/  MUFU.EX2 R35, R39 ;  /* 0x0000002700237308 */ /* 0x0003e20000000800 */
[--C-:B------:R-:W-:Y:S02]  /*8790*/  FFMA.FTZ R11, R11, c[0x0][0x2d0], -R3.reuse ;  /* 0x0000b4000b0b7a23 */ /* 0x100fe40000010803 */
[--C-:B------:R-:W-:Y:S02]  /*87a0*/  FFMA.FTZ R8, R8, c[0x0][0x2d0], -R134.reuse ;  /* 0x0000b40008087a23 */ /* 0x100fe40000010886 */
[--C-:B------:R-:W-:Y:S02]  /*87b0*/  FFMA.FTZ R9, R9, c[0x0][0x2d0], -R134.reuse ;  /* 0x0000b40009097a23 */ /* 0x100fe40000010886 */
[--C-:B------:R-:W-:Y:S02]  /*87c0*/  FFMA.FTZ R10, R10, c[0x0][0x2d0], -R3.reuse ;  /* 0x0000b4000a0a7a23 */ /* 0x100fe40000010803 */
[--C-:B------:R-:W-:Y:S01]  /*87d0*/  FFMA.FTZ R56, R56, c[0x0][0x2d0], -R134.reuse ;  /* 0x0000b40038387a23 */ /* 0x100fe20000010886 */
[----:B------:R-:W2:Y:S01]  /*87e0*/  MUFU.EX2 R0, R0 ;  /* 0x0000000000007308 */ /* 0x000ea20000000800 */
[--C-:B------:R-:W-:Y:S02]  /*87f0*/  FFMA.FTZ R57, R57, c[0x0][0x2d0], -R134.reuse ;  /* 0x0000b40039397a23 */ /* 0x100fe40000010886 */
[--C-:B------:R-:W-:Y:S02]  /*8800*/  FFMA.FTZ R58, R58, c[0x0][0x2d0], -R3.reuse ;  /* 0x0000b4003a3a7a23 */ /* 0x100fe40000010803 */
[--C-:B------:R-:W-:Y:S02]  /*8810*/  FFMA.FTZ R59, R59, c[0x0][0x2d0], -R3.reuse ;  /* 0x0000b4003b3b7a23 */ /* 0x100fe40000010803 */
[--C-:B------:R-:W-:Y:S02]  /*8820*/  FFMA.FTZ R60, R60, c[0x0][0x2d0], -R134.reuse ;  /* 0x0000b4003c3c7a23 */ /* 0x100fe40000010886 */
[--C-:B------:R-:W-:Y:S01]  /*8830*/  FFMA.FTZ R61, R61, c[0x0][0x2d0], -R134.reuse ;  /* 0x0000b4003d3d7a23 */ /* 0x100fe20000010886 */
[----:B------:R3:W-:Y:S01]  /*8840*/  MUFU.EX2 R203, R8 ;  /* 0x0000000800cb7308 */ /* 0x0007e20000000800 */
[--C-:B------:R-:W-:Y:S02]  /*8850*/  FFMA.FTZ R62, R62, c[0x0][0x2d0], -R3.reuse ;  /* 0x0000b4003e3e7a23 */ /* 0x100fe40000010803 */
[--C-:B------:R-:W-:Y:S01]  /*8860*/  FFMA.FTZ R63, R63, c[0x0][0x2d0], -R3.reuse ;  /* 0x0000b4003f3f7a23 */ /* 0x100fe20000010803 */
[----:B-1----:R-:W1:Y:S01]  /*8870*/  LDSM.16.MT88.4 R36, [R231+0x100] ;  /* 0x00010000e724783b */ /* 0x002e620000004200 */
[--C-:B------:R-:W-:Y:S02]  /*8880*/  FFMA.FTZ R72, R72, c[0x0][0x2d0], -R134.reuse ;  /* 0x0000b40048487a23 */ /* 0x100fe40000010886 */
[--C-:B------:R-:W-:Y:S02]  /*8890*/  FFMA.FTZ R73, R73, c[0x0][0x2d0], -R134.reuse ;  /* 0x0000b40049497a23 */ /* 0x100fe40000010886 */
[--C-:B------:R-:W-:Y:S01]  /*88a0*/  FFMA.FTZ R74, R74, c[0x0][0x2d0], -R3.reuse ;  /* 0x0000b4004a4a7a23 */ /* 0x100fe20000010803 */
[----:B------:R-:W4:Y:S01]  /*88b0*/  MUFU.EX2 R205, R9 ;  /* 0x0000000900cd7308 */ /* 0x000f220000000800 */
[--C-:B------:R-:W-:Y:S02]  /*88c0*/  FFMA.FTZ R75, R75, c[0x0][0x2d0], -R3.reuse ;  /* 0x0000b4004b4b7a23 */ /* 0x100fe40000010803 */
[--C-:B------:R-:W-:Y:S02]  /*88d0*/  FFMA.FTZ R76, R76, c[0x0][0x2d0], -R134.reuse ;  /* 0x0000b4004c4c7a23 */ /* 0x100fe40000010886 */
[--C-:B------:R-:W-:Y:S02]  /*88e0*/  FFMA.FTZ R77, R77, c[0x0][0x2d0], -R134.reuse ;  /* 0x0000b4004d4d7a23 */ /* 0x100fe40000010886 */
[--C-:B------:R-:W-:Y:S02]  /*88f0*/  FFMA.FTZ R78, R78, c[0x0][0x2d0], -R3.reuse ;  /* 0x0000b4004e4e7a23 */ /* 0x100fe40000010803 */
[--C-:B------:R-:W-:Y:S01]  /*8900*/  FFMA.FTZ R79, R79, c[0x0][0x2d0], -R3.reuse ;  /* 0x0000b4004f4f7a23 */ /* 0x100fe20000010803 */
[----:B------:R1:W-:Y:S01]  /*8910*/  MUFU.EX2 R217, R12 ;  /* 0x0000000c00d97308 */ /* 0x0003e20000000800 */
[C---:B--2---:R-:W-:Y:S02]  /*8920*/  FMUL.FTZ R122, R0.reuse, R122 ;  /* 0x0000007a007a7220 */ /* 0x044fe40000410000 */
[----:B------:R-:W-:Y:S02]  /*8930*/  FMUL.FTZ R123, R0, R123 ;  /* 0x0000007b007b7220 */ /* 0x000fe40000410000 */
[----:B---3--:R-:W-:Y:S02]  /*8940*/  FMUL.FTZ R8, R128, R136 ;  /* 0x0000008880087220 */ /* 0x008fe40000410000 */
[--C-:B------:R-:W-:Y:S02]  /*8950*/  FFMA.FTZ R24, R24, c[0x0][0x2d0], -R134.reuse ;  /* 0x0000b40018187a23 */ /* 0x100fe40000010886 */
[--C-:B------:R-:W-:Y:S01]  /*8960*/  FFMA.FTZ R25, R25, c[0x0][0x2d0], -R134.reuse ;  /* 0x0000b40019197a23 */ /* 0x100fe20000010886 */
[----:B------:R2:W3:Y:S01]  /*8970*/  MUFU.EX2 R220, R13 ;  /* 0x0000000d00dc7308 */ /* 0x0004e20000000800 */
[--C-:B------:R-:W-:Y:S02]  /*8980*/  FFMA.FTZ R26, R26, c[0x0][0x2d0], -R3.reuse ;  /* 0x0000b4001a1a7a23 */ /* 0x100fe40000010803 */
[--C-:B------:R-:W-:Y:S01]  /*8990*/  FFMA.FTZ R28, R28, c[0x0][0x2d0], -R134.reuse ;  /* 0x0000b4001c1c7a23 */ /* 0x100fe20000010886 */
[----:B----4-:R-:W-:Y:S01]  /*89a0*/  F2FP.PACK_AB R136, R205, R203 ;  /* 0x000000cbcd88723e */ /* 0x010fe200000000ff */
[----:B------:R-:W-:Y:S02]  /*89b0*/  FMUL.FTZ R9, R128, R137 ;  /* 0x0000008980097220 */ /* 0x000fe40000410000 */
[--C-:B------:R-:W-:Y:S02]  /*89c0*/  FFMA.FTZ R30, R30, c[0x0][0x2d0], -R3.reuse ;  /* 0x0000b4001e1e7a23 */ /* 0x100fe40000010803 */
[--C-:B------:R-:W-:Y:S01]  /*89d0*/  FFMA.FTZ R41, R41, c[0x0][0x2d0], -R134.reuse ;  /* 0x0000b40029297a23 */ /* 0x100fe20000010886 */
[----:B------:R4:W-:Y:S01]  /*89e0*/  MUFU.EX2 R201, R10 ;  /* 0x0000000a00c97308 */ /* 0x0009e20000000800 */
[--C-:B------:R-:W-:Y:S02]  /*89f0*/  FFMA.FTZ R42, R42, c[0x0][0x2d0], -R3.reuse ;  /* 0x0000b4002a2a7a23 */ /* 0x100fe40000010803 */
[--C-:B------:R-:W-:Y:S02]  /*8a00*/  FFMA.FTZ R40, R40, c[0x0][0x2d0], -R134.reuse ;  /* 0x0000b40028287a23 */ /* 0x100fe40000010886 */
[----:B-1----:R-:W-:Y:S02]  /*8a10*/  FMUL.FTZ R12, R128, R144 ;  /* 0x00000090800c7220 */ /* 0x002fe40000410000 */
[--C-:B------:R-:W-:Y:S02]  /*8a20*/  FFMA.FTZ R43, R43, c[0x0][0x2d0], -R3.reuse ;  /* 0x0000b4002b2b7a23 */ /* 0x100fe40000010803 */
[--C-:B------:R-:W-:Y:S01]  /*8a30*/  FFMA.FTZ R44, R44, c[0x0][0x2d0], -R134.reuse ;  /* 0x0000b4002c2c7a23 */ /* 0x100fe20000010886 */
[----:B------:R-:W1:Y:S01]  /*8a40*/  MUFU.EX2 R214, R11 ;  /* 0x0000000b00d67308 */ /* 0x000e620000000800 */
[--C-:B------:R-:W-:Y:S02]  /*8a50*/  FFMA.FTZ R27, R27, c[0x0][0x2d0], -R3.reuse ;  /* 0x0000b4001b1b7a23 */ /* 0x100fe40000010803 */
[--C-:B------:R-:W-:Y:S02]  /*8a60*/  FFMA.FTZ R29, R29, c[0x0][0x2d0], -R134.reuse ;  /* 0x0000b4001d1d7a23 */ /* 0x100fe40000010886 */
[----:B--2---:R-:W-:Y:S02]  /*8a70*/  FMUL.FTZ R13, R128, R145 ;  /* 0x00000091800d7220 */ /* 0x004fe40000410000 */
[--C-:B------:R-:W-:Y:S02]  /*8a80*/  FFMA.FTZ R31, R31, c[0x0][0x2d0], -R3.reuse ;  /* 0x0000b4001f1f7a23 */ /* 0x100fe40000010803 */
[--C-:B------:R-:W-:Y:S01]  /*8a90*/  FFMA.FTZ R45, R45, c[0x0][0x2d0], -R134.reuse ;  /* 0x0000b4002d2d7a23 */ /* 0x100fe20000010886 */
[----:B------:R2:W-:Y:S01]  /*8aa0*/  MUFU.EX2 R135, R15 ;  /* 0x0000000f00877308 */ /* 0x0005e20000000800 */
[--C-:B------:R-:W-:Y:S02]  /*8ab0*/  FFMA.FTZ R46, R46, c[0x0][0x2d0], -R3.reuse ;  /* 0x0000b4002e2e7a23 */ /* 0x100fe40000010803 */
[--C-:B------:R-:W-:Y:S02]  /*8ac0*/  FFMA.FTZ R47, R47, c[0x0][0x2d0], -R3.reuse ;  /* 0x0000b4002f2f7a23 */ /* 0x100fe40000010803 */
[----:B----4-:R-:W-:Y:S01]  /*8ad0*/  FMUL.FTZ R10, R0, R138 ;  /* 0x0000008a000a7220 */ /* 0x010fe20000410000 */
[----:B---3--:R-:W-:Y:S01]  /*8ae0*/  F2FP.PACK_AB R138, R220, R217 ;  /* 0x000000d9dc8a723e */ /* 0x008fe200000000ff */
[--C-:B------:R-:W-:Y:S02]  /*8af0*/  FFMA.FTZ R88, R88, c[0x0][0x2d0], -R134.reuse ;  /* 0x0000b40058587a23 */ /* 0x100fe40000010886 */
[--C-:B------:R-:W-:Y:S01]  /*8b00*/  FFMA.FTZ R89, R89, c[0x0][0x2d0], -R134.reuse ;  /* 0x0000b40059597a23 */ /* 0x100fe20000010886 */
[----:B------:R-:W3:Y:S01]  /*8b10*/  MUFU.EX2 R216, R14 ;  /* 0x0000000e00d87308 */ /* 0x000ee20000000800 */
[--C-:B------:R-:W-:Y:S02]  /*8b20*/  FFMA.FTZ R92, R92, c[0x0][0x2d0], -R134.reuse ;  /* 0x0000b4005c5c7a23 */ /* 0x100fe40000010886 */
[--C-:B------:R-:W-:Y:S01]  /*8b30*/  FFMA.FTZ R93, R93, c[0x0][0x2d0], -R134.reuse ;  /* 0x0000b4005d5d7a23 */ /* 0x100fe20000010886 */
[----:B-1----:R-:W-:Y:S01]  /*8b40*/  F2FP.PACK_AB R137, R214, R201 ;  /* 0x000000c9d689723e */ /* 0x002fe200000000ff */
[----:B------:R-:W-:Y:S02]  /*8b50*/  FMUL.FTZ R11, R0, R139 ;  /* 0x0000008b000b7220 */ /* 0x000fe40000410000 */
[--C-:B------:R-:W-:Y:S02]  /*8b60*/  FFMA.FTZ R90, R90, c[0x0][0x2d0], -R3.reuse ;  /* 0x0000b4005a5a7a23 */ /* 0x100fe40000010803 */
[--C-:B------:R-:W-:Y:S01]  /*8b70*/  FFMA.FTZ R91, R91, c[0x0][0x2d0], -R3.reuse ;  /* 0x0000b4005b5b7a23 */ /* 0x100fe20000010803 */
[----:B------:R1:W-:Y:S01]  /*8b80*/  MUFU.EX2 R199, R24 ;  /* 0x0000001800c77308 */ /* 0x0003e20000000800 */
[--C-:B------:R-:W-:Y:S02]  /*8b90*/  FFMA.FTZ R94, R94, c[0x0][0x2d0], -R3.reuse ;  /* 0x0000b4005e5e7a23 */ /* 0x100fe40000010803 */
[--C-:B------:R-:W-:Y:S02]  /*8ba0*/  FFMA.FTZ R95, R95, c[0x0][0x2d0], -R3.reuse ;  /* 0x0000b4005f5f7a23 */ /* 0x100fe40000010803 */
[----:B--2---:R-:W-:Y:S02]  /*8bb0*/  FMUL.FTZ R15, R0, R147 ;  /* 0x00000093000f7220 */ /* 0x004fe40000410000 */
[--C-:B------:R-:W-:Y:S02]  /*8bc0*/  FFMA.FTZ R106, R106, c[0x0][0x2d0], -R3.reuse ;  /* 0x0000b4006a6a7a23 */ /* 0x100fe40000010803 */
[--C-:B------:R-:W-:Y:S01]  /*8bd0*/  FFMA.FTZ R107, R107, c[0x0][0x2d0], -R3.reuse ;  /* 0x0000b4006b6b7a23 */ /* 0x100fe20000010803 */
[----:B------:R2:W-:Y:S01]  /*8be0*/  MUFU.EX2 R206, R25 ;  /* 0x0000001900ce7308 */ /* 0x0005e20000000800 */
[--C-:B------:R-:W-:Y:S02]  /*8bf0*/  FFMA.FTZ R110, R110, c[0x0][0x2d0], -R3.reuse ;  /* 0x0000b4006e6e7a23 */ /* 0x100fe40000010803 */
[----:B------:R-:W-:Y:S01]  /*8c00*/  FFMA.FTZ R3, R111, c[0x0][0x2d0], -R3 ;  /* 0x0000b4006f037a23 */ /* 0x000fe20000010803 */
[----:B---3--:R-:W-:Y:S01]  /*8c10*/  F2FP.PACK_AB R139, R135, R216 ;  /* 0x000000d8878b723e */ /* 0x008fe200000000ff */
[----:B------:R-:W-:Y:S02]  /*8c20*/  FMUL.FTZ R14, R0, R146 ;  /* 0x00000092000e7220 */ /* 0x000fe40000410000 */
[----:B------:R-:W3:Y:S01]  /*8c30*/  LDSM.16.MT88.4 R144, [R229+0x100] ;  /* 0x00010000e590783b */ /* 0x000ee20000004200 */
[--C-:B------:R-:W-:Y:S02]  /*8c40*/  FFMA.FTZ R104, R104, c[0x0][0x2d0], -R134.reuse ;  /* 0x0000b40068687a23 */ /* 0x100fe40000010886 */
[----:B------:R4:W-:Y:S01]  /*8c50*/  MUFU.EX2 R198, R26 ;  /* 0x0000001a00c67308 */ /* 0x0009e20000000800 */
[C---:B------:R-:W-:Y:S04]  /*8c60*/  HMMA.16816.F32 R8, R136.reuse, R20, R8 ;  /* 0x000000148808723c */ /* 0x040fe80000001808 */
[----:B-1----:R-:W-:Y:S02]  /*8c70*/  FMUL.FTZ R24, R128, R156 ;  /* 0x0000009c80187220 */ /* 0x002fe40000410000 */
[--C-:B------:R-:W-:Y:S02]  /*8c80*/  FFMA.FTZ R105, R105, c[0x0][0x2d0], -R134.reuse ;  /* 0x0000b40069697a23 */ /* 0x100fe40000010886 */
[-C--:B------:R-:W-:Y:S01]  /*8c90*/  HMMA.16816.F32 R12, R136, R22.reuse, R12 ;  /* 0x00000016880c723c */ /* 0x080fe2000000180c */
[----:B------:R-:W1:Y:S03]  /*8ca0*/  MUFU.EX2 R219, R27 ;  /* 0x0000001b00db7308 */ /* 0x000e660000000800 */
[C---:B------:R-:W-:Y:S02]  /*8cb0*/  FMUL.FTZ R20, R130.reuse, R152 ;  /* 0x0000009882147220 */ /* 0x040fe40000410000 */
[----:B------:R-:W-:Y:S02]  /*8cc0*/  FMUL.FTZ R21, R130, R153 ;  /* 0x0000009982157220 */ /* 0x000fe40000410000 */
[C---:B------:R-:W-:Y:S03]  /*8cd0*/  HMMA.16816.F32 R16, R140.reuse, R22, R16 ;  /* 0x000000168c10723c */ /* 0x040fe60000001810 */
[----:B------:R3:W-:Y:S01]  /*8ce0*/  MUFU.EX2 R191, R28 ;  /* 0x0000001c00bf7308 */ /* 0x0007e20000000800 */
[----:B--2---:R-:W-:Y:S02]  /*8cf0*/  FMUL.FTZ R25, R128, R157 ;  /* 0x0000009d80197220 */ /* 0x004fe40000410000 */
[--C-:B------:R-:W-:Y:S02]  /*8d00*/  FFMA.FTZ R108, R108, c[0x0][0x2d0], -R134.reuse ;  /* 0x0000b4006c6c7a23 */ /* 0x100fe40000010886 */
[C---:B------:R-:W-:Y:S04]  /*8d10*/  FMUL.FTZ R22, R129.reuse, R154 ;  /* 0x0000009a81167220 */ /* 0x040fe80000410000 */
[----:B------:R-:W-:Y:S01]  /*8d20*/  FMUL.FTZ R23, R129, R155 ;  /* 0x0000009b81177220 */ /* 0x000fe20000410000 */
[----:B------:R2:W-:Y:S01]  /*8d30*/  MUFU.EX2 R190, R30 ;  /* 0x0000001e00be7308 */ /* 0x0005e20000000800 */
[C---:B----4-:R-:W-:Y:S01]  /*8d40*/  FMUL.FTZ R26, R0.reuse, R158 ;  /* 0x0000009e001a7220 */ /* 0x050fe20000410000 */
[----:B------:R-:W-:Y:S01]  /*8d50*/  MOV R158, R226 ;  /* 0x000000e2009e7202 */ /* 0x000fe20000000f00 */
[----:B------:R-:W-:Y:S01]  /*8d60*/  FFMA.FTZ R134, R109, c[0x0][0x2d0], -R134 ;  /* 0x0000b4006d867a23 */ /* 0x000fe20000010886 */
[----:B-1----:R-:W-:Y:S01]  /*8d70*/  MOV R153, R219 ;  /* 0x000000db00997202 */ /* 0x002fe20000000f00 */
[----:B------:R-:W-:Y:S01]  /*8d80*/  FMUL.FTZ R27, R0, R159 ;  /* 0x0000009f001b7220 */ /* 0x000fe20000410000 */
[-C--:B------:R-:W-:Y:S04]  /*8d90*/  HMMA.16816.F32 R20, R140, R36.reuse, R20 ;  /* 0x000000248c14723c */ /* 0x080fe80000001814 */
[----:B------:R-:W1:Y:S04]  /*8da0*/  MUFU.EX2 R222, R32 ;  /* 0x0000002000de7308 */ /* 0x000e680000000800 */
[C---:B------:R-:W-:Y:S04]  /*8db0*/  HMMA.16816.F32 R24, R136.reuse, R36, R24 ;  /* 0x000000248818723c */ /* 0x040fe80000001818 */
[----:B---3--:R-:W-:Y:S02]  /*8dc0*/  FMUL.FTZ R28, R128, R160 ;  /* 0x000000a0801c7220 */ /* 0x008fe40000410000 */
[----:B------:R-:W3:Y:S01]  /*8dd0*/  MUFU.EX2 R227, R29 ;  /* 0x0000001d00e37308 */ /* 0x000ee20000000800 */
[C---:B------:R-:W-:Y:S02]  /*8de0*/  FMUL.FTZ R36, R130.reuse, R168 ;  /* 0x000000a882247220 */ /* 0x040fe40000410000 */
[----:B------:R-:W-:Y:S03]  /*8df0*/  FMUL.FTZ R37, R130, R169 ;  /* 0x000000a982257220 */ /* 0x000fe60000410000 */
[C---:B--2---:R-:W-:Y:S01]  /*8e00*/  FMUL.FTZ R30, R0.reuse, R162 ;  /* 0x000000a2001e7220 */ /* 0x044fe20000410000 */
[----:B------:R-:W-:Y:S01]  /*8e10*/  MOV R162, R34 ;  /* 0x0000002200a27202 */ /* 0x000fe20000000f00 */
[C---:B------:R-:W-:Y:S01]  /*8e20*/  FMUL.FTZ R34, R129.reuse, R166 ;  /* 0x000000a681227220 */ /* 0x040fe20000410000 */
[----:B------:R-:W-:Y:S01]  /*8e30*/  MOV R166, R199 ;  /* 0x000000c700a67202 */ /* 0x000fe20000000f00 */
[----:B------:R2:W4:Y:S01]  /*8e40*/  MUFU.EX2 R32, R31 ;  /* 0x0000001f00207308 */ /* 0x0005220000000800 */
[----:B-1----:R-:W-:Y:S09]  /*8e50*/  MOV R152, R222 ;  /* 0x000000de00987202 */ /* 0x002ff20000000f00 */
[----:B------:R-:W1:Y:S01]  /*8e60*/  MUFU.EX2 R29, R41 ;  /* 0x00000029001d7308 */ /* 0x000e620000000800 */
[----:B---3--:R-:W-:Y:S09]  /*8e70*/  MOV R157, R227 ;  /* 0x000000e3009d7202 */ /* 0x008ff20000000f00 */
[----:B------:R-:W3:Y:S01]  /*8e80*/  MUFU.EX2 R224, R33 ;  /* 0x0000002100e07308 */ /* 0x000ee20000000800 */
[----:B--2---:R-:W-:Y:S01]  /*8e90*/  FMUL.FTZ R31, R0, R163 ;  /* 0x000000a3001f7220 */ /* 0x004fe20000410000 */
[----:B----4-:R-:W-:Y:S01]  /*8ea0*/  MOV R156, R32 ;  /* 0x00000020009c7202 */ /* 0x010fe20000000f00 */
[----:B------:R-:W-:Y:S01]  /*8eb0*/  FMUL.FTZ R32, R130, R164 ;  /* 0x000000a482207220 */ /* 0x000fe20000410000 */
[----:B------:R-:W-:Y:S06]  /*8ec0*/  MOV R164, R202 ;  /* 0x000000ca00a47202 */ /* 0x000fec0000000f00 */
[----:B------:R-:W2:Y:S01]  /*8ed0*/  MUFU.EX2 R33, R42 ;  /* 0x0000002a00217308 */ /* 0x000ea20000000800 */
[----:B-1----:R-:W-:Y:S01]  /*8ee0*/  MOV R160, R29 ;  /* 0x0000001d00a07202 */ /* 0x002fe20000000f00 */
[C---:B------:R-:W-:Y:S01]  /*8ef0*/  FMUL.FTZ R29, R128.reuse, R161 ;  /* 0x000000a1801d7220 */ /* 0x040fe20000410000 */
[----:B------:R-:W-:Y:S01]  /*8f00*/  MOV R161, R35 ;  /* 0x0000002300a17202 */ /* 0x000fe20000000f00 */
[C---:B------:R-:W-:Y:S01]  /*8f10*/  FMUL.FTZ R35, R129.reuse, R167 ;  /* 0x000000a781237220 */ /* 0x040fe20000410000 */
[----:B------:R-:W-:Y:S01]  /*8f20*/  MOV R167, R198 ;  /* 0x000000c600a77202 */ /* 0x000fe20000000f00 */
[----:B------:R-:W-:Y:S04]  /*8f30*/  FMUL.FTZ R41, R128, R173 ;  /* 0x000000ad80297220 */ /* 0x000fe80000410000 */
[----:B------:R1:W-:Y:S01]  /*8f40*/  MUFU.EX2 R193, R40 ;  /* 0x0000002800c17308 */ /* 0x0003e20000000800 */
[-C--:B------:R-:W-:Y:S03]  /*8f50*/  HMMA.16816.F32 R28, R136, R38.reuse, R28 ;  /* 0x00000026881c723c */ /* 0x080fe6000000181c */
[----:B---3--:R-:W-:Y:S06]  /*8f60*/  MOV R159, R224 ;  /* 0x000000e0009f7202 */ /* 0x008fec0000000f00 */
[----:B------:R3:W-:Y:S03]  /*8f70*/  MUFU.EX2 R212, R43 ;  /* 0x0000002b00d47308 */ /* 0x0007e60000000800 */
[----:B--2---:R-:W-:Y:S01]  /*8f80*/  MOV R163, R33 ;  /* 0x0000002100a37202 */ /* 0x004fe20000000f00 */
[----:B------:R-:W-:Y:S01]  /*8f90*/  FMUL.FTZ R33, R130, R165 ;  /* 0x000000a582217220 */ /* 0x000fe20000410000 */
[----:B------:R-:W-:Y:S01]  /*8fa0*/  MOV R165, R200 ;  /* 0x000000c800a57202 */ /* 0x000fe20000000f00 */
[----:B------:R-:W-:Y:S04]  /*8fb0*/  FMUL.FTZ R42, R0, R174 ;  /* 0x000000ae002a7220 */ /* 0x000fe80000410000 */
[----:B------:R2:W-:Y:S01]  /*8fc0*/  MUFU.EX2 R226, R44 ;  /* 0x0000002c00e27308 */ /* 0x0005e20000000800 */
[C---:B------:R-:W-:Y:S04]  /*8fd0*/  HMMA.16816.F32 R32, R140.reuse, R38, R32 ;  /* 0x000000268c20723c */ /* 0x040fe80000001820 */
[----:B-1----:R-:W-:Y:S03]  /*8fe0*/  FMUL.FTZ R40, R128, R172 ;  /* 0x000000ac80287220 */ /* 0x002fe60000410000 */
[C---:B------:R-:W-:Y:S02]  /*8ff0*/  FMUL.FTZ R38, R129.reuse, R170 ;  /* 0x000000aa81267220 */ /* 0x040fe40000410000 */
[----:B------:R1:W-:Y:S03]  /*9000*/  MUFU.EX2 R227, R45 ;  /* 0x0000002d00e37308 */ /* 0x0003e60000000800 */
[C---:B------:R-:W-:Y:S02]  /*9010*/  FMUL.FTZ R39, R129.reuse, R171 ;  /* 0x000000ab81277220 */ /* 0x040fe40000410000 */
[----:B---3--:R-:W-:Y:S05]  /*9020*/  FMUL.FTZ R43, R0, R175 ;  /* 0x000000af002b7220 */ /* 0x008fea0000410000 */
[-C--:B------:R-:W-:Y:S01]  /*9030*/  HMMA.16816.F32 R36, R140, R144.reuse, R36 ;  /* 0x000000908c24723c */ /* 0x080fe20000001824 */
[----:B------:R3:W-:Y:S02]  /*9040*/  MUFU.EX2 R222, R46 ;  /* 0x0000002e00de7308 */ /* 0x0007e40000000800 */
[C---:B--2---:R-:W-:Y:S05]  /*9050*/  FMUL.FTZ R44, R128.reuse, R176 ;  /* 0x000000b0802c7220 */ /* 0x044fea0000410000 */
[C---:B------:R-:W-:Y:S03]  /*9060*/  HMMA.16816.F32 R40, R136.reuse, R144, R40 ;  /* 0x000000908828723c */ /* 0x040fe60000001828 */
[----:B------:R2:W-:Y:S01]  /*9070*/  MUFU.EX2 R224, R47 ;  /* 0x0000002f00e07308 */ /* 0x0005e20000000800 */
[----:B-1----:R-:W-:Y:S09]  /*9080*/  FMUL.FTZ R45, R128, R177 ;  /* 0x000000b1802d7220 */ /* 0x002ff20000410000 */
[----:B------:R-:W1:Y:S01]  /*9090*/  MUFU.EX2 R215, R50 ;  /* 0x0000003200d77308 */ /* 0x000e620000000800 */
[C---:B---3--:R-:W-:Y:S09]  /*90a0*/  FMUL.FTZ R46, R0.reuse, R178 ;  /* 0x000000b2002e7220 */ /* 0x048ff20000410000 */
[----:B------:R3:W4:Y:S01]  /*90b0*/  MUFU.EX2 R213, R48 ;  /* 0x0000003000d57308 */ /* 0x0007220000000800 */
[----:B--2---:R-:W-:Y:S09]  /*90c0*/  FMUL.FTZ R47, R0, R179 ;  /* 0x000000b3002f7220 */ /* 0x004ff20000410000 */
[----:B------:R2:W2:Y:S01]  /*90d0*/  MUFU.EX2 R211, R49 ;  /* 0x0000003100d37308 */ /* 0x0004a20000000800 */
[-C--:B------:R-:W-:Y:S03]  /*90e0*/  HMMA.16816.F32 R44, R136, R146.reuse, R44 ;  /* 0x00000092882c723c */ /* 0x080fe6000000182c */
[----:B-1----:R-:W-:Y:S01]  /*90f0*/  MOV R154, R215 ;  /* 0x000000d7009a7202 */ /* 0x002fe20000000f00 */
[C---:B------:R-:W-:Y:S03]  /*9100*/  FMUL.FTZ R50, R129.reuse, R182 ;  /* 0x000000b681327220 */ /* 0x040fe60000410000 */
[----:B------:R-:W-:Y:S02]  /*9110*/  MOV R109, R154 ;  /* 0x0000009a006d7202 */ /* 0x000fe40000000f00 */
[----:B------:R1:W1:Y:S03]  /*9120*/  MUFU.EX2 R210, R51 ;  /* 0x0000003300d27308 */ /* 0x0002660000000800 */
[C---:B---3--:R-:W-:Y:S01]  /*9130*/  FMUL.FTZ R48, R130.reuse, R180 ;  /* 0x000000b482307220 */ /* 0x048fe20000410000 */
[----:B------:R-:W-:Y:S02]  /*9140*/  MOV R180, R212 ;  /* 0x000000d400b47202 */ /* 0x000fe40000000f00 */
[----:B----4-:R-:W-:Y:S04]  /*9150*/  MOV R155, R213 ;  /* 0x000000d5009b7202 */ /* 0x010fe80000000f00 */
[----:B------:R3:W-:Y:S01]  /*9160*/  MUFU.EX2 R219, R52 ;  /* 0x0000003400db7308 */ /* 0x0007e20000000800 */
[----:B------:R-:W-:Y:S01]  /*9170*/  MOV R111, R155 ;  /* 0x0000009b006f7202 */ /* 0x000fe20000000f00 */
[C---:B--2---:R-:W-:Y:S01]  /*9180*/  FMUL.FTZ R49, R130.reuse, R181 ;  /* 0x000000b582317220 */ /* 0x044fe20000410000 */
[----:B------:R-:W-:Y:S01]  /*9190*/  MOV R181, R211 ;  /* 0x000000d300b57202 */ /* 0x000fe20000000f00 */
[----:B------:R-:W-:Y:S01]  /*91a0*/  FFMA.FTZ R130, R130, R250, R207 ;  /* 0x000000fa82827223 */ /* 0x000fe200000100cf */
[----:B------:R-:W-:Y:S02]  /*91b0*/  MOV R207, R180 ;  /* 0x000000b400cf7202 */ /* 0x000fe40000000f00 */
[----:B------:R-:W-:Y:S03]  /*91c0*/  MOV R115, R181 ;  /* 0x000000b500737202 */ /* 0x000fe60000000f00 */
[----:B------:R2:W-:Y:S01]  /*91d0*/  MUFU.EX2 R171, R53 ;  /* 0x0000003500ab7308 */ /* 0x0005e20000000800 */
[----:B------:R-:W-:Y:S02]  /*91e0*/  FADD.FTZ R130, R208, R130 ;  /* 0x00000082d0827221 */ /* 0x000fe40000010000 */
[----:B-1----:R-:W-:Y:S01]  /*91f0*/  FMUL.FTZ R51, R129, R183 ;  /* 0x000000b781337220 */ /* 0x002fe20000410000 */
[----:B------:R-:W-:Y:S02]  /*9200*/  MOV R183, R206 ;  /* 0x000000ce00b77202 */ /* 0x000fe40000000f00 */
[----:B------:R-:W-:Y:S04]  /*9210*/  MOV R182, R210 ;  /* 0x000000d200b67202 */ /* 0x000fe80000000f00 */
[----:B------:R1:W-:Y:S01]  /*9220*/  MUFU.EX2 R170, R54 ;  /* 0x0000003600aa7308 */ /* 0x0003e20000000800 */
[C---:B------:R-:W-:Y:S01]  /*9230*/  HMMA.16816.F32 R48, R140.reuse, R146, R48 ;  /* 0x000000928c30723c */ /* 0x040fe20000001830 */
[----:B------:R-:W4:Y:S03]  /*9240*/  LDSM.16.MT88.4 R144, [R228+0x900] ;  /* 0x00090000e490783b */ /* 0x000f260000004200 */
[----:B------:R-:W-:Y:S01]  /*9250*/  MOV R113, R182 ;  /* 0x000000b600717202 */ /* 0x000fe20000000f00 */
[C---:B---3--:R-:W-:Y:S01]  /*9260*/  FMUL.FTZ R52, R128.reuse, R184 ;  /* 0x000000b880347220 */ /* 0x048fe20000410000 */
[----:B------:R-:W-:Y:S02]  /*9270*/  MOV R184, R197 ;  /* 0x000000c500b87202 */ /* 0x000fe40000000f00 */
[-C--:B------:R-:W-:Y:S01]  /*9280*/  HMMA.16816.F32 R116, R140, R148.reuse, R116 ;  /* 0x000000948c74723c */ /* 0x080fe20000001874 */
[----:B------:R3:W-:Y:S03]  /*9290*/  MUFU.EX2 R215, R55 ;  /* 0x0000003700d77308 */ /* 0x0007e60000000800 */
[C---:B--2---:R-:W-:Y:S01]  /*92a0*/  FMUL.FTZ R53, R128.reuse, R185 ;  /* 0x000000b980357220 */ /* 0x044fe20000410000 */
[----:B------:R-:W-:Y:S01]  /*92b0*/  MOV R185, R196 ;  /* 0x000000c400b97202 */ /* 0x000fe20000000f00 */
[----:B------:R-:W-:Y:S02]  /*92c0*/  FFMA.FTZ R128, R128, R252, R203 ;  /* 0x000000fc80807223 */ /* 0x000fe400000100cb */
[C---:B------:R-:W-:Y:S03]  /*92d0*/  HMMA.16816.F32 R120, R136.reuse, R148, R120 ;  /* 0x000000948878723c */ /* 0x040fe60000001878 */
[----:B------:R-:W-:Y:S01]  /*92e0*/  MUFU.EX2 R212, R64 ;  /* 0x0000004000d47308 */ /* 0x000fe20000000800 */
[----:B------:R-:W-:Y:S02]  /*92f0*/  FADD.FTZ R128, R205, R128 ;  /* 0x00000080cd807221 */ /* 0x000fe40000010000 */
[C---:B-1----:R-:W-:Y:S01]  /*9300*/  FMUL.FTZ R54, R0.reuse, R186 ;  /* 0x000000ba00367220 */ /* 0x042fe20000410000 */
[----:B------:R-:W-:Y:S05]  /*9310*/  MOV R186, R195 ;  /* 0x000000c300ba7202 */ /* 0x000fea0000000f00 */
[----:B------:R-:W-:Y:S01]  /*9320*/  MOV R203, R186 ;  /* 0x000000ba00cb7202 */ /* 0x000fe20000000f00 */
[----:B------:R-:W-:Y:S01]  /*9330*/  MUFU.EX2 R213, R65 ;  /* 0x0000004100d57308 */ /* 0x000fe20000000800 */
[C---:B---3--:R-:W-:Y:S01]  /*9340*/  FMUL.FTZ R55, R0.reuse, R187 ;  /* 0x000000bb00377220 */ /* 0x048fe20000410000 */
[----:B------:R-:W-:Y:S01]  /*9350*/  MOV R187, R194 ;  /* 0x000000c200bb7202 */ /* 0x000fe20000000f00 */
[----:B------:R-:W-:Y:S07]  /*9360*/  FFMA.FTZ R0, R0, R251, R201 ;  /* 0x000000fb00007223 */ /* 0x000fee00000100c9 */
[----:B------:R-:W-:Y:S01]  /*9370*/  MUFU.EX2 R210, R66 ;  /* 0x0000004200d27308 */ /* 0x000fe20000000800 */
[-C--:B------:R-:W-:Y:S03]  /*9380*/  HMMA.16816.F32 R52, R136, R150.reuse, R52 ;  /* 0x000000968834723c */ /* 0x080fe60000001834 */
[----:B------:R-:W-:Y:S04]  /*9390*/  FADD.FTZ R0, R214, R0 ;  /* 0x00000000d6007221 */ /* 0x000fe80000010000 */
[----:B------:R-:W-:Y:S01]  /*93a0*/  F2FP.PACK_AB R136, R185, R164 ;  /* 0x000000a4b988723e */ /* 0x000fe200000000ff */
[----:B------:R-:W-:Y:S01]  /*93b0*/  HMMA.16816.F32 R124, R140, R150, R124 ;  /* 0x000000968c7c723c */ /* 0x000fe2000000187c */
[----:B------:R-:W1:Y:S01]  /*93c0*/  LDSM.16.MT88.4 R148, [R231+0x900] ;  /* 0x00090000e794783b */ /* 0x000e620000004200 */
[----:B------:R2:W-:Y:S02]  /*93d0*/  MUFU.EX2 R211, R67 ;  /* 0x0000004300d37308 */ /* 0x0005e40000000800 */
[----:B------:R-:W-:Y:S01]  /*93e0*/  F2FP.PACK_AB R137, R184, R165 ;  /* 0x000000a5b889723e */ /* 0x000fe200000000ff */
[----:B------:R-:W-:Y:S01]  /*93f0*/  FADD.FTZ R0, R216, R0 ;  /* 0x00000000d8007221 */ /* 0x000fe20000010000 */
[----:B------:R-:W-:Y:S02]  /*9400*/  F2FP.PACK_AB R138, R159, R152 ;  /* 0x000000989f8a723e */ /* 0x000fe400000000ff */
[----:B------:R-:W-:Y:S01]  /*9410*/  F2FP.PACK_AB R139, R158, R192 ;  /* 0x000000c09e8b723e */ /* 0x000fe200000000ff */
[----:B------:R-:W-:Y:S03]  /*9420*/  FADD.FTZ R0, R135, R0 ;  /* 0x0000000087007221 */ /* 0x000fe60000010000 */
[----:B------:R-:W-:Y:S01]  /*9430*/  F2FP.PACK_AB R140, R183, R166 ;  /* 0x000000a6b78c723e */ /* 0x000fe200000000ff */
[----:B------:R-:W-:Y:S01]  /*9440*/  MUFU.EX2 R169, R56 ;  /* 0x0000003800a97308 */ /* 0x000fe20000000800 */
[----:B------:R-:W-:Y:S01]  /*9450*/  F2FP.PACK_AB R141, R153, R167 ;  /* 0x000000a7998d723e */ /* 0x000fe200000000ff */
[-C--:B----4-:R-:W-:Y:S05]  /*9460*/  HMMA.16816.F32 R4, R136, R144.reuse, R4 ;  /* 0x000000908804723c */ /* 0x090fea0000001804 */
[----:B------:R-:W-:Y:S02]  /*9470*/  F2FP.PACK_AB R142, R157, R191 ;  /* 0x000000bf9d8e723e */ /* 0x000fe400000000ff */
[-C--:B------:R-:W-:Y:S01]  /*9480*/  F2FP.PACK_AB R143, R156, R190.reuse ;  /* 0x000000be9c8f723e */ /* 0x080fe200000000ff */
[----:B------:R-:W3:Y:S01]  /*9490*/  MUFU.EX2 R175, R57 ;  /* 0x0000003900af7308 */ /* 0x000ee20000000800 */
[----:B--2---:R-:W2:Y:S05]  /*94a0*/  LDSM.16.MT88.4 R64, [R229+0x900] ;  /* 0x00090000e540783b */ /* 0x004eaa0000004200 */
[C---:B------:R-:W-:Y:S04]  /*94b0*/  HMMA.16816.F32 R8, R140.reuse, R144, R8 ;  /* 0x000000908c08723c */ /* 0x040fe80000001808 */
[----:B------:R-:W-:Y:S03]  /*94c0*/  MUFU.EX2 R168, R58 ;  /* 0x0000003a00a87308 */ /* 0x000fe60000000800 */
[----:B------:R-:W-:Y:S01]  /*94d0*/  MOV R145, R193 ;  /* 0x000000c100917202 */ /* 0x000fe20000000f00 */
[-C--:B------:R-:W-:Y:S04]  /*94e0*/  HMMA.16816.F32 R12, R140, R146.reuse, R12 ;  /* 0x000000928c0c723c */ /* 0x080fe8000000180c */
[----:B------:R-:W-:Y:S02]  /*94f0*/  MOV R144, R190 ;  /* 0x000000be00907202 */ /* 0x000fe40000000f00 */
[----:B------:R4:W2:Y:S01]  /*9500*/  MUFU.EX2 R174, R59 ;  /* 0x0000003b00ae7308 */ /* 0x0008a20000000800 */
[----:B------:R-:W-:Y:S01]  /*9510*/  MOV R250, R145 ;  /* 0x0000009100fa7202 */ /* 0x000fe20000000f00 */
[C---:B------:R-:W-:Y:S04]  /*9520*/  HMMA.16816.F32 R16, R136.reuse, R146, R16 ;  /* 0x000000928810723c */ /* 0x040fe80000001810 */
[----:B------:R-:W-:Y:S03]  /*9530*/  MOV R252, R144 ;  /* 0x0000009000fc7202 */ /* 0x000fe60000000f00 */
[----:B------:R-:W-:Y:S01]  /*9540*/  MOV R146, R192 ;  /* 0x000000c000927202 */ /* 0x000fe20000000f00 */
[-C--:B-1----:R-:W-:Y:S01]  /*9550*/  HMMA.16816.F32 R20, R136, R148.reuse, R20 ;  /* 0x000000948814723c */ /* 0x082fe20000001814 */
[----:B------:R-:W-:Y:S03]  /*9560*/  MUFU.EX2 R173, R60 ;  /* 0x0000003c00ad7308 */ /* 0x000fe60000000800 */
[----:B------:R-:W-:Y:S02]  /*9570*/  MOV R147, R191 ;  /* 0x000000bf00937202 */ /* 0x000fe40000000f00 */
[----:B------:R-:W-:Y:S02]  /*9580*/  MOV R251, R146 ;  /* 0x0000009200fb7202 */ /* 0x000fe40000000f00 */
[C---:B------:R-:W-:Y:S01]  /*9590*/  HMMA.16816.F32 R24, R140.reuse, R148, R24 ;  /* 0x000000948c18723c */ /* 0x040fe20000001818 */
[----:B------:R-:W3:Y:S02]  /*95a0*/  LDL.LU R149, [R1] ;  /* 0x0000000001957983 */ /* 0x000ee40000300800 */
[----:B------:R-:W1:Y:S01]  /*95b0*/  MUFU.EX2 R206, R61 ;  /* 0x0000003d00ce7308 */ /* 0x000e620000000800 */
[----:B------:R-:W-:Y:S01]  /*95c0*/  MOV R201, R147 ;  /* 0x0000009300c97202 */ /* 0x000fe20000000f00 */
[----:B------:R1:W5:Y:S03]  /*95d0*/  LDL.LU R135, [R1+0x18] ;  /* 0x0000180001877983 */ /* 0x0003660000300800 */
[-C--:B------:R-:W-:Y:S01]  /*95e0*/  HMMA.16816.F32 R28, R140, R150.reuse, R28 ;  /* 0x000000968c1c723c */ /* 0x080fe2000000181c */
[----:B----4-:R-:W4:Y:S04]  /*95f0*/  LDSM.16.MT88.4 R56, [R230+0x900] ;  /* 0x00090000e638783b */ /* 0x010f280000004200 */
[----:B------:R-:W-:Y:S03]  /*9600*/  MUFU.EX2 R172, R62 ;  /* 0x0000003e00ac7308 */ /* 0x000fe60000000800 */
[C---:B------:R-:W-:Y:S07]  /*9610*/  HMMA.16816.F32 R32, R136.reuse, R150, R32 ;  /* 0x000000968820723c */ /* 0x040fee0000001820 */
[----:B------:R1:W1:Y:S01]  /*9620*/  MUFU.EX2 R179, R63 ;  /* 0x0000003f00b37308 */ /* 0x0002620000000800 */
[-C--:B--2---:R-:W-:Y:S08]  /*9630*/  HMMA.16816.F32 R36, R136, R64.reuse, R36 ;  /* 0x000000408824723c */ /* 0x084ff00000001824 */
[C---:B------:R-:W-:Y:S01]  /*9640*/  HMMA.16816.F32 R40, R140.reuse, R64, R40 ;  /* 0x000000408c28723c */ /* 0x040fe20000001828 */
[----:B------:R-:W-:Y:S06]  /*9650*/  MUFU.EX2 R178, R68 ;  /* 0x0000004400b27308 */ /* 0x000fec0000000800 */
[----:B------:R-:W-:Y:S01]  /*9660*/  F2FP.PACK_AB R64, R160, R145 ;  /* 0x00000091a040723e */ /* 0x000fe200000000ff */
[-C--:B------:R-:W-:Y:S03]  /*9670*/  HMMA.16816.F32 R44, R140, R66.reuse, R44 ;  /* 0x000000428c2c723c */ /* 0x080fe6000000182c */
[----:B------:R-:W-:Y:S01]  /*9680*/  MUFU.EX2 R202, R69 ;  /* 0x0000004500ca7308 */ /* 0x000fe20000000800 */
[----:B------:R-:W-:Y:S01]  /*9690*/  F2FP.PACK_AB R65, R180, R163 ;  /* 0x000000a3b441723e */ /* 0x000fe200000000ff */
[----:B-1----:R-:W1:Y:S03]  /*96a0*/  LDSM.16.MT88.4 R60, [R228+0x1100] ;  /* 0x00110000e43c783b */ /* 0x002e660000004200 */
[C---:B------:R-:W-:Y:S05]  /*96b0*/  HMMA.16816.F32 R48, R136.reuse, R66, R48 ;  /* 0x000000428830723c */ /* 0x040fea0000001830 */
[----:B------:R-:W-:Y:S02]  /*96c0*/  MUFU.EX2 R177, R70 ;  /* 0x0000004600b17308 */ /* 0x000fe40000000800 */
[----:B------:R-:W-:Y:S01]  /*96d0*/  F2FP.PACK_AB R66, R227, R226 ;  /* 0x000000e2e342723e */ /* 0x000fe200000000ff */
[-C--:B----4-:R-:W-:Y:S04]  /*96e0*/  HMMA.16816.F32 R116, R136, R56.reuse, R116 ;  /* 0x000000388874723c */ /* 0x090fe80000001874 */
[----:B------:R-:W-:Y:S03]  /*96f0*/  F2FP.PACK_AB R67, R224, R222 ;  /* 0x000000dee043723e */ /* 0x000fe600000000ff */
[----:B------:R2:W-:Y:S01]  /*9700*/  MUFU.EX2 R200, R71 ;  /* 0x0000004700c87308 */ /* 0x0005e20000000800 */
[C---:B------:R-:W-:Y:S07]  /*9710*/  HMMA.16816.F32 R120, R140.reuse, R56, R120 ;  /* 0x000000388c78723c */ /* 0x040fee0000001878 */
[----:B------:R-:W-:Y:S01]  /*9720*/  F2FP.PACK_AB R56, R162, R186 ;  /* 0x000000baa238723e */ /* 0x000fe200000000ff */
[-C--:B------:R-:W-:Y:S01]  /*9730*/  HMMA.16816.F32 R52, R140, R58.reuse, R52 ;  /* 0x0000003a8c34723c */ /* 0x080fe20000001834 */
[----:B------:R-:W-:Y:S03]  /*9740*/  MUFU.EX2 R176, R72 ;  /* 0x0000004800b07308 */ /* 0x000fe60000000800 */
[----:B------:R-:W-:Y:S03]  /*9750*/  F2FP.PACK_AB R57, R161, R187 ;  /* 0x000000bba139723e */ /* 0x000fe600000000ff */
[----:B------:R-:W-:Y:S01]  /*9760*/  MOV R143, R167 ;  /* 0x000000a7008f7202 */ /* 0x000fe20000000f00 */
[----:B------:R-:W-:Y:S01]  /*9770*/  HMMA.16816.F32 R124, R136, R58, R124 ;  /* 0x0000003a887c723c */ /* 0x000fe2000000187c */
[----:B------:R-:W-:Y:S02]  /*9780*/  LDSM.16.MT88.4 R136, [R229+0x1100] ;  /* 0x00110000e588783b */ /* 0x000fe40000004200 */
[----:B------:R-:W4:Y:S01]  /*9790*/  MUFU.EX2 R195, R73 ;  /* 0x0000004900c37308 */ /* 0x000f220000000800 */
[----:B------:R-:W-:Y:S01]  /*97a0*/  MOV R142, R166 ;  /* 0x000000a6008e7202 */ /* 0x000fe20000000f00 */
[----:B------:R-:W-:Y:S01]  /*97b0*/  FADD.FTZ R0, R143, R0 ;  /* 0x000000008f007221 */ /* 0x000fe20000010000 */
[----:B------:R-:W-:Y:S02]  /*97c0*/  MOV R141, R165 ;  /* 0x000000a5008d7202 */ /* 0x000fe40000000f00 */
[----:B------:R-:W-:Y:S01]  /*97d0*/  F2FP.PACK_AB R58, R181, R155 ;  /* 0x0000009bb53a723e */ /* 0x000fe200000000ff */
[----:B--2---:R-:W2:Y:S03]  /*97e0*/  LDSM.16.MT88.4 R68, [R231+0x1100] ;  /* 0x00110000e744783b */ /* 0x004ea60000004200 */
[----:B------:R-:W-:Y:S01]  /*97f0*/  F2FP.PACK_AB R59, R182, R154 ;  /* 0x0000009ab63b723e */ /* 0x000fe200000000ff */
[----:B------:R-:W-:Y:S01]  /*9800*/  MUFU.EX2 R194, R74 ;  /* 0x0000004a00c27308 */ /* 0x000fe20000000800 */
[----:B------:R-:W-:Y:S01]  /*9810*/  MOV R140, R164 ;  /* 0x000000a4008c7202 */ /* 0x000fe20000000f00 */
[----:B------:R-:W-:Y:S02]  /*9820*/  FADD.FTZ R0, R153, R0 ;  /* 0x0000000099007221 */ /* 0x000fe40000010000 */
[----:B------:R-:W-:Y:S02]  /*9830*/  LDSM.16.MT88.4 R164, [R231+0x3100] ;  /* 0x00310000e7a4783b */ /* 0x000fe40000004200 */
[-C--:B-1----:R-:W-:Y:S04]  /*9840*/  HMMA.16816.F32 R4, R56, R60.reuse, R4 ;  /* 0x0000003c3804723c */ /* 0x082fe80000001804 */
[----:B------:R1:W1:Y:S01]  /*9850*/  MUFU.EX2 R193, R75 ;  /* 0x0000004b00c17308 */ /* 0x0002620000000800 */
[----:B------:R-:W-:Y:S03]  /*9860*/  FADD.FTZ R0, R252, R0 ;  /* 0x00000000fc007221 */ /* 0x000fe60000010000 */
[C---:B------:R-:W-:Y:S06]  /*9870*/  HMMA.16816.F32 R8, R64.reuse, R60, R8 ;  /* 0x0000003c4008723c */ /* 0x040fec0000001808 */
[----:B------:R-:W-:Y:S02]  /*9880*/  MUFU.EX2 R192, R76 ;  /* 0x0000004c00c07308 */ /* 0x000fe40000000800 */
[-C--:B------:R-:W-:Y:S08]  /*9890*/  HMMA.16816.F32 R12, R64, R62.reuse, R12 ;  /* 0x0000003e400c723c */ /* 0x080ff0000000180c */
[C---:B------:R-:W-:Y:S01]  /*98a0*/  HMMA.16816.F32 R16, R56.reuse, R62, R16 ;  /* 0x0000003e3810723c */ /* 0x040fe20000001810 */
[----:B------:R-:W4:Y:S01]  /*98b0*/  LDSM.16.MT88.4 R60, [R230+0x1100] ;  /* 0x00110000e63c783b */ /* 0x000f220000004200 */
[----:B------:R-:W3:Y:S06]  /*98c0*/  MUFU.EX2 R191, R77 ;  /* 0x0000004d00bf7308 */ /* 0x000eec0000000800 */
[-C--:B--2---:R-:W-:Y:S01]  /*98d0*/  HMMA.16816.F32 R20, R56, R68.reuse, R20 ;  /* 0x000000443814723c */ /* 0x084fe20000001814 */
[----:B-1----:R-:W-:Y:S03]  /*98e0*/  LDSM.16.MT88.4 R72, [R229+0x1900] ;  /* 0x00190000e548783b */ /* 0x002fe60000004200 */
[----:B------:R-:W-:Y:S04]  /*98f0*/  MUFU.EX2 R190, R78 ;  /* 0x0000004e00be7308 */ /* 0x000fe80000000800 */
[C---:B------:R-:W-:Y:S06]  /*9900*/  HMMA.16816.F32 R24, R64.reuse, R68, R24 ;  /* 0x000000444018723c */ /* 0x040fec0000001818 */
[----:B------:R-:W-:Y:S02]  /*9910*/  MUFU.EX2 R196, R83 ;  /* 0x0000005300c47308 */ /* 0x000fe40000000800 */
[-C--:B------:R-:W-:Y:S08]  /*9920*/  HMMA.16816.F32 R28, R64, R70.reuse, R28 ;  /* 0x00000046401c723c */ /* 0x080ff0000000181c */
[C---:B------:R-:W-:Y:S01]  /*9930*/  HMMA.16816.F32 R32, R56.reuse, R70, R32 ;  /* 0x000000463820723c */ /* 0x040fe20000001820 */
[----:B------:R-:W1:Y:S01]  /*9940*/  LDSM.16.MT88.4 R68, [R228+0x1900] ;  /* 0x00190000e444783b */ /* 0x000e620000004200 */
[----:B------:R2:W-:Y:S06]  /*9950*/  MUFU.EX2 R83, R79 ;  /* 0x0000004f00537308 */ /* 0x0005ec0000000800 */
[-C--:B------:R-:W-:Y:S04]  /*9960*/  HMMA.16816.F32 R36, R56, R136.reuse, R36 ;  /* 0x000000883824723c */ /* 0x080fe80000001824 */
[----:B------:R-:W-:Y:S04]  /*9970*/  MUFU.EX2 R189, R189 ;  /* 0x000000bd00bd7308 */ /* 0x000fe80000000800 */
[C---:B------:R-:W-:Y:S06]  /*9980*/  HMMA.16816.F32 R40, R64.reuse, R136, R40 ;  /* 0x000000884028723c */ /* 0x040fec0000001828 */
[----:B------:R-:W-:Y:S02]  /*9990*/  MUFU.EX2 R199, R80 ;  /* 0x0000005000c77308 */ /* 0x000fe40000000800 */
[-C--:B------:R-:W-:Y:S01]  /*99a0*/  HMMA.16816.F32 R44, R64, R138.reuse, R44 ;  /* 0x0000008a402c723c */ /* 0x080fe2000000182c */
[----:B--2---:R-:W-:Y:S07]  /*99b0*/  LDSM.16.MT88.4 R76, [R230+0x1900] ;  /* 0x00190000e64c783b */ /* 0x004fee0000004200 */
[C---:B------:R-:W-:Y:S01]  /*99c0*/  HMMA.16816.F32 R48, R56.reuse, R138, R48 ;  /* 0x0000008a3830723c */ /* 0x040fe20000001830 */
[----:B------:R-:W2:Y:S07]  /*99d0*/  MUFU.EX2 R198, R81 ;  /* 0x0000005100c67308 */ /* 0x000eae0000000800 */
[-C--:B----4-:R-:W-:Y:S03]  /*99e0*/  HMMA.16816.F32 R116, R56, R60.reuse, R116 ;  /* 0x0000003c3874723c */ /* 0x090fe60000001874 */
[----:B------:R-:W4:Y:S05]  /*99f0*/  MUFU.EX2 R197, R82 ;  /* 0x0000005200c57308 */ /* 0x000f2a0000000800 */
[C---:B------:R-:W-:Y:S05]  /*9a00*/  HMMA.16816.F32 R120, R64.reuse, R60, R120 ;  /* 0x0000003c4078723c */ /* 0x040fea0000001878 */
[----:B------:R-:W-:Y:S02]  /*9a10*/  MUFU.EX2 R114, R114 ;  /* 0x0000007200727308 */ /* 0x000fe40000000800 */
[----:B---3--:R-:W-:Y:S01]  /*9a20*/  F2FP.PACK_AB R60, R175, R169 ;  /* 0x000000a9af3c723e */ /* 0x008fe200000000ff */
[-C--:B------:R-:W-:Y:S01]  /*9a30*/  HMMA.16816.F32 R52, R64, R62.reuse, R52 ;  /* 0x0000003e4034723c */ /* 0x080fe20000001834 */
[----:B------:R-:W3:Y:S03]  /*9a40*/  LDSM.16.MT88.4 R64, [R231+0x1900] ;  /* 0x00190000e740783b */ /* 0x000ee60000004200 */
[----:B------:R-:W-:Y:S03]  /*9a50*/  F2FP.PACK_AB R61, R174, R168 ;  /* 0x000000a8ae3d723e */ /* 0x000fe600000000ff */
[----:B------:R-:W-:Y:S01]  /*9a60*/  MUFU.EX2 R107, R107 ;  /* 0x0000006b006b7308 */ /* 0x000fe20000000800 */
[----:B------:R-:W-:Y:S07]  /*9a70*/  HMMA.16816.F32 R124, R56, R62, R124 ;  /* 0x0000003e387c723c */ /* 0x000fee000000187c */
[----:B------:R-:W-:Y:S02]  /*9a80*/  F2FP.PACK_AB R56, R171, R219 ;  /* 0x000000dbab38723e */ /* 0x000fe400000000ff */
[----:B------:R-:W-:Y:S01]  /*9a90*/  F2FP.PACK_AB R57, R215, R170 ;  /* 0x000000aad739723e */ /* 0x000fe200000000ff */
[----:B------:R-:W-:Y:S02]  /*9aa0*/  MUFU.EX2 R110, R110 ;  /* 0x0000006e006e7308 */ /* 0x000fe40000000800 */
[----:B------:R-:W-:Y:S02]  /*9ab0*/  F2FP.PACK_AB R58, R213, R212 ;  /* 0x000000d4d53a723e */ /* 0x000fe400000000ff */
[----:B------:R-:W-:Y:S02]  /*9ac0*/  F2FP.PACK_AB R59, R211, R210 ;  /* 0x000000d2d33b723e */ /* 0x000fe400000000ff */
[----:B------:R-:W-:Y:S02]  /*9ad0*/  F2FP.PACK_AB R62, R206, R173 ;  /* 0x000000adce3e723e */ /* 0x000fe400000000ff */
[----:B------:R-:W-:Y:S02]  /*9ae0*/  F2FP.PACK_AB R63, R179, R172 ;  /* 0x000000acb33f723e */ /* 0x000fe400000000ff */
[----:B------:R-:W-:Y:S01]  /*9af0*/  MUFU.EX2 R88, R88 ;  /* 0x0000005800587308 */ /* 0x000fe20000000800 */
[-C--:B-1----:R-:W-:Y:S08]  /*9b00*/  HMMA.16816.F32 R4, R56, R68.reuse, R4 ;  /* 0x000000443804723c */ /* 0x082ff00000001804 */
[C---:B------:R-:W-:Y:S01]  /*9b10*/  HMMA.16816.F32 R8, R60.reuse, R68, R8 ;  /* 0x000000443c08723c */ /* 0x040fe20000001808 */
[----:B------:R-:W-:Y:S07]  /*9b20*/  MUFU.EX2 R89, R89 ;  /* 0x0000005900597308 */ /* 0x000fee0000000800 */
[-C--:B------:R-:W-:Y:S03]  /*9b30*/  HMMA.16816.F32 R12, R60, R70.reuse, R12 ;  /* 0x000000463c0c723c */ /* 0x080fe6000000180c */
[----:B------:R-:W-:Y:S05]  /*9b40*/  MUFU.EX2 R90, R90 ;  /* 0x0000005a005a7308 */ /* 0x000fea0000000800 */
[C---:B------:R-:W-:Y:S01]  /*9b50*/  HMMA.16816.F32 R16, R56.reuse, R70, R16 ;  /* 0x000000463810723c */ /* 0x040fe20000001810 */
[----:B------:R-:W-:Y:S04]  /*9b60*/  LDSM.16.MT88.4 R68, [R231+0x2100] ;  /* 0x00210000e744783b */ /* 0x000fe80000004200 */
[----:B------:R-:W-:Y:S03]  /*9b70*/  MUFU.EX2 R91, R91 ;  /* 0x0000005b005b7308 */ /* 0x000fe60000000800 */
[-C--:B---3--:R-:W-:Y:S07]  /*9b80*/  HMMA.16816.F32 R20, R56, R64.reuse, R20 ;  /* 0x000000403814723c */ /* 0x088fee0000001814 */
[----:B------:R-:W-:Y:S01]  /*9b90*/  MUFU.EX2 R92, R92 ;  /* 0x0000005c005c7308 */ /* 0x000fe20000000800 */
[C---:B------:R-:W-:Y:S08]  /*9ba0*/  HMMA.16816.F32 R24, R60.reuse, R64, R24 ;  /* 0x000000403c18723c */ /* 0x040ff00000001818 */
[-C--:B------:R-:W-:Y:S01]  /*9bb0*/  HMMA.16816.F32 R28, R60, R66.reuse, R28 ;  /* 0x000000423c1c723c */ /* 0x080fe2000000181c */
[----:B------:R-:W-:Y:S07]  /*9bc0*/  MUFU.EX2 R93, R93 ;  /* 0x0000005d005d7308 */ /* 0x000fee0000000800 */
[C---:B------:R-:W-:Y:S01]  /*9bd0*/  HMMA.16816.F32 R32, R56.reuse, R66, R32 ;  /* 0x000000423820723c */ /* 0x040fe20000001820 */
[----:B------:R-:W1:Y:S02]  /*9be0*/  LDSM.16.MT88.4 R64, [R228+0x2100] ;  /* 0x00210000e440783b */ /* 0x000e640000004200 */
[----:B------:R-:W-:Y:S01]  /*9bf0*/  MUFU.EX2 R94, R94 ;  /* 0x0000005e005e7308 */ /* 0x000fe20000000800 */
[----:B------:R-:W-:Y:S01]  /*9c00*/  FFMA.FTZ R129, R129, R149, R204 ;  /* 0x0000009581817223 */ /* 0x000fe200000100cc */
[----:B------:R-:W-:Y:S03]  /*9c10*/  MOV R204, R187 ;  /* 0x000000bb00cc7202 */ /* 0x000fe60000000f00 */
[-C--:B------:R-:W-:Y:S01]  /*9c20*/  HMMA.16816.F32 R36, R56, R72.reuse, R36 ;  /* 0x000000483824723c */ /* 0x080fe20000001824 */
[----:B------:R-:W-:Y:S03]  /*9c30*/  LDSM.16.MT88.4 R148, [R228+0x3100] ;  /* 0x00310000e494783b */ /* 0x000fe60000004200 */
[----:B------:R-:W-:Y:S01]  /*9c40*/  FADD.FTZ R129, R209, R129 ;  /* 0x00000081d1817221 */ /* 0x000fe20000010000 */
[----:B------:R-:W-:Y:S03]  /*9c50*/  MUFU.EX2 R95, R95 ;  /* 0x0000005f005f7308 */ /* 0x000fe60000000800 */
[C---:B------:R-:W-:Y:S07]  /*9c60*/  HMMA.16816.F32 R40, R60.reuse, R72, R40 ;  /* 0x000000483c28723c */ /* 0x040fee0000001828 */
[----:B------:R-:W-:Y:S01]  /*9c70*/  MUFU.EX2 R103, R103 ;  /* 0x0000006700677308 */ /* 0x000fe20000000800 */
[-C--:B------:R-:W-:Y:S08]  /*9c80*/  HMMA.16816.F32 R44, R60, R74.reuse, R44 ;  /* 0x0000004a3c2c723c */ /* 0x080ff0000000182c */
[C---:B------:R-:W-:Y:S01]  /*9c90*/  HMMA.16816.F32 R48, R56.reuse, R74, R48 ;  /* 0x0000004a3830723c */ /* 0x040fe20000001830 */
[----:B------:R-:W3:Y:S01]  /*9ca0*/  LDSM.16.MT88.4 R72, [R229+0x2100] ;  /* 0x00210000e548783b */ /* 0x000ee20000004200 */
[----:B------:R-:W-:Y:S06]  /*9cb0*/  MUFU.EX2 R104, R104 ;  /* 0x0000006800687308 */ /* 0x000fec0000000800 */
[-C--:B------:R-:W-:Y:S04]  /*9cc0*/  HMMA.16816.F32 R116, R56, R76.reuse, R116 ;  /* 0x0000004c3874723c */ /* 0x080fe80000001874 */
[----:B------:R-:W-:Y:S04]  /*9cd0*/  MUFU.EX2 R105, R105 ;  /* 0x0000006900697308 */ /* 0x000fe80000000800 */
[C---:B------:R-:W-:Y:S06]  /*9ce0*/  HMMA.16816.F32 R120, R60.reuse, R76, R120 ;  /* 0x0000004c3c78723c */ /* 0x040fec0000001878 */
[----:B------:R-:W-:Y:S02]  /*9cf0*/  MUFU.EX2 R106, R106 ;  /* 0x0000006a006a7308 */ /* 0x000fe40000000800 */
[-C--:B------:R-:W-:Y:S07]  /*9d00*/  HMMA.16816.F32 R52, R60, R78.reuse, R52 ;  /* 0x0000004e3c34723c */ /* 0x080fee0000001834 */
[----:B------:R-:W-:Y:S01]  /*9d10*/  F2FP.PACK_AB R60, R195, R176 ;  /* 0x000000b0c33c723e */ /* 0x000fe200000000ff */
[----:B------:R-:W-:Y:S01]  /*9d20*/  HMMA.16816.F32 R124, R56, R78, R124 ;  /* 0x0000004e387c723c */ /* 0x000fe2000000187c */
[----:B------:R-:W3:Y:S01]  /*9d30*/  LDSM.16.MT88.4 R76, [R230+0x2100] ;  /* 0x00210000e64c783b */ /* 0x000ee20000004200 */
[----:B------:R-:W-:Y:S02]  /*9d40*/  MUFU.EX2 R108, R108 ;  /* 0x0000006c006c7308 */ /* 0x000fe40000000800 */
[----:B------:R-:W-:Y:S02]  /*9d50*/  F2FP.PACK_AB R61, R193, R194 ;  /* 0x000000c2c13d723e */ /* 0x000fe400000000ff */
[----:B------:R-:W-:Y:S02]  /*9d60*/  F2FP.PACK_AB R62, R191, R192 ;  /* 0x000000c0bf3e723e */ /* 0x000fe400000000ff */
[----:B------:R-:W-:Y:S04]  /*9d70*/  F2FP.PACK_AB R56, R202, R178 ;  /* 0x000000b2ca38723e */ /* 0x000fe800000000ff */
[----:B------:R-:W-:Y:S01]  /*9d80*/  F2FP.PACK_AB R57, R200, R177 ;  /* 0x000000b1c839723e */ /* 0x000fe200000000ff */
[----:B------:R-:W3:Y:S01]  /*9d90*/  MUFU.EX2 R134, R134 ;  /* 0x0000008600867308 */ /* 0x000ee20000000800 */
[----:B--2---:R-:W-:Y:S02]  /*9da0*/  F2FP.PACK_AB R58, R198, R199 ;  /* 0x000000c7c63a723e */ /* 0x004fe400000000ff */
[----:B----4-:R-:W-:Y:S02]  /*9db0*/  F2FP.PACK_AB R59, R196, R197 ;  /* 0x000000c5c43b723e */ /* 0x010fe400000000ff */
[----:B------:R-:W-:Y:S05]  /*9dc0*/  F2FP.PACK_AB R63, R83, R190 ;  /* 0x000000be533f723e */ /* 0x000fea00000000ff */
[-C--:B-1----:R-:W-:Y:S01]  /*9dd0*/  HMMA.16816.F32 R4, R56, R64.reuse, R4 ;  /* 0x000000403804723c */ /* 0x082fe20000001804 */
[----:B------:R-:W-:Y:S07]  /*9de0*/  MUFU.EX2 R84, R84 ;  /* 0x0000005400547308 */ /* 0x000fee0000000800 */
[C---:B------:R-:W-:Y:S03]  /*9df0*/  HMMA.16816.F32 R8, R60.reuse, R64, R8 ;  /* 0x000000403c08723c */ /* 0x040fe60000001808 */
[----:B------:R-:W1:Y:S01]  /*9e00*/  MUFU.EX2 R85, R85 ;  /* 0x0000005500557308 */ /* 0x000e620000000800 */
[----:B---3--:R-:W-:Y:S04]  /*9e10*/  F2FP.PACK_AB R186, R134, R108 ;  /* 0x0000006c86ba723e */ /* 0x008fe800000000ff */
[-C--:B------:R-:W-:Y:S05]  /*9e20*/  HMMA.16816.F32 R12, R60, R66.reuse, R12 ;  /* 0x000000423c0c723c */ /* 0x080fea000000180c */
[----:B------:R-:W-:Y:S03]  /*9e30*/  MUFU.EX2 R86, R86 ;  /* 0x0000005600567308 */ /* 0x000fe60000000800 */
[C---:B------:R-:W-:Y:S01]  /*9e40*/  HMMA.16816.F32 R16, R56.reuse, R66, R16 ;  /* 0x000000423810723c */ /* 0x040fe20000001810 */
[----:B------:R-:W2:Y:S06]  /*9e50*/  LDSM.16.MT88.4 R64, [R228+0x2900] ;  /* 0x00290000e440783b */ /* 0x000eac0000004200 */
[----:B------:R-:W3:Y:S01]  /*9e60*/  MUFU.EX2 R87, R87 ;  /* 0x0000005700577308 */ /* 0x000ee20000000800 */
[-C--:B------:R-:W-:Y:S08]  /*9e70*/  HMMA.16816.F32 R20, R56, R68.reuse, R20 ;  /* 0x000000443814723c */ /* 0x080ff00000001814 */
[C---:B------:R-:W-:Y:S01]  /*9e80*/  HMMA.16816.F32 R24, R60.reuse, R68, R24 ;  /* 0x000000443c18723c */ /* 0x040fe20000001818 */
[----:B------:R-:W-:Y:S07]  /*9e90*/  MUFU.EX2 R96, R96 ;  /* 0x0000006000607308 */ /* 0x000fee0000000800 */
[-C--:B------:R-:W-:Y:S03]  /*9ea0*/  HMMA.16816.F32 R28, R60, R70.reuse, R28 ;  /* 0x000000463c1c723c */ /* 0x080fe6000000181c */
[----:B------:R-:W4:Y:S05]  /*9eb0*/  MUFU.EX2 R97, R97 ;  /* 0x0000006100617308 */ /* 0x000f2a0000000800 */
[C---:B------:R-:W-:Y:S01]  /*9ec0*/  HMMA.16816.F32 R32, R56.reuse, R70, R32 ;  /* 0x000000463820723c */ /* 0x040fe20000001820 */
[----:B------:R-:W1:Y:S04]  /*9ed0*/  LDSM.16.MT88.4 R68, [R231+0x2900] ;  /* 0x00290000e744783b */ /* 0x000e680000004200 */
[----:B------:R-:W-:Y:S03]  /*9ee0*/  MUFU.EX2 R98, R98 ;  /* 0x0000006200627308 */ /* 0x000fe60000000800 */
[-C--:B------:R-:W-:Y:S07]  /*9ef0*/  HMMA.16816.F32 R36, R56, R72.reuse, R36 ;  /* 0x000000483824723c */ /* 0x080fee0000001824 */
[----:B------:R-:W1:Y:S01]  /*9f00*/  MUFU.EX2 R99, R99 ;  /* 0x0000006300637308 */ /* 0x000e620000000800 */
[C---:B------:R-:W-:Y:S08]  /*9f10*/  HMMA.16816.F32 R40, R60.reuse, R72, R40 ;  /* 0x000000483c28723c */ /* 0x040ff00000001828 */
[-C--:B------:R-:W-:Y:S01]  /*9f20*/  HMMA.16816.F32 R44, R60, R74.reuse, R44 ;  /* 0x0000004a3c2c723c */ /* 0x080fe2000000182c */
[----:B------:R-:W-:Y:S07]  /*9f30*/  MUFU.EX2 R100, R100 ;  /* 0x0000006400647308 */ /* 0x000fee0000000800 */
[C---:B------:R-:W-:Y:S01]  /*9f40*/  HMMA.16816.F32 R48, R56.reuse, R74, R48 ;  /* 0x0000004a3830723c */ /* 0x040fe20000001830 */
[----:B------:R-:W2:Y:S02]  /*9f50*/  LDSM.16.MT88.4 R72, [R229+0x2900] ;  /* 0x00290000e548783b */ /* 0x000ea40000004200 */
[----:B------:R-:W-:Y:S05]  /*9f60*/  MUFU.EX2 R101, R101 ;  /* 0x0000006500657308 */ /* 0x000fea0000000800 */
[-C--:B------:R-:W-:Y:S05]  /*9f70*/  HMMA.16816.F32 R116, R56, R76.reuse, R116 ;  /* 0x0000004c3874723c */ /* 0x080fea0000001874 */
[----:B------:R-:W-:Y:S03]  /*9f80*/  MUFU.EX2 R102, R102 ;  /* 0x0000006600667308 */ /* 0x000fe60000000800 */
[C---:B------:R-:W-:Y:S07]  /*9f90*/  HMMA.16816.F32 R120, R60.reuse, R76, R120 ;  /* 0x0000004c3c78723c */ /* 0x040fee0000001878 */
[----:B------:R-:W-:Y:S01]  /*9fa0*/  MUFU.EX2 R112, R112 ;  /* 0x0000007000707308 */ /* 0x000fe20000000800 */
[-C--:B------:R-:W-:Y:S07]  /*9fb0*/  HMMA.16816.F32 R52, R60, R78.reuse, R52 ;  /* 0x0000004e3c34723c */ /* 0x080fee0000001834 */
[----:B------:R-:W-:Y:S01]  /*9fc0*/  F2FP.PACK_AB R63, R95, R94 ;  /* 0x0000005e5f3f723e */ /* 0x000fe200000000ff */
[----:B------:R-:W-:Y:S01]  /*9fd0*/  HMMA.16816.F32 R124, R56, R78, R124 ;  /* 0x0000004e387c723c */ /* 0x000fe2000000187c */
[----:B------:R-:W2:Y:S01]  /*9fe0*/  LDSM.16.MT88.4 R76, [R230+0x2900] ;  /* 0x00290000e64c783b */ /* 0x000ea20000004200 */
[----:B------:R-:W-:Y:S02]  /*9ff0*/  MUFU.EX2 R188, R188 ;  /* 0x000000bc00bc7308 */ /* 0x000fe40000000800 */
[----:B------:R-:W-:Y:S02]  /*a000*/  FADD.FTZ R60, R221, R130 ;  /* 0x00000082dd3c7221 */ /* 0x000fe40000010000 */
[----:B------:R-:W-:Y:S01]  /*a010*/  FADD.FTZ R62, R218, R129 ;  /* 0x00000081da3e7221 */ /* 0x000fe20000010000 */
[----:B-1----:R-:W-:Y:S01]  /*a020*/  F2FP.PACK_AB R56, R85, R84 ;  /* 0x000000545538723e */ /* 0x002fe200000000ff */
[----:B------:R-:W-:Y:S01]  /*a030*/  FADD.FTZ R61, R217, R128 ;  /* 0x00000080d93d7221 */ /* 0x000fe20000010000 */
[----:B---3--:R-:W-:Y:S03]  /*a040*/  F2FP.PACK_AB R57, R87, R86 ;  /* 0x000000565739723e */ /* 0x008fe600000000ff */
[----:B----4-:R-:W-:Y:S01]  /*a050*/  F2FP.PACK_AB R58, R97, R96 ;  /* 0x00000060613a723e */ /* 0x010fe200000000ff */
[----:B------:R-:W-:Y:S01]  /*a060*/  FADD.FTZ R80, R220, R61 ;  /* 0x0000003ddc507221 */ /* 0x000fe20000010000 */
[----:B------:R-:W-:Y:S01]  /*a070*/  F2FP.PACK_AB R59, R99, R98 ;  /* 0x00000062633b723e */ /* 0x000fe200000000ff */
[----:B------:R-:W-:Y:S01]  /*a080*/  FADD.FTZ R82, R223, R60 ;  /* 0x0000003cdf527221 */ /* 0x000fe20000010000 */
[----:B------:R-:W-:Y:S01]  /*a090*/  F2FP.PACK_AB R60, R89, R88 ;  /* 0x00000058593c723e */ /* 0x000fe200000000ff */
[----:B------:R-:W-:Y:S01]  /*a0a0*/  FADD.FTZ R81, R225, R62 ;  /* 0x0000003ee1517221 */ /* 0x000fe20000010000 */
[----:B------:R-:W-:Y:S02]  /*a0b0*/  F2FP.PACK_AB R61, R91, R90 ;  /* 0x0000005a5b3d723e */ /* 0x000fe400000000ff */
[----:B------:R-:W-:Y:S01]  /*a0c0*/  F2FP.PACK_AB R62, R93, R92 ;  /* 0x0000005c5d3e723e */ /* 0x000fe200000000ff */
[-C--:B--2---:R-:W-:Y:S03]  /*a0d0*/  HMMA.16816.F32 R4, R56, R64.reuse, R4 ;  /* 0x000000403804723c */ /* 0x084fe60000001804 */
[----:B------:R-:W-:Y:S05]  /*a0e0*/  MOV R128, R131 ;  /* 0x0000008300807202 */ /* 0x000fea0000000f00 */
[C---:B------:R-:W-:Y:S01]  /*a0f0*/  HMMA.16816.F32 R8, R60.reuse, R64, R8 ;  /* 0x000000403c08723c */ /* 0x040fe20000001808 */
[----:B------:R1:W2:Y:S07]  /*a100*/  MUFU.EX2 R64, R3 ;  /* 0x0000000300407308 */ /* 0x0002ae0000000800 */
[-C--:B------:R-:W-:Y:S08]  /*a110*/  HMMA.16816.F32 R12, R60, R66.reuse, R12 ;  /* 0x000000423c0c723c */ /* 0x080ff0000000180c */
[C---:B------:R-:W-:Y:S08]  /*a120*/  HMMA.16816.F32 R16, R56.reuse, R66, R16 ;  /* 0x000000423810723c */ /* 0x040ff00000001810 */
[-C--:B------:R-:W-:Y:S04]  /*a130*/  HMMA.16816.F32 R20, R56, R68.reuse, R20 ;  /* 0x000000443814723c */ /* 0x080fe80000001814 */
[----:B-1----:R-:W-:Y:S01]  /*a140*/  FADD.FTZ R3, R142, R80 ;  /* 0x000000508e037221 */ /* 0x002fe20000010000 */
[----:B--2---:R-:W-:Y:S03]  /*a150*/  F2FP.PACK_AB R187, R64, R110 ;  /* 0x0000006e40bb723e */ /* 0x004fe600000000ff */
[C---:B------:R-:W-:Y:S04]  /*a160*/  HMMA.16816.F32 R24, R60.reuse, R68, R24 ;  /* 0x000000443c18723c */ /* 0x040fe80000001818 */
[----:B------:R-:W-:Y:S02]  /*a170*/  FADD.FTZ R3, R183, R3 ;  /* 0x00000003b7037221 */ /* 0x000fe40000010000 */
[----:B------:R-:W1:Y:S02]  /*a180*/  LDSM.16.MT88.4 R180, [R229+0x3100] ;  /* 0x00310000e5b4783b */ /* 0x000e640000004200 */
[-C--:B------:R-:W-:Y:S04]  /*a190*/  HMMA.16816.F32 R28, R60, R70.reuse, R28 ;  /* 0x000000463c1c723c */ /* 0x080fe8000000181c */
[----:B------:R-:W-:Y:S04]  /*a1a0*/  FADD.FTZ R3, R201, R3 ;  /* 0x00000003c9037221 */ /* 0x000fe80000010000 */
[C---:B------:R-:W-:Y:S08]  /*a1b0*/  HMMA.16816.F32 R32, R56.reuse, R70, R32 ;  /* 0x000000463820723c */ /* 0x040ff00000001820 */
[-C--:B------:R-:W-:Y:S08]  /*a1c0*/  HMMA.16816.F32 R36, R56, R72.reuse, R36 ;  /* 0x000000483824723c */ /* 0x080ff00000001824 */
[C---:B------:R-:W-:Y:S08]  /*a1d0*/  HMMA.16816.F32 R40, R60.reuse, R72, R40 ;  /* 0x000000483c28723c */ /* 0x040ff00000001828 */
[-C--:B------:R-:W-:Y:S08]  /*a1e0*/  HMMA.16816.F32 R44, R60, R74.reuse, R44 ;  /* 0x0000004a3c2c723c */ /* 0x080ff0000000182c */
[C---:B------:R-:W-:Y:S08]  /*a1f0*/  HMMA.16816.F32 R48, R56.reuse, R74, R48 ;  /* 0x0000004a3830723c */ /* 0x040ff00000001830 */
[-C--:B------:R-:W-:Y:S08]  /*a200*/  HMMA.16816.F32 R116, R56, R76.reuse, R116 ;  /* 0x0000004c3874723c */ /* 0x080ff00000001874 */
[C---:B------:R-:W-:Y:S08]  /*a210*/  HMMA.16816.F32 R120, R60.reuse, R76, R120 ;  /* 0x0000004c3c78723c */ /* 0x040ff00000001878 */
[-C--:B------:R-:W-:Y:S07]  /*a220*/  HMMA.16816.F32 R52, R60, R78.reuse, R52 ;  /* 0x0000004e3c34723c */ /* 0x080fee0000001834 */
[----:B------:R-:W-:Y:S01]  /*a230*/  FADD.FTZ R61, R140, R82 ;  /* 0x000000528c3d7221 */ /* 0x000fe20000010000 */
[----:B------:R-:W-:Y:S04]  /*a240*/  HMMA.16816.F32 R124, R56, R78, R124 ;  /* 0x0000004e387c723c */ /* 0x000fe8000000187c */
[----:B------:R-:W-:Y:S02]  /*a250*/  FADD.FTZ R60, R141, R81 ;  /* 0x000000518d3c7221 */ /* 0x000fe40000010000 */
[----:B------:R-:W-:Y:S01]  /*a260*/  FADD.FTZ R61, R185, R61 ;  /* 0x0000003db93d7221 */ /* 0x000fe20000010000 */
[----:B------:R-:W-:Y:S01]  /*a270*/  F2FP.PACK_AB R185, R107, R106 ;  /* 0x0000006a6bb9723e */ /* 0x000fe200000000ff */
[----:B------:R-:W-:Y:S01]  /*a280*/  FADD.FTZ R60, R184, R60 ;  /* 0x0000003cb83c7221 */ /* 0x000fe20000010000 */
[----:B------:R-:W-:Y:S03]  /*a290*/  F2FP.PACK_AB R184, R105, R104 ;  /* 0x0000006869b8723e */ /* 0x000fe600000000ff */
[----:B------:R-:W-:Y:S02]  /*a2a0*/  F2FP.PACK_AB R56, R101, R100 ;  /* 0x000000646538723e */ /* 0x000fe400000000ff */
[----:B------:R-:W-:Y:S02]  /*a2b0*/  F2FP.PACK_AB R57, R103, R102 ;  /* 0x000000666739723e */ /* 0x000fe400000000ff */
[----:B------:R-:W-:Y:S02]  /*a2c0*/  F2FP.PACK_AB R58, R188, R112 ;  /* 0x00000070bc3a723e */ /* 0x000fe400000000ff */
[----:B------:R-:W-:Y:S07]  /*a2d0*/  F2FP.PACK_AB R59, R189, R114 ;  /* 0x00000072bd3b723e */ /* 0x000fee00000000ff */
[-C--:B------:R-:W-:Y:S07]  /*a2e0*/  HMMA.16816.F32 R140, R56, R148.reuse, R4 ;  /* 0x00000094388c723c */ /* 0x080fee0000001804 */
[----:B------:R-:W-:Y:S01]  /*a2f0*/  FADD.FTZ R5, R152, R61 ;  /* 0x0000003d98057221 */ /* 0x000fe20000010000 */
[C---:B------:R-:W-:Y:S04]  /*a300*/  HMMA.16816.F32 R136, R184.reuse, R148, R8 ;  /* 0x00000094b888723c */ /* 0x040fe80000001808 */
[----:B------:R-:W-:Y:S02]  /*a310*/  FADD.FTZ R4, R251, R60 ;  /* 0x0000003cfb047221 */ /* 0x000fe40000010000 */
[----:B------:R-:W-:Y:S02]  /*a320*/  FADD.FTZ R6, R157, R3 ;  /* 0x000000039d067221 */ /* 0x000fe40000010000 */
[----:B------:R-:W-:Y:S01]  /*a330*/  FADD.FTZ R8, R159, R5 ;  /* 0x000000059f087221 */ /* 0x000fe20000010000 */
[-C--:B------:R-:W-:Y:S03]  /*a340*/  HMMA.16816.F32 R144, R184, R150.reuse, R12 ;  /* 0x00000096b890723c */ /* 0x080fe6000000180c */
[----:B------:R-:W-:Y:S02]  /*a350*/  FADD.FTZ R7, R158, R4 ;  /* 0x000000049e077221 */ /* 0x000fe40000010000 */
[----:B------:R-:W-:Y:S02]  /*a360*/  FADD.FTZ R5, R156, R0 ;  /* 0x000000009c057221 */ /* 0x000fe40000010000 */
        /* <DEDUP_REMOVED lines=17> */
[----:B------:R-:W2:Y:S01]  /*a480*/  LDSM.16.MT88.4 R4, [R230+0x3100] ;  /* 0x00310000e604783b */ /* 0x000ea20000004200 */
[----:B------:R-:W-:Y:S01]  /*a490*/  FADD.FTZ R9, R113, R0 ;  /* 0x0000000071097221 */ /* 0x000fe20000010000 */
[C---:B------:R-:W-:Y:S04]  /*a4a0*/  HMMA.16816.F32 R164, R56.reuse, R166, R32 ;  /* 0x000000a638a4723c */ /* 0x040fe80000001820 */
[----:B------:R-:W-:Y:S02]  /*a4b0*/  FADD.FTZ R8, R227, R8 ;  /* 0x00000008e3087221 */ /* 0x000fe40000010000 */
[----:B------:R-:W-:Y:S02]  /*a4c0*/  FADD.FTZ R3, R224, R11 ;  /* 0x0000000be0037221 */ /* 0x000fe40000010000 */
[----:B------:R-:W-:Y:S04]  /*a4d0*/  FADD.FTZ R0, R219, R10 ;  /* 0x0000000adb007221 */ /* 0x000fe80000010000 */
[----:B------:R-:W-:Y:S02]  /*a4e0*/  FADD.FTZ R12, R170, R9 ;  /* 0x00000009aa0c7221 */ /* 0x000fe40000010000 */
[----:B------:R-:W-:Y:S02]  /*a4f0*/  FADD.FTZ R11, R169, R8 ;  /* 0x00000008a90b7221 */ /* 0x000fe40000010000 */
[----:B------:R-:W-:Y:S02]  /*a500*/  FADD.FTZ R10, R168, R3 ;  /* 0x00000003a80a7221 */ /* 0x000fe40000010000 */
[----:B------:R-:W-:Y:S02]  /*a510*/  FADD.FTZ R9, R171, R0 ;  /* 0x00000000ab097221 */ /* 0x000fe40000010000 */
[----:B------:R-:W-:Y:S01]  /*a520*/  FADD.FTZ R8, R215, R12 ;  /* 0x0000000cd7087221 */ /* 0x000fe20000010000 */
[-C--:B-1----:R-:W-:Y:S03]  /*a530*/  HMMA.16816.F32 R168, R56, R180.reuse, R36 ;  /* 0x000000b438a8723c */ /* 0x082fe60000001824 */
[----:B------:R-:W-:Y:S02]  /*a540*/  FADD.FTZ R3, R175, R11 ;  /* 0x0000000baf037221 */ /* 0x000fe40000010000 */
[----:B------:R-:W-:Y:S02]  /*a550*/  FADD.FTZ R0, R174, R10 ;  /* 0x0000000aae007221 */ /* 0x000fe40000010000 */
[----:B------:R-:W-:Y:S02]  /*a560*/  FADD.FTZ R12, R212, R9 ;  /* 0x00000009d40c7221 */ /* 0x000fe40000010000 */
[----:B------:R-:W-:Y:S03]  /*a570*/  FADD.FTZ R11, R210, R8 ;  /* 0x00000008d20b7221 */ /* 0x000fe60000010000 */
[----:B------:R-:W-:Y:S02]  /*a580*/  FADD.FTZ R10, R173, R3 ;  /* 0x00000003ad0a7221 */ /* 0x000fe40000010000 */
[----:B------:R-:W-:Y:S02]  /*a590*/  FADD.FTZ R9, R172, R0 ;  /* 0x00000000ac097221 */ /* 0x000fe40000010000 */
        /* <DEDUP_REMOVED lines=17> */
[-C--:B--2---:R-:W-:Y:S03]  /*a6b0*/  HMMA.16816.F32 R116, R56, R4.reuse, R116 ;  /* 0x000000043874723c */ /* 0x084fe60000001874 */
        /* <DEDUP_REMOVED lines=11> */
[----:B------:R-:W-:Y:S04]  /*a770*/  HMMA.16816.F32 R124, R56, R6, R124 ;  /* 0x00000006387c723c */ /* 0x000fe8000000187c */
[----:B------:R-:W-:Y:S02]  /*a780*/  FADD.FTZ R0, R90, R10 ;  /* 0x0000000a5a007221 */ /* 0x000fe40000010000 */
[----:B------:R-:W-:Y:S02]  /*a790*/  FADD.FTZ R10, R87, R8 ;  /* 0x00000008570a7221 */ /* 0x000fe40000010000 */
[----:B------:R-:W-:Y:S04]  /*a7a0*/  FADD.FTZ R11, R85, R9 ;  /* 0x00000009550b7221 */ /* 0x000fe80000010000 */
[----:B------:R-:W-:Y:S02]  /*a7b0*/  FADD.FTZ R9, R89, R3 ;  /* 0x0000000359097221 */ /* 0x000fe40000010000 */
        /* <DEDUP_REMOVED lines=23> */
[----:B------:R-:W-:Y:S01]  /*a930*/  FADD.FTZ R252, R134, R3 ;  /* 0x0000000386fc7221 */ /* 0x000fe20000010000 */
[----:B------:R-:W-:Y:S01]  /*a940*/  MOV R134, R2 ;  /* 0x0000000200867202 */ /* 0x000fe20000000f00 */
[----:B------:R1:W-:Y:S01]  /*a950*/  STL [R1], R4 ;  /* 0x0000000401007387 */ /* 0x0003e20000100800 */
[----:B------:R-:W-:Y:S01]  /*a960*/  MOV R3, R132 ;  /* 0x0000008400037202 */ /* 0x000fe20000000f00 */
[----:B------:R-:W-:Y:S01]  /*a970*/  FADD.FTZ R251, R64, R0 ;  /* 0x0000000040fb7221 */ /* 0x000fe20000010000 */
[----:B------:R-:W-:Y:S01]  /*a980*/  MOV R0, R133 ;  /* 0x0000008500007202 */ /* 0x000fe20000000f00 */
[----:B-1---5:R-:W-:-:S05]  /*a990*/  @P2 BRA `(.L_x_3) ;  /* 0xffffc19000002947 */ /* 0x022fca000383ffff */
.L_x_2:
[----:B-1----:R-:W2:Y:S04]  /*a9a0*/  LDL.LU R4, [R1] ;  /* 0x0000000001047983 */ /* 0x002ea80000300800 */
[----:B------:R-:W1:Y:S04]  /*a9b0*/  SHFL.BFLY PT, R16, R250, 0x2, 0x1f ;  /* 0x0c401f00fa107f89 */ /* 0x000e6800000e0000 */
[----:B------:R-:W3:Y:S04]  /*a9c0*/  SHFL.BFLY PT, R10, R252, 0x2, 0x1f ;  /* 0x0c401f00fc0a7f89 */ /* 0x000ee800000e0000 */
[----:B------:R-:W4:Y:S04]  /*a9d0*/  SHFL.BFLY PT, R15, R251, 0x2, 0x1f ;  /* 0x0c401f00fb0f7f89 */ /* 0x000f2800000e0000 */
[----:B------:R-:W4:Y:S01]  /*a9e0*/  S2R R8, SR_TID.X ;  /* 0x0000000000087919 */ /* 0x000f220000002100 */
[----:B------:R-:W-:Y:S01]  /*a9f0*/  IMAD.MOV.U32 R57, RZ, RZ, c[0x0][0x4e8] ;  /* 0x00013a00ff397624 */ /* 0x000fe200078e00ff */
[----:B------:R-:W4:Y:S01]  /*aa00*/  S2UR UR7, SR_CTAID.Y ;  /* 0x00000000000779c3 */ /* 0x000f220000002600 */
[----:B------:R-:W-:Y:S01]  /*aa10*/  ULDC.64 UR4, c[0x0][0x490] ;  /* 0x0001240000047ab9 */ /* 0x000fe20000000a00 */
[----:B------:R-:W2:Y:S02]  /*aa20*/  LDL.LU R9, [R1+0x10] ;  /* 0x0000100001097983 */ /* 0x000ea40000300800 */
[----:B------:R-:W-:-:S02]  /*aa30*/  ISETP.NE.AND P0, PT, R57, 0x1, PT ;  /* 0x000000013900780c */ /* 0x000fc40003f05270 */
[----:B------:R-:W2:Y:S01]  /*aa40*/  LDL.LU R58, [R1+0x14] ;  /* 0x00001400013a7983 */ /* 0x000ea20000300800 */
[----:B-1----:R-:W-:-:S03]  /*aa50*/  FADD.FTZ R16, R16, R250 ;  /* 0x000000fa10107221 */ /* 0x002fc60000010000 */
[----:B------:R-:W2:Y:S01]  /*aa60*/  LDL.LU R59, [R1+0x8] ;  /* 0x00000800013b7983 */ /* 0x000ea20000300800 */
[----:B---3--:R-:W-:-:S03]  /*aa70*/  FADD.FTZ R10, R10, R252 ;  /* 0x000000fc0a0a7221 */ /* 0x008fc60000010000 */
[----:B------:R-:W1:Y:S01]  /*aa80*/  SHFL.BFLY PT, R5, R16, 0x1, 0x1f ;  /* 0x0c201f0010057f89 */ /* 0x000e6200000e0000 */
[----:B----4-:R-:W-:-:S03]  /*aa90*/  FADD.FTZ R15, R15, R251 ;  /* 0x000000fb0f0f7221 */ /* 0x010fc60000010000 */
[----:B------:R-:W3:Y:S01]  /*aaa0*/  SHFL.BFLY PT, R3, R10, 0x1, 0x1f ;  /* 0x0c201f000a037f89 */ /* 0x000ee200000e0000 */
[----:B------:R-:W-:-:S04]  /*aab0*/  SHF.R.S32.HI R54, RZ, 0x1f, R8 ;  /* 0x0000001fff367819 */ /* 0x000fc80000011408 */
[-C--:B------:R-:W-:Y:S01]  /*aac0*/  LEA.HI R22, R54, R8.reuse, RZ, 0x5 ;  /* 0x0000000836167211 */ /* 0x080fe200078f28ff */
[----:B-1----:R-:W-:Y:S01]  /*aad0*/  FADD.FTZ R16, R16, R5 ;  /* 0x0000000510107221 */ /* 0x002fe20000010000 */
[CC--:B------:R-:W-:Y:S02]  /*aae0*/  LEA.HI R5, R54.reuse, R8.reuse, RZ, 0x2 ;  /* 0x0000000836057211 */ /* 0x0c0fe400078f10ff */
[----:B------:R-:W-:Y:S01]  /*aaf0*/  LEA.HI R54, R54, R8, RZ, 0x3 ;  /* 0x0000000836367211 */ /* 0x000fe200078f18ff */
[----:B---3--:R-:W-:Y:S01]  /*ab00*/  FADD.FTZ R10, R10, R3 ;  /* 0x000000030a0a7221 */ /* 0x008fe20000010000 */
[----:B------:R-:W-:Y:S01]  /*ab10*/  FSETP.NE.FTZ.AND P4, PT, R16, RZ, PT ;  /* 0x000000ff1000720b */ /* 0x000fe20003f95000 */
[----:B------:R-:W-:Y:S01]  /*ab20*/  USHF.R.S32.HI UR6, URZ, 0x1f, UR7 ;  /* 0x0000001f3f067899 */ /* 0x000fe20008011407 */
[----:B------:R-:W-:Y:S02]  /*ab30*/  LOP3.LUT R7, R54, 0xfffffff8, RZ, 0xc0, !PT ;  /* 0xfffffff836077812 */ /* 0x000fe400078ec0ff */
[----:B------:R-:W-:-:S02]  /*ab40*/  FSETP.NE.FTZ.AND P2, PT, R10, RZ, PT ;  /* 0x000000ff0a00720b */ /* 0x000fc40003f55000 */
[----:B------:R-:W-:Y:S01]  /*ab50*/  LOP3.LUT R17, R5, 0xfffffffc, RZ, 0xc0, !PT ;  /* 0xfffffffc05117812 */ /* 0x000fe200078ec0ff */
[----:B------:R-:W-:Y:S01]  /*ab60*/  UIMAD UR8, UR6, UR4, URZ ;  /* 0x00000004060872a4 */ /* 0x000fe2000f8e023f */
[----:B------:R-:W-:Y:S02]  /*ab70*/  IMAD.IADD R55, R8, 0x1, -R7 ;  /* 0x0000000108377824 */ /* 0x000fe400078e0a07 */
[----:B------:R-:W-:Y:S01]  /*ab80*/  IADD3 R17, -R17, R8, RZ ;  /* 0x0000000811117210 */ /* 0x000fe20007ffe1ff */
[----:B------:R-:W-:Y:S02]  /*ab90*/  UIMAD.WIDE.U32 UR10, UR7, UR4, URZ ;  /* 0x00000004070a72a5 */ /* 0x000fe4000f8e003f */
[----:B------:R-:W-:-:S03]  /*aba0*/  UIMAD UR8, UR7, UR5, UR8 ;  /* 0x00000005070872a4 */ /* 0x000fc6000f8e0208 */
[----:B------:R-:W-:Y:S02]  /*abb0*/  ULDC.64 UR4, c[0x0][0x3e8] ;  /* 0x0000fa0000047ab9 */ /* 0x000fe40000000a00 */
[----:B------:R-:W-:Y:S01]  /*abc0*/  UIMAD.WIDE.U32 UR14, UR7, UR4, URZ ;  /* 0x00000004070e72a5 */ /* 0x000fe2000f8e003f */
[----:B------:R-:W-:Y:S01]  /*abd0*/  IMAD.MOV.U32 R53, RZ, RZ, -0x800000 ;  /* 0xff800000ff357424 */ /* 0x000fe200078e00ff */
[----:B------:R-:W-:Y:S01]  /*abe0*/  UIMAD UR6, UR6, UR4, URZ ;  /* 0x00000004060672a4 */ /* 0x000fe2000f8e023f */
[----:B------:R-:W-:-:S03]  /*abf0*/  MOV R51, 0xff800000 ;  /* 0xff80000000337802 */ /* 0x000fc60000000f00 */
[----:B------:R-:W-:Y:S01]  /*ac00*/  UIMAD UR5, UR7, UR5, UR6 ;  /* 0x00000005070572a4 */ /* 0x000fe2000f8e0206 */
[----:B------:R-:W-:-:S03]  /*ac10*/  IMAD.MOV.U32 R50, RZ, RZ, -0x800000 ;  /* 0xff800000ff327424 */ /* 0x000fc600078e00ff */
[----:B------:R-:W-:Y:S01]  /*ac20*/  UIADD3 UR5, UR15, UR5, URZ ;  /* 0x000000050f057290 */ /* 0x000fe2000fffe03f */
[----:B------:R-:W-:-:S05]  /*ac30*/  MOV R7, UR11 ;  /* 0x0000000b00077c02 */ /* 0x000fca0008000f00 */
[----:B------:R-:W-:Y:S01]  /*ac40*/  IMAD.U32 R7, RZ, RZ, UR5 ;  /* 0x00000005ff077e24 */ /* 0x000fe2000f8e00ff */
[----:B------:R-:W1:Y:S04]  /*ac50*/  S2R R56, SR_CTAID.X ;  /* 0x0000000000387919 */ /* 0x000e680000002500 */
[----:B--2---:R-:W2:Y:S01]  /*ac60*/  SHFL.BFLY PT, R13, R4, 0x2, 0x1f ;  /* 0x0c401f00040d7f89 */ /* 0x004ea200000e0000 */
[----:B------:R-:W-:Y:S01]  /*ac70*/  @P0 IMAD.HI.U32 R3, R9, c[0x0][0x4ec], RZ ;  /* 0x00013b0009030a27 */ /* 0x000fe200078e00ff */
[----:B------:R-:W-:-:S03]  /*ac80*/  MOV R25, R9 ;  /* 0x0000000900197202 */ /* 0x000fc60000000f00 */
[----:B--2---:R-:W-:Y:S01]  /*ac90*/  FADD.FTZ R13, R13, R4 ;  /* 0x000000040d0d7221 */ /* 0x004fe20000010000 */
[----:B------:R-:W-:Y:S01]  /*aca0*/  @P0 SHF.R.U32.HI R25, RZ, c[0x0][0x4f0], R3 ;  /* 0x00013c00ff190a19 */ /* 0x000fe20000011603 */
[----:B------:R-:W2:Y:S04]  /*acb0*/  SHFL.BFLY PT, R4, R15, 0x1, 0x1f ;  /* 0x0c201f000f047f89 */ /* 0x000ea800000e0000 */
[----:B------:R-:W3:Y:S01]  /*acc0*/  SHFL.BFLY PT, R0, R13, 0x1, 0x1f ;  /* 0x0c201f000d007f89 */ /* 0x000ee200000e0000 */
[----:B------:R-:W-:-:S04]  /*acd0*/  IMAD.MOV R6, RZ, RZ, -R25 ;  /* 0x000000ffff067224 */ /* 0x000fc800078e0a19 */
[----:B------:R-:W-:Y:S02]  /*ace0*/  IMAD R49, R6, c[0x0][0x4e8], R9 ;  /* 0x00013a0006317a24 */ /* 0x000fe400078e0209 */
[----:B--2---:R-:W-:Y:S01]  /*acf0*/  FADD.FTZ R15, R15, R4 ;  /* 0x000000040f0f7221 */ /* 0x004fe20000010000 */
[----:B------:R-:W-:Y:S01]  /*ad00*/  LOP3.LUT R4, R22, 0xffffffe0, RZ, 0xc0, !PT ;  /* 0xffffffe016047812 */ /* 0x000fe200078ec0ff */
[----:B---3--:R-:W-:-:S04]  /*ad10*/  FADD.FTZ R13, R13, R0 ;  /* 0x000000000d0d7221 */ /* 0x008fc80000010000 */
[----:B------:R-:W-:Y:S02]  /*ad20*/  IMAD.IADD R3, R8, 0x1, -R4 ;  /* 0x0000000108037824 */ /* 0x000fe400078e0a04 */
[----:B------:R-:W-:Y:S01]  /*ad30*/  IMAD.MOV.U32 R0, RZ, RZ, RZ ;  /* 0x000000ffff007224 */ /* 0x000fe200078e00ff */
[----:B------:R-:W-:Y:S01]  /*ad40*/  FSETP.NE.FTZ.AND P3, PT, R13, RZ, PT ;  /* 0x000000ff0d00720b */ /* 0x000fe20003f75000 */
[----:B------:R-:W-:Y:S01]  /*ad50*/  IMAD.MOV.U32 R4, RZ, RZ, RZ ;  /* 0x000000ffff047224 */ /* 0x000fe200078e00ff */
[----:B------:R-:W-:Y:S02]  /*ad60*/  LOP3.LUT P6, RZ, R3, 0x3, RZ, 0xc0, !PT ;  /* 0x0000000303ff7812 */ /* 0x000fe400078cc0ff */
[----:B------:R-:W-:Y:S01]  /*ad70*/  MOV R3, RZ ;  /* 0x000000ff00037202 */ /* 0x000fe20000000f00 */
[----:B------:R-:W2:Y:S01]  /*ad80*/  @P4 MUFU.RCP R0, R16 ;  /* 0x0000001000004308 */ /* 0x000ea20000001000 */
[----:B------:R-:W-:-:S07]  /*ad90*/  FSETP.NE.FTZ.AND P1, PT, R15, RZ, PT ;  /* 0x000000ff0f00720b */ /* 0x000fce0003f35000 */
[----:B------:R-:W3:Y:S01]  /*ada0*/  @P2 MUFU.RCP R3, R10 ;  /* 0x0000000a00032308 */ /* 0x000ee20000001000 */
[----:B------:R-:W-:-:S07]  /*adb0*/  SHF.R.S32.HI R8, RZ, 0x2, R5 ;  /* 0x00000002ff087819 */ /* 0x000fce0000011405 */
[----:B------:R-:W4:Y:S01]  /*adc0*/  @P3 MUFU.RCP R4, R13 ;  /* 0x0000000d00043308 */ /* 0x000f220000001000 */
[C---:B--2---:R-:W-:Y:S02]  /*add0*/  FMUL.FTZ R141, R0.reuse, R141 ;  /* 0x0000008d008d7220 */ /* 0x044fe40000410000 */
[C---:B------:R-:W-:Y:S02]  /*ade0*/  FMUL.FTZ R18, R0.reuse, R140 ;  /* 0x0000008c00127220 */ /* 0x040fe40000410000 */
[C---:B------:R-:W-:Y:S02]  /*adf0*/  FMUL.FTZ R149, R0.reuse, R149 ;  /* 0x0000009500957220 */ /* 0x040fe40000410000 */
[C---:B------:R-:W-:Y:S02]  /*ae00*/  FMUL.FTZ R21, R0.reuse, R148 ;  /* 0x0000009400157220 */ /* 0x040fe40000410000 */
[C---:B------:R-:W-:Y:S02]  /*ae10*/  FMUL.FTZ R153, R0.reuse, R153 ;  /* 0x0000009900997220 */ /* 0x040fe40000410000 */
[----:B------:R-:W-:-:S02]  /*ae20*/  FMUL.FTZ R29, R0, R152 ;  /* 0x00000098001d7220 */ /* 0x000fc40000410000 */
[C---:B------:R-:W-:Y:S02]  /*ae30*/  FMUL.FTZ R165, R0.reuse, R165 ;  /* 0x000000a500a57220 */ /* 0x040fe40000410000 */
        /* <DEDUP_REMOVED lines=8> */
[----:B------:R-:W-:Y:S02]  /*aec0*/  FMUL.FTZ R40, R0, R124 ;  /* 0x0000007c00287220 */ /* 0x000fe40000410000 */
[----:B------:R-:W-:Y:S02]  /*aed0*/  IMAD.MOV.U32 R0, RZ, RZ, RZ ;  /* 0x000000ffff007224 */ /* 0x000fe400078e00ff */
[----:B---3--:R-:W-:-:S02]  /*aee0*/  FMUL.FTZ R137, R3, R137 ;  /* 0x0000008903897220 */ /* 0x008fc40000410000 */
        /* <DEDUP_REMOVED lines=14> */
[----:B------:R-:W-:Y:S01]  /*afd0*/  FMUL.FTZ R38, R3, R184 ;  /* 0x000000b803267220 */ /* 0x000fe20000410000 */
[----:B------:R-:W-:Y:S01]  /*afe0*/  SHF.R.S32.HI R3, RZ, 0x1f, R5 ;  /* 0x0000001fff037819 */ /* 0x000fe20000011405 */
[----:B------:R-:W2:Y:S03]  /*aff0*/  @P1 MUFU.RCP R0, R15 ;  /* 0x0000000f00001308 */ /* 0x000ea60000001000 */
[----:B------:R-:W-:Y:S01]  /*b000*/  LEA.HI R3, R3, R8, RZ, 0x3 ;  /* 0x0000000803037211 */ /* 0x000fe200078f18ff */
[----:B------:R-:W-:-:S04]  /*b010*/  IMAD.U32 R6, RZ, RZ, UR10 ;  /* 0x0000000aff067e24 */ /* 0x000fc8000f8e00ff */
[----:B------:R-:W3:Y:S01]  /*b020*/  @P1 MUFU.LG2 R15, R15 ;  /* 0x0000000f000f1308 */ /* 0x000ee20000000c00 */
[----:B------:R-:W-:Y:S01]  /*b030*/  LOP3.LUT R3, R3, 0xfffffff8, RZ, 0xc0, !PT ;  /* 0xfffffff803037812 */ /* 0x000fe200078ec0ff */
[C---:B----4-:R-:W-:Y:S02]  /*b040*/  FMUL.FTZ R143, R4.reuse, R143 ;  /* 0x0000008f048f7220 */ /* 0x050fe40000410000 */
        /* <DEDUP_REMOVED lines=14> */
[----:B------:R-:W-:Y:S02]  /*b130*/  FMUL.FTZ R39, R4, R126 ;  /* 0x0000007e04277220 */ /* 0x000fe40000410000 */
[----:B------:R-:W-:-:S02]  /*b140*/  IMAD.U32 R4, RZ, RZ, UR14 ;  /* 0x0000000eff047e24 */ /* 0x000fc4000f8e00ff */
[----:B------:R-:W-:Y:S01]  /*b150*/  IMAD.IADD R12, R8, 0x1, -R3 ;  /* 0x00000001080c7824 */ /* 0x000fe200078e0a03 */
[----:B------:R-:W-:Y:S01]  /*b160*/  MOV R8, R6 ;  /* 0x0000000600087202 */ /* 0x000fe20000000f00 */
[----:B------:R-:W-:Y:S01]  /*b170*/  IMAD.MOV.U32 R6, RZ, RZ, R4 ;  /* 0x000000ffff067224 */ /* 0x000fe200078e0004 */
[----:B------:R-:W-:Y:S01]  /*b180*/  @P4 MOV R4, 0x3f317218 ;  /* 0x3f31721800044802 */ /* 0x000fe20000000f00 */
[----:B------:R-:W4:Y:S01]  /*b190*/  @P3 MUFU.LG2 R13, R13 ;  /* 0x0000000d000d3308 */ /* 0x000f220000000c00 */
[C---:B--2---:R-:W-:Y:S01]  /*b1a0*/  FMUL.FTZ R139, R0.reuse, R139 ;  /* 0x0000008b008b7220 */ /* 0x044fe20000410000 */
[----:B------:R-:W-:Y:S01]  /*b1b0*/  @P1 MOV R11, 0x3f317218 ;  /* 0x3f317218000b1802 */ /* 0x000fe20000000f00 */
        /* <DEDUP_REMOVED lines=15> */
[----:B------:R-:W-:Y:S01]  /*b2b0*/  @P3 IMAD.MOV.U32 R3, RZ, RZ, 0x3f317218 ;  /* 0x3f317218ff033424 */ /* 0x000fe200078e00ff */
[----:B------:R-:W2:Y:S01]  /*b2c0*/  @P2 MUFU.LG2 R10, R10 ;  /* 0x0000000a000a2308 */ /* 0x000ea20000000c00 */
[----:B------:R-:W-:Y:S02]  /*b2d0*/  @P2 IMAD.MOV.U32 R0, RZ, RZ, 0x3f317218 ;  /* 0x3f317218ff002424 */ /* 0x000fe400078e00ff */
[----:B------:R-:W-:Y:S02]  /*b2e0*/  IMAD.U32 R5, RZ, RZ, UR15 ;  /* 0x0000000fff057e24 */ /* 0x000fe4000f8e00ff */
[----:B------:R-:W-:Y:S02]  /*b2f0*/  @P4 FMUL.FTZ R14, R4, c[0x0][0x2d0] ;  /* 0x0000b400040e4a20 */ /* 0x000fe40000410000 */
[----:B------:R-:W-:Y:S02]  /*b300*/  @P3 FMUL.FTZ R5, R3, c[0x0][0x2d0] ;  /* 0x0000b40003053a20 */ /* 0x000fe40000410000 */
[----:B---3--:R-:W-:-:S02]  /*b310*/  @P1 FMUL.FTZ R4, R15, 0.69314718246459960938 ;  /* 0x3f3172180f041820 */ /* 0x008fc40000410000 */
[----:B------:R-:W-:Y:S01]  /*b320*/  @P2 FMUL.FTZ R3, R0, c[0x0][0x2d0] ;  /* 0x0000b40000032a20 */ /* 0x000fe20000410000 */
[----:B------:R-:W3:Y:S01]  /*b330*/  S2R R15, SR_CTAID.Z ;  /* 0x00000000000f7919 */ /* 0x000ee20000002700 */
[----:B------:R-:W-:-:S04]  /*b340*/  @P1 FMUL.FTZ R0, R11, c[0x0][0x2d0] ;  /* 0x0000b4000b001a20 */ /* 0x000fc80000410000 */
[----:B------:R-:W-:Y:S01]  /*b350*/  @P1 FFMA.FTZ R53, R0, R2, R4 ;  /* 0x0000000200351223 */ /* 0x000fe20000010004 */
[----:B------:R-:W-:Y:S01]  /*b360*/  SHF.R.S32.HI R0, RZ, 0x5, R22 ;  /* 0x00000005ff007819 */ /* 0x000fe20000011416 */
[----:B----4-:R-:W-:-:S03]  /*b370*/  @P3 FMUL.FTZ R13, R13, 0.69314718246459960938 ;  /* 0x3f3172180d0d3820 */ /* 0x010fc60000410000 */
[----:B------:R-:W-:Y:S01]  /*b380*/  SHF.R.S32.HI R2, RZ, 0x1f, R0 ;  /* 0x0000001fff027819 */ /* 0x000fe20000011400 */
[----:B--2---:R-:W-:Y:S02]  /*b390*/  @P2 FMUL.FTZ R10, R10, 0.69314718246459960938 ;  /* 0x3f3172180a0a2820 */ /* 0x004fe40000410000 */
[----:B------:R-:W-:Y:S01]  /*b3a0*/  @P3 FFMA.FTZ R51, R5, R132, R13 ;  /* 0x0000008405333223 */ /* 0x000fe2000001000d */
[----:B------:R-:W-:Y:S02]  /*b3b0*/  LEA.HI R2, R2, R0, RZ, 0x2 ;  /* 0x0000000002027211 */ /* 0x000fe400078f10ff */
[----:B------:R-:W-:Y:S01]  /*b3c0*/  LEA.HI R5, R17, R17, RZ, 0x1 ;  /* 0x0000001111057211 */ /* 0x000fe200078f08ff */
[----:B------:R-:W-:Y:S01]  /*b3d0*/  @P2 FFMA.FTZ R50, R3, R131, R10 ;  /* 0x0000008303322223 */ /* 0x000fe2000001000a */
[----:B------:R-:W-:Y:S02]  /*b3e0*/  LOP3.LUT R3, R2, 0xffffffc, RZ, 0xc0, !PT ;  /* 0x0ffffffc02037812 */ /* 0x000fe400078ec0ff */
[----:B------:R-:W-:-:S03]  /*b3f0*/  LOP3.LUT R2, R5, 0x1ffffffe, RZ, 0xc0, !PT ;  /* 0x1ffffffe05027812 */ /* 0x000fc600078ec0ff */
[----:B------:R-:W-:Y:S01]  /*b400*/  IMAD.IADD R13, R0, 0x1, -R3 ;  /* 0x00000001000d7824 */ /* 0x000fe200078e0a03 */
[----:B------:R-:W-:Y:S01]  /*b410*/  IADD3 R11, R17, -R2, RZ ;  /* 0x80000002110b7210 */ /* 0x000fe20007ffe0ff */
[----:B---3--:R-:W-:Y:S01]  /*b420*/  IMAD.WIDE.U32 R2, R15, c[0x0][0x3f0], R6 ;  /* 0x0000fc000f027a25 */ /* 0x008fe200078e0006 */
[----:B------:R-:W-:Y:S02]  /*b430*/  SHF.R.S32.HI R7, RZ, 0x2, R58 ;  /* 0x00000002ff077819 */ /* 0x000fe4000001143a */
[----:B------:R-:W2:Y:S01]  /*b440*/  LDL R58, [R1+0xc] ;  /* 0x00000c00013a7983 */ /* 0x000ea20000100800 */
[----:B------:R-:W3:Y:S01]  /*b450*/  @P4 MUFU.LG2 R16, R16 ;  /* 0x0000001000104308 */ /* 0x000ee20000000c00 */
[----:B------:R-:W-:Y:S01]  /*b460*/  IMAD.MOV.U32 R52, RZ, RZ, -0x800000 ;  /* 0xff800000ff347424 */ /* 0x000fe200078e00ff */
[----:B------:R-:W-:Y:S02]  /*b470*/  SHF.R.S32.HI R4, RZ, 0x1f, R15 ;  /* 0x0000001fff047819 */ /* 0x000fe4000001140f */
[----:B------:R-:W-:-:S03]  /*b480*/  LOP3.LUT R6, R12, 0x1, RZ, 0xc0, !PT ;  /* 0x000000010c067812 */ /* 0x000fc600078ec0ff */
[----:B------:R-:W-:Y:S02]  /*b490*/  IMAD R48, R4, c[0x0][0x498], RZ ;  /* 0x0001260004307a24 */ /* 0x000fe400078e02ff */
[----:B---3--:R-:W-:-:S04]  /*b4a0*/  @P4 FMUL.FTZ R16, R16, 0.69314718246459960938 ;  /* 0x3f31721810104820 */ /* 0x008fc80000410000 */
[----:B------:R-:W-:Y:S02]  /*b4b0*/  @P4 FFMA.FTZ R52, R14, R133, R16 ;  /* 0x000000850e344223 */ /* 0x000fe40000010010 */
[----:B------:R-:W-:Y:S02]  /*b4c0*/  IMAD R14, R0, 0x200, R17 ;  /* 0x00000200000e7824 */ /* 0x000fe400078e0211 */
[----:B------:R-:W-:Y:S02]  /*b4d0*/  IMAD.SHL.U32 R0, R5, 0x20, RZ ;  /* 0x0000002005007824 */ /* 0x000fe400078e00ff */
[----:B------:R-:W-:Y:S02]  /*b4e0*/  IMAD R10, R4, c[0x0][0x3f0], RZ ;  /* 0x0000fc00040a7a24 */ /* 0x000fe400078e02ff */
[----:B------:R-:W-:Y:S01]  /*b4f0*/  IMAD.SHL.U32 R4, R12, 0x40, RZ ;  /* 0x000000400c047824 */ /* 0x000fe200078e00ff */
[----:B------:R-:W-:Y:S02]  /*b500*/  LOP3.LUT R5, R0, 0xffffffc0, RZ, 0xc0, !PT ;  /* 0xffffffc000057812 */ /* 0x000fe400078ec0ff */
[----:B------:R-:W-:-:S02]  /*b510*/  R2P PR, R12, 0x6 ;  /* 0x000000060c007804 */ /* 0x000fc40000000000 */
[----:B------:R-:W-:Y:S01]  /*b520*/  LOP3.LUT R4, R4, 0x1c0, RZ, 0xc0, !PT ;  /* 0x000001c004047812 */ /* 0x000fe200078ec0ff */
[----:B------:R-:W-:Y:S01]  /*b530*/  IMAD R0, R13, 0x10, R7 ;  /* 0x000000100d007824 */ /* 0x000fe200078e0207 */
[----:B------:R-:W-:Y:S01]  /*b540*/  ISETP.NE.U32.AND P3, PT, R6, 0x1, PT ;  /* 0x000000010600780c */ /* 0x000fe20003f65070 */
[----:B------:R-:W-:Y:S01]  /*b550*/  IMAD R6, R11, 0x8, R5 ;  /* 0x000000080b067824 */ /* 0x000fe200078e0205 */
[----:B------:R-:W-:Y:S01]  /*b560*/  UIADD3 UR8, UR11, UR8, URZ ;  /* 0x000000080b087290 */ /* 0x000fe2000fffe03f */
[----:B------:R-:W-:Y:S02]  /*b570*/  LEA.HI R4, R4, R4, RZ, 0x1d ;  /* 0x0000000404047211 */ /* 0x000fe400078fe8ff */
[----:B------:R-:W-:Y:S01]  /*b580*/  IMAD.IADD R6, R0, 0x1, R6 ;  /* 0x0000000100067824 */ /* 0x000fe200078e0206 */
[----:B------:R-:W-:Y:S01]  /*b590*/  SHF.R.S32.HI R5, RZ, 0x3, R54 ;  /* 0x00000003ff057819 */ /* 0x000fe20000011436 */
[----:B-1----:R-:W-:Y:S01]  /*b5a0*/  IMAD R0, R56, 0x80, R0 ;  /* 0x0000008038007824 */ /* 0x002fe200078e0200 */
[----:B------:R-:W-:-:S02]  /*b5b0*/  LEA R7, R14, R4, 0x1 ;  /* 0x000000040e077211 */ /* 0x000fc400078e08ff */
[----:B------:R-:W-:Y:S01]  /*b5c0*/  SHF.R.S32.HI R4, RZ, 0x1f, R25 ;  /* 0x0000001fff047819 */ /* 0x000fe20000011419 */
[----:B------:R-:W-:Y:S01]  /*b5d0*/  IMAD R10, R15, c[0x0][0x3f4], R10 ;  /* 0x0000fd000f0a7a24 */ /* 0x000fe200078e020a */
[----:B------:R-:W-:Y:S01]  /*b5e0*/  MOV R9, UR8 ;  /* 0x0000000800097c02 */ /* 0x000fe20008000f00 */
[----:B------:R-:W-:Y:S01]  /*b5f0*/  IMAD R54, R57, c[0x0][0x388], RZ ;  /* 0x0000e20039367a24 */ /* 0x000fe200078e02ff */
[----:B------:R-:W-:Y:S02]  /*b600*/  LEA R22, R56, R5, 0x7 ;  /* 0x0000000538167211 */ /* 0x000fe400078e38ff */
[----:B------:R-:W-:Y:S01]  /*b610*/  IADD3 R5, R0, 0x8, RZ ;  /* 0x0000000800057810 */ /* 0x000fe20007ffe0ff */
[----:B------:R-:W-:Y:S01]  /*b620*/  IMAD R4, R4, c[0x0][0x3e0], RZ ;  /* 0x0000f80004047a24 */ /* 0x000fe200078e02ff */
[----:B------:R-:W-:Y:S01]  /*b630*/  IADD3 R3, R3, R10, RZ ;  /* 0x0000000a03037210 */ /* 0x000fe20007ffe0ff */
[----:B------:R-:W-:Y:S01]  /*b640*/  IMAD R48, R15, c[0x0][0x49c], R48 ;  /* 0x000127000f307a24 */ /* 0x000fe200078e0230 */
[----:B------:R-:W-:Y:S01]  /*b650*/  ISETP.GE.OR P4, PT, R5, R54, P6 ;  /* 0x000000360500720c */ /* 0x000fe20003786670 */
[----:B------:R-:W-:Y:S01]  /*b660*/  IMAD.WIDE.U32 R16, R15, c[0x0][0x498], R8 ;  /* 0x000126000f107a25 */ /* 0x000fe200078e0008 */
[----:B------:R-:W-:-:S02]  /*b670*/  MOV R15, 0xfffffff0 ;  /* 0xfffffff0000f7802 */ /* 0x000fc40000000f00 */
[----:B------:R-:W-:Y:S01]  /*b680*/  IADD3 R5, R0, 0x40, RZ ;  /* 0x0000004000057810 */ /* 0x000fe20007ffe0ff */
[----:B------:R-:W-:Y:S01]  /*b690*/  IMAD R10, R56, 0x80, R6 ;  /* 0x00000080380a7824 */ /* 0x000fe200078e0206 */
[CC--:B------:R-:W-:Y:S01]  /*b6a0*/  ISETP.GE.OR P5, PT, R0.reuse, R54.reuse, P6 ;  /* 0x000000360000720c */ /* 0x0c0fe200037a6670 */
[----:B------:R-:W-:Y:S01]  /*b6b0*/  IMAD R6, R25, c[0x0][0x3e4], R4 ;  /* 0x0000f90019067a24 */ /* 0x000fe200078e0204 */
[----:B------:R-:W-:Y:S01]  /*b6c0*/  IADD3 R4, R0, 0x48, RZ ;  /* 0x0000004800047810 */ /* 0x000fe20007ffe0ff */
[----:B------:R-:W-:Y:S01]  /*b6d0*/  IMAD.SHL.U32 R0, R7, 0x2, RZ ;  /* 0x0000000207007824 */ /* 0x000fe200078e00ff */
[----:B------:R-:W-:Y:S02]  /*b6e0*/  SEL R15, R15, 0x10, !P3 ;  /* 0x000000100f0f7807 */ /* 0x000fe40005800000 */
[----:B------:R-:W-:Y:S01]  /*b6f0*/  ISETP.GE.OR P3, PT, R5, R54, P6 ;  /* 0x000000360500720c */ /* 0x000fe20003766670 */
[----:B------:R-:W-:Y:S01]  /*b700*/  @P0 IMAD.HI.U32 R5, R10, c[0x0][0x4ec], RZ ;  /* 0x00013b000a050a27 */ /* 0x000fe200078e00ff */
[----:B------:R-:W-:-:S02]  /*b710*/  SHF.R.S32.HI R7, RZ, 0x1f, R49 ;  /* 0x0000001fff077819 */ /* 0x000fc40000011431 */
[----:B------:R-:W-:Y:S02]  /*b720*/  ISETP.GE.OR P6, PT, R4, R54, P6 ;  /* 0x000000360400720c */ /* 0x000fe400037c6670 */
[----:B------:R-:W-:Y:S01]  /*b730*/  MOV R4, R10 ;  /* 0x0000000a00047202 */ /* 0x000fe20000000f00 */
[----:B------:R-:W-:Y:S01]  /*b740*/  IMAD R7, R7, c[0x0][0x3d8], RZ ;  /* 0x0000f60007077a24 */ /* 0x000fe200078e02ff */
[C---:B------:R-:W-:Y:S02]  /*b750*/  IADD3 R8, R0.reuse, 0x80, RZ ;  /* 0x0000008000087810 */ /* 0x040fe40007ffe0ff */
[----:B------:R-:W-:Y:S01]  /*b760*/  @P0 SHF.R.U32.HI R4, RZ, c[0x0][0x4f0], R5 ;  /* 0x00013c00ff040a19 */ /* 0x000fe20000011605 */
[----:B------:R-:W-:Y:S01]  /*b770*/  IMAD R11, R49, c[0x0][0x3dc], R7 ;  /* 0x0000f700310b7a24 */ /* 0x000fe200078e0207 */
[----:B------:R-:W-:Y:S02]  /*b780*/  IADD3 R5, R0, 0xc0, RZ ;  /* 0x000000c000057810 */ /* 0x000fe40007ffe0ff */
[----:B------:R-:W-:-:S02]  /*b790*/  @P2 IADD3 R5, R8, -0x40, RZ ;  /* 0xffffffc008052810 */ /* 0x000fc40007ffe0ff */
[----:B------:R-:W-:Y:S02]  /*b7a0*/  SHF.R.S32.HI R7, RZ, 0x1f, R4 ;  /* 0x0000001fff077819 */ /* 0x000fe40000011404 */
[C---:B------:R-:W-:Y:S01]  /*b7b0*/  IADD3 R8, P0, R4.reuse, R16, RZ ;  /* 0x0000001004087210 */ /* 0x040fe20007f1e0ff */
[----:B------:R-:W-:Y:S01]  /*b7c0*/  IMAD.WIDE.U32 R2, R25, c[0x0][0x3e0], R2 ;  /* 0x0000f80019027a25 */ /* 0x000fe200078e0002 */
[----:B------:R-:W-:-:S03]  /*b7d0*/  IADD3 R4, -R4, RZ, RZ ;  /* 0x000000ff04047210 */ /* 0x000fc60007ffe1ff */
[----:B------:R-:W-:Y:S02]  /*b7e0*/  IMAD.IADD R3, R3, 0x1, R6 ;  /* 0x0000000103037824 */ /* 0x000fe400078e0206 */
[----:B------:R-:W-:Y:S01]  /*b7f0*/  IMAD R4, R4, c[0x0][0x4e8], R10 ;  /* 0x00013a0004047a24 */ /* 0x000fe200078e020a */
[----:B------:R-:W-:Y:S01]  /*b800*/  F2FP.PACK_AB R18, R141, R18 ;  /* 0x000000128d12723e */ /* 0x000fe200000000ff */
[----:B------:R-:W-:Y:S01]  /*b810*/  BAR.SYNC.DEFER_BLOCKING 0x1, 0x80 ;  /* 0x0042000000007b1d */ /* 0x000fe20000010000 */
[----:B------:R-:W-:Y:S01]  /*b820*/  IMAD.MOV.U32 R16, RZ, RZ, 0x20 ;  /* 0x00000020ff107424 */ /* 0x000fe200078e00ff */
[----:B------:R-:W-:Y:S01]  /*b830*/  F2FP.PACK_AB R19, R143, R19 ;  /* 0x000000138f13723e */ /* 0x000fe200000000ff */
[----:B------:R-:W-:Y:S01]  /*b840*/  IMAD.WIDE.U32 R2, R49, c[0x0][0x3d8], R2 ;  /* 0x0000f60031027a25 */ /* 0x000fe200078e0002 */
[----:B------:R-:W-:Y:S02]  /*b850*/  F2FP.PACK_AB R21, R149, R21 ;  /* 0x000000159515723e */ /* 0x000fe400000000ff */
[----:B------:R-:W-:-:S02]  /*b860*/  IADD3 R6, R0, R15, RZ ;  /* 0x0000000f00067210 */ /* 0x000fc40007ffe0ff */
[----:B------:R-:W-:Y:S02]  /*b870*/  F2FP.PACK_AB R20, R151, R20 ;  /* 0x000000149714723e */ /* 0x000fe400000000ff */
[----:B------:R-:W-:Y:S02]  /*b880*/  IADD3.X R9, R7, R17, R48, P0, !PT ;  /* 0x0000001107097210 */ /* 0x000fe400007fe430 */
[----:B------:R-:W-:Y:S02]  /*b890*/  F2FP.PACK_AB R23, R137, R23 ;  /* 0x000000178917723e */ /* 0x000fe400000000ff */
[----:B------:R-:W-:Y:S02]  /*b8a0*/  F2FP.PACK_AB R24, R139, R24 ;  /* 0x000000188b18723e */ /* 0x000fe400000000ff */
[----:B------:R-:W-:Y:S02]  /*b8b0*/  SHF.R.S32.HI R7, RZ, 0x1f, R4 ;  /* 0x0000001fff077819 */ /* 0x000fe40000011404 */
[----:B------:R-:W-:-:S02]  /*b8c0*/  F2FP.PACK_AB R26, R145, R26 ;  /* 0x0000001a911a723e */ /* 0x000fc400000000ff */
[----:B------:R-:W-:Y:S02]  /*b8d0*/  F2FP.PACK_AB R27, R147, R27 ;  /* 0x0000001b931b723e */ /* 0x000fe400000000ff */
[----:B------:R-:W-:Y:S01]  /*b8e0*/  SEL R16, R16, 0xffffffe0, !P1 ;  /* 0xffffffe010107807 */ /* 0x000fe20004800000 */
[----:B------:R-:W-:Y:S01]  /*b8f0*/  STS [R0+0x80], R18 ;  /* 0x0000801200007388 */ /* 0x000fe20000000800 */
[----:B------:R-:W-:-:S03]  /*b900*/  IADD3 R3, R3, R11, RZ ;  /* 0x0000000b03037210 */ /* 0x000fc60007ffe0ff */
[----:B------:R-:W-:Y:S01]  /*b910*/  STS [R0+0x480], R19 ;  /* 0x0004801300007388 */ /* 0x000fe20000000800 */
[----:B------:R-:W-:-:S03]  /*b920*/  IMAD R7, R7, c[0x0][0x488], RZ ;  /* 0x0001220007077a24 */ /* 0x000fc600078e02ff */
[----:B------:R1:W-:Y:S01]  /*b930*/  STS [R6+0x80], R21 ;  /* 0x0000801506007388 */ /* 0x0003e20000000800 */
[----:B------:R-:W-:-:S03]  /*b940*/  F2FP.PACK_AB R29, R153, R29 ;  /* 0x0000001d991d723e */ /* 0x000fc600000000ff */
[----:B------:R3:W-:Y:S01]  /*b950*/  STS [R6+0x480], R20 ;  /* 0x0004801406007388 */ /* 0x0007e20000000800 */
[----:B------:R-:W-:-:S03]  /*b960*/  F2FP.PACK_AB R28, R155, R28 ;  /* 0x0000001c9b1c723e */ /* 0x000fc600000000ff */
[----:B------:R-:W-:Y:S01]  /*b970*/  STS [R0+0x2080], R23 ;  /* 0x0020801700007388 */ /* 0x000fe20000000800 */
[----:B------:R-:W-:-:S03]  /*b980*/  F2FP.PACK_AB R30, R165, R30 ;  /* 0x0000001ea51e723e */ /* 0x000fc600000000ff */
[----:B------:R4:W-:Y:S01]  /*b990*/  STS [R0+0x2480], R24 ;  /* 0x0024801800007388 */ /* 0x0009e20000000800 */
[----:B------:R-:W-:-:S03]  /*b9a0*/  F2FP.PACK_AB R31, R167, R31 ;  /* 0x0000001fa71f723e */ /* 0x000fc600000000ff */
[----:B------:R-:W-:Y:S01]  /*b9b0*/  STS [R6+0x2080], R26 ;  /* 0x0020801a06007388 */ /* 0x000fe20000000800 */
[----:B------:R-:W-:-:S03]  /*b9c0*/  F2FP.PACK_AB R33, R157, R33 ;  /* 0x000000219d21723e */ /* 0x000fc600000000ff */
[----:B------:R4:W-:Y:S01]  /*b9d0*/  STS [R6+0x2480], R27 ;  /* 0x0024801b06007388 */ /* 0x0009e20000000800 */
[----:B------:R-:W-:Y:S02]  /*b9e0*/  F2FP.PACK_AB R32, R159, R32 ;  /* 0x000000209f20723e */ /* 0x000fe400000000ff */
[----:B-1----:R-:W-:Y:S01]  /*b9f0*/  LEA R21, P0, R2, c[0x0][0x380], 0x1 ;  /* 0x0000e00002157a11 */ /* 0x002fe200078008ff */
[----:B------:R-:W-:-:S03]  /*ba00*/  IMAD R7, R4, c[0x0][0x48c], R7 ;  /* 0x0001230004077a24 */ /* 0x000fc600078e0207 */
[----:B---3--:R-:W-:Y:S01]  /*ba10*/  LEA.HI.X R20, R2, c[0x0][0x384], R3, 0x1, P0 ;  /* 0x0000e10002147a11 */ /* 0x008fe200000f0c03 */
[----:B------:R-:W-:-:S04]  /*ba20*/  IMAD.WIDE.U32 R2, R4, c[0x0][0x488], R8 ;  /* 0x0001220004027a25 */ /* 0x000fc800078e0008 */
[----:B----4-:R-:W-:Y:S01]  /*ba30*/  IMAD.IADD R0, R0, 0x1, R16 ;  /* 0x0000000100007824 */ /* 0x010fe200078e0210 */
[----:B------:R-:W-:Y:S01]  /*ba40*/  LEA R4, P0, R2, c[0x0][0x450], 0x2 ;  /* 0x0001140002047a11 */ /* 0x000fe200078010ff */
[----:B------:R-:W-:-:S03]  /*ba50*/  IMAD.IADD R6, R16, 0x1, R6 ;  /* 0x0000000110067824 */ /* 0x000fc600078e0206 */
[----:B------:R-:W-:Y:S04]  /*ba60*/  STS [R0+0x80], R29 ;  /* 0x0000801d00007388 */ /* 0x000fe80000000800 */
[----:B------:R-:W-:Y:S04]  /*ba70*/  STS [R0+0x480], R28 ;  /* 0x0004801c00007388 */ /* 0x000fe80000000800 */
[----:B------:R-:W-:Y:S04]  /*ba80*/  STS [R6+0x80], R30 ;  /* 0x0000801e06007388 */ /* 0x000fe80000000800 */
[----:B------:R-:W-:Y:S04]  /*ba90*/  STS [R6+0x480], R31 ;  /* 0x0004801f06007388 */ /* 0x000fe80000000800 */
[----:B------:R-:W-:Y:S04]  /*baa0*/  STS [R0+0x2080], R33 ;  /* 0x0020802100007388 */ /* 0x000fe80000000800 */
[----:B------:R1:W-:Y:S01]  /*bab0*/  STS [R0+0x2480], R32 ;  /* 0x0024802000007388 */ /* 0x0003e20000000800 */
[----:B------:R-:W-:-:S02]  /*bac0*/  F2FP.PACK_AB R35, R161, R35 ;  /* 0x00000023a123723e */ /* 0x000fc400000000ff */
[----:B------:R-:W-:Y:S02]  /*bad0*/  F2FP.PACK_AB R34, R163, R34 ;  /* 0x00000022a322723e */ /* 0x000fe400000000ff */
[----:B------:R-:W-:Y:S02]  /*bae0*/  F2FP.PACK_AB R37, R169, R37 ;  /* 0x00000025a925723e */ /* 0x000fe400000000ff */
[----:B------:R-:W-:Y:S02]  /*baf0*/  F2FP.PACK_AB R36, R171, R36 ;  /* 0x00000024ab24723e */ /* 0x000fe400000000ff */
[----:B------:R-:W-:Y:S02]  /*bb00*/  F2FP.PACK_AB R42, R181, R42 ;  /* 0x0000002ab52a723e */ /* 0x000fe400000000ff */
[----:B------:R-:W-:Y:S02]  /*bb10*/  F2FP.PACK_AB R41, R183, R41 ;  /* 0x00000029b729723e */ /* 0x000fe400000000ff */
[----:B------:R-:W-:-:S02]  /*bb20*/  F2FP.PACK_AB R47, R173, R47 ;  /* 0x0000002fad2f723e */ /* 0x000fc400000000ff */
[----:B------:R-:W-:Y:S02]  /*bb30*/  F2FP.PACK_AB R174, R175, R174 ;  /* 0x000000aeafae723e */ /* 0x000fe400000000ff */
[----:B-1----:R-:W-:Y:S02]  /*bb40*/  IADD3 R0, R3, R7, RZ ;  /* 0x0000000703007210 */ /* 0x002fe40007ffe0ff */
[----:B------:R-:W-:Y:S02]  /*bb50*/  IADD3 R3, R16, 0x400, R5 ;  /* 0x0000040010037810 */ /* 0x000fe40007ffe005 */
[----:B------:R-:W-:Y:S02]  /*bb60*/  LEA.HI.X R2, R2, c[0x0][0x454], R0, 0x2, P0 ;  /* 0x0001150002027a11 */ /* 0x000fe400000f1400 */
[----:B------:R-:W-:Y:S01]  /*bb70*/  IADD3 R0, R15, R5, RZ ;  /* 0x000000050f007210 */ /* 0x000fe20007ffe0ff */
[----:B------:R-:W-:Y:S01]  /*bb80*/  STS [R6+0x2080], R35 ;  /* 0x0020802306007388 */ /* 0x000fe20000000800 */
[----:B------:R-:W-:Y:S01]  /*bb90*/  F2FP.PACK_AB R46, R177, R46 ;  /* 0x0000002eb12e723e */ /* 0x000fe200000000ff */
[----:B------:R-:W-:Y:S01]  /*bba0*/  IMAD.IADD R14, R15, 0x1, R3 ;  /* 0x000000010f0e7824 */ /* 0x000fe200078e0203 */
[----:B------:R-:W-:Y:S01]  /*bbb0*/  F2FP.PACK_AB R178, R179, R178 ;  /* 0x000000b2b3b2723e */ /* 0x000fe200000000ff */
[----:B------:R-:W-:Y:S01]  /*bbc0*/  SHFL.IDX PT, R13, R2, RZ, 0x1c1f ;  /* 0x001c1fff020d7589 */ /* 0x000fe200000e0000 */
[----:B------:R-:W-:-:S02]  /*bbd0*/  F2FP.PACK_AB R45, R117, R45 ;  /* 0x0000002d752d723e */ /* 0x000fc400000000ff */
[----:B------:R-:W-:Y:S01]  /*bbe0*/  F2FP.PACK_AB R44, R119, R44 ;  /* 0x0000002c772c723e */ /* 0x000fe200000000ff */
[----:B------:R-:W-:Y:S01]  /*bbf0*/  SHFL.IDX PT, R11, R2, 0x1, 0x1c1f ;  /* 0x003c1f00020b7f89 */ /* 0x000fe200000e0000 */
[----:B------:R-:W-:-:S03]  /*bc00*/  F2FP.PACK_AB R40, R125, R40 ;  /* 0x000000287d28723e */ /* 0x000fc600000000ff */
[----:B------:R-:W-:Y:S01]  /*bc10*/  SHFL.IDX PT, R9, R2, 0x2, 0x1c1f ;  /* 0x005c1f0002097f89 */ /* 0x000fe200000e0000 */
[----:B------:R-:W-:-:S03]  /*bc20*/  IADD3 R3, R16, R0, RZ ;  /* 0x0000000010037210 */ /* 0x000fc60007ffe0ff */
[----:B------:R1:W-:Y:S01]  /*bc30*/  SHFL.IDX PT, R7, R2, 0x3, 0x1c1f ;  /* 0x007c1f0002077f89 */ /* 0x0003e200000e0000 */
[----:B------:R-:W-:-:S03]  /*bc40*/  F2FP.PACK_AB R39, R127, R39 ;  /* 0x000000277f27723e */ /* 0x000fc600000000ff */
[----:B------:R-:W-:Y:S01]  /*bc50*/  STS [R6+0x2480], R34 ;  /* 0x0024802206007388 */ /* 0x000fe20000000800 */
[----:B------:R-:W-:-:S03]  /*bc60*/  F2FP.PACK_AB R43, R121, R43 ;  /* 0x0000002b792b723e */ /* 0x000fc600000000ff */
[----:B------:R-:W-:Y:S01]  /*bc70*/  STS [R5], R37 ;  /* 0x0000002505007388 */ /* 0x000fe20000000800 */
[----:B------:R-:W-:-:S03]  /*bc80*/  F2FP.PACK_AB R122, R123, R122 ;  /* 0x0000007a7b7a723e */ /* 0x000fc600000000ff */
[----:B------:R-:W-:Y:S01]  /*bc90*/  STS [R5+0x400], R36 ;  /* 0x0004002405007388 */ /* 0x000fe20000000800 */
[----:B------:R-:W-:-:S03]  /*bca0*/  F2FP.PACK_AB R38, R185, R38 ;  /* 0x00000026b926723e */ /* 0x000fc600000000ff */
[----:B------:R-:W-:Y:S01]  /*bcb0*/  STS [R0], R42 ;  /* 0x0000002a00007388 */ /* 0x000fe20000000800 */
[----:B------:R-:W-:-:S03]  /*bcc0*/  F2FP.PACK_AB R186, R187, R186 ;  /* 0x000000babbba723e */ /* 0x000fc600000000ff */
[----:B------:R-:W-:Y:S01]  /*bcd0*/  STS [R0+0x400], R41 ;  /* 0x0004002900007388 */ /* 0x000fe20000000800 */
[----:B-1----:R-:W-:-:S03]  /*bce0*/  IMAD.IADD R2, R16, 0x1, R5 ;  /* 0x0000000110027824 */ /* 0x002fc600078e0205 */
[----:B------:R-:W-:Y:S04]  /*bcf0*/  STS [R5+0x2000], R47 ;  /* 0x0020002f05007388 */ /* 0x000fe80000000800 */
[----:B------:R-:W-:Y:S04]  /*bd00*/  STS [R5+0x2400], R174 ;  /* 0x002400ae05007388 */ /* 0x000fe80000000800 */
[----:B------:R-:W-:Y:S04]  /*bd10*/  STS [R0+0x2000], R46 ;  /* 0x0020002e00007388 */ /* 0x000fe80000000800 */
[----:B------:R-:W-:Y:S04]  /*bd20*/  STS [R0+0x2400], R178 ;  /* 0x002400b200007388 */ /* 0x000fe80000000800 */
[----:B------:R-:W-:Y:S04]  /*bd30*/  STS [R2], R45 ;  /* 0x0000002d02007388 */ /* 0x000fe80000000800 */
[----:B------:R-:W-:Y:S04]  /*bd40*/  STS [R2+0x400], R44 ;  /* 0x0004002c02007388 */ /* 0x000fe80000000800 */
[----:B------:R-:W-:Y:S04]  /*bd50*/  STS [R3], R40 ;  /* 0x0000002803007388 */ /* 0x000fe80000000800 */
[----:B------:R-:W-:Y:S04]  /*bd60*/  STS [R14], R39 ;  /* 0x000000270e007388 */ /* 0x000fe80000000800 */
[----:B------:R-:W-:Y:S04]  /*bd70*/  STS [R2+0x2000], R43 ;  /* 0x0020002b02007388 */ /* 0x000fe80000000800 */
[----:B------:R1:W-:Y:S04]  /*bd80*/  STS [R2+0x2400], R122 ;  /* 0x0024007a02007388 */ /* 0x0003e80000000800 */
[----:B------:R-:W-:Y:S04]  /*bd90*/  STS [R3+0x2000], R38 ;  /* 0x0020002603007388 */ /* 0x000fe80000000800 */
[----:B------:R-:W-:Y:S04]  /*bda0*/  STS [R14+0x2000], R186 ;  /* 0x002000ba0e007388 */ /* 0x000fe80000000800 */
[----:B------:R-:W3:Y:S04]  /*bdb0*/  SHFL.IDX PT, R12, R4, RZ, 0x1c1f ;  /* 0x001c1fff040c7589 */ /* 0x000ee800000e0000 */
[----:B------:R-:W-:Y:S06]  /*bdc0*/  BAR.SYNC.DEFER_BLOCKING 0x1, 0x80 ;  /* 0x0042000000007b1d */ /* 0x000fec0000010000 */
[----:B------:R-:W4:Y:S04]  /*bdd0*/  SHFL.IDX PT, R10, R4, 0x1, 0x1c1f ;  /* 0x003c1f00040a7f89 */ /* 0x000f2800000e0000 */
[----:B------:R-:W2:Y:S04]  /*bde0*/  SHFL.IDX PT, R8, R4, 0x2, 0x1c1f ;  /* 0x005c1f0004087f89 */ /* 0x000ea800000e0000 */
[----:B------:R-:W2:Y:S01]  /*bdf0*/  SHFL.IDX PT, R6, R4, 0x3, 0x1c1f ;  /* 0x007c1f0004067f89 */ /* 0x000ea200000e0000 */
[----:B-1----:R-:W-:Y:S01]  /*be00*/  SHF.L.U32 R2, R59, 0x1, RZ ;  /* 0x000000013b027819 */ /* 0x002fe200000006ff */
[----:B------:R-:W-:-:S02]  /*be10*/  IMAD.SHL.U32 R0, R55, 0x8, RZ ;  /* 0x0000000837007824 */ /* 0x000fc400078e00ff */
[----:B------:R-:W1:Y:S04]  /*be20*/  SHFL.IDX PT, R3, R21, RZ, 0x181f ;  /* 0x00181fff15037589 */ /* 0x000e6800000e0000 */
[----:B---3--:R-:W-:Y:S04]  /*be30*/  @!P5 ST.E [R12.64], R52 ;  /* 0x000000340c00d985 */ /* 0x008fe8000c10190c */
[----:B------:R-:W3:Y:S04]  /*be40*/  SHFL.IDX PT, R5, R20, RZ, 0x181f ;  /* 0x00181fff14057589 */ /* 0x000ee800000e0000 */
[----:B----4-:R-:W-:Y:S04]  /*be50*/  @!P4 ST.E [R10.64], R51 ;  /* 0x000000330a00c985 */ /* 0x010fe8000c10190c */
[----:B--2---:R-:W-:Y:S04]  /*be60*/  @!P3 ST.E [R8.64], R50 ;  /* 0x000000320800b985 */ /* 0x004fe8000c10190c */
[----:B------:R2:W-:Y:S01]  /*be70*/  @!P6 ST.E [R6.64], R53 ;  /* 0x000000350600e985 */ /* 0x0005e2000c10190c */
[----:B------:R-:W-:-:S03]  /*be80*/  ISETP.GE.AND P6, PT, R0, c[0x0][0x3c8], PT ;  /* 0x0000f20000007a0c */ /* 0x000fc60003fc6270 */
[----:B------:R-:W4:Y:S04]  /*be90*/  SHFL.IDX PT, R4, R21, 0x1, 0x181f ;  /* 0x00381f0015047f89 */ /* 0x000f2800000e0000 */
[----:B------:R-:W-:Y:S01]  /*bea0*/  LDS.128 R16, [R2+0x80] ;  /* 0x0000800002107984 */ /* 0x000fe20000000c00 */
[----:B------:R-:W-:-:S03]  /*beb0*/  ISETP.GE.OR P3, PT, R22, R54, P6 ;  /* 0x000000361600720c */ /* 0x000fc60003766670 */
[----:B------:R-:W-:Y:S04]  /*bec0*/  LDS.128 R12, [R2+0x880] ;  /* 0x00088000020c7984 */ /* 0x000fe80000000c00 */
[----:B------:R-:W3:Y:S04]  /*bed0*/  SHFL.IDX PT, R9, R20, 0x1, 0x181f ;  /* 0x00381f0014097f89 */ /* 0x000ee800000e0000 */
[----:B------:R-:W3:Y:S04]  /*bee0*/  SHFL.IDX PT, R8, R21, 0x2, 0x181f ;  /* 0x00581f0015087f89 */ /* 0x000ee800000e0000 */
[----:B------:R-:W4:Y:S01]  /*bef0*/  SHFL.IDX PT, R10, R20, 0x2, 0x181f ;  /* 0x00581f00140a7f89 */ /* 0x000f2200000e0000 */
[----:B--2---:R-:W-:-:S03]  /*bf00*/  IADD3 R6, R22, 0x10, RZ ;  /* 0x0000001016067810 */ /* 0x004fc60007ffe0ff */
[----:B------:R-:W2:Y:S01]  /*bf10*/  LDS.128 R24, [R2+0x1080] ;  /* 0x0010800002187984 */ /* 0x000ea20000000c00 */
[----:B------:R-:W-:Y:S02]  /*bf20*/  IADD3 R7, R22, 0x20, RZ ;  /* 0x0000002016077810 */ /* 0x000fe40007ffe0ff */
[-C--:B------:R-:W-:Y:S01]  /*bf30*/  ISETP.GE.OR P1, PT, R6, R54.reuse, P6 ;  /* 0x000000360600720c */ /* 0x080fe20003726670 */
[----:B------:R-:W-:Y:S01]  /*bf40*/  LDS.128 R28, [R2+0x1880] ;  /* 0x00188000021c7984 */ /* 0x000fe20000000c00 */
[----:B------:R-:W-:Y:S02]  /*bf50*/  IADD3 R6, R22, 0x30, RZ ;  /* 0x0000003016067810 */ /* 0x000fe40007ffe0ff */
[-C--:B------:R-:W-:Y:S01]  /*bf60*/  ISETP.GE.OR P2, PT, R7, R54.reuse, P6 ;  /* 0x000000360700720c */ /* 0x080fe20003746670 */
[----:B------:R-:W-:Y:S01]  /*bf70*/  LDS.128 R32, [R2+0x2080] ;  /* 0x0020800002207984 */ /* 0x000fe20000000c00 */
[----:B------:R-:W-:Y:S02]  /*bf80*/  ISETP.GE.OR P0, PT, R6, R54, P6 ;  /* 0x000000360600720c */ /* 0x000fe40003706670 */
[----:B-1----:R-:W-:Y:S01]  /*bf90*/  @!P3 LEA R6, P4, R0, R3, 0x1 ;  /* 0x000000030006b211 */ /* 0x002fe200078808ff */
[----:B------:R-:W-:Y:S01]  /*bfa0*/  LDS.128 R36, [R2+0x2880] ;  /* 0x0028800002247984 */ /* 0x000fe20000000c00 */
[----:B------:R-:W-:-:S03]  /*bfb0*/  IADD3 R11, R22, 0x40, RZ ;  /* 0x00000040160b7810 */ /* 0x000fc60007ffe0ff */
[----:B------:R-:W1:Y:S01]  /*bfc0*/  SHFL.IDX PT, R3, R21, 0x3, 0x181f ;  /* 0x00781f0015037f89 */ /* 0x000e6200000e0000 */
[C-C-:B---3--:R-:W-:Y:S02]  /*bfd0*/  @!P3 LEA.HI.X R7, R0.reuse, R5, R58.reuse, 0x1, P4 ;  /* 0x000000050007b211 */ /* 0x148fe400020f0c3a */
[C---:B----4-:R-:W-:Y:S01]  /*bfe0*/  @!P1 LEA R4, P4, R0.reuse, R4, 0x1 ;  /* 0x0000000400049211 */ /* 0x050fe200078808ff */
[----:B------:R-:W-:Y:S04]  /*bff0*/  LDS.128 R40, [R2+0x3080] ;  /* 0x0030800002287984 */ /* 0x000fe80000000c00 */
[----:B------:R-:W3:Y:S01]  /*c000*/  SHFL.IDX PT, R48, R20, 0x3, 0x181f ;  /* 0x00781f0014307f89 */ /* 0x000ee200000e0000 */
[----:B------:R-:W-:Y:S02]  /*c010*/  ISETP.GE.OR P5, PT, R11, R54, P6 ;  /* 0x000000360b00720c */ /* 0x000fe400037a6670 */
[C---:B------:R-:W-:Y:S01]  /*c020*/  @!P1 LEA.HI.X R5, R0.reuse, R9, R58, 0x1, P4 ;  /* 0x0000000900059211 */ /* 0x040fe200020f0c3a */
[----:B------:R-:W4:Y:S01]  /*c030*/  SHFL.IDX PT, R23, R21, 0x4, 0x181f ;  /* 0x00981f0015177f89 */ /* 0x000f2200000e0000 */
[----:B------:R-:W-:-:S03]  /*c040*/  @!P2 LEA R8, P4, R0, R8, 0x1 ;  /* 0x000000080008a211 */ /* 0x000fc600078808ff */
[----:B------:R-:W1:Y:S01]  /*c050*/  SHFL.IDX PT, R11, R21, 0x5, 0x181f ;  /* 0x00b81f00150b7f89 */ /* 0x000e6200000e0000 */
[----:B------:R-:W-:-:S03]  /*c060*/  IADD3 R44, R22, 0x50, RZ ;  /* 0x00000050162c7810 */ /* 0x000fc60007ffe0ff */
[----:B------:R-:W-:Y:S01]  /*c070*/  SHFL.IDX PT, R49, R21, 0x6, 0x181f ;  /* 0x00d81f0015317f89 */ /* 0x000fe200000e0000 */
[----:B------:R-:W-:-:S03]  /*c080*/  @!P2 LEA.HI.X R9, R0, R10, R58, 0x1, P4 ;  /* 0x0000000a0009a211 */ /* 0x000fc600020f0c3a */
[----:B------:R-:W1:Y:S04]  /*c090*/  SHFL.IDX PT, R51, R20, 0x4, 0x181f ;  /* 0x00981f0014337f89 */ /* 0x000e6800000e0000 */
[----:B------:R-:W1:Y:S01]  /*c0a0*/  SHFL.IDX PT, R50, R20, 0x5, 0x181f ;  /* 0x00b81f0014327f89 */ /* 0x000e6200000e0000 */
[----:B------:R-:W-:-:S03]  /*c0b0*/  IADD3 R52, R22, 0x60, RZ ;  /* 0x0000006016347810 */ /* 0x000fc60007ffe0ff */
[----:B------:R-:W1:Y:S01]  /*c0c0*/  SHFL.IDX PT, R10, R20, 0x6, 0x181f ;  /* 0x00d81f00140a7f89 */ /* 0x000e6200000e0000 */
[----:B------:R-:W-:-:S03]  /*c0d0*/  ISETP.GE.OR P4, PT, R44, R54, P6 ;  /* 0x000000362c00720c */ /* 0x000fc60003786670 */
[----:B------:R1:W4:Y:S04]  /*c0e0*/  LDS.128 R44, [R2+0x3880] ;  /* 0x00388000022c7984 */ /* 0x0003280000000c00 */
[----:B------:R4:W-:Y:S01]  /*c0f0*/  @!P3 ST.E.128 [R6.64], R16 ;  /* 0x000000100600b985 */ /* 0x0009e2000c101d0c */
[----:B------:R-:W-:-:S03]  /*c100*/  ISETP.GE.OR P3, PT, R52, R54, P6 ;  /* 0x000000363400720c */ /* 0x000fc60003766670 */
[----:B------:R4:W-:Y:S04]  /*c110*/  @!P1 ST.E.128 [R4.64], R12 ;  /* 0x0000000c04009985 */ /* 0x0009e8000c101d0c */
[----:B--2---:R-:W-:Y:S01]  /*c120*/  @!P2 ST.E.128 [R8.64], R24 ;  /* 0x000000180800a985 */ /* 0x004fe2000c101d0c */
[----:B-1----:R-:W-:-:S04]  /*c130*/  @!P0 LEA R2, P1, R0, R3, 0x1 ;  /* 0x0000000300028211 */ /* 0x002fc800078208ff */
[----:B---3--:R-:W-:-:S05]  /*c140*/  @!P0 LEA.HI.X R3, R0, R48, R58, 0x1, P1 ;  /* 0x0000003000038211 */ /* 0x008fca00008f0c3a */
[----:B------:R1:W-:Y:S01]  /*c150*/  @!P0 ST.E.128 [R2.64], R28 ;  /* 0x0000001c02008985 */ /* 0x0003e2000c101d0c */
[C---:B----4-:R-:W-:Y:S02]  /*c160*/  @!P5 LEA R6, P2, R0.reuse, R23, 0x1 ;  /* 0x000000170006d211 */ /* 0x050fe400078408ff */
[C---:B------:R-:W-:Y:S02]  /*c170*/  @!P4 LEA R4, P1, R0.reuse, R11, 0x1 ;  /* 0x0000000b0004c211 */ /* 0x040fe400078208ff */
[C-C-:B------:R-:W-:Y:S02]  /*c180*/  @!P5 LEA.HI.X R7, R0.reuse, R51, R58.reuse, 0x1, P2 ;  /* 0x000000330007d211 */ /* 0x140fe400010f0c3a */
[----:B------:R-:W-:-:S03]  /*c190*/  @!P4 LEA.HI.X R5, R0, R50, R58, 0x1, P1 ;  /* 0x000000320005c211 */ /* 0x000fc600008f0c3a */
[----:B------:R-:W-:Y:S04]  /*c1a0*/  @!P5 ST.E.128 [R6.64], R32 ;  /* 0x000000200600d985 */ /* 0x000fe8000c101d0c */
[----:B------:R-:W-:Y:S01]  /*c1b0*/  @!P4 ST.E.128 [R4.64], R36 ;  /* 0x000000240400c985 */ /* 0x000fe2000c101d0c */
[----:B-1----:R-:W-:-:S04]  /*c1c0*/  @!P3 LEA R2, P0, R0, R49, 0x1 ;  /* 0x000000310002b211 */ /* 0x002fc800078008ff */
[----:B------:R-:W-:-:S05]  /*c1d0*/  @!P3 LEA.HI.X R3, R0, R10, R58, 0x1, P0 ;  /* 0x0000000a0003b211 */ /* 0x000fca00000f0c3a */
[----:B------:R1:W-:Y:S04]  /*c1e0*/  @!P3 ST.E.128 [R2.64], R40 ;  /* 0x000000280200b985 */ /* 0x0003e8000c101d0c */
[----:B------:R2:W3:Y:S04]  /*c1f0*/  SHFL.IDX PT, R6, R21, 0x7, 0x181f ;  /* 0x00f81f0015067f89 */ /* 0x0004e800000e0000 */
[----:B------:R2:W4:Y:S01]  /*c200*/  SHFL.IDX PT, R4, R20, 0x7, 0x181f ;  /* 0x00f81f0014047f89 */ /* 0x00052200000e0000 */
[----:B-1----:R-:W-:-:S04]  /*c210*/  IADD3 R2, R22, 0x70, RZ ;  /* 0x0000007016027810 */ /* 0x002fc80007ffe0ff */
[----:B------:R-:W-:-:S13]  /*c220*/  ISETP.GE.OR P6, PT, R2, R54, P6 ;  /* 0x000000360200720c */ /* 0x000fda00037c6670 */
[----:B------:R-:W-:Y:S05]  /*c230*/  @P6 EXIT ;  /* 0x000000000000694d */ /* 0x000fea0003800000 */
[----:B--234-:R-:W-:-:S04]  /*c240*/  LEA R2, P0, R0, R6, 0x1 ;  /* 0x0000000600027211 */ /* 0x01cfc800078008ff */
[----:B------:R-:W-:-:S05]  /*c250*/  LEA.HI.X R3, R0, R4, R58, 0x1, P0 ;  /* 0x0000000400037211 */ /* 0x000fca00000f0c3a */
[----:B------:R-:W-:Y:S01]  /*c260*/  ST.E.128 [R2.64], R44 ;  /* 0x0000002c02007985 */ /* 0x000fe2000c101d0c */
[----:B------:R-:W-:Y:S05]  /*c270*/  EXIT ;  /* 0x000000000000794d */ /* 0x000fea0003800000 */
.L_x_6:
[----:B------:R-:W-:-:S00]  /*c280*/  BRA `(.L_x_6) ;  /* 0xfffffff000007947 */ /* 0x000fc0000383ffff */
[----:B------:R-:W-:-:S00]  /*c290*/  NOP ;  /* 0x0000000000007918 */ /* 0x000fc00000000000 */
        /* <DEDUP_REMOVED lines=14> */
.L_x_798:


//--------------------- .text._ZN7cutlass13device_kernelIN5flash19enable_sm80_to_sm89INS1_16FlashAttnFwdSm80INS1_25CollectiveMainloopFwdSm80ILi4ELi1ELb0EN4cute5tupleIJNS5_1CILi128EEENS7_ILi112EEENS7_ILi64EEEEEELi64ENS_6half_tEfNS_4arch4Sm80ELb0ELb0ELb0ELb1ELb1ELb0ELb1ELb0EEENS1_21CollectiveEpilogueFwdINS6_IJS8_SA_S9_EEENS6_IJNS7_ILi1EEESI_SI_EEESC_SE_Li128ELb1ELb1ELb0ELb0EEENS1_19SingleTileSchedulerILb1ELb0ELb1ELi128EEEEEEEEEvNT_6ParamsE --------------------------
	.section	.text._ZN7cutlass13device_kernelIN5flash19enable_sm80_to_sm89INS1_16FlashAttnFwdSm80INS1_25CollectiveMainloopFwdSm80ILi4ELi1ELb0EN4cute5tupleIJNS5_1CILi128EEENS7_ILi112EEENS7_ILi64EEEEEELi64ENS_6half_tEfNS_4arch4Sm80ELb0ELb0ELb0ELb1ELb1ELb0ELb1ELb0EEENS1_21CollectiveEpilogueFwdINS6_IJS8_SA_S9_EEENS6_IJNS7_ILi1EEESI_SI_EEESC_SE_Li128ELb1ELb1ELb0ELb0EEENS1_19SingleTileSchedulerILb1ELb0ELb1ELi128EEEEEEEEEvNT_6ParamsE,"ax",@progbits
	.sectioninfo	@"SHI_REGISTERS=255"
	.align	128
.text._ZN7cutlass13device_kernelIN5flash19enable_sm80_to_sm89INS1_16FlashAttnFwdSm80INS1_25CollectiveMainloopFwdSm80ILi4ELi1ELb0EN4cute5tupleIJNS5_1CILi128EEENS7_ILi112EEENS7_ILi64EEEEEELi64ENS_6half_tEfNS_4arch4Sm80ELb0ELb0ELb0ELb1ELb1ELb0ELb1ELb0EEENS1_21CollectiveEpilogueFwdINS6_IJS8_SA_S9_EEENS6_IJNS7_ILi1EEESI_SI_EEESC_SE_Li128ELb1ELb1ELb0ELb0EEENS1_19SingleTileSchedulerILb1ELb0ELb1ELi128EEEEEEEEEvNT_6ParamsE:
        .type           _ZN7cutlass13device_kernelIN5flash19enable_sm80_to_sm89INS1_16FlashAttnFwdSm80INS1_25CollectiveMainloopFwdSm80ILi4ELi1ELb0EN4cute5tupleIJNS5_1CILi128EEENS7_ILi112EEENS7_ILi64EEEEEELi64ENS_6half_tEfNS_4arch4Sm80ELb0ELb0ELb0ELb1ELb1ELb0ELb1ELb0EEENS1_21CollectiveEpilogueFwdINS6_IJS8_SA_S9_EEENS6_IJNS7_ILi1EEESI_SI_EEESC_SE_Li128ELb1ELb1ELb0ELb0EEENS1_19SingleTileSchedulerILb1ELb0ELb1ELi128EEEEEEEEEvNT_6ParamsE,@function
        .size           _ZN7cutlass13device_kernelIN5flash19enable_sm80_to_sm89INS1_16FlashAttnFwdSm80INS1_25CollectiveMainloopFwdSm80ILi4ELi1ELb0EN4cute5tupleIJNS5_1CILi128EEENS7_ILi112EEENS7_ILi64EEEEEELi64ENS_6half_tEfNS_4arch4Sm80ELb0ELb0ELb0ELb1ELb1ELb0ELb1ELb0EEENS1_21CollectiveEpilogueFwdINS6_IJS8_SA_S9_EEENS6_IJNS7_ILi1EEESI_SI_EEESC_SE_Li128ELb1ELb1ELb0ELb0EEENS1_19SingleTileSchedulerILb1ELb0ELb1ELi128EEEEEEEEEvNT_6ParamsE,(.L_x_799 - _ZN7cutlass13device_kernelIN5flash19enable_sm80_to_sm89INS1_16FlashAttnFwdSm80INS1_25CollectiveMainloopFwdSm80ILi4ELi1ELb0EN4cute5tupleIJNS5_1CILi128EEENS7_ILi112EEENS7_ILi64EEEEEELi64ENS_6half_tEfNS_4arch4Sm80ELb0ELb0ELb0ELb1ELb1ELb0ELb1ELb0EEENS1_21CollectiveEpilogueFwdINS6_IJS8_SA_S9_EEENS6_IJNS7_ILi1EEESI_SI_EEESC_SE_Li128ELb1ELb1ELb0ELb0EEENS1_19SingleTileSchedulerILb1ELb0ELb1ELi128EEEEEEEEEvNT_6ParamsE)
        .other          _ZN7cutlass13device_kernelIN5flash19enable_sm80_to_sm89INS1_16FlashAttnFwdSm80INS1_25CollectiveMainloopFwdSm80ILi4ELi1ELb0EN4cute5tupleIJNS5_1CILi128EEENS7_ILi112EEENS7_ILi64EEEEEELi64ENS_6half_tEfNS_4arch4Sm80ELb0ELb0ELb0ELb1ELb1ELb0ELb1ELb0EEENS1_21CollectiveEpilogueFwdINS6_IJS8_SA_S9_EEENS6_IJNS7_ILi1EEESI_SI_EEESC_SE_Li128ELb1ELb1ELb0ELb0EEENS1_19SingleTileSchedulerILb1ELb0ELb1ELi128EEEEEEEEEvNT_6ParamsE,@"STO_CUDA_ENTRY STV_DEFAULT"
_ZN7cutlass13device_kernelIN5flash19enable_sm80_to_sm89INS1_16FlashAttnFwdSm80INS1_25CollectiveMainloopFwdSm80ILi4ELi1ELb0EN4cute5tupleIJNS5_1CILi128EEENS7_ILi112EEENS7_ILi64EEEEEELi64ENS_6half_tEfNS_4arch4Sm80ELb0ELb0ELb0ELb1ELb1ELb0ELb1ELb0EEENS1_21CollectiveEpilogueFwdINS6_IJS8_SA_S9_EEENS6_IJNS7_ILi1EEESI_SI_EEESC_SE_Li128ELb1ELb1ELb0ELb0EEENS1_19SingleTileSchedulerILb1ELb0ELb1ELi128EEEEEEEEEvNT_6ParamsE:
[----:B------:R-:W-:Y:S02]  /*0000*/  MOV R1, c[0x0][0x28] ;  /* 0x00000a0000017a02 */ /* 0x000fe40000000f00 */
[----:B------:R-:W1:Y:S01]  /*0010*/  S2R R224, SR_TID.X ;  /* 0x0000000000e07919 */ /* 0x000e620000002100 */
[----:B------:R-:W2:Y:S01]  /*0020*/  S2UR UR11, SR_CTAID.Z ;  /* 0x00000000000b79c3 */ /* 0x000ea20000002700 */
[----:B------:R-:W-:Y:S01]  /*0030*/  UMOV UR15, 0x4 ;  /* 0x00000004000f7882 */ /* 0x000fe20000000000 */
[----:B------:R-:W-:Y:S01]  /*0040*/  IADD3 R1, R1, -0x20, RZ ;  /* 0xffffffe001017810 */ /* 0x000fe20007ffe0ff */
[----:B------:R-:W-:Y:S02]  /*0050*/  ULDC.64 UR6, c[0x0][0x568] ;  /* 0x00015a0000067ab9 */ /* 0x000fe40000000a00 */
[----:B------:R-:W-:-:S03]  /*0060*/  ULDC.64 UR12, c[0x0][0x118] ;  /* 0x00004600000c7ab9 */ /* 0x000fc60000000a00 */
[----:B------:R-:W3:Y:S01]  /*0070*/  S2UR UR5, SR_CTAID.X ;  /* 0x00000000000579c3 */ /* 0x000ee20000002500 */
[----:B-1----:R-:W-:Y:S01]  /*0080*/  SHF.R.U32.HI R0, RZ, 0x5, R224 ;  /* 0x00000005ff007819 */ /* 0x002fe200000116e0 */
[----:B--2---:R-:W-:-:S05]  /*0090*/  UIMAD.WIDE UR6, UR11, UR15, UR6 ;  /* 0x0000000f0b0672a5 */ /* 0x004fca000f8e0206 */
[----:B------:R-:W1:Y:S02]  /*00a0*/  SHFL.IDX PT, R0, R0, RZ, 0x1f ;  /* 0x00001fff00007589 */ /* 0x000e6400000e0000 */
[----:B-1----:R-:W-:-:S13]  /*00b0*/  ISETP.NE.AND P0, PT, R0, RZ, PT ;  /* 0x000000ff0000720c */ /* 0x002fda0003f05270 */
[----:B---3--:R-:W-:Y:S05]  /*00c0*/  @!P0 BRA `(.L_x_7) ;  /* 0x000001c000008947 */ /* 0x008fea0003800000 */
[----:B------:R-:W-:-:S04]  /*00d0*/  ISETP.NE.U32.AND P0, PT, RZ, c[0x0][0x568], PT ;  /* 0x00015a00ff007a0c */ /* 0x000fc80003f05070 */
[----:B------:R-:W-:-:S13]  /*00e0*/  ISETP.NE.AND.EX P0, PT, RZ, c[0x0][0x56c], PT, P0 ;  /* 0x00015b00ff007a0c */ /* 0x000fda0003f05300 */
[----:B------:R-:W-:Y:S05]  /*00f0*/  @!P0 BRA `(.L_x_8) ;  /* 0x0000005000008947 */ /* 0x000fea0003800000 */
[----:B------:R-:W-:Y:S02]  /*0100*/  MOV R2, UR6 ;  /* 0x0000000600027c02 */ /* 0x000fe40008000f00 */
[----:B------:R-:W-:-:S05]  /*0110*/  MOV R3, UR7 ;  /* 0x0000000700037c02 */ /* 0x000fca0008000f00 */
[----:B------:R-:W2:Y:S02]  /*0120*/  LDG.E R0, [R2.64] ;  /* 0x0000000c02007981 */ /* 0x000ea4000c1e1900 */
[----:B--2---:R1:W2:Y:S02]  /*0130*/  R2UR UR6, R0 ;  /* 0x00000000000673c2 */ /* 0x0042a400000e0000 */
[----:B-12---:R-:W-:Y:S05]  /*0140*/  BRA `(.L_x_9) ;  /* 0x000000e000007947 */ /* 0x006fea0003800000 */
.L_x_8:
[----:B------:R-:W-:-:S04]  /*0150*/  ISETP.NE.U32.AND P0, PT, RZ, c[0x0][0x560], PT ;  /* 0x00015800ff007a0c */ /* 0x000fc80003f05070 */
[----:B------:R-:W-:-:S13]  /*0160*/  ISETP.NE.AND.EX P0, PT, RZ, c[0x0][0x564], PT, P0 ;  /* 0x00015900ff007a0c */ /* 0x000fda0003f05300 */
[----:B------:R-:W-:Y:S05]  /*0170*/  @!P0 BRA `(.L_x_10) ;  /* 0x000000a000008947 */ /* 0x000fea0003800000 */
[----:B------:R-:W-:Y:S02]  /*0180*/  ULDC.64 UR6, c[0x0][0x560] ;  /* 0x0001580000067ab9 */ /* 0x000fe40000000a00 */
[----:B------:R-:W-:-:S06]  /*0190*/  UIMAD.WIDE UR6, UR11, UR15, UR6 ;  /* 0x0000000f0b0672a5 */ /* 0x000fcc000f8e0206 */
[----:B------:R-:W-:Y:S02]  /*01a0*/  MOV R2, UR6 ;  /* 0x0000000600027c02 */ /* 0x000fe40008000f00 */
[----:B------:R-:W-:-:S05]  /*01b0*/  MOV R3, UR7 ;  /* 0x0000000700037c02 */ /* 0x000fca0008000f00 */
[----:B------:R1:W2:Y:S04]  /*01c0*/  LDG.E R0, [R2.64] ;  /* 0x0000000c02007981 */ /* 0x0002a8000c1e1900 */
[----:B-1----:R-:W3:Y:S01]  /*01d0*/  LDG.E R2, [R2.64+0x4] ;  /* 0x0000040c02027981 */ /* 0x002ee2000c1e1900 */
[----:B--2---:R-:W1:Y:S08]  /*01e0*/  R2UR UR4, R0 ;  /* 0x00000000000473c2 */ /* 0x004e7000000e0000 */
[----:B---3--:R-:W1:Y:S02]  /*01f0*/  R2UR UR6, R2 ;  /* 0x00000000020673c2 */ /* 0x008e6400000e0000 */
[----:B-1----:R-:W-:Y:S01]  /*0200*/  UIADD3 UR6, -UR4, UR6, URZ ;  /* 0x0000000604067290 */ /* 0x002fe2000fffe13f */
[----:B------:R-:W-:Y:S05]  /*0210*/  BRA `(.L_x_9) ;  /* 0x0000001000007947 */ /* 0x000fea0003800000 */
.L_x_10:
[----:B------:R-:W-:Y:S02]  /*0220*/  ULDC UR6, c[0x0][0x54c] ;  /* 0x0001530000067ab9 */ /* 0x000fe40000000800 */
.L_x_9:
[----:B------:R-:W-:Y:S02]  /*0230*/  ULDC UR4, c[0x0][0x548] ;  /* 0x0001520000047ab9 */ /* 0x000fe40000000800 */
[----:B------:R-:W-:-:S02]  /*0240*/  USHF.L.U32 UR5, UR5, 0x7, URZ ;  /* 0x0000000705057899 */ /* 0x000fc4000800063f */
[----:B------:R-:W-:-:S04]  /*0250*/  UIMAD UR4, UR6, UR4, URZ ;  /* 0x00000004060472a4 */ /* 0x000fc8000f8e023f */
[----:B------:R-:W-:-:S04]  /*0260*/  UISETP.GE.AND UP0, UPT, UR5, UR4, UPT ;  /* 0x000000040500728c */ /* 0x000fc8000bf06270 */
[----:B------:R-:W-:Y:S01]  /*0270*/  USEL UR11, UR11, 0xffffffff, !UP0 ;  /* 0xffffffff0b0b7887 */ /* 0x000fe2000c000000 */
[----:B------:R-:W-:Y:S05]  /*0280*/  BRA `(.L_x_11) ;  /* 0x000001b000007947 */ /* 0x000fea0003800000 */
.L_x_7:
        /* <DEDUP_REMOVED lines=8> */
.L_x_12:
        /* <DEDUP_REMOVED lines=13> */
.L_x_14:
[----:B------:R-:W-:Y:S02]  /*03e0*/  ULDC UR6, c[0x0][0x54c] ;  /* 0x0001530000067ab9 */ /* 0x000fe40000000800 */
.L_x_13:
[----:B------:R-:W-:Y:S02]  /*03f0*/  ULDC UR4, c[0x0][0x548] ;  /* 0x0001520000047ab9 */ /* 0x000fe40000000800 */
[----:B------:R-:W-:-:S02]  /*0400*/  USHF.L.U32 UR5, UR5, 0x7, URZ ;  /* 0x0000000705057899 */ /* 0x000fc4000800063f */
[----:B------:R-:W-:-:S04]  /*0410*/  UIMAD UR4, UR6, UR4, URZ ;  /* 0x00000004060472a4 */ /* 0x000fc8000f8e023f */
[----:B------:R-:W-:-:S04]  /*0420*/  UISETP.GE.AND UP0, UPT, UR5, UR4, UPT ;  /* 0x000000040500728c */ /* 0x000fc8000bf06270 */
[----:B------:R-:W-:-:S06]  /*0430*/  USEL UR11, UR11, 0xffffffff, !UP0 ;  /* 0xffffffff0b0b7887 */ /* 0x000fcc000c000000 */
.L_x_11:
[----:B------:R-:W-:-:S13]  /*0440*/  ISETP.LE.AND P0, PT, RZ, UR11, PT ;  /* 0x0000000bff007c0c */ /* 0x000fda000bf03270 */
[----:B------:R-:W-:Y:S05]  /*0450*/  @!P0 EXIT ;  /* 0x000000000000894d */ /* 0x000fea0003800000 */
[----:B------:R-:W-:Y:S02]  /*0460*/  ULDC.64 UR4, c[0x0][0x370] ;  /* 0x0000dc0000047ab9 */ /* 0x000fe40000000a00 */
[----:B------:R-:W-:Y:S02]  /*0470*/  UISETP.NE.U32.AND UP0, UPT, URZ, UR4, UPT ;  /* 0x000000043f00728c */ /* 0x000fe4000bf05070 */
[----:B------:R-:W-:Y:S02]  /*0480*/  ULDC.64 UR6, c[0x0][0x370] ;  /* 0x0000dc0000067ab9 */ /* 0x000fe40000000a00 */
[----:B------:R-:W-:-:S03]  /*0490*/  UISETP.NE.AND.EX UP0, UPT, URZ, UR5, UPT, UP0 ;  /* 0x000000053f00728c */ /* 0x000fc6000bf05300 */
[----:B------:R-:W-:Y:S02]  /*04a0*/  ULDC.64 UR4, c[0x0][0x348] ;  /* 0x0000d20000047ab9 */ /* 0x000fe40000000a00 */
[----:B------:R-:W-:Y:S01]  /*04b0*/  UISETP.NE.U32.AND UP1, UPT, URZ, UR4, UPT ;  /* 0x000000043f00728c */ /* 0x000fe2000bf25070 */
[----:B------:R-:W-:-:S03]  /*04c0*/  PLOP3.LUT P2, PT, PT, PT, UP0, 0x80, 0x0 ;  /* 0x000000000000781c */ /* 0x000fc60003f4f008 */
[----:B------:R-:W-:Y:S02]  /*04d0*/  UISETP.NE.AND.EX UP1, UPT, URZ, UR5, UPT, UP1 ;  /* 0x000000053f00728c */ /* 0x000fe4000bf25310 */
[----:B------:R-:W-:Y:S02]  /*04e0*/  @UP0 UIMAD.WIDE UR6, UR11, UR15, UR6 ;  /* 0x0000000f0b0602a5 */ /* 0x000fe4000f8e0206 */
[----:B------:R-:W-:Y:S02]  /*04f0*/  ULDC.64 UR4, c[0x0][0x348] ;  /* 0x0000d20000047ab9 */ /* 0x000fe40000000a00 */
[----:B------:R-:W-:Y:S01]  /*0500*/  UIMAD.WIDE UR4, UR11, UR15, UR4 ;  /* 0x0000000f0b0472a5 */ /* 0x000fe2000f8e0204 */
[----:B------:R-:W-:Y:S01]  /*0510*/  PLOP3.LUT P1, PT, PT, PT, UP1, 0x80, 0x0 ;  /* 0x000000000000781c */ /* 0x000fe20003f2f018 */
[----:B------:R-:W-:Y:S02]  /*0520*/  IMAD.U32 R2, RZ, RZ, UR6 ;  /* 0x00000006ff027e24 */ /* 0x000fe4000f8e00ff */
[----:B------:R-:W-:-:S02]  /*0530*/  IMAD.U32 R3, RZ, RZ, UR7 ;  /* 0x00000007ff037e24 */ /* 0x000fc4000f8e00ff */
[----:B------:R-:W-:Y:S01]  /*0540*/  MOV R6, UR4 ;  /* 0x0000000400067c02 */ /* 0x000fe20008000f00 */
[----:B------:R-:W-:Y:S01]  /*0550*/  IMAD.U32 R7, RZ, RZ, UR5 ;  /* 0x00000005ff077e24 */ /* 0x000fe2000f8e00ff */
[----:B------:R-:W-:Y:S01]  /*0560*/  ULDC.64 UR4, c[0x0][0x360] ;  /* 0x0000d80000047ab9 */ /* 0x000fe20000000a00 */
[----:B------:R-:W2:Y:S01]  /*0570*/  @P2 LDG.E R2, [R2.64] ;  /* 0x0000000c02022981 */ /* 0x000ea2000c1e1900 */
[----:B------:R-:W-:-:S04]  /*0580*/  UISETP.NE.U32.AND UP0, UPT, URZ, UR4, UPT ;  /* 0x000000043f00728c */ /* 0x000fc8000bf05070 */
[----:B------:R-:W-:Y:S01]  /*0590*/  UISETP.NE.AND.EX UP0, UPT, URZ, UR5, UPT, UP0 ;  /* 0x000000053f00728c */ /* 0x000fe2000bf05300 */
[----:B------:R-:W3:Y:S02]  /*05a0*/  @P1 LDG.E R0, [R6.64] ;  /* 0x0000000c06001981 */ /* 0x000ee4000c1e1900 */
[----:B------:R-:W-:-:S03]  /*05b0*/  ULDC.64 UR4, c[0x0][0x360] ;  /* 0x0000d80000047ab9 */ /* 0x000fc60000000a00 */
[----:B------:R-:W-:-:S05]  /*05c0*/  PLOP3.LUT P0, PT, PT, PT, UP0, 0x80, 0x0 ;  /* 0x000000000000781c */ /* 0x000fca0003f0f008 */
[----:B------:R-:W-:Y:S01]  /*05d0*/  @UP0 UIMAD.WIDE UR4, UR11, UR15, UR4 ;  /* 0x0000000f0b0402a5 */ /* 0x000fe2000f8e0204 */
[----:B------:R-:W-:-:S05]  /*05e0*/  MOV R8, c[0x0][0x168] ;  /* 0x00005a0000087a02 */ /* 0x000fca0000000f00 */
[----:B------:R-:W-:Y:S01]  /*05f0*/  IMAD.U32 R4, RZ, RZ, UR4 ;  /* 0x00000004ff047e24 */ /* 0x000fe2000f8e00ff */
[----:B------:R-:W-:-:S05]  /*0600*/  MOV R5, UR5 ;  /* 0x0000000500057c02 */ /* 0x000fca0008000f00 */
[----:B------:R1:W5:Y:S01]  /*0610*/  @P0 LDG.E R8, [R4.64] ;  /* 0x0000000c04080981 */ /* 0x000362000c1e1900 */
[----:B------:R-:W4:Y:S01]  /*0620*/  S2UR UR9, SR_CTAID.Y ;  /* 0x00000000000979c3 */ /* 0x000f220000002600 */
[----:B------:R-:W-:Y:S02]  /*0630*/  UMOV UR10, URZ ;  /* 0x0000003f000a7c82 */ /* 0x000fe40008000000 */
[----:B------:R-:W-:Y:S02]  /*0640*/  UMOV UR14, URZ ;  /* 0x0000003f000e7c82 */ /* 0x000fe40008000000 */
[----:B------:R-:W-:Y:S02]  /*0650*/  ULDC UR5, c[0x0][0x2ac] ;  /* 0x0000ab0000057ab9 */ /* 0x000fe40000000800 */
[----:B------:R-:W-:Y:S02]  /*0660*/  ULDC UR4, c[0x0][0x1d0] ;  /* 0x0000740000047ab9 */ /* 0x000fe40000000800 */
[----:B------:R-:W-:-:S02]  /*0670*/  UIMAD UR4, UR5, UR4, URZ ;  /* 0x00000004050472a4 */ /* 0x000fc4000f8e023f */
[----:B----4-:R-:W-:Y:S01]  /*0680*/  USHF.R.S32.HI UR8, URZ, 0x1f, UR9 ;  /* 0x0000001f3f087899 */ /* 0x010fe20008011409 */
[----:B--2---:R1:W2:Y:S08]  /*0690*/  @P2 R2UR UR10, R2 ;  /* 0x00000000020a23c2 */ /* 0x0042b000000e0000 */
[----:B---3--:R1:W3:Y:S02]  /*06a0*/  @P1 R2UR UR14, R0 ;  /* 0x00000000000e13c2 */ /* 0x0082e400000e0000 */
[----:B-1-3--:R-:W-:Y:S05]  /*06b0*/  @P0 BRA `(.L_x_15) ;  /* 0x0000004000000947 */ /* 0x00afea0003800000 */
[----:B------:R-:W-:Y:S05]  /*06c0*/  @!P1 BRA `(.L_x_15) ;  /* 0x0000003000009947 */ /* 0x000fea0003800000 */
[----:B------:R-:W3:Y:S04]  /*06d0*/  LDG.E R0, [R6.64] ;  /* 0x0000000c06007981 */ /* 0x000ee8000c1e1900 */
[----:B------:R-:W3:Y:S02]  /*06e0*/  LDG.E R2, [R6.64+0x4] ;  /* 0x0000040c06027981 */ /* 0x000ee4000c1e1900 */
[----:B---3-5:R-:W-:-:S02]  /*06f0*/  IADD3 R8, -R0, R2, RZ ;  /* 0x0000000200087210 */ /* 0x028fc40007ffe1ff */
.L_x_15:
[----:B------:R-:W-:-:S04]  /*0700*/  ISETP.NE.U32.AND P0, PT, RZ, c[0x0][0x368], PT ;  /* 0x0000da00ff007a0c */ /* 0x000fc80003f05070 */
[----:B------:R-:W-:-:S13]  /*0710*/  ISETP.NE.AND.EX P0, PT, RZ, c[0x0][0x36c], PT, P0 ;  /* 0x0000db00ff007a0c */ /* 0x000fda0003f05300 */
[----:B------:R-:W-:Y:S05]  /*0720*/  @!P0 BRA `(.L_x_16) ;  /* 0x0000007000008947 */ /* 0x000fea0003800000 */
[----:B------:R-:W-:Y:S02]  /*0730*/  ULDC.64 UR4, c[0x0][0x368] ;  /* 0x0000da0000047ab9 */ /* 0x000fe40000000a00 */
[----:B------:R-:W-:-:S06]  /*0740*/  UIMAD.WIDE UR4, UR11, UR15, UR4 ;  /* 0x0000000f0b0472a5 */ /* 0x000fcc000f8e0204 */
[----:B------:R-:W-:Y:S02]  /*0750*/  MOV R2, UR4 ;  /* 0x0000000400027c02 */ /* 0x000fe40008000f00 */
[----:B------:R-:W-:-:S05]  /*0760*/  MOV R3, UR5 ;  /* 0x0000000500037c02 */ /* 0x000fca0008000f00 */
[----:B------:R-:W3:Y:S02]  /*0770*/  LDG.E R0, [R2.64] ;  /* 0x0000000c02007981 */ /* 0x000ee4000c1e1900 */
[----:B---3--:R1:W3:Y:S02]  /*0780*/  R2UR UR4, R0 ;  /* 0x00000000000473c2 */ /* 0x0082e400000e0000 */
[----:B-1-3--:R-:W-:Y:S05]  /*0790*/  BRA `(.L_x_17) ;  /* 0x000000c000007947 */ /* 0x00afea0003800000 */
.L_x_16:
[----:B------:R-:W-:-:S04]  /*07a0*/  ISETP.NE.U32.AND P0, PT, RZ, c[0x0][0x350], PT ;  /* 0x0000d400ff007a0c */ /* 0x000fc80003f05070 */
[----:B------:R-:W-:-:S13]  /*07b0*/  ISETP.NE.AND.EX P0, PT, RZ, c[0x0][0x354], PT, P0 ;  /* 0x0000d500ff007a0c */ /* 0x000fda0003f05300 */
[----:B------:R-:W-:Y:S05]  /*07c0*/  @!P0 BRA `(.L_x_17) ;  /* 0x0000009000008947 */ /* 0x000fea0003800000 */
[----:B------:R-:W-:Y:S02]  /*07d0*/  ULDC.64 UR4, c[0x0][0x350] ;  /* 0x0000d40000047ab9 */ /* 0x000fe40000000a00 */
[----:B------:R-:W-:-:S06]  /*07e0*/  UIMAD.WIDE UR4, UR11, UR15, UR4 ;  /* 0x0000000f0b0472a5 */ /* 0x000fcc000f8e0204 */
[----:B------:R-:W-:Y:S02]  /*07f0*/  MOV R2, UR4 ;  /* 0x0000000400027c02 */ /* 0x000fe40008000f00 */
[----:B------:R-:W-:-:S05]  /*0800*/  MOV R3, UR5 ;  /* 0x0000000500037c02 */ /* 0x000fca0008000f00 */
[----:B------:R-:W3:Y:S04]  /*0810*/  LDG.E R4, [R2.64] ;  /* 0x0000000c02047981 */ /* 0x000ee8000c1e1900 */
[----:B------:R-:W4:Y:S01]  /*0820*/  LDG.E R0, [R2.64+0x4] ;  /* 0x0000040c02007981 */ /* 0x000f22000c1e1900 */
[----:B---3--:R-:W1:Y:S08]  /*0830*/  R2UR UR5, R4 ;  /* 0x00000000040573c2 */ /* 0x008e7000000e0000 */
[----:B----4-:R-:W1:Y:S02]  /*0840*/  R2UR UR4, R0 ;  /* 0x00000000000473c2 */ /* 0x010e6400000e0000 */
[----:B-1----:R-:W-:-:S06]  /*0850*/  UIADD3 UR4, -UR5, UR4, URZ ;  /* 0x0000000405047290 */ /* 0x002fcc000fffe13f */
.L_x_17:
[----:B--2---:R-:W-:Y:S01]  /*0860*/  UIADD3 UR7, -UR10, UR4, URZ ;  /* 0x000000040a077290 */ /* 0x004fe2000fffe13f */
[----:B------:R-:W-:Y:S01]  /*0870*/  PLOP3.LUT P4, PT, PT, PT, PT, 0x80, 0x0 ;  /* 0x000000000000781c */ /* 0x000fe20003f8f070 */
[----:B------:R-:W-:Y:S01]  /*0880*/  CS2R R186, SRZ ;  /* 0x0000000000ba7805 */ /* 0x000fe2000001ff00 */
[----:B------:R-:W-:Y:S01]  /*0890*/  UMOV UR4, URZ ;  /* 0x0000003f00047c82 */ /* 0x000fe20008000000 */
[----:B------:R-:W-:Y:S01]  /*08a0*/  CS2R R184, SRZ ;  /* 0x0000000000b87805 */ /* 0x000fe2000001ff00 */
[----:B------:R-:W-:Y:S01]  /*08b0*/  UISETP.GE.AND UP0, UPT, UR7, 0x1, UPT ;  /* 0x000000010700788c */ /* 0x000fe2000bf06270 */
[----:B------:R-:W-:Y:S01]  /*08c0*/  CS2R R130, SRZ ;  /* 0x0000000000827805 */ /* 0x000fe2000001ff00 */
[----:B------:R-:W-:Y:S01]  /*08d0*/  UIADD3 UR5, UR7, 0x6f, URZ ;  /* 0x0000006f07057890 */ /* 0x000fe2000fffe03f */
[----:B------:R-:W-:Y:S01]  /*08e0*/  CS2R R128, SRZ ;  /* 0x0000000000807805 */ /* 0x000fe2000001ff00 */
[----:B------:R-:W-:Y:S01]  /*08f0*/  IMAD.MOV.U32 R15, RZ, RZ, RZ ;  /* 0x000000ffff0f7224 */ /* 0x000fe200078e00ff */
[----:B------:R-:W-:Y:S01]  /*0900*/  CS2R R124, SRZ ;  /* 0x00000000007c7805 */ /* 0x000fe2000001ff00 */
[----:B------:R-:W-:Y:S01]  /*0910*/  PLOP3.LUT P0, PT, PT, PT, UP0, 0x80, 0x0 ;  /* 0x000000000000781c */ /* 0x000fe20003f0f008 */
[----:B------:R-:W-:Y:S01]  /*0920*/  UIMAD.WIDE UR4, UR5, -0x6db6db6d, UR4 ;  /* 0x92492493050478a5 */ /* 0x000fe2000f8e0204 */
[----:B------:R-:W-:Y:S01]  /*0930*/  IMAD.MOV.U32 R126, RZ, RZ, RZ ;  /* 0x000000ffff7e7224 */ /* 0x000fe200078e00ff */
[----:B------:R-:W-:Y:S01]  /*0940*/  CS2R R16, SRZ ;  /* 0x0000000000107805 */ /* 0x000fe2000001ff00 */
[----:B------:R-:W-:Y:S01]  /*0950*/  MOV R122, RZ ;  /* 0x000000ff007a7202 */ /* 0x000fe20000000f00 */
[----:B------:R-:W-:Y:S01]  /*0960*/  USHF.R.U32.HI UR6, URZ, 0x1f, UR5 ;  /* 0x0000001f3f067899 */ /* 0x000fe20008011605 */
[----:B------:R-:W-:Y:S01]  /*0970*/  IMAD.MOV.U32 R120, RZ, RZ, RZ ;  /* 0x000000ffff787224 */ /* 0x000fe200078e00ff */
[----:B------:R-:W-:Y:S01]  /*0980*/  CS2R R20, SRZ ;  /* 0x0000000000147805 */ /* 0x000fe2000001ff00 */
[----:B------:R-:W-:Y:S01]  /*0990*/  MOV R182, RZ ;  /* 0x000000ff00b67202 */ /* 0x000fe20000000f00 */
[----:B------:R-:W-:Y:S01]  /*09a0*/  ULEA.HI.SX32 UR6, UR5, UR6, 0x1a ;  /* 0x0000000605067291 */ /* 0x000fe2000f8fd23f */
[----:B------:R-:W-:Y:S01]  /*09b0*/  CS2R R12, SRZ ;  /* 0x00000000000c7805 */ /* 0x000fe2000001ff00 */
[----:B------:R-:W-:Y:S01]  /*09c0*/  IMAD.MOV.U32 R180, RZ, RZ, RZ ;  /* 0x000000ffffb47224 */ /* 0x000fe200078e00ff */
[----:B------:R-:W-:Y:S01]  /*09d0*/  MOV R118, RZ ;  /* 0x000000ff00767202 */ /* 0x000fe20000000f00 */
[----:B------:R-:W-:Y:S01]  /*09e0*/  CS2R R18, SRZ ;  /* 0x0000000000127805 */ /* 0x000fe2000001ff00 */
[----:B------:R-:W-:Y:S01]  /*09f0*/  IMAD.MOV.U32 R116, RZ, RZ, RZ ;  /* 0x000000ffff747224 */ /* 0x000fe200078e00ff */
[----:B------:R-:W-:Y:S01]  /*0a00*/  CS2R R178, SRZ ;  /* 0x0000000000b27805 */ /* 0x000fe2000001ff00 */
[----:B------:R-:W-:Y:S01]  /*0a10*/  CS2R R22, SRZ ;  /* 0x0000000000167805 */ /* 0x000fe2000001ff00 */
[----:B------:R-:W-:Y:S01]  /*0a20*/  MOV R176, RZ ;  /* 0x000000ff00b07202 */ /* 0x000fe20000000f00 */
[----:B------:R-:W-:Y:S01]  /*0a30*/  IMAD.MOV.U32 R174, RZ, RZ, RZ ;  /* 0x000000ffffae7224 */ /* 0x000fe200078e00ff */
[----:B------:R-:W-:Y:S01]  /*0a40*/  CS2R R24, SRZ ;  /* 0x0000000000187805 */ /* 0x000fe2000001ff00 */
[----:B------:R-:W-:Y:S01]  /*0a50*/  MOV R172, RZ ;  /* 0x000000ff00ac7202 */ /* 0x000fe20000000f00 */
[----:B------:R-:W-:Y:S01]  /*0a60*/  CS2R R166, SRZ ;  /* 0x0000000000a67805 */ /* 0x000fe2000001ff00 */
[----:B------:R-:W-:Y:S01]  /*0a70*/  IMAD.MOV.U32 R164, RZ, RZ, RZ ;  /* 0x000000ffffa47224 */ /* 0x000fe200078e00ff */
[----:B------:R-:W-:Y:S01]  /*0a80*/  MOV R170, RZ ;  /* 0x000000ff00aa7202 */ /* 0x000fe20000000f00 */
        /* <DEDUP_REMOVED lines=8> */
[----:B------:R-:W-:Y:S01]  /*0b10*/  CS2R R32, SRZ ;  /* 0x0000000000207805 */ /* 0x000fe2000001ff00 */
[----:B------:R-:W-:Y:S01]  /*0b20*/  IMAD.MOV.U32 R148, RZ, RZ, RZ ;  /* 0x000000ffff947224 */ /* 0x000fe200078e00ff */
[----:B------:R-:W-:Y:S01]  /*0b30*/  MOV R154, RZ ;  /* 0x000000ff009a7202 */ /* 0x000fe20000000f00 */
[----:B------:R-:W-:Y:S01]  /*0b40*/  CS2R R26, SRZ ;  /* 0x00000000001a7805 */ /* 0x000fe2000001ff00 */
[----:B------:R-:W-:Y:S01]  /*0b50*/  IMAD.MOV.U32 R152, RZ, RZ, RZ ;  /* 0x000000ffff987224 */ /* 0x000fe200078e00ff */
[----:B------:R-:W-:Y:S01]  /*0b60*/  CS2R R142, SRZ ;  /* 0x00000000008e7805 */ /* 0x000fe2000001ff00 */
[----:B------:R-:W-:Y:S01]  /*0b70*/  MOV R140, RZ ;  /* 0x000000ff008c7202 */ /* 0x000fe20000000f00 */
[----:B------:R-:W-:Y:S01]  /*0b80*/  IMAD.MOV.U32 R146, RZ, RZ, RZ ;  /* 0x000000ffff927224 */ /* 0x000fe200078e00ff */
[----:B------:R-:W-:Y:S01]  /*0b90*/  CS2R R144, SRZ ;  /* 0x0000000000907805 */ /* 0x000fe2000001ff00 */
[----:B------:R-:W-:Y:S01]  /*0ba0*/  CS2R R38, SRZ ;  /* 0x0000000000267805 */ /* 0x000fe2000001ff00 */
[----:B------:R-:W-:Y:S01]  /*0bb0*/  CS2R R36, SRZ ;  /* 0x0000000000247805 */ /* 0x000fe2000001ff00 */
[----:B------:R-:W-:Y:S05]  /*0bc0*/  @!P0 BRA `(.L_x_18) ;  /* 0x0000abc000008947 */ /* 0x000fea0003800000 */
[----:B------:R-:W-:Y:S02]  /*0bd0*/  ULDC.64 UR4, c[0x0][0x340] ;  /* 0x0000d00000047ab9 */ /* 0x000fe40000000a00 */
[----:B------:R-:W-:-:S04]  /*0be0*/  UISETP.NE.U32.AND UP0, UPT, URZ, UR4, UPT ;  /* 0x000000043f00728c */ /* 0x000fc8000bf05070 */
[----:B------:R-:W-:-:S03]  /*0bf0*/  UISETP.NE.AND.EX UP0, UPT, URZ, UR5, UPT, UP0 ;  /* 0x000000053f00728c */ /* 0x000fc6000bf05300 */
[----:B------:R-:W-:-:S03]  /*0c00*/  ULDC.64 UR4, c[0x0][0x340] ;  /* 0x0000d00000047ab9 */ /* 0x000fc60000000a00 */
[----:B------:R-:W-:-:S05]  /*0c10*/  PLOP3.LUT P0, PT, PT, PT, UP0, 0x80, 0x0 ;  /* 0x000000000000781c */ /* 0x000fca0003f0f008 */
[----:B------:R-:W-:-:S06]  /*0c20*/  @UP0 UIMAD.WIDE UR4, UR11, UR15, UR4 ;  /* 0x0000000f0b0402a5 */ /* 0x000fcc000f8e0204 */
[----:B------:R-:W-:Y:S02]  /*0c30*/  IMAD.U32 R2, RZ, RZ, UR4 ;  /* 0x00000004ff027e24 */ /* 0x000fe4000f8e00ff */
[----:B------:R-:W-:Y:S01]  /*0c40*/  IMAD.U32 R3, RZ, RZ, UR5 ;  /* 0x00000005ff037e24 */ /* 0x000fe2000f8e00ff */
[----:B------:R-:W1:Y:S01]  /*0c50*/  S2R R12, SR_CTAID.X ;  /* 0x00000000000c7919 */ /* 0x000e620000002500 */
[----:B------:R-:W-:Y:S01]  /*0c60*/  SHF.R.S32.HI R21, RZ, 0x1f, R224 ;  /* 0x0000001fff157819 */ /* 0x000fe200000114e0 */
[----:B------:R-:W-:Y:S02]  /*0c70*/  USHF.R.S32.HI UR15, URZ, 0x1f, UR14 ;  /* 0x0000001f3f0f7899 */ /* 0x000fe4000801140e */
[----:B------:R2:W3:Y:S01]  /*0c80*/  @P0 LDG.E R7, [R2.64] ;  /* 0x0000000c02070981 */ /* 0x0004e2000c1e1900 */
[----:B------:R-:W-:Y:S01]  /*0c90*/  ULDC.64 UR4, c[0x0][0x178] ;  /* 0x00005e0000047ab9 */ /* 0x000fe20000000a00 */
[CC--:B------:R-:W-:Y:S01]  /*0ca0*/  LEA.HI R20, R21.reuse, R224.reuse, RZ, 0x4 ;  /* 0x000000e015147211 */ /* 0x0c0fe200078f20ff */
[----:B------:R-:W-:Y:S01]  /*0cb0*/  UIMAD UR15, UR15, UR4, URZ ;  /* 0x000000040f0f72a4 */ /* 0x000fe2000f8e023f */
[----:B-----5:R-:W-:Y:S01]  /*0cc0*/  IMAD R8, R8, c[0x0][0x2c4], RZ ;  /* 0x0000b10008087a24 */ /* 0x020fe200078e02ff */
[----:B------:R-:W-:Y:S01]  /*0cd0*/  UIMAD.WIDE.U32 UR16, UR14, UR4, URZ ;  /* 0x000000040e1072a5 */ /* 0x000fe2000f8e003f */
[----:B------:R-:W-:Y:S01]  /*0ce0*/  LEA.HI R10, R21, R224, RZ, 0x6 ;  /* 0x000000e0150a7211 */ /* 0x000fe200078f30ff */
[----:B------:R-:W-:Y:S01]  /*0cf0*/  UIMAD UR15, UR14, UR5, UR15 ;  /* 0x000000050e0f72a4 */ /* 0x000fe2000f8e020f */
[----:B------:R-:W-:Y:S02]  /*0d00*/  BSSY B0, `(.L_x_19) ;  /* 0x000004d000007945 */ /* 0x000fe40003800000 */
[----:B------:R-:W-:-:S02]  /*0d10*/  ULDC.64 UR4, c[0x0][0x1b8] ;  /* 0x00006e0000047ab9 */ /* 0x000fc40000000a00 */
[----:B------:R-:W-:Y:S02]  /*0d20*/  UIADD3 UR17, UR17, UR15, URZ ;  /* 0x0000000f11117290 */ /* 0x000fe4000fffe03f */
[----:B------:R-:W-:Y:S02]  /*0d30*/  USHF.R.S32.HI UR15, URZ, 0x1f, UR11 ;  /* 0x0000001f3f0f7899 */ /* 0x000fe4000801140b */
[----:B------:R-:W-:Y:S02]  /*0d40*/  UIMAD UR14, UR8, UR4, URZ ;  /* 0x00000004080e72a4 */ /* 0x000fe4000f8e023f */
[----:B------:R-:W-:Y:S02]  /*0d50*/  USEL UR15, UR15, URZ, !UP1 ;  /* 0x0000003f0f0f7287 */ /* 0x000fe4000c800000 */
[----:B------:R-:W-:Y:S02]  /*0d60*/  UIMAD UR14, UR9, UR5, UR14 ;  /* 0x00000005090e72a4 */ /* 0x000fe4000f8e020e */
[----:B------:R-:W-:-:S02]  /*0d70*/  UIMAD.WIDE.U32 UR18, UR9, UR4, UR16 ;  /* 0x00000004091272a5 */ /* 0x000fc4000f8e0010 */
[----:B------:R-:W-:Y:S01]  /*0d80*/  USEL UR16, UR11, URZ, !UP1 ;  /* 0x0000003f0b107287 */ /* 0x000fe2000c800000 */
[----:B--2---:R-:W-:Y:S01]  /*0d90*/  LEA.HI R2, R21, R224, RZ, 0x3 ;  /* 0x000000e015027211 */ /* 0x004fe200078f18ff */
[----:B------:R-:W-:Y:S01]  /*0da0*/  IMAD.MOV.U32 R3, RZ, RZ, c[0x0][0x2c4] ;  /* 0x0000b100ff037624 */ /* 0x000fe200078e00ff */
[----:B------:R-:W-:Y:S02]  /*0db0*/  ULDC.64 UR4, c[0x0][0x1c0] ;  /* 0x0000700000047ab9 */ /* 0x000fe40000000a00 */
[----:B------:R-:W-:Y:S01]  /*0dc0*/  LOP3.LUT R0, R2, 0xfffffff8, RZ, 0xc0, !PT ;  /* 0xfffffff802007812 */ /* 0x000fe200078ec0ff */
[----:B------:R-:W-:Y:S01]  /*0dd0*/  UIMAD UR15, UR15, UR4, URZ ;  /* 0x000000040f0f72a4 */ /* 0x000fe2000f8e023f */
[----:B------:R-:W-:Y:S01]  /*0de0*/  ISETP.NE.AND P1, PT, R3, 0x1, PT ;  /* 0x000000010300780c */ /* 0x000fe20003f25270 */
[----:B------:R-:W-:Y:S01]  /*0df0*/  UIADD3 UR19, UR19, UR14, URZ ;  /* 0x0000000e13137290 */ /* 0x000fe2000fffe03f */
[----:B------:R-:W-:Y:S01]  /*0e00*/  SHF.R.S32.HI R16, RZ, 0x3, R2 ;  /* 0x00000003ff107819 */ /* 0x000fe20000011402 */
[----:B------:R-:W-:Y:S01]  /*0e10*/  IMAD.IADD R26, R224, 0x1, -R0 ;  /* 0x00000001e01a7824 */ /* 0x000fe200078e0a00 */
[----:B------:R-:W-:-:S02]  /*0e20*/  UIMAD UR5, UR16, UR5, UR15 ;  /* 0x00000005100572a4 */ /* 0x000fc4000f8e020f */
[----:B------:R-:W-:Y:S01]  /*0e30*/  UIMAD.WIDE.U32 UR16, UR16, UR4, UR18 ;  /* 0x00000004101072a5 */ /* 0x000fe2000f8e0012 */
[C---:B------:R-:W-:Y:S02]  /*0e40*/  IMAD R225, R26.reuse, 0x10, R16 ;  /* 0x000000101ae17824 */ /* 0x040fe400078e0210 */
[----:B------:R-:W-:Y:S01]  /*0e50*/  IMAD.SHL.U32 R24, R26, 0x8, RZ ;  /* 0x000000081a187824 */ /* 0x000fe200078e00ff */
[----:B------:R-:W-:Y:S01]  /*0e60*/  UIADD3 UR5, UR17, UR5, URZ ;  /* 0x0000000511057290 */ /* 0x000fe2000fffe03f */
[C---:B-1----:R-:W-:Y:S01]  /*0e70*/  IMAD R4, R12.reuse, 0x80, R225 ;  /* 0x000000800c047824 */ /* 0x042fe200078e02e1 */
[----:B------:R1:W-:Y:S01]  /*0e80*/  STL [R1+0x8], R225 ;  /* 0x000008e101007387 */ /* 0x0003e20000100800 */
[----:B------:R-:W-:Y:S01]  /*0e90*/  IMAD.U32 R3, RZ, RZ, UR17 ;  /* 0x00000011ff037e24 */ /* 0x000fe2000f8e00ff */
[----:B------:R-:W-:Y:S01]  /*0ea0*/  LEA R12, R12, R16, 0x7 ;  /* 0x000000100c0c7211 */ /* 0x000fe200078e38ff */
[----:B------:R-:W-:Y:S01]  /*0eb0*/  @P1 IMAD.HI.U32 R2, R4, c[0x0][0x2c8], RZ ;  /* 0x0000b20004021a27 */ /* 0x000fe200078e00ff */
[----:B------:R-:W-:-:S02]  /*0ec0*/  MOV R3, UR5 ;  /* 0x0000000500037c02 */ /* 0x000fc40008000f00 */
[----:B------:R-:W-:Y:S01]  /*0ed0*/  ISETP.GE.AND P3, PT, R12, R8, PT ;  /* 0x000000080c00720c */ /* 0x000fe20003f66270 */
[----:B------:R-:W-:Y:S01]  /*0ee0*/  IMAD.MOV.U32 R0, RZ, RZ, R4 ;  /* 0x000000ffff007224 */ /* 0x000fe200078e0004 */
[----:B------:R-:W-:Y:S01]  /*0ef0*/  @P1 SHF.R.U32.HI R0, RZ, c[0x0][0x2cc], R2 ;  /* 0x0000b300ff001a19 */ /* 0x000fe20000011602 */
[----:B------:R-:W-:Y:S01]  /*0f00*/  IMAD.U32 R2, RZ, RZ, UR16 ;  /* 0x00000010ff027e24 */ /* 0x000fe2000f8e00ff */
[----:B------:R-:W-:Y:S02]  /*0f10*/  SHF.R.S32.HI R245, RZ, 0x1f, R24 ;  /* 0x0000001ffff57819 */ /* 0x000fe40000011418 */
[--C-:B------:R-:W-:Y:S01]  /*0f20*/  SHF.R.S32.HI R6, RZ, 0x1f, R0.reuse ;  /* 0x0000001fff067819 */ /* 0x100fe20000011400 */
[----:B------:R-:W-:Y:S02]  /*0f30*/  IMAD.MOV R5, RZ, RZ, -R0 ;  /* 0x000000ffff057224 */ /* 0x000fe400078e0a00 */
[----:B------:R-:W-:-:S04]  /*0f40*/  IMAD.WIDE.U32 R2, R0, c[0x0][0x1b0], R2 ;  /* 0x00006c0000027a25 */ /* 0x000fc800078e0002 */
[----:B------:R-:W-:Y:S02]  /*0f50*/  IMAD R4, R5, c[0x0][0x2c4], R4 ;  /* 0x0000b10005047a24 */ /* 0x000fe400078e0204 */
[----:B------:R-:W-:-:S04]  /*0f60*/  IMAD R5, R6, c[0x0][0x1b0], RZ ;  /* 0x00006c0006057a24 */ /* 0x000fc800078e02ff */
[----:B------:R-:W-:Y:S01]  /*0f70*/  IMAD R6, R0, c[0x0][0x1b4], R5 ;  /* 0x00006d0000067a24 */ /* 0x000fe200078e0205 */
[----:B------:R-:W-:-:S03]  /*0f80*/  SHF.R.S32.HI R5, RZ, 0x1f, R4 ;  /* 0x0000001fff057819 */ /* 0x000fc60000011404 */
[----:B------:R-:W-:Y:S02]  /*0f90*/  IMAD.IADD R3, R3, 0x1, R6 ;  /* 0x0000000103037824 */ /* 0x000fe400078e0206 */
[----:B------:R-:W-:Y:S02]  /*0fa0*/  IMAD R0, R5, c[0x0][0x1a8], RZ ;  /* 0x00006a0005007a24 */ /* 0x000fe400078e02ff */
[----:B------:R-:W-:-:S04]  /*0fb0*/  IMAD.WIDE.U32 R2, R4, c[0x0][0x1a8], R2 ;  /* 0x00006a0004027a25 */ /* 0x000fc800078e0002 */
[----:B------:R-:W-:Y:S01]  /*0fc0*/  IMAD R5, R4, c[0x0][0x1ac], R0 ;  /* 0x00006b0004057a24 */ /* 0x000fe200078e0200 */
[----:B------:R-:W-:Y:S02]  /*0fd0*/  LOP3.LUT R0, R20, 0xfffffff0, RZ, 0xc0, !PT ;  /* 0xfffffff014007812 */ /* 0x000fe400078ec0ff */
[----:B------:R-:W-:Y:S01]  /*0fe0*/  LEA R9, P1, R2, c[0x0][0x160], 0x1 ;  /* 0x0000580002097a11 */ /* 0x000fe200078208ff */
[----:B------:R-:W-:Y:S02]  /*0ff0*/  IMAD.IADD R4, R3, 0x1, R5 ;  /* 0x0000000103047824 */ /* 0x000fe400078e0205 */
[----:B------:R-:W-:Y:S02]  /*1000*/  IMAD.IADD R3, R224, 0x1, -R0 ;  /* 0x00000001e0037824 */ /* 0x000fe400078e0a00 */
[----:B------:R-:W-:Y:S01]  /*1010*/  IMAD.SHL.U32 R0, R16, 0x40, RZ ;  /* 0x0000004010007824 */ /* 0x000fe200078e00ff */
[----:B------:R-:W-:Y:S01]  /*1020*/  LEA.HI.X R5, R2, c[0x0][0x164], R4, 0x1, P1 ;  /* 0x0000590002057a11 */ /* 0x000fe200008f0c04 */
[----:B------:R1:W2:Y:S01]  /*1030*/  SHFL.IDX PT, R6, R9, RZ, 0x181f ;  /* 0x00181fff09067589 */ /* 0x0002a200000e0000 */
[----:B------:R-:W-:-:S02]  /*1040*/  SHF.R.S32.HI R2, RZ, 0x1f, R3 ;  /* 0x0000001fff027819 */ /* 0x000fc40000011403 */
[----:B------:R-:W-:Y:S02]  /*1050*/  LOP3.LUT R0, R0, 0x1c0, RZ, 0xc0, !PT ;  /* 0x000001c000007812 */ /* 0x000fe400078ec0ff */
[----:B------:R-:W-:Y:S02]  /*1060*/  LEA.HI R19, R2, R3, RZ, 0x3 ;  /* 0x0000000302137211 */ /* 0x000fe400078f18ff */
[----:B------:R-:W-:Y:S02]  /*1070*/  LOP3.LUT R2, R0, 0x38, R24, 0xf8, !PT ;  /* 0x0000003800027812 */ /* 0x000fe400078ef818 */
[----:B------:R-:W-:Y:S02]  /*1080*/  LOP3.LUT R4, R19, 0xfffffff8, RZ, 0xc0, !PT ;  /* 0xfffffff813047812 */ /* 0x000fe400078ec0ff */
[----:B------:R-:W-:-:S03]  /*1090*/  SHF.R.U32.HI R0, RZ, 0x3, R0 ;  /* 0x00000003ff007819 */ /* 0x000fc60000011600 */
[----:B------:R-:W-:Y:S01]  /*10a0*/  IMAD.IADD R18, R3, 0x1, -R4 ;  /* 0x0000000103127824 */ /* 0x000fe200078e0a04 */
[----:B------:R-:W-:Y:S01]  /*10b0*/  LOP3.LUT R2, R2, R0, RZ, 0x3c, !PT ;  /* 0x0000000002027212 */ /* 0x000fe200078e3cff */
[----:B------:R-:W-:Y:S02]  /*10c0*/  IMAD.SHL.U32 R0, R10, 0x8, RZ ;  /* 0x000000080a007824 */ /* 0x000fe400078e00ff */
[----:B------:R-:W-:Y:S02]  /*10d0*/  IMAD.MOV.U32 R3, RZ, RZ, 0x10 ;  /* 0x00000010ff037424 */ /* 0x000fe400078e00ff */
[----:B------:R-:W-:Y:S01]  /*10e0*/  IMAD.MOV.U32 R4, RZ, RZ, 0x20 ;  /* 0x00000020ff047424 */ /* 0x000fe200078e00ff */
[----:B------:R-:W-:Y:S01]  /*10f0*/  LOP3.LUT R10, R2, 0xfffffe00, R0, 0xf8, !PT ;  /* 0xfffffe00020a7812 */ /* 0x000fe200078ef800 */
[----:B---3--:R3:W4:Y:S01]  /*1100*/  @P0 R2UR UR18, R7 ;  /* 0x00000000071203c2 */ /* 0x00872200000e0000 */
[----:B------:R-:W-:Y:S01]  /*1110*/  ISETP.GE.AND P0, PT, R24, c[0x0][0x198], PT ;  /* 0x0000660018007a0c */ /* 0x000fe20003f06270 */
[----:B----4-:R-:W-:-:S03]  /*1120*/  @!UP0 UMOV UR18, UR11 ;  /* 0x0000000b00128c82 */ /* 0x010fc60008000000 */
[----:B------:R-:W-:-:S05]  /*1130*/  R2P PR, R18, 0x6 ;  /* 0x0000000612007804 */ /* 0x000fca0000000000 */
[----:B------:R-:W-:Y:S02]  /*1140*/  SEL R3, R3, 0xfffffff0, !P1 ;  /* 0xfffffff003037807 */ /* 0x000fe40004800000 */
[----:B------:R-:W-:Y:S01]  /*1150*/  SEL R4, R4, 0xffffffe0, !P2 ;  /* 0xffffffe004047807 */ /* 0x000fe20005000000 */
[----:B---3--:R1:W3:Y:S01]  /*1160*/  SHFL.IDX PT, R7, R5, RZ, 0x181f ;  /* 0x00181fff05077589 */ /* 0x0082e200000e0000 */
[----:B------:R-:W-:Y:S05]  /*1170*/  @P3 BRA `(.L_x_20) ;  /* 0x0000005000003947 */ /* 0x000fea0003800000 */
[----:B--2---:R-:W-:Y:S01]  /*1180*/  LEA R6, P1, R24, R6, 0x1 ;  /* 0x0000000618067211 */ /* 0x004fe200078208ff */
[----:B------:R-:W-:-:S03]  /*1190*/  IMAD.SHL.U32 R0, R10, 0x2, RZ ;  /* 0x000000020a007824 */ /* 0x000fc600078e00ff */
[----:B---3--:R-:W-:-:S05]  /*11a0*/  LEA.HI.X R7, R24, R7, R245, 0x1, P1 ;  /* 0x0000000718077211 */ /* 0x008fca00008f0cf5 */
[----:B------:R-:W-:Y:S01]  /*11b0*/  @!PT LDS RZ, [RZ] ;  /* 0x00000000fffff984 */ /* 0x000fe20000000800 */
[----:B------:R2:W-:Y:S04]  /*11c0*/  LDGSTS.E.BYPASS.LTC128B.128 [R0+0x7100], [R6.64], !P0 ;  /* 0x0710000006007fae */ /* 0x0005e8000c101d4c */
.L_x_20:
[----:B--2---:R-:W-:Y:S05]  /*11d0*/  BSYNC B0 ;  /* 0x0000000000007941 */ /* 0x004fea0003800000 */
.L_x_19:
[----:B------:R-:W-:Y:S01]  /*11e0*/  IADD3 R2, R12, 0x10, RZ ;  /* 0x000000100c027810 */ /* 0x000fe20007ffe0ff */
[----:B------:R2:W4:Y:S01]  /*11f0*/  SHFL.IDX PT, R0, R5, 0x1, 0x181f ;  /* 0x00381f0005007f89 */ /* 0x00052200000e0000 */
[----:B------:R-:W-:Y:S02]  /*1200*/  BSSY B0, `(.L_x_21) ;  /* 0x0000009000007945 */ /* 0x000fe40003800000 */
[----:B------:R-:W-:Y:S01]  /*1210*/  ISETP.GE.AND P1, PT, R2, R8, PT ;  /* 0x000000080200720c */ /* 0x000fe20003f26270 */
[----:B------:R2:W1:-:S12]  /*1220*/  SHFL.IDX PT, R6, R9, 0x1, 0x181f ;  /* 0x00381f0009067f89 */ /* 0x00045800000e0000 */
[----:B------:R-:W-:Y:S05]  /*1230*/  @P1 BRA `(.L_x_22) ;  /* 0x0000005000001947 */ /* 0x000fea0003800000 */
[----:B-1----:R-:W-:-:S04]  /*1240*/  LEA R6, P1, R24, R6, 0x1 ;  /* 0x0000000618067211 */ /* 0x002fc800078208ff */
[----:B---34-:R-:W-:Y:S01]  /*1250*/  LEA.HI.X R7, R24, R0, R245, 0x1, P1 ;  /* 0x0000000018077211 */ /* 0x018fe200008f0cf5 */
[----:B------:R-:W-:-:S05]  /*1260*/  IMAD.SHL.U32 R0, R10, 0x2, RZ ;  /* 0x000000020a007824 */ /* 0x000fca00078e00ff */
[----:B------:R-:W-:Y:S01]  /*1270*/  @!PT LDS RZ, [RZ] ;  /* 0x00000000fffff984 */ /* 0x000fe20000000800 */
[----:B------:R1:W-:Y:S03]  /*1280*/  LDGSTS.E.BYPASS.LTC128B.128 [R0+0x7900], [R6.64], !P0 ;  /* 0x0790000006007fae */ /* 0x0003e6000c101d4c */
.L_x_22:
[----:B------:R-:W-:Y:S05]  /*1290*/  BSYNC B0 ;  /* 0x0000000000007941 */ /* 0x000fea0003800000 */
.L_x_21:
[----:B------:R-:W-:Y:S01]  /*12a0*/  IADD3 R2, R12, 0x20, RZ ;  /* 0x000000200c027810 */ /* 0x000fe20007ffe0ff */
[----:B-1--4-:R1:W4:Y:S01]  /*12b0*/  SHFL.IDX PT, R0, R5, 0x2, 0x181f ;  /* 0x00581f0005007f89 */ /* 0x01232200000e0000 */
[----:B------:R-:W-:Y:S02]  /*12c0*/  BSSY B0, `(.L_x_23) ;  /* 0x0000009000007945 */ /* 0x000fe40003800000 */
[----:B------:R-:W-:Y:S01]  /*12d0*/  ISETP.GE.AND P1, PT, R2, R8, PT ;  /* 0x000000080200720c */ /* 0x000fe20003f26270 */
[----:B------:R1:W2:-:S12]  /*12e0*/  SHFL.IDX PT, R6, R9, 0x2, 0x181f ;  /* 0x00581f0009067f89 */ /* 0x00029800000e0000 */
[----:B------:R-:W-:Y:S05]  /*12f0*/  @P1 BRA `(.L_x_24) ;  /* 0x0000005000001947 */ /* 0x000fea0003800000 */
[----:B--2---:R-:W-:-:S04]  /*1300*/  LEA R6, P1, R24, R6, 0x1 ;  /* 0x0000000618067211 */ /* 0x004fc800078208ff */
[----:B---34-:R-:W-:Y:S01]  /*1310*/  LEA.HI.X R7, R24, R0, R245, 0x1, P1 ;  /* 0x0000000018077211 */ /* 0x018fe200008f0cf5 */
[----:B------:R-:W-:-:S05]  /*1320*/  IMAD.SHL.U32 R0, R10, 0x2, RZ ;  /* 0x000000020a007824 */ /* 0x000fca00078e00ff */
[----:B------:R-:W-:Y:S01]  /*1330*/  @!PT LDS RZ, [RZ] ;  /* 0x00000000fffff984 */ /* 0x000fe20000000800 */
[----:B------:R2:W-:Y:S03]  /*1340*/  LDGSTS.E.BYPASS.LTC128B.128 [R0+0x8100], [R6.64], !P0 ;  /* 0x0810000006007fae */ /* 0x0005e6000c101d4c */
.L_x_24:
[----:B------:R-:W-:Y:S05]  /*1350*/  BSYNC B0 ;  /* 0x0000000000007941 */ /* 0x000fea0003800000 */
.L_x_23:
[----:B------:R-:W-:Y:S01]  /*1360*/  IADD3 R2, R12, 0x30, RZ ;  /* 0x000000300c027810 */ /* 0x000fe20007ffe0ff */
[----:B--2-4-:R2:W4:Y:S01]  /*1370*/  SHFL.IDX PT, R0, R5, 0x3, 0x181f ;  /* 0x00781f0005007f89 */ /* 0x01452200000e0000 */
        /* <DEDUP_REMOVED lines=9> */
.L_x_26:
[----:B------:R-:W-:Y:S05]  /*1410*/  BSYNC B0 ;  /* 0x0000000000007941 */ /* 0x000fea0003800000 */
.L_x_25:
        /* <DEDUP_REMOVED lines=11> */
.L_x_28:
[----:B------:R-:W-:Y:S05]  /*14d0*/  BSYNC B0 ;  /* 0x0000000000007941 */ /* 0x000fea0003800000 */
.L_x_27:
        /* <DEDUP_REMOVED lines=11> */
.L_x_30:
[----:B------:R-:W-:Y:S05]  /*1590*/  BSYNC B0 ;  /* 0x0000000000007941 */ /* 0x000fea0003800000 */
.L_x_29:
        /* <DEDUP_REMOVED lines=11> */
.L_x_32:
[----:B------:R-:W-:Y:S05]  /*1650*/  BSYNC B0 ;  /* 0x0000000000007941 */ /* 0x000fea0003800000 */
.L_x_31:
[----:B-12---:R-:W1:Y:S01]  /*1660*/  SHFL.IDX PT, R9, R9, 0x7, 0x181f ;  /* 0x00f81f0009097f89 */ /* 0x006e6200000e0000 */
[----:B------:R-:W-:Y:S01]  /*1670*/  UMOV UR14, 0x70 ;  /* 0x00000070000e7882 */ /* 0x000fe20000000000 */
[----:B----4-:R-:W-:Y:S01]  /*1680*/  IMAD.MOV.U32 R0, RZ, RZ, c[0x0][0x2b8] ;  /* 0x0000ae00ff007624 */ /* 0x010fe200078e00ff */
[----:B------:R-:W-:Y:S01]  /*1690*/  UIMAD UR14, UR6, UR14, -0x70 ;  /* 0xffffff90060e74a4 */ /* 0x000fe2000f8e020e */
[----:B------:R2:W4:Y:S01]  /*16a0*/  SHFL.IDX PT, R11, R5, 0x7, 0x181f ;  /* 0x00f81f00050b7f89 */ /* 0x00052200000e0000 */
[----:B------:R-:W-:Y:S01]  /*16b0*/  IMAD.SHL.U32 R248, R10, 0x2, RZ ;  /* 0x000000020af87824 */ /* 0x000fe200078e00ff */
[----:B------:R-:W-:Y:S01]  /*16c0*/  USHF.R.S32.HI UR15, URZ, 0x1f, UR18 ;  /* 0x0000001f3f0f7899 */ /* 0x000fe20008011412 */
[----:B------:R-:W-:Y:S01]  /*16d0*/  ISETP.NE.AND P5, PT, R0, 0x1, PT ;  /* 0x000000010000780c */ /* 0x000fe20003fa5270 */
[----:B------:R-:W-:Y:S01]  /*16e0*/  ULDC.64 UR4, c[0x0][0x2b0] ;  /* 0x0000ac0000047ab9 */ /* 0x000fe20000000a00 */
[----:B------:R-:W-:Y:S01]  /*16f0*/  IADD3 R0, R225, UR14, RZ ;  /* 0x0000000ee1007c10 */ /* 0x000fe2000fffe0ff */
[----:B------:R-:W-:Y:S01]  /*1700*/  UIMAD UR15, UR15, UR4, URZ ;  /* 0x000000040f0f72a4 */ /* 0x000fe2000f8e023f */
[----:B------:R-:W-:Y:S01]  /*1710*/  IMAD.MOV.U32 R247, RZ, RZ, RZ ;  /* 0x000000fffff77224 */ /* 0x000fe200078e00ff */
[----:B------:R-:W-:Y:S01]  /*1720*/  UIMAD.WIDE.U32 UR16, UR18, UR4, URZ ;  /* 0x00000004121072a5 */ /* 0x000fe2000f8e003f */
[C---:B------:R-:W-:Y:S01]  /*1730*/  ISETP.GE.AND P4, PT, R0.reuse, UR7, PT ;  /* 0x0000000700007c0c */ /* 0x040fe2000bf86270 */
[----:B------:R-:W-:Y:S01]  /*1740*/  UIMAD UR15, UR18, UR5, UR15 ;  /* 0x00000005120f72a4 */ /* 0x000fe2000f8e020f */
[----:B------:R-:W-:-:S02]  /*1750*/  IADD3 R2, R0, UR10, RZ ;  /* 0x0000000a00027c10 */ /* 0x000fc4000fffe0ff */
[----:B------:R-:W-:Y:S01]  /*1760*/  ISETP.GT.OR P4, PT, R225, 0x6f, P4 ;  /* 0x0000006fe100780c */ /* 0x000fe20002784670 */
[----:B------:R-:W-:Y:S02]  /*1770*/  UIADD3 UR15, UR17, UR15, URZ ;  /* 0x0000000f110f7290 */ /* 0x000fe4000fffe03f */
[----:B------:R-:W-:Y:S01]  /*1780*/  IMAD.MOV.U32 R0, RZ, RZ, R2 ;  /* 0x000000ffff007224 */ /* 0x000fe200078e0002 */
[----:B------:R-:W-:Y:S01]  /*1790*/  ULDC.64 UR4, c[0x0][0x1e8] ;  /* 0x00007a0000047ab9 */ /* 0x000fe20000000a00 */
[----:B--2---:R-:W-:-:S04]  /*17a0*/  IADD3 R5, R12, 0x70, RZ ;  /* 0x000000700c057810 */ /* 0x004fc80007ffe0ff */
[----:B------:R-:W-:Y:S01]  /*17b0*/  ISETP.GE.AND P3, PT, R5, R8, PT ;  /* 0x000000080500720c */ /* 0x000fe20003f66270 */
[----:B------:R-:W-:-:S05]  /*17c0*/  @P5 IMAD.HI.U32 R5, R2, c[0x0][0x2bc], RZ ;  /* 0x0000af0002055a27 */ /* 0x000fca00078e00ff */
[----:B------:R-:W-:-:S04]  /*17d0*/  @P5 SHF.R.U32.HI R0, RZ, c[0x0][0x2c0], R5 ;  /* 0x0000b000ff005a19 */ /* 0x000fc80000011605 */
[----:B------:R-:W-:-:S03]  /*17e0*/  @!P4 IADD3 R5, P1, R0, UR16, RZ ;  /* 0x000000100005cc10 */ /* 0x000fc6000ff3e0ff */
[----:B-1----:R-:W-:Y:S02]  /*17f0*/  @!P3 LEA R8, P2, R24, R9, 0x1 ;  /* 0x000000091808b211 */ /* 0x002fe400078408ff */
[----:B---3--:R-:W-:Y:S02]  /*1800*/  @!P4 LEA.HI.X.SX32 R7, R0, UR15, 0x1, P1 ;  /* 0x0000000f0007cc11 */ /* 0x008fe400088f0eff */
[----:B----4-:R-:W-:Y:S02]  /*1810*/  @!P3 LEA.HI.X R9, R24, R11, R245, 0x1, P2 ;  /* 0x0000000b1809b211 */ /* 0x010fe400010f0cf5 */
[----:B------:R-:W-:-:S03]  /*1820*/  @!P4 LEA R6, P1, R5, c[0x0][0x2a0], 0x2 ;  /* 0x0000a8000506ca11 */ /* 0x000fc600078210ff */
[----:B------:R-:W-:Y:S01]  /*1830*/  @!PT LDS RZ, [RZ] ;  /* 0x00000000fffff984 */ /* 0x000fe20000000800 */
[----:B------:R1:W-:Y:S01]  /*1840*/  @!P3 LDGSTS.E.BYPASS.LTC128B.128 [R248+0xa900], [R8.64], !P0 ;  /* 0x0a90000008f8bfae */ /* 0x0003e2000c101d4c */
[----:B------:R-:W-:-:S03]  /*1850*/  @!P4 LEA.HI.X R7, R5, c[0x0][0x2a4], R7, 0x2, P1 ;  /* 0x0000a9000507ca11 */ /* 0x000fc600008f1407 */
[----:B------:R-:W0:Y:S04]  /*1860*/  LDGDEPBAR ;  /* 0x00000000000079af */ /* 0x000e280000000000 */
[----:B------:R-:W-:Y:S06]  /*1870*/  BAR.SYNC.DEFER_BLOCKING 0x0 ;  /* 0x0000000000007b1d */ /* 0x000fec0000010000 */
[----:B------:R2:W3:Y:S01]  /*1880*/  @!P4 LDG.E R247, [R6.64] ;  /* 0x0000000c06f7c981 */ /* 0x0004e2000c1e1900 */
[----:B------:R-:W-:Y:S01]  /*1890*/  IMAD.MOV R0, RZ, RZ, -R0 ;  /* 0x000000ffff007224 */ /* 0x000fe200078e0a00 */
[----:B------:R-:W-:Y:S01]  /*18a0*/  UIMAD UR18, UR8, UR4, URZ ;  /* 0x00000004081272a4 */ /* 0x000fe2000f8e023f */
[----:B------:R-:W-:Y:S01]  /*18b0*/  IMAD.U32 R10, RZ, RZ, UR9 ;  /* 0x00000009ff0a7e24 */ /* 0x000fe2000f8e00ff */
[----:B------:R-:W-:Y:S01]  /*18c0*/  UIMAD.WIDE.U32 UR20, UR9, UR4, URZ ;  /* 0x00000004091472a5 */ /* 0x000fe2000f8e003f */
[----:B------:R-:W-:Y:S01]  /*18d0*/  IMAD R249, R0, c[0x0][0x2b8], R2 ;  /* 0x0000ae0000f97a24 */ /* 0x000fe200078e0202 */
[----:B------:R-:W-:Y:S01]  /*18e0*/  UIMAD UR5, UR9, UR5, UR18 ;  /* 0x00000005090572a4 */ /* 0x000fe2000f8e0212 */
[C---:B------:R-:W-:Y:S01]  /*18f0*/  ISETP.GE.AND P6, PT, R24.reuse, c[0x0][0x1d4], PT ;  /* 0x0000750018007a0c */ /* 0x040fe20003fc6270 */
[----:B------:R-:W-:Y:S01]  /*1900*/  UIADD3 UR18, UR6, -0x1, URZ ;  /* 0xffffffff06127890 */ /* 0x000fe2000fffe03f */
[----:B------:R-:W-:Y:S01]  /*1910*/  IMAD R5, R249, c[0x0][0x1e0], RZ ;  /* 0x00007800f9057a24 */ /* 0x000fe200078e02ff */
[----:B------:R-:W-:Y:S01]  /*1920*/  SHF.R.S32.HI R25, RZ, 0x1f, R249 ;  /* 0x0000001fff197819 */ /* 0x000fe200000114f9 */
[----:B------:R-:W-:Y:S01]  /*1930*/  UIADD3 UR19, UR21, UR5, URZ ;  /* 0x0000000515137290 */ /* 0x000fe2000fffe03f */
[----:B------:R-:W-:Y:S01]  /*1940*/  LEA.HI R138, R21, R224, RZ, 0x5 ;  /* 0x000000e0158a7211 */ /* 0x000fe200078f28ff */
[----:B------:R-:W-:Y:S01]  /*1950*/  UIMAD UR18, UR18, -0x70, UR7 ;  /* 0xffffff90121278a4 */ /* 0x000fe2000f8e0207 */
[----:B------:R-:W-:Y:S01]  /*1960*/  IMAD.SHL.U32 R246, R24, 0x2, RZ ;  /* 0x0000000218f67824 */ /* 0x000fe200078e00ff */
[----:B------:R-:W-:Y:S01]  /*1970*/  ULDC.64 UR4, c[0x0][0x210] ;  /* 0x0000840000047ab9 */ /* 0x000fe20000000a00 */
[----:B------:R-:W-:Y:S01]  /*1980*/  IMAD R0, R25, c[0x0][0x1e0], RZ ;  /* 0x0000780019007a24 */ /* 0x000fe200078e02ff */
[----:B------:R-:W-:Y:S01]  /*1990*/  UIMAD UR8, UR8, UR4, URZ ;  /* 0x00000004080872a4 */ /* 0x000fe2000f8e023f */
[----:B------:R-:W-:Y:S01]  /*19a0*/  IADD3 R250, R248, 0x100, RZ ;  /* 0x00000100f8fa7810 */ /* 0x000fe20007ffe0ff */
[----:B------:R-:W-:Y:S01]  /*19b0*/  UIMAD.WIDE.U32 UR22, UR9, UR4, URZ ;  /* 0x00000004091672a5 */ /* 0x000fe2000f8e003f */
[----:B------:R-:W-:Y:S01]  /*19c0*/  IMAD R0, R249, c[0x0][0x1e4], R0 ;  /* 0x00007900f9007a24 */ /* 0x000fe200078e0200 */
[----:B------:R-:W-:Y:S01]  /*19d0*/  IADD3 R27, -R16, UR18, RZ ;  /* 0x00000012101b7c10 */ /* 0x000fe2000fffe1ff */
[----:B------:R-:W-:-:S02]  /*19e0*/  UIMAD UR5, UR9, UR5, UR8 ;  /* 0x00000005090572a4 */ /* 0x000fc4000f8e0208 */
[----:B------:R-:W-:Y:S01]  /*19f0*/  UISETP.GE.AND UP0, UPT, UR7, 0x71, UPT ;  /* 0x000000710700788c */ /* 0x000fe2000bf06270 */
[----:B--2---:R-:W-:Y:S01]  /*1a00*/  IMAD.WIDE.U32 R6, R249, c[0x0][0x1e0], RZ ;  /* 0x00007800f9067a25 */ /* 0x004fe200078e00ff */
[C---:B------:R-:W-:Y:S01]  /*1a10*/  ISETP.GE.AND P1, PT, R27.reuse, 0x1, PT ;  /* 0x000000011b00780c */ /* 0x040fe20003f26270 */
[----:B------:R-:W-:Y:S01]  /*1a20*/  UIADD3 UR5, UR23, UR5, URZ ;  /* 0x0000000517057290 */ /* 0x000fe2000fffe03f */
[----:B------:R-:W-:Y:S01]  /*1a30*/  ISETP.GE.AND P3, PT, R27, 0x11, PT ;  /* 0x000000111b00780c */ /* 0x000fe20003f66270 */
[----:B------:R-:W-:Y:S01]  /*1a40*/  IMAD.IADD R7, R7, 0x1, R0 ;  /* 0x0000000107077824 */ /* 0x000fe200078e0200 */
[----:B------:R-:W-:Y:S02]  /*1a50*/  ISETP.GE.AND P2, PT, R27, 0x21, PT ;  /* 0x000000211b00780c */ /* 0x000fe40003f46270 */
[----:B---3--:R-:W-:Y:S01]  /*1a60*/  SHF.R.S32.HI R56, RZ, 0x1f, R247 ;  /* 0x0000001fff387819 */ /* 0x008fe200000114f7 */
[----:B------:R-:W-:-:S04]  /*1a70*/  IMAD.WIDE.U32 R6, R247, c[0x0][0x1f0], R6 ;  /* 0x00007c00f7067a25 */ /* 0x000fc800078e0006 */
[----:B------:R-:W-:Y:S01]  /*1a80*/  IMAD R2, R56, c[0x0][0x1f0], RZ ;  /* 0x00007c0038027a24 */ /* 0x000fe200078e02ff */
[----:B------:R-:W-:Y:S01]  /*1a90*/  IADD3 R0, P0, R6, UR20, RZ ;  /* 0x0000001406007c10 */ /* 0x000fe2000ff1e0ff */
[C---:B------:R-:W-:Y:S02]  /*1aa0*/  IMAD R5, R247.reuse, c[0x0][0x1f0], R5 ;  /* 0x00007c00f7057a24 */ /* 0x040fe400078e0205 */
[----:B------:R-:W-:Y:S02]  /*1ab0*/  IMAD R2, R247, c[0x0][0x1f4], R2 ;  /* 0x00007d00f7027a24 */ /* 0x000fe400078e0202 */
[----:B------:R-:W-:-:S03]  /*1ac0*/  IMAD R5, R10, c[0x0][0x1e8], R5 ;  /* 0x00007a000a057a24 */ /* 0x000fc600078e0205 */
[----:B------:R-:W-:Y:S02]  /*1ad0*/  IADD3.X R6, R7, UR19, R2, P0, !PT ;  /* 0x0000001307067c10 */ /* 0x000fe400087fe402 */
[C---:B------:R-:W-:Y:S02]  /*1ae0*/  LEA R2, P0, R0.reuse, c[0x0][0x1c8], 0x1 ;  /* 0x0000720000027a11 */ /* 0x040fe400078008ff */
[----:B------:R-:W-:Y:S02]  /*1af0*/  LEA R5, R5, c[0x0][0x1c8], 0x1 ;  /* 0x0000720005057a11 */ /* 0x000fe400078e08ff */
[----:B------:R-:W-:Y:S01]  /*1b00*/  LEA.HI.X R0, R0, c[0x0][0x1cc], R6, 0x1, P0 ;  /* 0x0000730000007a11 */ /* 0x000fe200000f0c06 */
[----:B-1----:R-:W-:Y:S04]  /*1b10*/  SHFL.IDX PT, R8, R2, 0x1, 0x181f ;  /* 0x00381f0002087f89 */ /* 0x002fe800000e0000 */
[----:B------:R-:W1:Y:S04]  /*1b20*/  SHFL.IDX PT, R6, R2, RZ, 0x181f ;  /* 0x00181fff02067589 */ /* 0x000e6800000e0000 */
[----:B------:R-:W2:Y:S04]  /*1b30*/  SHFL.IDX PT, R7, R0, RZ, 0x181f ;  /* 0x00181fff00077589 */ /* 0x000ea800000e0000 */
[----:B------:R-:W3:Y:S04]  /*1b40*/  SHFL.IDX PT, R9, R2, 0x2, 0x181f ;  /* 0x00581f0002097f89 */ /* 0x000ee800000e0000 */
[----:B------:R-:W4:Y:S04]  /*1b50*/  SHFL.IDX PT, R12, R0, 0x1, 0x181f ;  /* 0x00381f00000c7f89 */ /* 0x000f2800000e0000 */
[----:B------:R-:W5:Y:S04]  /*1b60*/  SHFL.IDX PT, R17, R0, 0x2, 0x181f ;  /* 0x00581f0000117f89 */ /* 0x000f6800000e0000 */
[----:B------:R-:W3:Y:S01]  /*1b70*/  SHFL.IDX PT, R11, R2, 0x3, 0x181f ;  /* 0x00781f00020b7f89 */ /* 0x000ee200000e0000 */
[----:B-1----:R-:W-:-:S03]  /*1b80*/  @P1 LEA R6, P0, R24, R6, 0x1 ;  /* 0x0000000618061211 */ /* 0x002fc600078008ff */
[----:B------:R-:W1:Y:S01]  /*1b90*/  SHFL.IDX PT, R14, R0, 0x3, 0x181f ;  /* 0x00781f00000e7f89 */ /* 0x000e6200000e0000 */
[----:B--2---:R-:W-:-:S03]  /*1ba0*/  @P1 LEA.HI.X R7, R24, R7, R245, 0x1, P0 ;  /* 0x0000000718071211 */ /* 0x004fc600000f0cf5 */
[----:B------:R-:W2:Y:S04]  /*1bb0*/  SHFL.IDX PT, R10, R2, 0x4, 0x181f ;  /* 0x00981f00020a7f89 */ /* 0x000ea800000e0000 */
[----:B------:R1:W-:Y:S01]  /*1bc0*/  @P1 LDGSTS.E.BYPASS.LTC128B.128 [R248+0x3900], [R6.64], !P6 ;  /* 0x0390000006f81fae */ /* 0x0003e2000f101d4c */
[----:B------:R-:W-:-:S03]  /*1bd0*/  ISETP.GE.AND P1, PT, R27, 0x31, PT ;  /* 0x000000311b00780c */ /* 0x000fc60003f26270 */
[----:B------:R-:W-:Y:S04]  /*1be0*/  SHFL.IDX PT, R15, R5, 0x6, 0x181f ;  /* 0x00d81f00050f7f89 */ /* 0x000fe800000e0000 */
[----:B------:R-:W2:Y:S04]  /*1bf0*/  SHFL.IDX PT, R2, R2, 0x5, 0x181f ;  /* 0x00b81f0002027f89 */ /* 0x000ea800000e0000 */
[----:B------:R-:W2:Y:S04]  /*1c00*/  SHFL.IDX PT, R5, R0, 0x4, 0x181f ;  /* 0x00981f0000057f89 */ /* 0x000ea800000e0000 */
[----:B------:R-:W-:Y:S01]  /*1c10*/  SHFL.IDX PT, R13, R0, 0x6, 0x181f ;  /* 0x00d81f00000d7f89 */ /* 0x000fe200000e0000 */
[----:B-1----:R-:W-:-:S02]  /*1c20*/  @P3 LEA R6, P4, R24, R8, 0x1 ;  /* 0x0000000818063211 */ /* 0x002fc400078808ff */
[C---:B---3--:R-:W-:Y:S02]  /*1c30*/  @P2 LEA R8, P0, R24.reuse, R9, 0x1 ;  /* 0x0000000918082211 */ /* 0x048fe400078008ff */
[C-C-:B----4-:R-:W-:Y:S02]  /*1c40*/  @P3 LEA.HI.X R7, R24.reuse, R12, R245.reuse, 0x1, P4 ;  /* 0x0000000c18073211 */ /* 0x150fe400020f0cf5 */
[----:B------:R1:W3:Y:S01]  /*1c50*/  SHFL.IDX PT, R12, R0, 0x5, 0x181f ;  /* 0x00b81f00000c7f89 */ /* 0x0002e200000e0000 */
[----:B-----5:R-:W-:Y:S02]  /*1c60*/  @P2 LEA.HI.X R9, R24, R17, R245, 0x1, P0 ;  /* 0x0000001118092211 */ /* 0x020fe400000f0cf5 */
[C---:B------:R-:W-:Y:S01]  /*1c70*/  ISETP.GE.AND P4, PT, R27.reuse, 0x41, PT ;  /* 0x000000411b00780c */ /* 0x040fe20003f86270 */
[----:B------:R4:W-:Y:S01]  /*1c80*/  @P3 LDGSTS.E.BYPASS.LTC128B.128 [R248+0x4100], [R6.64], !P6 ;  /* 0x0410000006f83fae */ /* 0x0009e2000f101d4c */
[C---:B------:R-:W-:Y:S02]  /*1c90*/  ISETP.GE.AND P3, PT, R27.reuse, 0x51, PT ;  /* 0x000000511b00780c */ /* 0x040fe40003f66270 */
[----:B------:R-:W-:Y:S01]  /*1ca0*/  SHF.R.S32.HI R17, RZ, 0x4, R20 ;  /* 0x00000004ff117819 */ /* 0x000fe20000011414 */
[----:B------:R5:W-:Y:S01]  /*1cb0*/  @P2 LDGSTS.E.BYPASS.LTC128B.128 [R248+0x4900], [R8.64], !P6 ;  /* 0x0490000008f82fae */ /* 0x000be2000f101d4c */
[----:B------:R-:W-:-:S02]  /*1cc0*/  ISETP.GE.AND P2, PT, R27, 0x61, PT ;  /* 0x000000611b00780c */ /* 0x000fc40003f46270 */
[----:B-1----:R-:W-:-:S04]  /*1cd0*/  LEA.HI R0, R20, R17, RZ, 0x1 ;  /* 0x0000001114007211 */ /* 0x002fc800078f08ff */
[----:B------:R-:W-:Y:S02]  /*1ce0*/  LOP3.LUT R0, R0, 0xfffffffe, RZ, 0xc0, !PT ;  /* 0xfffffffe00007812 */ /* 0x000fe400078ec0ff */
[----:B----4-:R-:W-:-:S04]  /*1cf0*/  @P1 LEA R6, P0, R24, R11, 0x1 ;  /* 0x0000000b18061211 */ /* 0x010fc800078008ff */
[C---:B------:R-:W-:Y:S02]  /*1d00*/  @P1 LEA.HI.X R7, R24.reuse, R14, R245, 0x1, P0 ;  /* 0x0000000e18071211 */ /* 0x040fe400000f0cf5 */
[----:B--2---:R-:W-:-:S03]  /*1d10*/  @P4 LEA R10, P0, R24, R10, 0x1 ;  /* 0x0000000a180a4211 */ /* 0x004fc600078008ff */
[----:B------:R1:W-:Y:S01]  /*1d20*/  @P1 LDGSTS.E.BYPASS.LTC128B.128 [R248+0x5100], [R6.64], !P6 ;  /* 0x0510000006f81fae */ /* 0x0003e2000f101d4c */
[----:B-----5:R-:W-:Y:S01]  /*1d30*/  @P3 LEA R8, P1, R24, R2, 0x1 ;  /* 0x0000000218083211 */ /* 0x020fe200078208ff */
[----:B------:R-:W-:Y:S01]  /*1d40*/  IMAD.SHL.U32 R2, R18, 0x40, RZ ;  /* 0x0000004012027824 */ /* 0x000fe200078e00ff */
[C-C-:B------:R-:W-:Y:S02]  /*1d50*/  @P4 LEA.HI.X R11, R24.reuse, R5, R245.reuse, 0x1, P0 ;  /* 0x00000005180b4211 */ /* 0x140fe400000f0cf5 */
[----:B---3--:R-:W-:Y:S01]  /*1d60*/  @P3 LEA.HI.X R9, R24, R12, R245, 0x1, P1 ;  /* 0x0000000c18093211 */ /* 0x008fe200008f0cf5 */
[----:B------:R-:W-:Y:S01]  /*1d70*/  IMAD.IADD R12, R17, 0x1, -R0 ;  /* 0x00000001110c7824 */ /* 0x000fe200078e0a00 */
[----:B------:R-:W-:Y:S01]  /*1d80*/  LOP3.LUT R2, R2, 0x1c0, RZ, 0xc0, !PT ;  /* 0x000001c002027812 */ /* 0x000fe200078ec0ff */
[----:B------:R2:W-:Y:S01]  /*1d90*/  @P4 LDGSTS.E.BYPASS.LTC128B.128 [R248+0x5900], [R10.64], !P6 ;  /* 0x059000000af84fae */ /* 0x0005e2000f101d4c */
[----:B------:R-:W-:Y:S02]  /*1da0*/  IMAD.SHL.U32 R0, R26, 0x40, RZ ;  /* 0x000000401a007824 */ /* 0x000fe400078e00ff */
[----:B------:R-:W-:Y:S01]  /*1db0*/  IMAD.SHL.U32 R5, R12, 0x8, RZ ;  /* 0x000000080c057824 */ /* 0x000fe200078e00ff */
[----:B------:R3:W-:Y:S02]  /*1dc0*/  @P3 LDGSTS.E.BYPASS.LTC128B.128 [R248+0x6100], [R8.64], !P6 ;  /* 0x0610000008f83fae */ /* 0x0007e4000f101d4c */
[----:B------:R-:W-:-:S02]  /*1dd0*/  LOP3.LUT R0, R0, 0x1c0, RZ, 0xc0, !PT ;  /* 0x000001c000007812 */ /* 0x000fc400078ec0ff */
[----:B-1----:R-:W-:-:S04]  /*1de0*/  @P2 LEA R6, P0, R24, R15, 0x1 ;  /* 0x0000000f18062211 */ /* 0x002fc800078008ff */
[--C-:B------:R-:W-:Y:S02]  /*1df0*/  @P2 LEA.HI.X R7, R24, R13, R245.reuse, 0x1, P0 ;  /* 0x0000000d18072211 */ /* 0x100fe400000f0cf5 */
[----:B------:R-:W-:Y:S02]  /*1e00*/  LOP3.LUT P0, RZ, R26, 0x2, RZ, 0xc0, !PT ;  /* 0x000000021aff7812 */ /* 0x000fe4000780c0ff */
[C---:B------:R-:W-:Y:S01]  /*1e10*/  SHF.L.U64.HI R245, R24.reuse, 0x1, R245 ;  /* 0x0000000118f57819 */ /* 0x040fe200000102f5 */
[----:B------:R1:W-:Y:S01]  /*1e20*/  @P2 LDGSTS.E.BYPASS.LTC128B.128 [R248+0x6900], [R6.64], !P6 ;  /* 0x0690000006f82fae */ /* 0x0003e2000f101d4c */
[----:B------:R-:W-:Y:S01]  /*1e30*/  ISETP.GE.AND P2, PT, R24, c[0x0][0x1d4], PT ;  /* 0x0000750018007a0c */ /* 0x000fe20003f46270 */
[----:B---3--:R-:W-:Y:S02]  /*1e40*/  IMAD.SHL.U32 R8, R16, 0x8, RZ ;  /* 0x0000000810087824 */ /* 0x008fe400078e00ff */
[----:B------:R-:W0:Y:S01]  /*1e50*/  LDGDEPBAR ;  /* 0x00000000000079af */ /* 0x000e220000000000 */
[----:B------:R-:W-:-:S02]  /*1e60*/  ISETP.LT.OR P4, PT, R27, 0x1, P2 ;  /* 0x000000011b00780c */ /* 0x000fc40001781670 */
[----:B------:R-:W-:Y:S02]  /*1e70*/  ISETP.LT.OR P1, PT, R27, 0x11, P2 ;  /* 0x000000111b00780c */ /* 0x000fe40001721670 */
[----:B------:R-:W-:Y:S02]  /*1e80*/  LOP3.LUT R8, R0, 0x8, R8, 0xf8, !PT ;  /* 0x0000000800087812 */ /* 0x000fe400078ef808 */
[----:B-1----:R-:W-:Y:S01]  /*1e90*/  SHF.R.U32.HI R6, RZ, 0x3, R0 ;  /* 0x00000003ff067819 */ /* 0x002fe20000011600 */
[----:B------:R-:W-:-:S04]  /*1ea0*/  DEPBAR.LE SB0, 0x1 ;  /* 0x000080400000791a */ /* 0x000fc80000000000 */
[----:B------:R-:W-:-:S04]  /*1eb0*/  DEPBAR.LE SB0, 0x0 ;  /* 0x000080000000791a */ /* 0x000fc80000000000 */
[----:B------:R-:W-:Y:S01]  /*1ec0*/  LOP3.LUT R7, R2, 0x8, R5, 0xf8, !PT ;  /* 0x0000000802077812 */ /* 0x000fe200078ef805 */
[----:B------:R-:W-:Y:S01]  /*1ed0*/  IMAD.SHL.U32 R5, R19, 0x40, RZ ;  /* 0x0000004013057824 */ /* 0x000fe200078e00ff */
[----:B------:R-:W-:Y:S01]  /*1ee0*/  SHF.R.U32.HI R2, RZ, 0x3, R2 ;  /* 0x00000003ff027819 */ /* 0x000fe20000011602 */
[----:B------:R-:W-:Y:S01]  /*1ef0*/  IMAD.SHL.U32 R0, R138, 0x20, RZ ;  /* 0x000000208a007824 */ /* 0x000fe200078e00ff */
[----:B------:R-:W-:Y:S02]  /*1f00*/  LOP3.LUT R6, R8, R6, RZ, 0x3c, !PT ;  /* 0x0000000608067212 */ /* 0x000fe400078e3cff */
[----:B------:R-:W-:Y:S02]  /*1f10*/  LOP3.LUT R137, R7, R2, RZ, 0x3c, !PT ;  /* 0x0000000207897212 */ /* 0x000fe400078e3cff */
[----:B------:R-:W-:Y:S02]  /*1f20*/  LOP3.LUT R136, R5, 0xfffffe00, RZ, 0xc0, !PT ;  /* 0xfffffe0005887812 */ /* 0x000fe400078ec0ff */
[----:B------:R-:W-:Y:S01]  /*1f30*/  LOP3.LUT R2, R0, 0x7ffffc00, RZ, 0xc0, !PT ;  /* 0x7ffffc0000027812 */ /* 0x000fe200078ec0ff */
[----:B------:R-:W-:-:S02]  /*1f40*/  IMAD R0, R12, 0x200, R6 ;  /* 0x000002000c007824 */ /* 0x000fc400078e0206 */
[----:B------:R-:W-:Y:S01]  /*1f50*/  IMAD.WIDE.U32 R6, R249, c[0x0][0x208], RZ ;  /* 0x00008200f9067a25 */ /* 0x000fe200078e00ff */
[----:B------:R-:W-:-:S03]  /*1f60*/  IADD3 R2, R137, R136, R2 ;  /* 0x0000008889027210 */ /* 0x000fc60007ffe002 */
[----:B------:R-:W-:Y:S01]  /*1f70*/  IMAD.SHL.U32 R139, R0, 0x2, RZ ;  /* 0x00000002008b7824 */ /* 0x000fe200078e00ff */
[----:B------:R-:W-:Y:S01]  /*1f80*/  BAR.SYNC.DEFER_BLOCKING 0x0 ;  /* 0x0000000000007b1d */ /* 0x000fe20000010000 */
[----:B------:R-:W-:Y:S02]  /*1f90*/  IMAD.SHL.U32 R234, R2, 0x2, RZ ;  /* 0x0000000202ea7824 */ /* 0x000fe400078e00ff */
[----:B------:R-:W-:Y:S01]  /*1fa0*/  IMAD R2, R56, c[0x0][0x218], RZ ;  /* 0x0000860038027a24 */ /* 0x000fe200078e02ff */
[----:B------:R-:W-:Y:S01]  /*1fb0*/  IADD3 R0, R139, 0x3900, RZ ;  /* 0x000039008b007810 */ /* 0x000fe20007ffe0ff */
[----:B------:R-:W-:Y:S01]  /*1fc0*/  IMAD R237, R3, 0x2, R234 ;  /* 0x0000000203ed7824 */ /* 0x000fe200078e02ea */
[----:B------:R-:W-:Y:S01]  /*1fd0*/  IADD3 R238, R139, 0x3920, RZ ;  /* 0x000039208bee7810 */ /* 0x000fe20007ffe0ff */
[----:B------:R-:W-:Y:S01]  /*1fe0*/  IMAD R2, R247, c[0x0][0x21c], R2 ;  /* 0x00008700f7027a24 */ /* 0x000fe200078e0202 */
[----:B------:R-:W-:Y:S01]  /*1ff0*/  @P0 IADD3 R238, R0, -0x20, RZ ;  /* 0xffffffe000ee0810 */ /* 0x000fe20007ffe0ff */
[----:B------:R-:W-:-:S02]  /*2000*/  IMAD R0, R25, c[0x0][0x208], RZ ;  /* 0x0000820019007a24 */ /* 0x000fc400078e02ff */
[----:B------:R-:W-:Y:S01]  /*2010*/  IMAD R235, R4, 0x2, R234 ;  /* 0x0000000204eb7824 */ /* 0x000fe200078e02ea */
[C---:B------:R-:W-:Y:S01]  /*2020*/  IADD3 R244, R238.reuse, 0x800, RZ ;  /* 0x00000800eef47810 */ /* 0x040fe20007ffe0ff */
[----:B------:R-:W-:Y:S01]  /*2030*/  IMAD R0, R249, c[0x0][0x20c], R0 ;  /* 0x00008300f9007a24 */ /* 0x000fe200078e0200 */
[C---:B------:R-:W-:Y:S01]  /*2040*/  IADD3 R243, R238.reuse, 0x1000, RZ ;  /* 0x00001000eef37810 */ /* 0x040fe20007ffe0ff */
[----:B------:R-:W-:Y:S01]  /*2050*/  IMAD R236, R3, 0x2, R235 ;  /* 0x0000000203ec7824 */ /* 0x000fe200078e02eb */
[C---:B------:R-:W-:Y:S01]  /*2060*/  IADD3 R242, R238.reuse, 0x1800, RZ ;  /* 0x00001800eef27810 */ /* 0x040fe20007ffe0ff */
[----:B------:R-:W-:Y:S01]  /*2070*/  IMAD.IADD R7, R7, 0x1, R0 ;  /* 0x0000000107077824 */ /* 0x000fe200078e0200 */
[C---:B------:R-:W-:Y:S02]  /*2080*/  IADD3 R241, R238.reuse, 0x2000, RZ ;  /* 0x00002000eef17810 */ /* 0x040fe40007ffe0ff */
[C---:B------:R-:W-:Y:S01]  /*2090*/  IADD3 R240, R238.reuse, 0x2800, RZ ;  /* 0x00002800eef07810 */ /* 0x040fe20007ffe0ff */
[----:B------:R-:W-:Y:S01]  /*20a0*/  IMAD.WIDE.U32 R6, R247, c[0x0][0x218], R6 ;  /* 0x00008600f7067a25 */ /* 0x000fe200078e0006 */
[----:B------:R-:W-:Y:S01]  /*20b0*/  IADD3 R239, R238, 0x3000, RZ ;  /* 0x00003000eeef7810 */ /* 0x000fe20007ffe0ff */
[----:B--2---:R-:W-:Y:S03]  /*20c0*/  LDSM.16.M88.4 R8, [R234+0x9100] ;  /* 0x00910000ea08783b */ /* 0x004fe60000000200 */
[----:B------:R-:W-:Y:S01]  /*20d0*/  IADD3 R0, P0, R6, UR22, RZ ;  /* 0x0000001606007c10 */ /* 0x000fe2000ff1e0ff */
[----:B------:R-:W1:Y:S03]  /*20e0*/  LDSM.16.M88.4 R32, [R139+0x3900] ;  /* 0x003900008b20783b */ /* 0x000e660000000200 */
[----:B------:R-:W-:Y:S01]  /*20f0*/  IADD3.X R6, R7, UR5, R2, P0, !PT ;  /* 0x0000000507067c10 */ /* 0x000fe200087fe402 */
[----:B------:R-:W2:Y:S01]  /*2100*/  LDSM.16.M88.4 R28, [R139+0x4100] ;  /* 0x004100008b1c783b */ /* 0x000ea20000000200 */
[----:B------:R-:W-:-:S03]  /*2110*/  LEA R2, P0, R0, c[0x0][0x1f8], 0x1 ;  /* 0x00007e0000027a11 */ /* 0x000fc600078008ff */
[----:B------:R-:W3:Y:S01]  /*2120*/  LDSM.16.M88.4 R20, [R139+0x4900] ;  /* 0x004900008b14783b */ /* 0x000ee20000000200 */
[----:B------:R-:W-:-:S03]  /*2130*/  LEA.HI.X R0, R0, c[0x0][0x1fc], R6, 0x1, P0 ;  /* 0x00007f0000007a11 */ /* 0x000fc600000f0c06 */
[----:B------:R-:W4:Y:S04]  /*2140*/  LDSM.16.M88.4 R16, [R139+0x5100] ;  /* 0x005100008b10783b */ /* 0x000f280000000200 */
[----:B------:R-:W5:Y:S04]  /*2150*/  LDSM.16.M88.4 R36, [R139+0x5900] ;  /* 0x005900008b24783b */ /* 0x000f680000000200 */
[----:B------:R-:W4:Y:S04]  /*2160*/  LDSM.16.M88.4 R40, [R139+0x6100] ;  /* 0x006100008b28783b */ /* 0x000f280000000200 */
[----:B------:R-:W4:Y:S04]  /*2170*/  LDSM.16.M88.4 R44, [R139+0x6900] ;  /* 0x006900008b2c783b */ /* 0x000f280000000200 */
[----:B------:R-:W5:Y:S04]  /*2180*/  LDSM.16.M88.4 R12, [R234+0x7100] ;  /* 0x00710000ea0c783b */ /* 0x000f680000000200 */
[----:B------:R-:W3:Y:S04]  /*2190*/  SHFL.IDX PT, R5, R2, RZ, 0x181f ;  /* 0x00181fff02057589 */ /* 0x000ee800000e0000 */
[----:B------:R-:W-:Y:S01]  /*21a0*/  SHFL.IDX PT, R6, R2, 0x1, 0x181f ;  /* 0x00381f0002067f89 */ /* 0x000fe200000e0000 */
[C---:B-1----:R-:W-:Y:S03]  /*21b0*/  HMMA.16816.F32 R52, R8.reuse, R32, RZ ;  /* 0x000000200834723c */ /* 0x042fe600000018ff */
[----:B------:R-:W-:Y:S04]  /*21c0*/  SHFL.IDX PT, R7, R2, 0x2, 0x181f ;  /* 0x00581f0002077f89 */ /* 0x000fe800000e0000 */
[----:B------:R-:W-:Y:S01]  /*21d0*/  SHFL.IDX PT, R25, R0, 0x4, 0x181f ;  /* 0x00981f0000197f89 */ /* 0x000fe200000e0000 */
[C---:B--2---:R-:W-:Y:S03]  /*21e0*/  HMMA.16816.F32 R60, R8.reuse, R28, RZ ;  /* 0x0000001c083c723c */ /* 0x044fe600000018ff */
[----:B------:R-:W-:Y:S04]  /*21f0*/  LDSM.16.M88.4 R76, [R238+0x1000] ;  /* 0x00100000ee4c783b */ /* 0x000fe80000000200 */
[----:B------:R-:W-:Y:S01]  /*2200*/  LDSM.16.M88.4 R48, [R238+0x1800] ;  /* 0x00180000ee30783b */ /* 0x000fe20000000200 */
[C---:B---3--:R-:W-:Y:S03]  /*2210*/  HMMA.16816.F32 R64, R8.reuse, R20, RZ ;  /* 0x000000140840723c */ /* 0x048fe600000018ff */
[----:B------:R-:W-:Y:S04]  /*2220*/  LDSM.16.M88.4 R80, [R238+0x800] ;  /* 0x00080000ee50783b */ /* 0x000fe80000000200 */
[----:B------:R-:W-:Y:S01]  /*2230*/  LDSM.16.M88.4 R84, [R238] ;  /* 0x00000000ee54783b */ /* 0x000fe20000000200 */
[C---:B----4-:R-:W-:Y:S08]  /*2240*/  HMMA.16816.F32 R68, R8.reuse, R16, RZ ;  /* 0x000000100844723c */ /* 0x050ff000000018ff */
[C---:B-----5:R-:W-:Y:S08]  /*2250*/  HMMA.16816.F32 R96, R8.reuse, R36, RZ ;  /* 0x000000240860723c */ /* 0x060ff000000018ff */
[C---:B------:R-:W-:Y:S08]  /*2260*/  HMMA.16816.F32 R92, R8.reuse, R40, RZ ;  /* 0x00000028085c723c */ /* 0x040ff000000018ff */
[C---:B------:R-:W-:Y:S08]  /*2270*/  HMMA.16816.F32 R72, R8.reuse, R44, RZ ;  /* 0x0000002c0848723c */ /* 0x040ff000000018ff */
[C---:B------:R-:W-:Y:S08]  /*2280*/  HMMA.16816.F32 R104, R8.reuse, R34, RZ ;  /* 0x000000220868723c */ /* 0x040ff000000018ff */
[C---:B------:R-:W-:Y:S08]  /*2290*/  HMMA.16816.F32 R88, R8.reuse, R30, RZ ;  /* 0x0000001e0858723c */ /* 0x040ff000000018ff */
[C---:B------:R-:W-:Y:S08]  /*22a0*/  HMMA.16816.F32 R100, R8.reuse, R22, RZ ;  /* 0x000000160864723c */ /* 0x040ff000000018ff */
[C---:B------:R-:W-:Y:S08]  /*22b0*/  HMMA.16816.F32 R116, R8.reuse, R18, RZ ;  /* 0x000000120874723c */ /* 0x040ff000000018ff */
[C---:B------:R-:W-:Y:S08]  /*22c0*/  HMMA.16816.F32 R112, R8.reuse, R38, RZ ;  /* 0x000000260870723c */ /* 0x040ff000000018ff */
[C---:B------:R-:W-:Y:S08]  /*22d0*/  HMMA.16816.F32 R108, R8.reuse, R42, RZ ;  /* 0x0000002a086c723c */ /* 0x040ff000000018ff */
[----:B------:R-:W-:Y:S01]  /*22e0*/  HMMA.16816.F32 R120, R8, R46, RZ ;  /* 0x0000002e0878723c */ /* 0x000fe200000018ff */
[----:B------:R-:W1:Y:S04]  /*22f0*/  SHFL.IDX PT, R8, R0, RZ, 0x181f ;  /* 0x00181fff00087589 */ /* 0x000e6800000e0000 */
[----:B------:R-:W-:Y:S03]  /*2300*/  SHFL.IDX PT, R10, R0, 0x1, 0x181f ;  /* 0x00381f00000a7f89 */ /* 0x000fe600000e0000 */
[C---:B------:R-:W-:Y:S01]  /*2310*/  HMMA.16816.F32 R168, R12.reuse, R32, RZ ;  /* 0x000000200ca8723c */ /* 0x040fe200000018ff */
[----:B------:R-:W-:Y:S04]  /*2320*/  SHFL.IDX PT, R9, R2, 0x3, 0x181f ;  /* 0x00781f0002097f89 */ /* 0x000fe800000e0000 */
[----:B------:R-:W-:Y:S03]  /*2330*/  SHFL.IDX PT, R11, R2, 0x4, 0x181f ;  /* 0x00981f00020b7f89 */ /* 0x000fe600000e0000 */
[C---:B------:R-:W-:Y:S01]  /*2340*/  HMMA.16816.F32 R220, R12.reuse, R34, RZ ;  /* 0x000000220cdc723c */ /* 0x040fe200000018ff */
[----:B------:R-:W-:Y:S07]  /*2350*/  LDSM.16.M88.4 R32, [R238+0x2800] ;  /* 0x00280000ee20783b */ /* 0x000fee0000000200 */
[C---:B------:R-:W-:Y:S08]  /*2360*/  HMMA.16816.F32 R184, R12.reuse, R28, RZ ;  /* 0x0000001c0cb8723c */ /* 0x040ff000000018ff */
[C---:B------:R-:W-:Y:S01]  /*2370*/  HMMA.16816.F32 R216, R12.reuse, R30, RZ ;  /* 0x0000001e0cd8723c */ /* 0x040fe200000018ff */
[----:B------:R-:W-:Y:S07]  /*2380*/  LDSM.16.M88.4 R28, [R238+0x3000] ;  /* 0x00300000ee1c783b */ /* 0x000fee0000000200 */
[C---:B------:R-:W-:Y:S07]  /*2390*/  HMMA.16816.F32 R164, R12.reuse, R20, RZ ;  /* 0x000000140ca4723c */ /* 0x040fee00000018ff */
[-C--:B------:R-:W-:Y:S01]  /*23a0*/  IADD3 R20, P3, R5, R246.reuse, RZ ;  /* 0x000000f605147210 */ /* 0x080fe20007f7e0ff */
[C---:B------:R-:W-:Y:S01]  /*23b0*/  HMMA.16816.F32 R212, R12.reuse, R22, RZ ;  /* 0x000000160cd4723c */ /* 0x040fe200000018ff */
[----:B------:R-:W-:Y:S03]  /*23c0*/  SHFL.IDX PT, R23, R0, 0x3, 0x181f ;  /* 0x00781f0000177f89 */ /* 0x000fe600000e0000 */
[----:B-1----:R-:W-:Y:S01]  /*23d0*/  IMAD.X R21, R8, 0x1, R245, P3 ;  /* 0x0000000108157824 */ /* 0x002fe200018e06f5 */
[----:B------:R-:W-:Y:S03]  /*23e0*/  SHFL.IDX PT, R22, R2, 0x5, 0x181f ;  /* 0x00b81f0002167f89 */ /* 0x000fe600000e0000 */
[C---:B------:R-:W-:Y:S01]  /*23f0*/  HMMA.16816.F32 R160, R12.reuse, R16, RZ ;  /* 0x000000100ca0723c */ /* 0x040fe200000018ff */
[----:B------:R-:W-:Y:S04]  /*2400*/  SHFL.IDX PT, R2, R2, 0x6, 0x181f ;  /* 0x00d81f0002027f89 */ /* 0x000fe800000e0000 */
[----:B------:R-:W-:Y:S03]  /*2410*/  SHFL.IDX PT, R5, R0, 0x6, 0x181f ;  /* 0x00d81f0000057f89 */ /* 0x000fe600000e0000 */
[C---:B------:R-:W-:Y:S01]  /*2420*/  HMMA.16816.F32 R176, R12.reuse, R18, RZ ;  /* 0x000000120cb0723c */ /* 0x040fe200000018ff */
[----:B------:R-:W1:Y:S07]  /*2430*/  LDSM.16.M88.4 R16, [R237+0x9100] ;  /* 0x00910000ed10783b */ /* 0x000e6e0000000200 */
[C---:B------:R-:W-:Y:S08]  /*2440*/  HMMA.16816.F32 R156, R12.reuse, R36, RZ ;  /* 0x000000240c9c723c */ /* 0x040ff000000018ff */
[C---:B------:R-:W-:Y:S01]  /*2450*/  HMMA.16816.F32 R172, R12.reuse, R38, RZ ;  /* 0x000000260cac723c */ /* 0x040fe200000018ff */
[----:B------:R-:W-:Y:S07]  /*2460*/  LDSM.16.M88.4 R36, [R238+0x2000] ;  /* 0x00200000ee24783b */ /* 0x000fee0000000200 */
[C---:B------:R-:W-:Y:S01]  /*2470*/  HMMA.16816.F32 R152, R12.reuse, R40, RZ ;  /* 0x000000280c98723c */ /* 0x040fe200000018ff */
[----:B------:R-:W2:Y:S07]  /*2480*/  SHFL.IDX PT, R40, R0, 0x5, 0x181f ;  /* 0x00b81f0000287f89 */ /* 0x000eae00000e0000 */
[C---:B------:R-:W-:Y:S08]  /*2490*/  HMMA.16816.F32 R180, R12.reuse, R42, RZ ;  /* 0x0000002a0cb4723c */ /* 0x040ff000000018ff */
[C---:B------:R-:W-:Y:S08]  /*24a0*/  HMMA.16816.F32 R144, R12.reuse, R44, RZ ;  /* 0x0000002c0c90723c */ /* 0x040ff000000018ff */
[----:B------:R-:W-:Y:S01]  /*24b0*/  HMMA.16816.F32 R148, R12, R46, RZ ;  /* 0x0000002e0c94723c */ /* 0x000fe200000018ff */
[----:B------:R-:W3:Y:S06]  /*24c0*/  SHFL.IDX PT, R13, R0, 0x2, 0x181f ;  /* 0x00581f00000d7f89 */ /* 0x000eec00000e0000 */
[-C--:B------:R-:W-:Y:S01]  /*24d0*/  IADD3 R14, P0, R6, R246.reuse, RZ ;  /* 0x000000f6060e7210 */ /* 0x080fe20007f1e0ff */
[----:B-1----:R-:W-:Y:S01]  /*24e0*/  HMMA.16816.F32 R128, R16, R76, R64 ;  /* 0x0000004c1080723c */ /* 0x002fe20000001840 */
[----:B------:R-:W-:-:S03]  /*24f0*/  IADD3 R12, P3, R7, R246, RZ ;  /* 0x000000f6070c7210 */ /* 0x000fc60007f7e0ff */
[----:B------:R-:W-:Y:S01]  /*2500*/  IMAD.X R15, R10, 0x1, R245, P0 ;  /* 0x000000010a0f7824 */ /* 0x000fe200000e06f5 */
[----:B------:R-:W-:-:S03]  /*2510*/  IADD3 R6, P0, R9, R246, RZ ;  /* 0x000000f609067210 */ /* 0x000fc60007f1e0ff */
[----:B------:R-:W-:Y:S02]  /*2520*/  HMMA.16816.F32 R124, R16, R48, R68 ;  /* 0x00000030107c723c */ /* 0x000fe40000001844 */
[----:B------:R-:W-:Y:S01]  /*2530*/  IMAD.X R7, R23, 0x1, R245, P0 ;  /* 0x0000000117077824 */ /* 0x000fe200000e06f5 */
[----:B------:R-:W-:-:S05]  /*2540*/  IADD3 R22, P0, R22, R246, RZ ;  /* 0x000000f616167210 */ /* 0x000fca0007f1e0ff */
[--C-:B--2---:R-:W-:Y:S01]  /*2550*/  IMAD.X R23, R40, 0x1, R245.reuse, P0 ;  /* 0x0000000128177824 */ /* 0x104fe200000e06f5 */
[----:B------:R-:W-:Y:S01]  /*2560*/  ISETP.LT.OR P0, PT, R27, 0x31, P2 ;  /* 0x000000311b00780c */ /* 0x000fe20001701670 */
[--C-:B---3--:R-:W-:Y:S01]  /*2570*/  IMAD.X R13, R13, 0x1, R245.reuse, P3 ;  /* 0x000000010d0d7824 */ /* 0x108fe200018e06f5 */
[----:B------:R-:W-:Y:S01]  /*2580*/  IADD3 R24, P3, R11, R246, RZ ;  /* 0x000000f60b187210 */ /* 0x000fe20007f7e0ff */
[----:B------:R-:W-:Y:S01]  /*2590*/  IMAD.MOV.U32 R0, RZ, RZ, 0x40 ;  /* 0x00000040ff007424 */ /* 0x000fe200078e00ff */
[----:B------:R-:W1:Y:S01]  /*25a0*/  LDSM.16.M88.4 R8, [R237+0x7100] ;  /* 0x00710000ed08783b */ /* 0x000e620000000200 */
[----:B------:R-:W-:Y:S02]  /*25b0*/  HMMA.16816.F32 R44, R16, R28, R72 ;  /* 0x0000001c102c723c */ /* 0x000fe40000001848 */
[----:B------:R-:W-:Y:S01]  /*25c0*/  IMAD.X R25, R25, 0x1, R245, P3 ;  /* 0x0000000119197824 */ /* 0x000fe200018e06f5 */
[C---:B------:R-:W-:Y:S01]  /*25d0*/  ISETP.LT.OR P3, PT, R27.reuse, 0x21, P2 ;  /* 0x000000211b00780c */ /* 0x040fe20001761670 */
[----:B------:R-:W-:Y:S01]  /*25e0*/  @!PT LDS RZ, [RZ] ;  /* 0x00000000fffff984 */ /* 0x000fe20000000800 */
[----:B------:R-:W-:Y:S01]  /*25f0*/  @!PT LDS RZ, [RZ] ;  /* 0x00000000fffff984 */ /* 0x000fe20000000800 */
[----:B------:R-:W-:Y:S01]  /*2600*/  @!PT LDS RZ, [RZ] ;  /* 0x00000000fffff984 */ /* 0x000fe20000000800 */
[----:B------:R2:W-:Y:S01]  /*2610*/  LDGSTS.E.BYPASS.LTC128B.128 [R248+0x100], [R20.64], !P4 ;  /* 0x0010000014f87fae */ /* 0x0005e2000e101d4c */
[----:B------:R-:W-:-:S03]  /*2620*/  ISETP.LT.OR P4, PT, R27, 0x41, P2 ;  /* 0x000000411b00780c */ /* 0x000fc60001781670 */
[----:B------:R3:W-:Y:S01]  /*2630*/  LDGSTS.E.BYPASS.LTC128B.128 [R248+0x900], [R14.64], !P1 ;  /* 0x009000000ef87fae */ /* 0x0007e2000c901d4c */
[----:B------:R-:W-:Y:S01]  /*2640*/  LOP3.LUT P1, RZ, R26, 0x4, RZ, 0xc0, !PT ;  /* 0x000000041aff7812 */ /* 0x000fe2000782c0ff */
[----:B------:R-:W-:Y:S03]  /*2650*/  HMMA.16816.F32 R204, R16, R78, R100 ;  /* 0x0000004e10cc723c */ /* 0x000fe60000001864 */
[----:B------:R-:W-:-:S03]  /*2660*/  SEL R0, R0, 0xffffffc0, !P1 ;  /* 0xffffffc000007807 */ /* 0x000fc60004800000 */
[----:B------:R3:W-:Y:S01]  /*2670*/  LDGSTS.E.BYPASS.LTC128B.128 [R248+0x1100], [R12.64], !P3 ;  /* 0x011000000cf87fae */ /* 0x0007e2000d901d4c */
[----:B------:R-:W-:Y:S01]  /*2680*/  ISETP.LT.OR P3, PT, R27, 0x51, P2 ;  /* 0x000000511b00780c */ /* 0x000fe20001761670 */
[----:B------:R-:W-:Y:S01]  /*2690*/  IMAD.IADD R233, R139, 0x1, R0 ;  /* 0x000000018be97824 */ /* 0x000fe200078e0200 */
[----:B------:R-:W-:Y:S01]  /*26a0*/  ISETP.LT.OR P2, PT, R27, 0x61, P2 ;  /* 0x000000611b00780c */ /* 0x000fe20001741670 */
[----:B------:R4:W-:Y:S01]  /*26b0*/  LDGSTS.E.BYPASS.LTC128B.128 [R248+0x1900], [R6.64], !P0 ;  /* 0x0190000006f87fae */ /* 0x0009e2000c101d4c */
[----:B------:R-:W-:Y:S01]  /*26c0*/  HMMA.16816.F32 R140, R16, R84, R52 ;  /* 0x00000054108c723c */ /* 0x000fe20000001834 */
[----:B------:R-:W-:Y:S01]  /*26d0*/  IMAD.IADD R232, R0, 0x1, R238 ;  /* 0x0000000100e87824 */ /* 0x000fe200078e02ee */
[----:B------:R-:W-:Y:S01]  /*26e0*/  LOP3.LUT R0, R137, R136, RZ, 0xfc, !PT ;  /* 0x0000008889007212 */ /* 0x000fe200078efcff */
[----:B------:R5:W-:Y:S01]  /*26f0*/  LDGSTS.E.BYPASS.LTC128B.128 [R248+0x2100], [R24.64], !P4 ;  /* 0x0210000018f87fae */ /* 0x000be2000e101d4c */
[----:B------:R-:W-:-:S04]  /*2700*/  ISETP.GT.AND P4, PT, R225, 0x6f, PT ;  /* 0x0000006fe100780c */ /* 0x000fc80003f84270 */
[C---:B------:R-:W-:Y:S01]  /*2710*/  HMMA.16816.F32 R132, R16.reuse, R80, R60 ;  /* 0x000000501084723c */ /* 0x040fe2000000183c */
[----:B------:R2:W-:Y:S07]  /*2720*/  LDGSTS.E.BYPASS.LTC128B.128 [R248+0x2900], [R22.64], !P3 ;  /* 0x0290000016f87fae */ /* 0x0005ee000d901d4c */
[C---:B------:R-:W-:Y:S08]  /*2730*/  HMMA.16816.F32 R96, R16.reuse, R36, R96 ;  /* 0x000000241060723c */ /* 0x040ff00000001860 */
[----:B---3--:R-:W-:Y:S01]  /*2740*/  HMMA.16816.F32 R12, R16, R82, R88 ;  /* 0x00000052100c723c */ /* 0x008fe20000001858 */
[----:B----4-:R-:W-:-:S05]  /*2750*/  IADD3 R6, P0, R2, R246, RZ ;  /* 0x000000f602067210 */ /* 0x010fca0007f1e0ff */
[----:B------:R-:W-:Y:S02]  /*2760*/  IMAD.X R7, R5, 0x1, R245, P0 ;  /* 0x0000000105077824 */ /* 0x000fe400000e06f5 */
[C---:B------:R-:W-:Y:S01]  /*2770*/  HMMA.16816.F32 R92, R16.reuse, R32, R92 ;  /* 0x00000020105c723c */ /* 0x040fe2000000185c */
[----:B------:R-:W-:Y:S02]  /*2780*/  PLOP3.LUT P0, PT, PT, PT, UP0, 0x80, 0x0 ;  /* 0x000000000000781c */ /* 0x000fe40003f0f008 */
[----:B------:R3:W-:Y:S04]  /*2790*/  LDGSTS.E.BYPASS.LTC128B.128 [R248+0x3100], [R6.64], !P2 ;  /* 0x0310000006f87fae */ /* 0x0007e8000d101d4c */
[----:B--2---:R-:W-:Y:S01]  /*27a0*/  LDSM.16.M88.4 R20, [R235+0x9100] ;  /* 0x00910000eb14783b */ /* 0x004fe20000000200 */
[C---:B------:R-:W-:Y:S03]  /*27b0*/  HMMA.16816.F32 R104, R16.reuse, R86, R104 ;  /* 0x000000561068723c */ /* 0x040fe60000001868 */
[----:B------:R-:W2:Y:S04]  /*27c0*/  LDSM.16.M88.4 R64, [R233+0x4900] ;  /* 0x00490000e940783b */ /* 0x000ea80000000200 */
[----:B------:R-:W4:Y:S01]  /*27d0*/  LDSM.16.M88.4 R72, [R233+0x3900] ;  /* 0x00390000e948783b */ /* 0x000f220000000200 */
[C---:B------:R-:W-:Y:S03]  /*27e0*/  HMMA.16816.F32 R116, R16.reuse, R50, R116 ;  /* 0x000000321074723c */ /* 0x040fe60000001874 */
[----:B------:R-:W2:Y:S04]  /*27f0*/  LDSM.16.M88.4 R68, [R233+0x4100] ;  /* 0x00410000e944783b */ /* 0x000ea80000000200 */
[----:B------:R-:W2:Y:S01]  /*2800*/  LDSM.16.M88.4 R88, [R233+0x6900] ;  /* 0x00690000e958783b */ /* 0x000ea20000000200 */
[C---:B------:R-:W-:Y:S03]  /*2810*/  HMMA.16816.F32 R112, R16.reuse, R38, R112 ;  /* 0x000000261070723c */ /* 0x040fe60000001870 */
[----:B------:R-:W2:Y:S04]  /*2820*/  LDSM.16.M88.4 R56, [R233+0x5900] ;  /* 0x00590000e938783b */ /* 0x000ea80000000200 */
[----:B------:R-:W2:Y:S01]  /*2830*/  LDSM.16.M88.4 R52, [R233+0x6100] ;  /* 0x00610000e934783b */ /* 0x000ea20000000200 */
[C---:B------:R-:W-:Y:S03]  /*2840*/  HMMA.16816.F32 R108, R16.reuse, R34, R108 ;  /* 0x00000022106c723c */ /* 0x040fe6000000186c */
[----:B------:R-:W-:Y:S04]  /*2850*/  LDSM.16.M88.4 R60, [R233+0x5100] ;  /* 0x00510000e93c783b */ /* 0x000fe80000000200 */
[----:B------:R-:W-:Y:S01]  /*2860*/  LDSM.16.M88.4 R40, [R232+0x1000] ;  /* 0x00100000e828783b */ /* 0x000fe20000000200 */
[----:B------:R-:W-:Y:S03]  /*2870*/  HMMA.16816.F32 R100, R16, R30, R120 ;  /* 0x0000001e1064723c */ /* 0x000fe60000001878 */
[----:B------:R-:W2:Y:S04]  /*2880*/  LDSM.16.M88.4 R16, [R235+0x7100] ;  /* 0x00710000eb10783b */ /* 0x000ea80000000200 */
[----:B-----5:R-:W-:Y:S01]  /*2890*/  LDSM.16.M88.4 R24, [R232+0x3000] ;  /* 0x00300000e818783b */ /* 0x020fe20000000200 */
[C---:B-1----:R-:W-:Y:S03]  /*28a0*/  HMMA.16816.F32 R120, R8.reuse, R84, R168 ;  /* 0x000000540878723c */ /* 0x042fe600000018a8 */
[----:B------:R-:W0:Y:S05]  /*28b0*/  LDGDEPBAR ;  /* 0x00000000000079af */ /* 0x000e2a0000000000 */
[C---:B------:R-:W-:Y:S08]  /*28c0*/  HMMA.16816.F32 R184, R8.reuse, R80, R184 ;  /* 0x0000005008b8723c */ /* 0x040ff000000018b8 */
[C---:B------:R-:W-:Y:S08]  /*28d0*/  HMMA.16816.F32 R84, R8.reuse, R86, R220 ;  /* 0x000000560854723c */ /* 0x040ff000000018dc */
[C---:B------:R-:W-:Y:S08]  /*28e0*/  HMMA.16816.F32 R188, R8.reuse, R76, R164 ;  /* 0x0000004c08bc723c */ /* 0x040ff000000018a4 */
[C---:B------:R-:W-:Y:S08]  /*28f0*/  HMMA.16816.F32 R196, R8.reuse, R36, R156 ;  /* 0x0000002408c4723c */ /* 0x040ff0000000189c */
[C---:B------:R-:W-:Y:S08]  /*2900*/  HMMA.16816.F32 R80, R8.reuse, R82, R216 ;  /* 0x000000520850723c */ /* 0x040ff000000018d8 */
[C---:B------:R-:W-:Y:S08]  /*2910*/  HMMA.16816.F32 R192, R8.reuse, R48, R160 ;  /* 0x0000003008c0723c */ /* 0x040ff000000018a0 */
[C---:B------:R-:W-:Y:S08]  /*2920*/  HMMA.16816.F32 R76, R8.reuse, R78, R212 ;  /* 0x0000004e084c723c */ /* 0x040ff000000018d4 */
[C---:B------:R-:W-:Y:S01]  /*2930*/  HMMA.16816.F32 R156, R8.reuse, R50, R176 ;  /* 0x00000032089c723c */ /* 0x040fe200000018b0 */
[----:B------:R-:W-:Y:S07]  /*2940*/  LDSM.16.M88.4 R48, [R232] ;  /* 0x00000000e830783b */ /* 0x000fee0000000200 */
[C---:B------:R-:W-:Y:S01]  /*2950*/  HMMA.16816.F32 R168, R8.reuse, R38, R172 ;  /* 0x0000002608a8723c */ /* 0x040fe200000018ac */
[----:B------:R-:W-:Y:S07]  /*2960*/  LDSM.16.M88.4 R36, [R232+0x1800] ;  /* 0x00180000e824783b */ /* 0x000fee0000000200 */
[C---:B------:R-:W-:Y:S08]  /*2970*/  HMMA.16816.F32 R200, R8.reuse, R32, R152 ;  /* 0x0000002008c8723c */ /* 0x040ff00000001898 */
[C---:B------:R-:W-:Y:S08]  /*2980*/  HMMA.16816.F32 R208, R8.reuse, R28, R144 ;  /* 0x0000001c08d0723c */ /* 0x040ff00000001890 */
[C---:B------:R-:W-:Y:S01]  /*2990*/  HMMA.16816.F32 R180, R8.reuse, R34, R180 ;  /* 0x0000002208b4723c */ /* 0x040fe200000018b4 */
[----:B------:R-:W-:Y:S07]  /*29a0*/  LDSM.16.M88.4 R32, [R232+0x2000] ;  /* 0x00200000e820783b */ /* 0x000fee0000000200 */
[----:B------:R-:W-:Y:S01]  /*29b0*/  HMMA.16816.F32 R176, R8, R30, R148 ;  /* 0x0000001e08b0723c */ /* 0x000fe20000001894 */
[----:B------:R-:W1:Y:S04]  /*29c0*/  LDSM.16.M88.4 R8, [R236+0x9100] ;  /* 0x00910000ec08783b */ /* 0x000e680000000200 */
[----:B------:R-:W5:Y:S03]  /*29d0*/  LDSM.16.M88.4 R28, [R232+0x2800] ;  /* 0x00280000e81c783b */ /* 0x000f660000000200 */
[C---:B--2---:R-:W-:Y:S08]  /*29e0*/  HMMA.16816.F32 R160, R20.reuse, R64, R128 ;  /* 0x0000004014a0723c */ /* 0x044ff00000001880 */
[C---:B----4-:R-:W-:Y:S08]  /*29f0*/  HMMA.16816.F32 R172, R20.reuse, R72, R140 ;  /* 0x0000004814ac723c */ /* 0x050ff0000000188c */
[C---:B------:R-:W-:Y:S01]  /*2a00*/  HMMA.16816.F32 R128, R20.reuse, R70, R12 ;  /* 0x000000461480723c */ /* 0x040fe2000000180c */
[----:B------:R-:W2:Y:S07]  /*2a10*/  LDSM.16.M88.4 R12, [R236+0x7100] ;  /* 0x00710000ec0c783b */ /* 0x000eae0000000200 */
[----:B------:R-:W-:Y:S01]  /*2a20*/  HMMA.16816.F32 R140, R20, R88, R44 ;  /* 0x00000058148c723c */ /* 0x000fe2000000182c */
[----:B------:R-:W4:Y:S01]  /*2a30*/  LDSM.16.M88.4 R44, [R232+0x800] ;  /* 0x00080000e82c783b */ /* 0x000f220000000200 */
[----:B------:R-:W-:-:S06]  /*2a40*/  DEPBAR.LE SB0, 0x0 ;  /* 0x000080000000791a */ /* 0x000fcc0000000000 */
[C---:B------:R-:W-:Y:S08]  /*2a50*/  HMMA.16816.F32 R164, R20.reuse, R68, R132 ;  /* 0x0000004414a4723c */ /* 0x040ff00000001884 */
[C---:B------:R-:W-:Y:S08]  /*2a60*/  HMMA.16816.F32 R148, R20.reuse, R56, R96 ;  /* 0x000000381494723c */ /* 0x040ff00000001860 */
[C---:B------:R-:W-:Y:S08]  /*2a70*/  HMMA.16816.F32 R132, R20.reuse, R74, R104 ;  /* 0x0000004a1484723c */ /* 0x040ff00000001868 */
[C---:B------:R-:W-:Y:S08]  /*2a80*/  HMMA.16816.F32 R144, R20.reuse, R52, R92 ;  /* 0x000000341490723c */ /* 0x040ff0000000185c */
[----:B------:R-:W-:Y:S08]  /*2a90*/  HMMA.16816.F32 R104, R20, R90, R100 ;  /* 0x0000005a1468723c */ /* 0x000ff00000001864 */
[----:B------:R-:W-:Y:S08]  /*2aa0*/  HMMA.16816.F32 R96, R16, R74, R84 ;  /* 0x0000004a1060723c */ /* 0x000ff00000001854 */
[----:B------:R-:W-:Y:S08]  /*2ab0*/  HMMA.16816.F32 R152, R20, R60, R124 ;  /* 0x0000003c1498723c */ /* 0x000ff0000000187c */
        /* <DEDUP_REMOVED lines=12> */
[----:B------:R-:W-:Y:S08]  /*2b80*/  HMMA.16816.F32 R108, R20, R54, R108 ;  /* 0x00000036146c723c */ /* 0x000ff0000000186c */
[C---:B------:R-:W-:Y:S08]  /*2b90*/  HMMA.16816.F32 R56, R16.reuse, R52, R200 ;  /* 0x000000341038723c */ /* 0x040ff000000018c8 */
[C---:B------:R-:W-:Y:S08]  /*2ba0*/  HMMA.16816.F32 R52, R16.reuse, R54, R180 ;  /* 0x000000361034723c */ /* 0x040ff000000018b4 */
[C---:B------:R-:W-:Y:S08]  /*2bb0*/  HMMA.16816.F32 R20, R16.reuse, R88, R208 ;  /* 0x000000581014723c */ /* 0x040ff000000018d0 */
[----:B------:R-:W-:Y:S08]  /*2bc0*/  HMMA.16816.F32 R16, R16, R90, R176 ;  /* 0x0000005a1010723c */ /* 0x000ff000000018b0 */
[C---:B-1----:R-:W-:Y:S08]  /*2bd0*/  HMMA.16816.F32 R172, R8.reuse, R48, R172 ;  /* 0x0000003008ac723c */ /* 0x042ff000000018ac */
[C---:B------:R-:W-:Y:S08]  /*2be0*/  HMMA.16816.F32 R132, R8.reuse, R50, R132 ;  /* 0x000000320884723c */ /* 0x040ff00000001884 */
[C---:B------:R-:W-:Y:S08]  /*2bf0*/  HMMA.16816.F32 R168, R8.reuse, R36, R152 ;  /* 0x0000002408a8723c */ /* 0x040ff00000001898 */
[C---:B-----5:R-:W-:Y:S08]  /*2c00*/  HMMA.16816.F32 R144, R8.reuse, R28, R144 ;  /* 0x0000001c0890723c */ /* 0x060ff00000001890 */
[----:B------:R-:W-:Y:S08]  /*2c10*/  HMMA.16816.F32 R108, R8, R30, R108 ;  /* 0x0000001e086c723c */ /* 0x000ff0000000186c */
[C---:B--2---:R-:W-:Y:S08]  /*2c20*/  HMMA.16816.F32 R100, R12.reuse, R48, R100 ;  /* 0x000000300c64723c */ /* 0x044ff00000001864 */
[C---:B------:R-:W-:Y:S08]  /*2c30*/  HMMA.16816.F32 R96, R12.reuse, R50, R96 ;  /* 0x000000320c60723c */ /* 0x040ff00000001860 */
[C---:B------:R-:W-:Y:S08]  /*2c40*/  HMMA.16816.F32 R56, R12.reuse, R28, R56 ;  /* 0x0000001c0c38723c */ /* 0x040ff00000001838 */
[----:B------:R-:W-:Y:S08]  /*2c50*/  HMMA.16816.F32 R52, R12, R30, R52 ;  /* 0x0000001e0c34723c */ /* 0x000ff00000001834 */
[C---:B----4-:R-:W-:Y:S08]  /*2c60*/  HMMA.16816.F32 R164, R8.reuse, R44, R164 ;  /* 0x0000002c08a4723c */ /* 0x050ff000000018a4 */
[C---:B------:R-:W-:Y:S08]  /*2c70*/  HMMA.16816.F32 R128, R8.reuse, R46, R128 ;  /* 0x0000002e0880723c */ /* 0x040ff00000001880 */
        /* <DEDUP_REMOVED lines=19> */
[----:B---3--:R-:W-:Y:S02]  /*2db0*/  IMAD.U32 R2, RZ, RZ, UR10 ;  /* 0x0000000aff027e24 */ /* 0x008fe4000f8e00ff */
        /* <DEDUP_REMOVED lines=20> */
[----:B------:R-:W-:Y:S01]  /*2f00*/  IMAD R5, R2, c[0x0][0x1f0], RZ ;  /* 0x00007c0002057a24 */ /* 0x000fe200078e02ff */
[----:B------:R-:W-:-:S03]  /*2f10*/  IADD3 R2, P2, R6, UR20, RZ ;  /* 0x0000001406027c10 */ /* 0x000fc6000ff5e0ff */
[----:B------:R-:W-:Y:S01]  /*2f20*/  IMAD R6, R247, c[0x0][0x1f4], R5 ;  /* 0x00007d00f7067a24 */ /* 0x000fe200078e0205 */
[----:B------:R-:W-:-:S04]  /*2f30*/  LEA R5, P1, R2, c[0x0][0x1c8], 0x1 ;  /* 0x0000720002057a11 */ /* 0x000fc800078208ff */
[----:B------:R-:W-:Y:S01]  /*2f40*/  IADD3.X R6, R7, UR19, R6, P2, !PT ;  /* 0x0000001307067c10 */ /* 0x000fe200097fe406 */
[----:B------:R-:W-:Y:S03]  /*2f50*/  SHFL.IDX PT, R10, R5, 0x2, 0x181f ;  /* 0x00581f00050a7f89 */ /* 0x000fe600000e0000 */
[----:B------:R-:W-:Y:S01]  /*2f60*/  LEA.HI.X R2, R2, c[0x0][0x1cc], R6, 0x1, P1 ;  /* 0x0000730002027a11 */ /* 0x000fe200008f0c06 */
[----:B------:R-:W1:Y:S04]  /*2f70*/  SHFL.IDX PT, R7, R5, RZ, 0x181f ;  /* 0x00181fff05077589 */ /* 0x000e6800000e0000 */
[----:B------:R-:W2:Y:S04]  /*2f80*/  SHFL.IDX PT, R6, R5, 0x1, 0x181f ;  /* 0x00381f0005067f89 */ /* 0x000ea800000e0000 */
[----:B------:R-:W3:Y:S04]  /*2f90*/  SHFL.IDX PT, R9, R2, RZ, 0x181f ;  /* 0x00181fff02097589 */ /* 0x000ee800000e0000 */
[----:B------:R-:W4:Y:S04]  /*2fa0*/  SHFL.IDX PT, R11, R2, 0x1, 0x181f ;  /* 0x00381f00020b7f89 */ /* 0x000f2800000e0000 */
[----:B------:R-:W5:Y:S04]  /*2fb0*/  SHFL.IDX PT, R12, R5, 0x3, 0x181f ;  /* 0x00781f00050c7f89 */ /* 0x000f6800000e0000 */
[----:B------:R-:W5:Y:S04]  /*2fc0*/  SHFL.IDX PT, R15, R2, 0x2, 0x181f ;  /* 0x00581f00020f7f89 */ /* 0x000f6800000e0000 */
[----:B------:R-:W5:Y:S01]  /*2fd0*/  SHFL.IDX PT, R13, R5, 0x4, 0x181f ;  /* 0x00981f00050d7f89 */ /* 0x000f6200000e0000 */
[----:B-1----:R-:W-:-:S03]  /*2fe0*/  IADD3 R8, P2, R7, R246, RZ ;  /* 0x000000f607087210 */ /* 0x002fc60007f5e0ff */
[----:B------:R-:W-:Y:S01]  /*2ff0*/  SHFL.IDX PT, R16, R5, 0x5, 0x181f ;  /* 0x00b81f0005107f89 */ /* 0x000fe200000e0000 */
[----:B--2---:R-:W-:-:S03]  /*3000*/  IADD3 R6, P1, R6, R246, RZ ;  /* 0x000000f606067210 */ /* 0x004fc60007f3e0ff */
[----:B------:R-:W1:Y:S01]  /*3010*/  SHFL.IDX PT, R19, R2, 0x3, 0x181f ;  /* 0x00781f0002137f89 */ /* 0x000e6200000e0000 */
[--C-:B---3--:R-:W-:Y:S01]  /*3020*/  IMAD.X R9, R9, 0x1, R245.reuse, P2 ;  /* 0x0000000109097824 */ /* 0x108fe200010e06f5 */
[----:B------:R-:W-:Y:S02]  /*3030*/  IADD3 R14, P2, R10, R246, RZ ;  /* 0x000000f60a0e7210 */ /* 0x000fe40007f5e0ff */
[----:B------:R-:W-:Y:S01]  /*3040*/  SHFL.IDX PT, R5, R5, 0x6, 0x181f ;  /* 0x00d81f0005057f89 */ /* 0x000fe200000e0000 */
[----:B----4-:R-:W-:-:S03]  /*3050*/  IMAD.X R7, R11, 0x1, R245, P1 ;  /* 0x000000010b077824 */ /* 0x010fc600008e06f5 */
[----:B------:R-:W2:Y:S01]  /*3060*/  SHFL.IDX PT, R18, R2, 0x4, 0x181f ;  /* 0x00981f0002127f89 */ /* 0x000ea200000e0000 */
[----:B-----5:R-:W-:-:S03]  /*3070*/  IADD3 R12, P1, R12, R246, RZ ;  /* 0x000000f60c0c7210 */ /* 0x020fc60007f3e0ff */
[----:B------:R-:W3:Y:S01]  /*3080*/  SHFL.IDX PT, R17, R2, 0x5, 0x181f ;  /* 0x00b81f0002117f89 */ /* 0x000ee200000e0000 */
[----:B------:R-:W-:-:S03]  /*3090*/  IMAD.X R15, R15, 0x1, R245, P2 ;  /* 0x000000010f0f7824 */ /* 0x000fc600010e06f5 */
[----:B------:R-:W4:Y:S01]  /*30a0*/  SHFL.IDX PT, R2, R2, 0x6, 0x181f ;  /* 0x00d81f0002027f89 */ /* 0x000f2200000e0000 */
[----:B------:R-:W-:-:S03]  /*30b0*/  IADD3 R10, P3, R13, R246, RZ ;  /* 0x000000f60d0a7210 */ /* 0x000fc60007f7e0ff */
[----:B------:R5:W-:Y:S04]  /*30c0*/  LDGSTS.E.BYPASS.LTC128B.128 [R248+0x3900], [R8.64], !P6 ;  /* 0x0390000008f87fae */ /* 0x000be8000f101d4c */
[----:B------:R3:W-:Y:S01]  /*30d0*/  LDGSTS.E.BYPASS.LTC128B.128 [R248+0x4100], [R6.64], !P6 ;  /* 0x0410000006f87fae */ /* 0x0007e2000f101d4c */
[----:B-1----:R-:W-:-:S03]  /*30e0*/  IMAD.X R13, R19, 0x1, R245, P1 ;  /* 0x00000001130d7824 */ /* 0x002fc600008e06f5 */
[----:B------:R1:W-:Y:S01]  /*30f0*/  LDGSTS.E.BYPASS.LTC128B.128 [R248+0x4900], [R14.64], !P6 ;  /* 0x049000000ef87fae */ /* 0x0003e2000f101d4c */
[----:B--2---:R-:W-:-:S03]  /*3100*/  IMAD.X R11, R18, 0x1, R245, P3 ;  /* 0x00000001120b7824 */ /* 0x004fc600018e06f5 */
[----:B------:R1:W-:Y:S04]  /*3110*/  LDGSTS.E.BYPASS.LTC128B.128 [R248+0x5100], [R12.64], !P6 ;  /* 0x051000000cf87fae */ /* 0x0003e8000f101d4c */
[----:B------:R1:W-:Y:S01]  /*3120*/  LDGSTS.E.BYPASS.LTC128B.128 [R248+0x5900], [R10.64], !P6 ;  /* 0x059000000af87fae */ /* 0x0003e2000f101d4c */
[-C--:B-----5:R-:W-:Y:S02]  /*3130*/  IADD3 R8, P2, R16, R246.reuse, RZ ;  /* 0x000000f610087210 */ /* 0x0a0fe40007f5e0ff */
[----:B---3--:R-:W-:-:S03]  /*3140*/  IADD3 R6, P1, R5, R246, RZ ;  /* 0x000000f605067210 */ /* 0x008fc60007f3e0ff */
[--C-:B------:R-:W-:Y:S02]  /*3150*/  IMAD.X R9, R17, 0x1, R245.reuse, P2 ;  /* 0x0000000111097824 */ /* 0x100fe400010e06f5 */
[----:B----4-:R-:W-:-:S03]  /*3160*/  IMAD.X R7, R2, 0x1, R245, P1 ;  /* 0x0000000102077824 */ /* 0x010fc600008e06f5 */
[----:B------:R1:W-:Y:S04]  /*3170*/  LDGSTS.E.BYPASS.LTC128B.128 [R248+0x6100], [R8.64], !P6 ;  /* 0x0610000008f87fae */ /* 0x0003e8000f101d4c */
[----:B------:R1:W-:Y:S02]  /*3180*/  LDGSTS.E.BYPASS.LTC128B.128 [R248+0x6900], [R6.64], !P6 ;  /* 0x0690000006f87fae */ /* 0x0003e4000f101d4c */
.L_x_33:
[----:B---3--:R-:W-:Y:S01]  /*3190*/  LOP3.LUT R2, R138, 0xffffffe0, RZ, 0xc0, !PT ;  /* 0xffffffe08a027812 */ /* 0x008fe200078ec0ff */
[----:B-1----:R-:W-:Y:S01]  /*31a0*/  IMAD.MOV.U32 R6, RZ, RZ, -0x2 ;  /* 0xfffffffeff067424 */ /* 0x002fe200078e00ff */
[----:B------:R-:W-:Y:S01]  /*31b0*/  STL [R1+0x18], R234 ;  /* 0x000018ea01007387 */ /* 0x000fe20000100800 */
[----:B------:R-:W-:Y:S02]  /*31c0*/  IMAD.SHL.U32 R228, R0, 0x2, RZ ;  /* 0x0000000200e47824 */ /* 0x000fe400078e00ff */
[----:B------:R-:W-:Y:S01]  /*31d0*/  IMAD.IADD R2, R224, 0x1, -R2 ;  /* 0x00000001e0027824 */ /* 0x000fe200078e0a02 */
[----:B------:R-:W-:Y:S01]  /*31e0*/  STL [R1+0x14], R233 ;  /* 0x000014e901007387 */ /* 0x000fe20000100800 */
[----:B------:R-:W-:Y:S01]  /*31f0*/  IMAD R231, R3, 0x2, R228 ;  /* 0x0000000203e77824 */ /* 0x000fe200078e02e4 */
[----:B------:R-:W-:-:S02]  /*3200*/  LEA R229, R4, R228, 0x1 ;  /* 0x000000e404e57211 */ /* 0x000fc400078e08ff */
[----:B------:R-:W-:Y:S01]  /*3210*/  SHF.R.S32.HI R5, RZ, 0x1f, R2 ;  /* 0x0000001fff057819 */ /* 0x000fe20000011402 */
[----:B------:R-:W-:Y:S02]  /*3220*/  STL [R1+0x10], R232 ;  /* 0x000010e801007387 */ /* 0x000fe40000100800 */
[----:B------:R-:W-:Y:S01]  /*3230*/  IMAD R230, R3, 0x2, R229 ;  /* 0x0000000203e67824 */ /* 0x000fe200078e02e5 */
[----:B------:R-:W-:Y:S01]  /*3240*/  LEA.HI R5, R5, R2, RZ, 0x2 ;  /* 0x0000000205057211 */ /* 0x000fe200078f10ff */
[----:B------:R1:W-:Y:S03]  /*3250*/  STL [R1+0xc], R139 ;  /* 0x00000c8b01007387 */ /* 0x0003e60000100800 */
[----:B------:R-:W-:Y:S01]  /*3260*/  LOP3.LUT R5, R5, 0x7ffffffc, RZ, 0xc0, !PT ;  /* 0x7ffffffc05057812 */ /* 0x000fe200078ec0ff */
[----:B------:R-:W-:Y:S04]  /*3270*/  LDSM.16.MT88.4 R40, [R230+0x100] ;  /* 0x00010000e628783b */ /* 0x000fe80000004200 */
[----:B------:R-:W-:Y:S01]  /*3280*/  IMAD.IADD R2, R2, 0x1, -R5 ;  /* 0x0000000102027824 */ /* 0x000fe200078e0a05 */
[----:B------:R-:W0:Y:S03]  /*3290*/  LDGDEPBAR ;  /* 0x00000000000079af */ /* 0x000e260000000000 */
[----:B------:R-:W-:-:S05]  /*32a0*/  IMAD R2, R2, R6, UR18 ;  /* 0x0000001202027e24 */ /* 0x000fca000f8e0206 */
[C---:B------:R-:W-:Y:S02]  /*32b0*/  ISETP.GT.AND P1, PT, R2.reuse, RZ, PT ;  /* 0x000000ff0200720c */ /* 0x040fe40003f24270 */
[----:B------:R-:W-:Y:S02]  /*32c0*/  ISETP.GT.AND P3, PT, R2, 0x1, PT ;  /* 0x000000010200780c */ /* 0x000fe40003f64270 */
[----:B------:R-:W-:Y:S02]  /*32d0*/  FSEL R11, R172, -INF , P1 ;  /* 0xff800000ac0b7808 */ /* 0x000fe40000800000 */
[----:B------:R-:W-:Y:S02]  /*32e0*/  FSEL R12, R173, -INF , P3 ;  /* 0xff800000ad0c7808 */ /* 0x000fe40001800000 */
[----:B------:R-:W-:Y:S02]  /*32f0*/  ISETP.GT.AND P2, PT, R2, 0x8, PT ;  /* 0x000000080200780c */ /* 0x000fe40003f44270 */
[----:B------:R-:W-:-:S02]  /*3300*/  FSEL R10, R100, -INF , P1 ;  /* 0xff800000640a7808 */ /* 0x000fc40000800000 */
[----:B------:R-:W-:Y:S02]  /*3310*/  FSEL R25, R101, -INF , P3 ;  /* 0xff80000065197808 */ /* 0x000fe40001800000 */
[----:B------:R-:W-:Y:S02]  /*3320*/  FSEL R15, R174, -INF , P1 ;  /* 0xff800000ae0f7808 */ /* 0x000fe40000800000 */
[----:B------:R-:W-:Y:S02]  /*3330*/  FSEL R32, R102, -INF , P1 ;  /* 0xff80000066207808 */ /* 0x000fe40000800000 */
[----:B------:R-:W-:Y:S02]  /*3340*/  ISETP.GT.AND P1, PT, R2, 0x9, PT ;  /* 0x000000090200780c */ /* 0x000fe40003f24270 */
[----:B------:R-:W-:Y:S02]  /*3350*/  FSEL R13, R132, -INF , P2 ;  /* 0xff800000840d7808 */ /* 0x000fe40001000000 */
[----:B------:R-:W-:-:S02]  /*3360*/  FSEL R26, R96, -INF , P2 ;  /* 0xff800000601a7808 */ /* 0x000fc40001000000 */
[----:B------:R-:W-:Y:S02]  /*3370*/  FMNMX.FTZ R5, R10, R25, !PT ;  /* 0x000000190a057209 */ /* 0x000fe40007810000 */
[----:B------:R-:W-:Y:S02]  /*3380*/  FMNMX.FTZ R6, R11, R12, !PT ;  /* 0x0000000c0b067209 */ /* 0x000fe40007810000 */
[----:B------:R-:W-:Y:S02]  /*3390*/  FSEL R16, R175, -INF , P3 ;  /* 0xff800000af107808 */ /* 0x000fe40001800000 */
[----:B------:R-:W-:Y:S02]  /*33a0*/  FSEL R33, R103, -INF , P3 ;  /* 0xff80000067217808 */ /* 0x000fe40001800000 */
[----:B------:R-:W-:Y:S02]  /*33b0*/  FSEL R17, R134, -INF , P2 ;  /* 0xff80000086117808 */ /* 0x000fe40001000000 */
[----:B------:R-:W-:-:S02]  /*33c0*/  ISETP.GT.AND P3, PT, R2, 0x10, PT ;  /* 0x000000100200780c */ /* 0x000fc40003f64270 */
[----:B------:R-:W-:Y:S02]  /*33d0*/  FSEL R34, R98, -INF , P2 ;  /* 0xff80000062227808 */ /* 0x000fe40001000000 */
[----:B------:R-:W-:Y:S02]  /*33e0*/  ISETP.GT.AND P2, PT, R2, 0x11, PT ;  /* 0x000000110200780c */ /* 0x000fe40003f44270 */
[----:B------:R-:W-:Y:S02]  /*33f0*/  FSEL R14, R133, -INF , P1 ;  /* 0xff800000850e7808 */ /* 0x000fe40000800000 */
[----:B------:R-:W-:Y:S02]  /*3400*/  FSEL R27, R97, -INF , P1 ;  /* 0xff800000611b7808 */ /* 0x000fe40000800000 */
[----:B------:R-:W-:Y:S02]  /*3410*/  FMNMX.FTZ R5, R26, R5, !PT ;  /* 0x000000051a057209 */ /* 0x000fe40007810000 */
[----:B------:R-:W-:-:S02]  /*3420*/  FMNMX.FTZ R6, R13, R6, !PT ;  /* 0x000000060d067209 */ /* 0x000fc40007810000 */
        /* <DEDUP_REMOVED lines=8> */
[C---:B------:R-:W-:Y:S02]  /*34b0*/  ISETP.GT.AND P1, PT, R2.reuse, 0x18, PT ;  /* 0x000000180200780c */ /* 0x040fe40003f24270 */
[----:B------:R-:W-:Y:S02]  /*34c0*/  ISETP.GT.AND P3, PT, R2, 0x19, PT ;  /* 0x000000190200780c */ /* 0x000fe40003f64270 */
[----:B------:R-:W-:Y:S02]  /*34d0*/  FSEL R113, R51, -INF , P2 ;  /* 0xff80000033717808 */ /* 0x000fe40001000000 */
[----:B------:R-:W-:-:S02]  /*34e0*/  FSEL R97, R49, -INF , P2 ;  /* 0xff80000031617808 */ /* 0x000fc40001000000 */
        /* <DEDUP_REMOVED lines=11> */
[----:B------:R-:W-:-:S02]  /*35a0*/  ISETP.GT.AND P1, PT, R2, 0x21, PT ;  /* 0x000000210200780c */ /* 0x000fc40003f24270 */
[----:B------:R-:W-:Y:S02]  /*35b0*/  FSEL R121, R162, -INF , P2 ;  /* 0xff800000a2797808 */ /* 0x000fe40001000000 */
[----:B------:R-:W-:Y:S02]  /*35c0*/  FSEL R117, R160, -INF , P2 ;  /* 0xff800000a0757808 */ /* 0x000fe40001000000 */
[----:B------:R-:W-:Y:S02]  /*35d0*/  ISETP.GT.AND P3, PT, R2, 0x28, PT ;  /* 0x000000280200780c */ /* 0x000fe40003f64270 */
[----:B------:R-:W-:Y:S02]  /*35e0*/  FSEL R129, R82, -INF , P2 ;  /* 0xff80000052817808 */ /* 0x000fe40001000000 */
[----:B------:R-:W-:Y:S02]  /*35f0*/  FSEL R116, R80, -INF , P2 ;  /* 0xff80000050747808 */ /* 0x000fe40001000000 */
[----:B------:R-:W-:-:S02]  /*3600*/  FMNMX.FTZ R5, R96, R5, !PT ;  /* 0x0000000560057209 */ /* 0x000fc40007810000 */
[----:B------:R-:W-:Y:S02]  /*3610*/  FMNMX.FTZ R6, R36, R6, !PT ;  /* 0x0000000624067209 */ /* 0x000fe40007810000 */
[----:B------:R-:W-:Y:S02]  /*3620*/  ISETP.GT.AND P2, PT, R2, 0x29, PT ;  /* 0x000000290200780c */ /* 0x000fe40003f44270 */
        /* <DEDUP_REMOVED lines=8> */
[----:B------:R-:W-:Y:S02]  /*36b0*/  FMNMX.FTZ R5, R97, R5, !PT ;  /* 0x0000000561057209 */ /* 0x000fe40007810000 */
[----:B------:R-:W-:-:S02]  /*36c0*/  FMNMX.FTZ R6, R37, R6, !PT ;  /* 0x0000000625067209 */ /* 0x000fc40007810000 */
        /* <DEDUP_REMOVED lines=34> */
[----:B------:R-:W-:Y:S02]  /*38f0*/  ISETP.GT.AND P1, PT, R2, 0x48, PT ;  /* 0x000000480200780c */ /* 0x000fe40003f24270 */
[----:B------:R-:W-:-:S02]  /*3900*/  FSEL R183, R67, -INF , P2 ;  /* 0xff80000043b77808 */ /* 0x000fc40001000000 */
[----:B------:R-:W-:Y:S02]  /*3910*/  FSEL R150, R65, -INF , P2 ;  /* 0xff80000041967808 */ /* 0x000fe40001000000 */
[----:B------:R-:W-:Y:S02]  /*3920*/  ISETP.GT.AND P2, PT, R2, 0x50, PT ;  /* 0x000000500200780c */ /* 0x000fe40003f44270 */
[----:B------:R-:W-:Y:S02]  /*3930*/  FMNMX.FTZ R5, R116, R5, !PT ;  /* 0x0000000574057209 */ /* 0x000fe40007810000 */
[----:B------:R-:W-:Y:S02]  /*3940*/  FMNMX.FTZ R6, R117, R6, !PT ;  /* 0x0000000675067209 */ /* 0x000fe40007810000 */
[----:B------:R-:W-:Y:S02]  /*3950*/  FMNMX.FTZ R7, R17, R7, !PT ;  /* 0x0000000711077209 */ /* 0x000fe40007810000 */
[----:B------:R-:W-:-:S02]  /*3960*/  FSEL R180, R90, -INF , P1 ;  /* 0xff8000005ab47808 */ /* 0x000fc40000800000 */
[----:B------:R-:W-:Y:S02]  /*3970*/  FSEL R172, R88, -INF , P1 ;  /* 0xff80000058ac7808 */ /* 0x000fe40000800000 */
[----:B------:R-:W-:Y:S02]  /*3980*/  FSEL R185, R62, -INF , P1 ;  /* 0xff8000003eb97808 */ /* 0x000fe40000800000 */
[----:B------:R-:W-:Y:S02]  /*3990*/  FSEL R149, R60, -INF , P1 ;  /* 0xff8000003c957808 */ /* 0x000fe40000800000 */
[----:B------:R-:W-:Y:S02]  /*39a0*/  ISETP.GT.AND P1, PT, R2, 0x51, PT ;  /* 0x000000510200780c */ /* 0x000fe40003f24270 */
[----:B------:R-:W-:Y:S02]  /*39b0*/  FSEL R187, R146, -INF , P2 ;  /* 0xff80000092bb7808 */ /* 0x000fe40001000000 */
[----:B------:R-:W-:-:S02]  /*39c0*/  FSEL R144, R144, -INF , P2 ;  /* 0xff80000090907808 */ /* 0x000fc40001000000 */
[----:B------:R-:W-:Y:S02]  /*39d0*/  FSEL R162, R58, -INF , P2 ;  /* 0xff8000003aa27808 */ /* 0x000fe40001000000 */
[----:B------:R-:W-:Y:S02]  /*39e0*/  FSEL R226, R56, -INF , P2 ;  /* 0xff80000038e27808 */ /* 0x000fe40001000000 */
[----:B------:R-:W-:Y:S02]  /*39f0*/  FMNMX.FTZ R5, R126, R5, !PT ;  /* 0x000000057e057209 */ /* 0x000fe40007810000 */
[----:B------:R-:W-:Y:S02]  /*3a00*/  FMNMX.FTZ R6, R118, R6, !PT ;  /* 0x0000000676067209 */ /* 0x000fe40007810000 */
[----:B------:R-:W-:Y:S02]  /*3a10*/  ISETP.GT.AND P2, PT, R2, 0x58, PT ;  /* 0x000000580200780c */ /* 0x000fe40003f44270 */
[----:B------:R-:W-:-:S02]  /*3a20*/  FMNMX.FTZ R7, R24, R7, !PT ;  /* 0x0000000718077209 */ /* 0x000fc40007810000 */
[----:B------:R-:W-:Y:S02]  /*3a30*/  FSEL R171, R148, -INF , P3 ;  /* 0xff80000094ab7808 */ /* 0x000fe40001800000 */
[----:B------:R-:W-:Y:S02]  /*3a40*/  FSEL R146, R145, -INF , P1 ;  /* 0xff80000091927808 */ /* 0x000fe40000800000 */
        /* <DEDUP_REMOVED lines=13> */
[C---:B------:R-:W-:Y:S02]  /*3b20*/  ISETP.GT.AND P1, PT, R2.reuse, 0x59, PT ;  /* 0x000000590200780c */ /* 0x040fe40003f24270 */
[----:B------:R-:W-:Y:S02]  /*3b30*/  ISETP.GT.AND P2, PT, R2, 0x60, PT ;  /* 0x000000600200780c */ /* 0x000fe40003f44270 */
[----:B------:R-:W-:-:S02]  /*3b40*/  FMNMX.FTZ R5, R127, R5, !PT ;  /* 0x000000057f057209 */ /* 0x000fc40007810000 */
[----:B------:R-:W-:Y:S02]  /*3b50*/  FMNMX.FTZ R6, R120, R6, !PT ;  /* 0x0000000678067209 */ /* 0x000fe40007810000 */
[----:B------:R-:W-:Y:S02]  /*3b60*/  FMNMX.FTZ R7, R93, R7, !PT ;  /* 0x000000075d077209 */ /* 0x000fe40007810000 */
        /* <DEDUP_REMOVED lines=10> */
[----:B-1----:R-:W-:Y:S02]  /*3c10*/  FSEL R139, R22, -INF , P2 ;  /* 0xff800000168b7808 */ /* 0x002fe40001000000 */
[----:B------:R-:W-:Y:S02]  /*3c20*/  FSEL R233, R20, -INF , P2 ;  /* 0xff80000014e97808 */ /* 0x000fe40001000000 */
[C---:B------:R-:W-:Y:S02]  /*3c30*/  ISETP.GT.AND P1, PT, R2.reuse, 0x61, PT ;  /* 0x000000610200780c */ /* 0x040fe40003f24270 */
[C---:B------:R-:W-:Y:S02]  /*3c40*/  ISETP.GT.AND P3, PT, R2.reuse, 0x68, PT ;  /* 0x000000680200780c */ /* 0x040fe40003f64270 */
[----:B------:R-:W-:Y:S02]  /*3c50*/  ISETP.GT.AND P2, PT, R2, 0x69, PT ;  /* 0x000000690200780c */ /* 0x000fe40003f44270 */
        /* <DEDUP_REMOVED lines=33> */
[----:B------:R-:W-:Y:S01]  /*3e70*/  FSEL R188, R176, -INF , P3 ;  /* 0xff800000b0bc7808 */ /* 0x000fe20001800000 */
[----:B------:R-:W-:Y:S01]  /*3e80*/  IMAD.MOV.U32 R176, RZ, RZ, R8 ;  /* 0x000000ffffb07224 */ /* 0x000fe200078e0008 */
        /* <DEDUP_REMOVED lines=9> */
[----:B------:R-:W-:Y:S02]  /*3f20*/  FSEL R192, R141, -INF , P1 ;  /* 0xff8000008dc07808 */ /* 0x000fe40000800000 */
[----:B------:R-:W-:Y:S02]  /*3f30*/  FSEL R205, R21, -INF , P1 ;  /* 0xff80000015cd7808 */ /* 0x000fe40000800000 */
[----:B------:R-:W-:Y:S02]  /*3f40*/  FMNMX.FTZ R137, R233, R137, !PT ;  /* 0x00000089e9897209 */ /* 0x000fe40007810000 */
[----:B------:R-:W-:Y:S02]  /*3f50*/  FMNMX.FTZ R2, R201, R2, !PT ;  /* 0x00000002c9027209 */ /* 0x000fe40007810000 */
[----:B------:R-:W-:Y:S02]  /*3f60*/  FMNMX.FTZ R5, R180, R5, !PT ;  /* 0x00000005b4057209 */ /* 0x000fe40007810000 */
[----:B------:R-:W-:-:S02]  /*3f70*/  FMNMX.FTZ R6, R115, R6, !PT ;  /* 0x0000000673067209 */ /* 0x000fc40007810000 */
[----:B------:R-:W-:Y:S02]  /*3f80*/  FSEL R202, R28, -INF , P3 ;  /* 0xff8000001cca7808 */ /* 0x000fe40001800000 */
[----:B------:R-:W-:Y:S02]  /*3f90*/  FMNMX.FTZ R137, R205, R137, !PT ;  /* 0x00000089cd897209 */ /* 0x000fe40007810000 */
[----:B------:R-:W-:Y:S02]  /*3fa0*/  FMNMX.FTZ R2, R192, R2, !PT ;  /* 0x00000002c0027209 */ /* 0x000fe40007810000 */
[----:B------:R-:W-:Y:S02]  /*3fb0*/  FMNMX.FTZ R5, R182, R5, !PT ;  /* 0x00000005b6057209 */ /* 0x000fe40007810000 */
[----:B------:R-:W-:Y:S02]  /*3fc0*/  FMNMX.FTZ R6, R129, R6, !PT ;  /* 0x0000000681067209 */ /* 0x000fe40007810000 */
[----:B------:R-:W-:-:S02]  /*3fd0*/  FSEL R191, R177, -INF , P2 ;  /* 0xff800000b1bf7808 */ /* 0x000fc40001000000 */
[----:B------:R-:W-:Y:S02]  /*3fe0*/  FSEL R203, R29, -INF , P2 ;  /* 0xff8000001dcb7808 */ /* 0x000fe40001000000 */
[----:B------:R-:W-:Y:S02]  /*3ff0*/  FMNMX.FTZ R137, R202, R137, !PT ;  /* 0x00000089ca897209 */ /* 0x000fe40007810000 */
[----:B------:R-:W-:Y:S02]  /*4000*/  FMNMX.FTZ R2, R188, R2, !PT ;  /* 0x00000002bc027209 */ /* 0x000fe40007810000 */
[----:B------:R-:W-:Y:S02]  /*4010*/  FMNMX.FTZ R5, R187, R5, !PT ;  /* 0x00000005bb057209 */ /* 0x000fe40007810000 */
[----:B------:R-:W-:Y:S02]  /*4020*/  FMNMX.FTZ R6, R130, R6, !PT ;  /* 0x0000000682067209 */ /* 0x000fe40007810000 */
[----:B------:R-:W-:-:S02]  /*4030*/  FMNMX.FTZ R137, R203, R137, !PT ;  /* 0x00000089cb897209 */ /* 0x000fc40007810000 */
[----:B------:R-:W-:Y:S02]  /*4040*/  FMNMX.FTZ R2, R191, R2, !PT ;  /* 0x00000002bf027209 */ /* 0x000fe40007810000 */
[----:B------:R-:W-:Y:S01]  /*4050*/  FMNMX.FTZ R5, R211, R5, !PT ;  /* 0x00000005d3057209 */ /* 0x000fe20007810000 */
[----:B------:R-:W1:Y:S01]  /*4060*/  SHFL.BFLY PT, R8, R137, 0x2, 0x1f ;  /* 0x0c401f0089087f89 */ /* 0x000e6200000e0000 */
[----:B------:R-:W-:Y:S02]  /*4070*/  FMNMX.FTZ R6, R131, R6, !PT ;  /* 0x0000000683067209 */ /* 0x000fe40007810000 */
[----:B------:R-:W-:Y:S01]  /*4080*/  FMNMX.FTZ R5, R209, R5, !PT ;  /* 0x00000005d1057209 */ /* 0x000fe20007810000 */
        /* <DEDUP_REMOVED lines=27> */
[----:B------:R-:W-:-:S03]  /*4240*/  FMNMX.FTZ R6, R162, R6, !PT ;  /* 0x00000006a2067209 */ /* 0x000fc60007810000 */
[----:B------:R-:W-:Y:S01]  /*4250*/  LDSM.16.MT88.4 R28, [R229+0x100] ;  /* 0x00010000e51c783b */ /* 0x000fe20000004200 */
[----:B------:R-:W-:-:S04]  /*4260*/  FMNMX.FTZ R6, R204, R6, !PT ;  /* 0x00000006cc067209 */ /* 0x000fc80007810000 */
[----:B------:R-:W-:Y:S02]  /*4270*/  FMNMX.FTZ R6, R165, R6, !PT ;  /* 0x00000006a5067209 */ /* 0x000fe40007810000 */
[----:B-1----:R-:W-:Y:S02]  /*4280*/  FMNMX.FTZ R5, R5, R7, !PT ;  /* 0x0000000705057209 */ /* 0x002fe40007810000 */
[----:B------:R-:W-:Y:S02]  /*4290*/  FMNMX.FTZ R6, R166, R6, !PT ;  /* 0x00000006a6067209 */ /* 0x000fe40007810000 */
[----:B--2---:R-:W-:Y:S01]  /*42a0*/  FMNMX.FTZ R137, R137, R8, !PT ;  /* 0x0000000889897209 */ /* 0x004fe20007810000 */
[----:B------:R-:W-:Y:S01]  /*42b0*/  SHFL.BFLY PT, R9, R5, 0x1, 0x1f ;  /* 0x0c201f0005097f89 */ /* 0x000fe200000e0000 */
[----:B---3--:R-:W-:-:S03]  /*42c0*/  FMNMX.FTZ R135, R2, R135, !PT ;  /* 0x0000008702877209 */ /* 0x008fc60007810000 */
[----:B------:R-:W-:Y:S01]  /*42d0*/  FMUL.FTZ R7, R137, c[0x0][0x2d0] ;  /* 0x0000b40089077a20 */ /* 0x000fe20000410000 */
[----:B------:R-:W-:Y:S02]  /*42e0*/  FMNMX.FTZ R2, R139, R6, !PT ;  /* 0x000000068b027209 */ /* 0x000fe40007810000 */
[----:B------:R-:W-:Y:S01]  /*42f0*/  FSETP.NEU.FTZ.AND P1, PT, R137, -INF , PT ;  /* 0xff8000008900780b */ /* 0x000fe20003f3d000 */
[----:B------:R-:W-:Y:S01]  /*4300*/  FMUL.FTZ R6, R135, c[0x0][0x2d0] ;  /* 0x0000b40087067a20 */ /* 0x000fe20000410000 */
[----:B------:R-:W-:Y:S02]  /*4310*/  FMNMX.FTZ R2, R221, R2, !PT ;  /* 0x00000002dd027209 */ /* 0x000fe40007810000 */
[----:B------:R-:W-:Y:S02]  /*4320*/  FSEL R7, R7, RZ, P1 ;  /* 0x000000ff07077208 */ /* 0x000fe40000800000 */
[----:B------:R-:W-:Y:S02]  /*4330*/  FMNMX.FTZ R8, R216, R2, !PT ;  /* 0x00000002d8087209 */ /* 0x000fe40007810000 */
[----:B------:R-:W-:Y:S01]  /*4340*/  FSETP.NEU.FTZ.AND P1, PT, R135, -INF , PT ;  /* 0xff8000008700780b */ /* 0x000fe20003f3d000 */
[----:B------:R-:W-:Y:S01]  /*4350*/  FFMA.FTZ R2, R10, c[0x0][0x2d0], -R7 ;  /* 0x0000b4000a027a23 */ /* 0x000fe20000010807 */
[----:B------:R-:W-:-:S02]  /*4360*/  FMNMX.FTZ R8, R214, R8, !PT ;  /* 0x00000008d6087209 */ /* 0x000fc40007810000 */
[----:B------:R-:W-:Y:S01]  /*4370*/  FSEL R6, R6, RZ, P1 ;  /* 0x000000ff06067208 */ /* 0x000fe20000800000 */
[----:B------:R1:W-:Y:S02]  /*4380*/  MUFU.EX2 R232, R2 ;  /* 0x0000000200e87308 */ /* 0x0003e40000000800 */
[----:B------:R-:W2:Y:S02]  /*4390*/  SHFL.BFLY PT, R10, R8, 0x2, 0x1f ;  /* 0x0c401f00080a7f89 */ /* 0x000ea400000e0000 */
[----:B-1----:R-:W-:-:S04]  /*43a0*/  FFMA.FTZ R2, R11, c[0x0][0x2d0], -R6 ;  /* 0x0000b4000b027a23 */ /* 0x002fc80000010806 */
[----:B------:R1:W-:Y:S01]  /*43b0*/  MUFU.EX2 R178, R2 ;  /* 0x0000000200b27308 */ /* 0x0003e20000000800 */
[----:B--2---:R-:W-:Y:S02]  /*43c0*/  FMNMX.FTZ R8, R8, R10, !PT ;  /* 0x0000000a08087209 */ /* 0x004fe40007810000 */
[----:B-1----:R-:W-:Y:S01]  /*43d0*/  FMNMX.FTZ R2, R9, R5, !PT ;  /* 0x0000000509027209 */ /* 0x002fe20007810000 */
[--C-:B------:R-:W-:Y:S02]  /*43e0*/  FFMA.FTZ R5, R12, c[0x0][0x2d0], -R6.reuse ;  /* 0x0000b4000c057a23 */ /* 0x100fe40000010806 */
[----:B------:R-:W-:Y:S01]  /*43f0*/  FFMA.FTZ R9, R13, c[0x0][0x2d0], -R6 ;  /* 0x0000b4000d097a23 */ /* 0x000fe20000010806 */
[C---:B------:R-:W-:Y:S01]  /*4400*/  FSETP.NEU.FTZ.AND P1, PT, R2.reuse, -INF , PT ;  /* 0xff8000000200780b */ /* 0x040fe20003f3d000 */
[----:B------:R1:W-:Y:S08]  /*4410*/  MUFU.EX2 R177, R5 ;  /* 0x0000000500b17308 */ /* 0x0003f00000000800 */
[----:B------:R2:W-:Y:S01]  /*4420*/  MUFU.EX2 R252, R9 ;  /* 0x0000000900fc7308 */ /* 0x0005e20000000800 */
[----:B-1----:R-:W-:-:S05]  /*4430*/  FMUL.FTZ R5, R2, c[0x0][0x2d0] ;  /* 0x0000b40002057a20 */ /* 0x002fca0000410000 */
[----:B------:R-:W-:Y:S01]  /*4440*/  FSEL R5, R5, RZ, P1 ;  /* 0x000000ff05057208 */ /* 0x000fe20000800000 */
[----:B--2---:R-:W-:-:S04]  /*4450*/  FFMA.FTZ R9, R14, c[0x0][0x2d0], -R6 ;  /* 0x0000b4000e097a23 */ /* 0x004fc80000010806 */
[--C-:B------:R-:W-:Y:S01]  /*4460*/  FFMA.FTZ R0, R16, c[0x0][0x2d0], -R5.reuse ;  /* 0x0000b40010007a23 */ /* 0x100fe20000010805 */
[----:B------:R1:W2:Y:S08]  /*4470*/  MUFU.EX2 R161, R9 ;  /* 0x0000000900a17308 */ /* 0x0002b00000000800 */
[----:B------:R3:W-:Y:S01]  /*4480*/  MUFU.EX2 R234, R0 ;  /* 0x0000000000ea7308 */ /* 0x0007e20000000800 */
[----:B-1----:R-:W-:Y:S01]  /*4490*/  FFMA.FTZ R9, R15, c[0x0][0x2d0], -R5 ;  /* 0x0000b4000f097a23 */ /* 0x002fe20000010805 */
[----:B--2---:R-:W-:-:S06]  /*44a0*/  F2FP.PACK_AB R10, R161, R252 ;  /* 0x000000fca10a723e */ /* 0x004fcc00000000ff */
[----:B------:R1:W2:Y:S01]  /*44b0*/  MUFU.EX2 R179, R9 ;  /* 0x0000000900b37308 */ /* 0x0002a20000000800 */
[--C-:B---3--:R-:W-:Y:S02]  /*44c0*/  FFMA.FTZ R0, R17, c[0x0][0x2d0], -R5.reuse ;  /* 0x0000b40011007a23 */ /* 0x108fe40000010805 */
[----:B------:R-:W-:Y:S05]  /*44d0*/  LDSM.16.MT88.4 R16, [R231+0x100] ;  /* 0x00010000e710783b */ /* 0x000fea0000004200 */
[----:B------:R3:W-:Y:S01]  /*44e0*/  MUFU.EX2 R193, R0 ;  /* 0x0000000000c17308 */ /* 0x0007e20000000800 */
[----:B-1----:R-:W1:Y:S01]  /*44f0*/  SHFL.BFLY PT, R9, R8, 0x1, 0x1f ;  /* 0x0c201f0008097f89 */ /* 0x002e6200000e0000 */
[----:B---3--:R-:W-:-:S06]  /*4500*/  FFMA.FTZ R0, R24, c[0x0][0x2d0], -R5 ;  /* 0x0000b40018007a23 */ /* 0x008fcc0000010805 */
[----:B------:R3:W4:Y:S01]  /*4510*/  MUFU.EX2 R151, R0 ;  /* 0x0000000000977308 */ /* 0x0007220000000800 */
[----:B-1----:R-:W-:Y:S02]  /*4520*/  FMNMX.FTZ R136, R8, R9, !PT ;  /* 0x0000000908887209 */ /* 0x002fe40007810000 */
[----:B------:R-:W-:Y:S01]  /*4530*/  F2FP.PACK_AB R8, R177, R178 ;  /* 0x000000b2b108723e */ /* 0x000fe200000000ff */
[----:B---3--:R-:W-:Y:S01]  /*4540*/  FFMA.FTZ R0, R25, c[0x0][0x2d0], -R7 ;  /* 0x0000b40019007a23 */ /* 0x008fe20000010807 */
[C---:B------:R-:W-:Y:S01]  /*4550*/  FSETP.NEU.FTZ.AND P1, PT, R136.reuse, -INF , PT ;  /* 0xff8000008800780b */ /* 0x040fe20003f3d000 */
[----:B------:R-:W-:Y:S01]  /*4560*/  FMUL.FTZ R3, R136, c[0x0][0x2d0] ;  /* 0x0000b40088037a20 */ /* 0x000fe20000410000 */
[----:B--2---:R-:W-:Y:S01]  /*4570*/  F2FP.PACK_AB R9, R234, R179 ;  /* 0x000000b3ea09723e */ /* 0x004fe200000000ff */
[----:B------:R1:W2:Y:S01]  /*4580*/  MUFU.EX2 R227, R0 ;  /* 0x0000000000e37308 */ /* 0x0002a20000000800 */
[----:B----4-:R-:W-:-:S07]  /*4590*/  F2FP.PACK_AB R11, R151, R193 ;  /* 0x000000c1970b723e */ /* 0x010fce00000000ff */
[----:B------:R-:W-:Y:S01]  /*45a0*/  HMMA.16816.F32 R72, R8, R20, RZ ;  /* 0x000000140848723c */ /* 0x000fe200000018ff */
[----:B-1----:R-:W-:Y:S01]  /*45b0*/  FFMA.FTZ R0, R26, c[0x0][0x2d0], -R7 ;  /* 0x0000b4001a007a23 */ /* 0x002fe20000010807 */
[----:B--2---:R-:W-:-:S06]  /*45c0*/  F2FP.PACK_AB R12, R227, R232 ;  /* 0x000000e8e30c723e */ /* 0x004fcc00000000ff */
[C---:B------:R-:W-:Y:S01]  /*45d0*/  HMMA.16816.F32 R64, R8.reuse, R16, RZ ;  /* 0x000000100840723c */ /* 0x040fe200000018ff */
[----:B------:R1:W-:Y:S07]  /*45e0*/  MUFU.EX2 R196, R0 ;  /* 0x0000000000c47308 */ /* 0x0003ee0000000800 */
[C---:B------:R-:W-:Y:S08]  /*45f0*/  HMMA.16816.F32 R56, R8.reuse, R28, RZ ;  /* 0x0000001c0838723c */ /* 0x040ff000000018ff */
[----:B------:R-:W-:Y:S01]  /*4600*/  HMMA.16816.F32 R48, R8, R40, RZ ;  /* 0x000000280830723c */ /* 0x000fe200000018ff */
[----:B-1----:R-:W-:Y:S01]  /*4610*/  FSEL R0, R3, RZ, P1 ;  /* 0x000000ff03007208 */ /* 0x002fe20000800000 */
[----:B------:R-:W-:-:S02]  /*4620*/  FFMA.FTZ R3, R27, c[0x0][0x2d0], -R7 ;  /* 0x0000b4001b037a23 */ /* 0x000fc40000010807 */
[----:B------:R-:W1:Y:S02]  /*4630*/  LDSM.16.MT88.4 R24, [R228+0x900] ;  /* 0x00090000e418783b */ /* 0x000e640000004200 */
[----:B------:R2:W3:Y:S02]  /*4640*/  MUFU.EX2 R163, R3 ;  /* 0x0000000300a37308 */ /* 0x0004e40000000800 */
[C---:B------:R-:W-:Y:S08]  /*4650*/  HMMA.16816.F32 R68, R8.reuse, R22, RZ ;  /* 0x000000160844723c */ /* 0x040ff000000018ff */
[----:B------:R-:W-:Y:S01]  /*4660*/  HMMA.16816.F32 R60, R8, R18, RZ ;  /* 0x00000012083c723c */ /* 0x000fe200000018ff */
[----:B--2---:R-:W-:Y:S01]  /*4670*/  FFMA.FTZ R3, R32, c[0x0][0x2d0], -R0 ;  /* 0x0000b40020037a23 */ /* 0x004fe20000010800 */
[----:B---3--:R-:W-:-:S06]  /*4680*/  F2FP.PACK_AB R14, R163, R196 ;  /* 0x000000c4a30e723e */ /* 0x008fcc00000000ff */
[C---:B------:R-:W-:Y:S01]  /*4690*/  HMMA.16816.F32 R52, R8.reuse, R30, RZ ;  /* 0x0000001e0834723c */ /* 0x040fe200000018ff */
[----:B------:R2:W-:Y:S07]  /*46a0*/  MUFU.EX2 R223, R3 ;  /* 0x0000000300df7308 */ /* 0x0005ee0000000800 */
[----:B------:R-:W-:Y:S01]  /*46b0*/  HMMA.16816.F32 R44, R8, R42, RZ ;  /* 0x0000002a082c723c */ /* 0x000fe200000018ff */
[----:B--2---:R-:W-:-:S04]  /*46c0*/  FFMA.FTZ R3, R33, c[0x0][0x2d0], -R0 ;  /* 0x0000b40021037a23 */ /* 0x004fc80000010800 */
[----:B------:R2:W3:Y:S02]  /*46d0*/  MUFU.EX2 R220, R3 ;  /* 0x0000000300dc7308 */ /* 0x0004e40000000800 */
[----:B--2---:R-:W-:Y:S01]  /*46e0*/  FFMA.FTZ R3, R34, c[0x0][0x2d0], -R0 ;  /* 0x0000b40022037a23 */ /* 0x004fe20000010800 */
[----:B---3--:R-:W-:-:S05]  /*46f0*/  F2FP.PACK_AB R13, R220, R223 ;  /* 0x000000dfdc0d723e */ /* 0x008fca00000000ff */
[----:B------:R2:W-:Y:S02]  /*4700*/  MUFU.EX2 R222, R3 ;  /* 0x0000000300de7308 */ /* 0x0005e40000000800 */
[----:B--2---:R-:W-:Y:S02]  /*4710*/  FFMA.FTZ R3, R35, c[0x0][0x2d0], -R0 ;  /* 0x0000b40023037a23 */ /* 0x004fe40000010800 */
[----:B------:R-:W-:Y:S04]  /*4720*/  LDSM.16.MT88.4 R32, [R230+0x900] ;  /* 0x00090000e620783b */ /* 0x000fe80000004200 */
[----:B------:R2:W3:Y:S02]  /*4730*/  MUFU.EX2 R200, R3 ;  /* 0x0000000300c87308 */ /* 0x0004e40000000800 */
[----:B--2---:R-:W-:Y:S01]  /*4740*/  FFMA.FTZ R3, R36, c[0x0][0x2d0], -R6 ;  /* 0x0000b40024037a23 */ /* 0x004fe20000010806 */
[----:B---3--:R-:W-:-:S05]  /*4750*/  F2FP.PACK_AB R15, R200, R222 ;  /* 0x000000dec80f723e */ /* 0x008fca00000000ff */
[----:B------:R2:W-:Y:S02]  /*4760*/  MUFU.EX2 R4, R3 ;  /* 0x0000000300047308 */ /* 0x0005e40000000800 */
[C---:B------:R-:W-:Y:S08]  /*4770*/  HMMA.16816.F32 R84, R12.reuse, R20, RZ ;  /* 0x000000140c54723c */ /* 0x040ff000000018ff */
[----:B------:R-:W-:Y:S01]  /*4780*/  HMMA.16816.F32 R88, R12, R22, RZ ;  /* 0x000000160c58723c */ /* 0x000fe200000018ff */
[----:B------:R-:W3:Y:S01]  /*4790*/  LDSM.16.MT88.4 R20, [R229+0x900] ;  /* 0x00090000e514783b */ /* 0x000ee20000004200 */
[----:B--2---:R-:W-:-:S04]  /*47a0*/  FFMA.FTZ R3, R37, c[0x0][0x2d0], -R6 ;  /* 0x0000b40025037a23 */ /* 0x004fc80000010806 */
[----:B------:R2:W4:Y:S02]  /*47b0*/  MUFU.EX2 R198, R3 ;  /* 0x0000000300c67308 */ /* 0x0005240000000800 */
[C---:B------:R-:W-:Y:S08]  /*47c0*/  HMMA.16816.F32 R80, R12.reuse, R16, RZ ;  /* 0x000000100c50723c */ /* 0x040ff000000018ff */
[----:B------:R-:W-:Y:S01]  /*47d0*/  HMMA.16816.F32 R100, R12, R18, RZ ;  /* 0x000000120c64723c */ /* 0x000fe200000018ff */
[----:B--2---:R-:W-:Y:S01]  /*47e0*/  FFMA.FTZ R3, R38, c[0x0][0x2d0], -R6 ;  /* 0x0000b40026037a23 */ /* 0x004fe20000010806 */
[----:B----4-:R-:W-:-:S06]  /*47f0*/  F2FP.PACK_AB R8, R198, R4 ;  /* 0x00000004c608723e */ /* 0x010fcc00000000ff */
[C---:B------:R-:W-:Y:S01]  /*4800*/  HMMA.16816.F32 R16, R12.reuse, R40, RZ ;  /* 0x000000280c10723c */ /* 0x040fe200000018ff */
[----:B------:R2:W-:Y:S07]  /*4810*/  MUFU.EX2 R195, R3 ;  /* 0x0000000300c37308 */ /* 0x0005ee0000000800 */
[C---:B------:R-:W-:Y:S08]  /*4820*/  HMMA.16816.F32 R108, R12.reuse, R30, RZ ;  /* 0x0000001e0c6c723c */ /* 0x040ff000000018ff */
[----:B------:R-:W-:Y:S01]  /*4830*/  HMMA.16816.F32 R76, R12, R28, RZ ;  /* 0x0000001c0c4c723c */ /* 0x000fe200000018ff */
[----:B------:R-:W-:Y:S01]  /*4840*/  LDSM.16.MT88.4 R28, [R230+0x1100] ;  /* 0x00110000e61c783b */ /* 0x000fe20000004200 */
[----:B--2---:R-:W-:-:S03]  /*4850*/  FFMA.FTZ R3, R39, c[0x0][0x2d0], -R6 ;  /* 0x0000b40027037a23 */ /* 0x004fc60000010806 */
[----:B------:R-:W2:Y:S01]  /*4860*/  LDSM.16.MT88.4 R36, [R231+0x900] ;  /* 0x00090000e724783b */ /* 0x000ea20000004200 */
[----:B------:R4:W1:Y:S02]  /*4870*/  MUFU.EX2 R189, R3 ;  /* 0x0000000300bd7308 */ /* 0x0008640000000800 */
[----:B----4-:R-:W-:Y:S01]  /*4880*/  FFMA.FTZ R3, R92, c[0x0][0x2d0], -R5 ;  /* 0x0000b4005c037a23 */ /* 0x010fe20000010805 */
[----:B-1----:R-:W-:-:S05]  /*4890*/  F2FP.PACK_AB R10, R189, R195 ;  /* 0x000000c3bd0a723e */ /* 0x002fca00000000ff */
[----:B------:R1:W-:Y:S02]  /*48a0*/  MUFU.EX2 R206, R3 ;  /* 0x0000000300ce7308 */ /* 0x0003e40000000800 */
[----:B-1----:R-:W-:-:S06]  /*48b0*/  FFMA.FTZ R3, R93, c[0x0][0x2d0], -R5 ;  /* 0x0000b4005d037a23 */ /* 0x002fcc0000010805 */
        /* <DEDUP_REMOVED lines=9> */
[C---:B------:R-:W-:Y:S08]  /*4950*/  HMMA.16816.F32 R140, R8.reuse, R24, R72 ;  /* 0x00000018088c723c */ /* 0x040ff00000001848 */
[----:B---3--:R-:W-:Y:S01]  /*4960*/  HMMA.16816.F32 R92, R8, R20, R56 ;  /* 0x00000014085c723c */ /* 0x008fe20000001838 */
[----:B-1----:R-:W-:-:S04]  /*4970*/  FFMA.FTZ R3, R97, c[0x0][0x2d0], -R7 ;  /* 0x0000b40061037a23 */ /* 0x002fc80000010807 */
[----:B------:R1:W3:Y:S03]  /*4980*/  MUFU.EX2 R218, R3 ;  /* 0x0000000300da7308 */ /* 0x0002e60000000800 */
[C---:B------:R-:W-:Y:S08]  /*4990*/  HMMA.16816.F32 R72, R8.reuse, R32, R48 ;  /* 0x000000200848723c */ /* 0x040ff00000001830 */
[----:B------:R-:W-:Y:S01]  /*49a0*/  HMMA.16816.F32 R68, R8, R26, R68 ;  /* 0x0000001a0844723c */ /* 0x000fe20000001844 */
[----:B-1----:R-:W-:-:S07]  /*49b0*/  FFMA.FTZ R3, R104, c[0x0][0x2d0], -R7 ;  /* 0x0000b40068037a23 */ /* 0x002fce0000010807 */
[----:B------:R-:W-:Y:S01]  /*49c0*/  HMMA.16816.F32 R44, R8, R34, R44 ;  /* 0x00000022082c723c */ /* 0x000fe2000000182c */
[----:B------:R1:W-:Y:S07]  /*49d0*/  MUFU.EX2 R215, R3 ;  /* 0x0000000300d77308 */ /* 0x0003ee0000000800 */
[----:B------:R-:W-:Y:S01]  /*49e0*/  HMMA.16816.F32 R96, R12, R42, RZ ;  /* 0x0000002a0c60723c */ /* 0x000fe200000018ff */
[----:B------:R-:W-:Y:S01]  /*49f0*/  LDSM.16.MT88.4 R12, [R231+0x1100] ;  /* 0x00110000e70c783b */ /* 0x000fe20000004200 */
[----:B-1----:R-:W-:-:S06]  /*4a00*/  FFMA.FTZ R3, R105, c[0x0][0x2d0], -R7 ;  /* 0x0000b40069037a23 */ /* 0x002fcc0000010807 */
[C---:B--2---:R-:W-:Y:S01]  /*4a10*/  HMMA.16816.F32 R104, R8.reuse, R36, R64 ;  /* 0x000000240868723c */ /* 0x044fe20000001840 */
[----:B------:R1:W2:Y:S07]  /*4a20*/  MUFU.EX2 R217, R3 ;  /* 0x0000000300d97308 */ /* 0x0002ae0000000800 */
[C---:B------:R-:W-:Y:S08]  /*4a30*/  HMMA.16816.F32 R64, R8.reuse, R38, R60 ;  /* 0x000000260840723c */ /* 0x040ff0000000183c */
[----:B------:R-:W-:Y:S01]  /*4a40*/  HMMA.16816.F32 R60, R8, R22, R52 ;  /* 0x00000016083c723c */ /* 0x000fe20000001834 */
[----:B-1----:R-:W-:-:S02]  /*4a50*/  FFMA.FTZ R3, R112, c[0x0][0x2d0], -R0 ;  /* 0x0000b40070037a23 */ /* 0x002fc40000010800 */
[----:B------:R-:W-:Y:S02]  /*4a60*/  IMAD.MOV.U32 R112, RZ, RZ, R205 ;  /* 0x000000ffff707224 */ /* 0x000fe400078e00cd */
[----:B------:R1:W-:Y:S02]  /*4a70*/  MUFU.EX2 R205, R3 ;  /* 0x0000000300cd7308 */ /* 0x0003e40000000800 */
[----:B---3--:R-:W-:Y:S02]  /*4a80*/  F2FP.PACK_AB R8, R218, R219 ;  /* 0x000000dbda08723e */ /* 0x008fe400000000ff */
[----:B--2---:R-:W-:Y:S01]  /*4a90*/  F2FP.PACK_AB R10, R217, R215 ;  /* 0x000000d7d90a723e */ /* 0x004fe200000000ff */
[----:B-1----:R-:W-:Y:S02]  /*4aa0*/  FFMA.FTZ R3, R113, c[0x0][0x2d0], -R0 ;  /* 0x0000b40071037a23 */ /* 0x002fe40000010800 */
[----:B------:R-:W-:Y:S02]  /*4ab0*/  IMAD.MOV.U32 R113, RZ, RZ, R206 ;  /* 0x000000ffff717224 */ /* 0x000fe400078e00ce */
[----:B------:R1:W2:Y:S02]  /*4ac0*/  MUFU.EX2 R207, R3 ;  /* 0x0000000300cf7308 */ /* 0x0002a40000000800 */
[----:B-1----:R-:W-:Y:S01]  /*4ad0*/  FFMA.FTZ R3, R114, c[0x0][0x2d0], -R0 ;  /* 0x0000b40072037a23 */ /* 0x002fe20000010800 */
[----:B--2---:R-:W-:Y:S01]  /*4ae0*/  F2FP.PACK_AB R9, R207, R205 ;  /* 0x000000cdcf09723e */ /* 0x004fe200000000ff */
[----:B------:R-:W-:-:S04]  /*4af0*/  IMAD.MOV.U32 R114, RZ, RZ, R204 ;  /* 0x000000ffff727224 */ /* 0x000fc800078e00cc */
[----:B------:R1:W-:Y:S02]  /*4b00*/  MUFU.EX2 R208, R3 ;  /* 0x0000000300d07308 */ /* 0x0003e40000000800 */
[----:B-1----:R-:W-:Y:S02]  /*4b10*/  FFMA.FTZ R3, R115, c[0x0][0x2d0], -R0 ;  /* 0x0000b40073037a23 */ /* 0x002fe40000010800 */
[----:B------:R-:W-:-:S04]  /*4b20*/  IMAD.MOV.U32 R115, RZ, RZ, R203 ;  /* 0x000000ffff737224 */ /* 0x000fc800078e00cb */
[----:B------:R1:W2:Y:S02]  /*4b30*/  MUFU.EX2 R206, R3 ;  /* 0x0000000300ce7308 */ /* 0x0002a40000000800 */
[----:B-1----:R-:W-:Y:S01]  /*4b40*/  FFMA.FTZ R3, R116, c[0x0][0x2d0], -R7 ;  /* 0x0000b40074037a23 */ /* 0x002fe20000010807 */
[----:B--2---:R-:W-:Y:S01]  /*4b50*/  F2FP.PACK_AB R11, R206, R208 ;  /* 0x000000d0ce0b723e */ /* 0x004fe200000000ff */
[----:B------:R-:W-:-:S04]  /*4b60*/  IMAD.MOV.U32 R116, RZ, RZ, R202 ;  /* 0x000000ffff747224 */ /* 0x000fc800078e00ca */
[----:B------:R1:W-:Y:S02]  /*4b70*/  MUFU.EX2 R251, R3 ;  /* 0x0000000300fb7308 */ /* 0x0003e40000000800 */
[C---:B------:R-:W-:Y:S08]  /*4b80*/  HMMA.16816.F32 R52, R8.reuse, R36, R80 ;  /* 0x000000240834723c */ /* 0x040ff00000001850 */
[----:B------:R-:W-:Y:S01]  /*4b90*/  HMMA.16816.F32 R36, R8, R38, R100 ;  /* 0x000000260824723c */ /* 0x000fe20000001864 */
[----:B-1----:R-:W-:Y:S01]  /*4ba0*/  FFMA.FTZ R3, R117, c[0x0][0x2d0], -R6 ;  /* 0x0000b40075037a23 */ /* 0x002fe20000010806 */
[----:B------:R-:W-:-:S05]  /*4bb0*/  MOV R117, R201 ;  /* 0x000000c900757202 */ /* 0x000fca0000000f00 */
[----:B------:R-:W-:Y:S01]  /*4bc0*/  IMAD.MOV.U32 R102, RZ, RZ, R116 ;  /* 0x000000ffff667224 */ /* 0x000fe200078e0074 */
[----:B------:R1:W-:Y:S01]  /*4bd0*/  MUFU.EX2 R203, R3 ;  /* 0x0000000300cb7308 */ /* 0x0003e20000000800 */
[C---:B------:R-:W-:Y:S01]  /*4be0*/  HMMA.16816.F32 R48, R8.reuse, R24, R84 ;  /* 0x000000180830723c */ /* 0x040fe20000001854 */
[----:B------:R-:W-:Y:S01]  /*4bf0*/  IMAD.MOV.U32 R103, RZ, RZ, R117 ;  /* 0x000000ffff677224 */ /* 0x000fe200078e0075 */
[----:B------:R-:W-:Y:S01]  /*4c00*/  MOV R116, R252 ;  /* 0x000000fc00747202 */ /* 0x000fe20000000f00 */
[----:B------:R-:W-:Y:S02]  /*4c10*/  IMAD.MOV.U32 R117, RZ, RZ, R195 ;  /* 0x000000ffff757224 */ /* 0x000fe400078e00c3 */
[----:B------:R-:W-:Y:S01]  /*4c20*/  IMAD.MOV.U32 R101, RZ, RZ, R112 ;  /* 0x000000ffff657224 */ /* 0x000fe200078e0070 */
[----:B------:R-:W-:Y:S01]  /*4c30*/  MOV R112, R190 ;  /* 0x000000be00707202 */ /* 0x000fe20000000f00 */
[----:B------:R-:W-:Y:S01]  /*4c40*/  IMAD.MOV.U32 R100, RZ, RZ, R115 ;  /* 0x000000ffff647224 */ /* 0x000fe200078e0073 */
[----:B------:R-:W-:Y:S01]  /*4c50*/  HMMA.16816.F32 R84, R8, R32, R16 ;  /* 0x000000200854723c */ /* 0x000fe20000001810 */
[----:B------:R-:W2:Y:S01]  /*4c60*/  LDSM.16.MT88.4 R16, [R228+0x1100] ;  /* 0x00110000e410783b */ /* 0x000ea20000004200 */
[----:B-1----:R-:W-:-:S06]  /*4c70*/  FFMA.FTZ R3, R118, c[0x0][0x2d0], -R6 ;  /* 0x0000b40076037a23 */ /* 0x002fcc0000010806 */
[C---:B------:R-:W-:Y:S01]  /*4c80*/  HMMA.16816.F32 R40, R8.reuse, R26, R88 ;  /* 0x0000001a0828723c */ /* 0x040fe20000001858 */
[----:B------:R-:W-:Y:S01]  /*4c90*/  IMAD.MOV.U32 R118, RZ, RZ, R200 ;  /* 0x000000ffff767224 */ /* 0x000fe200078e00c8 */
[----:B------:R-:W1:Y:S01]  /*4ca0*/  LDSM.16.MT88.4 R24, [R229+0x1100] ;  /* 0x00110000e518783b */ /* 0x000e620000004200 */
[----:B------:R3:W4:Y:S05]  /*4cb0*/  MUFU.EX2 R204, R3 ;  /* 0x0000000300cc7308 */ /* 0x00072a0000000800 */
[C---:B------:R-:W-:Y:S07]  /*4cc0*/  HMMA.16816.F32 R56, R8.reuse, R22, R108 ;  /* 0x000000160838723c */ /* 0x040fee000000186c */
[----:B------:R-:W-:Y:S01]  /*4cd0*/  IMAD.MOV.U32 R111, RZ, RZ, R192 ;  /* 0x000000ffff6f7224 */ /* 0x000fe200078e00c0 */
[----:B------:R-:W-:Y:S01]  /*4ce0*/  HMMA.16816.F32 R76, R8, R20, R76 ;  /* 0x00000014084c723c */ /* 0x000fe2000000184c */
[----:B------:R-:W-:-:S02]  /*4cf0*/  IMAD.MOV.U32 R110, RZ, RZ, R189 ;  /* 0x000000ffff6e7224 */ /* 0x000fc400078e00bd */
[----:B---3--:R-:W-:Y:S02]  /*4d00*/  FFMA.FTZ R3, R119, c[0x0][0x2d0], -R6 ;  /* 0x0000b40077037a23 */ /* 0x008fe40000010806 */
[----:B------:R-:W-:Y:S02]  /*4d10*/  IMAD.MOV.U32 R119, RZ, RZ, R199 ;  /* 0x000000ffff777224 */ /* 0x000fe400078e00c7 */
[----:B------:R3:W-:Y:S01]  /*4d20*/  MUFU.EX2 R202, R3 ;  /* 0x0000000300ca7308 */ /* 0x0007e20000000800 */
[----:B------:R-:W-:Y:S01]  /*4d30*/  IMAD.MOV.U32 R109, RZ, RZ, R188 ;  /* 0x000000ffff6d7224 */ /* 0x000fe200078e00bc */
[----:B------:R-:W-:Y:S07]  /*4d40*/  HMMA.16816.F32 R32, R8, R34, R96 ;  /* 0x000000220820723c */ /* 0x000fee0000001860 */
[----:B----4-:R-:W-:Y:S01]  /*4d50*/  F2FP.PACK_AB R8, R204, R203 ;  /* 0x000000cbcc08723e */ /* 0x010fe200000000ff */
[----:B------:R-:W-:-:S02]  /*4d60*/  IMAD.MOV.U32 R96, RZ, RZ, R100 ;  /* 0x000000ffff607224 */ /* 0x000fc400078e0064 */
[----:B------:R-:W-:Y:S02]  /*4d70*/  IMAD.MOV.U32 R99, RZ, RZ, R161 ;  /* 0x000000ffff637224 */ /* 0x000fe400078e00a1 */
[----:B------:R-:W-:Y:S02]  /*4d80*/  IMAD.MOV.U32 R98, RZ, RZ, R103 ;  /* 0x000000ffff627224 */ /* 0x000fe400078e0067 */
[----:B---3--:R-:W-:Y:S02]  /*4d90*/  FFMA.FTZ R3, R120, c[0x0][0x2d0], -R6 ;  /* 0x0000b40078037a23 */ /* 0x008fe40000010806 */
[----:B------:R-:W-:Y:S02]  /*4da0*/  IMAD.MOV.U32 R120, RZ, RZ, R197 ;  /* 0x000000ffff787224 */ /* 0x000fe400078e00c5 */
[----:B------:R3:W4:Y:S01]  /*4db0*/  MUFU.EX2 R201, R3 ;  /* 0x0000000300c97308 */ /* 0x0007220000000800 */
[----:B------:R-:W-:Y:S02]  /*4dc0*/  IMAD.MOV.U32 R103, RZ, RZ, R167 ;  /* 0x000000ffff677224 */ /* 0x000fe400078e00a7 */
[----:B------:R-:W-:-:S02]  /*4dd0*/  IMAD.MOV.U32 R97, RZ, RZ, R176 ;  /* 0x000000ffff617224 */ /* 0x000fc400078e00b0 */
[--C-:B---3--:R-:W-:Y:S01]  /*4de0*/  FFMA.FTZ R3, R121, c[0x0][0x2d0], -R5.reuse ;  /* 0x0000b40079037a23 */ /* 0x108fe20000010805 */
[----:B----4-:R-:W-:Y:S01]  /*4df0*/  F2FP.PACK_AB R10, R201, R202 ;  /* 0x000000cac90a723e */ /* 0x010fe200000000ff */
[----:B------:R-:W-:Y:S02]  /*4e00*/  IMAD.MOV.U32 R121, RZ, RZ, R198 ;  /* 0x000000ffff797224 */ /* 0x000fe400078e00c6 */
[----:B------:R3:W-:Y:S02]  /*4e10*/  MUFU.EX2 R200, R3 ;  /* 0x0000000300c87308 */ /* 0x0007e40000000800 */
[----:B---3--:R-:W-:Y:S02]  /*4e20*/  FFMA.FTZ R3, R122, c[0x0][0x2d0], -R5 ;  /* 0x0000b4007a037a23 */ /* 0x008fe40000010805 */
[----:B------:R-:W-:-:S04]  /*4e30*/  IMAD.MOV.U32 R122, RZ, RZ, R113 ;  /* 0x000000ffff7a7224 */ /* 0x000fc800078e0071 */
[----:B------:R3:W4:Y:S01]  /*4e40*/  MUFU.EX2 R199, R3 ;  /* 0x0000000300c77308 */ /* 0x0007220000000800 */
[----:B------:R-:W-:Y:S02]  /*4e50*/  IMAD.MOV.U32 R113, RZ, RZ, R191 ;  /* 0x000000ffff717224 */ /* 0x000fe400078e00bf */
[----:B---3--:R-:W-:Y:S01]  /*4e60*/  FFMA.FTZ R3, R123, c[0x0][0x2d0], -R5 ;  /* 0x0000b4007b037a23 */ /* 0x008fe20000010805 */
[----:B------:R-:W-:Y:S01]  /*4e70*/  MOV R123, R118 ;  /* 0x00000076007b7202 */ /* 0x000fe20000000f00 */
[----:B------:R-:W-:Y:S01]  /*4e80*/  IMAD.MOV.U32 R118, RZ, RZ, R194 ;  /* 0x000000ffff767224 */ /* 0x000fe200078e00c2 */
[----:B----4-:R-:W-:Y:S02]  /*4e90*/  F2FP.PACK_AB R9, R199, R200 ;  /* 0x000000c8c709723e */ /* 0x010fe400000000ff */
[----:B------:R3:W-:Y:S01]  /*4ea0*/  MUFU.EX2 R198, R3 ;  /* 0x0000000300c67308 */ /* 0x0007e20000000800 */
[----:B------:R-:W-:Y:S02]  /*4eb0*/  IMAD.MOV.U32 R100, RZ, RZ, R123 ;  /* 0x000000ffff647224 */ /* 0x000fe400078e007b */
[----:B------:R-:W-:-:S02]  /*4ec0*/  IMAD.MOV.U32 R123, RZ, RZ, R162 ;  /* 0x000000ffff7b7224 */ /* 0x000fc400078e00a2 */
[----:B---3--:R-:W-:Y:S02]  /*4ed0*/  FFMA.FTZ R3, R124, c[0x0][0x2d0], -R5 ;  /* 0x0000b4007c037a23 */ /* 0x008fe40000010805 */
[----:B------:R-:W-:Y:S02]  /*4ee0*/  IMAD.MOV.U32 R124, RZ, RZ, R114 ;  /* 0x000000ffff7c7224 */ /* 0x000fe400078e0072 */
[----:B------:R3:W4:Y:S02]  /*4ef0*/  MUFU.EX2 R197, R3 ;  /* 0x0000000300c57308 */ /* 0x0007240000000800 */
[----:B---3--:R-:W-:Y:S01]  /*4f00*/  FFMA.FTZ R3, R126, c[0x0][0x2d0], -R7 ;  /* 0x0000b4007e037a23 */ /* 0x008fe20000010807 */
[----:B----4-:R-:W-:Y:S01]  /*4f10*/  F2FP.PACK_AB R11, R197, R198 ;  /* 0x000000c6c50b723e */ /* 0x010fe200000000ff */
[----:B------:R-:W-:-:S04]  /*4f20*/  IMAD.MOV.U32 R126, RZ, RZ, R196 ;  /* 0x000000ffff7e7224 */ /* 0x000fc800078e00c4 */
[----:B------:R3:W4:Y:S02]  /*4f30*/  MUFU.EX2 R196, R3 ;  /* 0x0000000300c47308 */ /* 0x0007240000000800 */
[C---:B--2---:R-:W-:Y:S08]  /*4f40*/  HMMA.16816.F32 R80, R8.reuse, R18, R68 ;  /* 0x000000120850723c */ /* 0x044ff00000001844 */
[----:B------:R-:W-:Y:S01]  /*4f50*/  HMMA.16816.F32 R68, R8, R14, R64 ;  /* 0x0000000e0844723c */ /* 0x000fe20000001840 */
[----:B---3--:R-:W-:-:S02]  /*4f60*/  FFMA.FTZ R3, R125, c[0x0][0x2d0], -R7 ;  /* 0x0000b4007d037a23 */ /* 0x008fc40000010807 */
[----:B------:R-:W-:Y:S02]  /*4f70*/  IMAD.MOV.U32 R125, RZ, RZ, R119 ;  /* 0x000000ffff7d7224 */ /* 0x000fe400078e0077 */
[----:B------:R2:W-:Y:S01]  /*4f80*/  MUFU.EX2 R195, R3 ;  /* 0x0000000300c37308 */ /* 0x0005e20000000800 */
[----:B------:R-:W-:Y:S02]  /*4f90*/  IMAD.MOV.U32 R119, RZ, RZ, R193 ;  /* 0x000000ffff777224 */ /* 0x000fe400078e00c1 */
[C---:B-1----:R-:W-:Y:S08]  /*4fa0*/  HMMA.16816.F32 R64, R8.reuse, R26, R60 ;  /* 0x0000001a0840723c */ /* 0x042ff0000000183c */
[----:B------:R-:W-:Y:S01]  /*4fb0*/  HMMA.16816.F32 R140, R8, R16, R140 ;  /* 0x00000010088c723c */ /* 0x000fe2000000188c */
[----:B--2---:R-:W-:-:S07]  /*4fc0*/  FFMA.FTZ R3, R127, c[0x0][0x2d0], -R7 ;  /* 0x0000b4007f037a23 */ /* 0x004fce0000010807 */
[----:B------:R-:W-:Y:S01]  /*4fd0*/  HMMA.16816.F32 R104, R8, R12, R104 ;  /* 0x0000000c0868723c */ /* 0x000fe20000001868 */
[----:B------:R-:W-:Y:S01]  /*4fe0*/  IMAD.MOV.U32 R127, RZ, RZ, R102 ;  /* 0x000000ffff7f7224 */ /* 0x000fe200078e0066 */
[----:B------:R1:W2:Y:S01]  /*4ff0*/  MUFU.EX2 R194, R3 ;  /* 0x0000000300c27308 */ /* 0x0002a20000000800 */
[----:B------:R-:W-:-:S05]  /*5000*/  MOV R102, R163 ;  /* 0x000000a300667202 */ /* 0x000fca0000000f00 */
[C---:B------:R-:W-:Y:S08]  /*5010*/  HMMA.16816.F32 R92, R8.reuse, R24, R92 ;  /* 0x00000018085c723c */ /* 0x040ff0000000185c */
[----:B------:R-:W-:Y:S01]  /*5020*/  HMMA.16816.F32 R88, R8, R28, R72 ;  /* 0x0000001c0858723c */ /* 0x000fe20000001848 */
[----:B-1----:R-:W-:Y:S02]  /*5030*/  FFMA.FTZ R3, R128, c[0x0][0x2d0], -R7 ;  /* 0x0000b40080037a23 */ /* 0x002fe40000010807 */
[----:B------:R-:W-:-:S02]  /*5040*/  IMAD.MOV.U32 R128, RZ, RZ, R110 ;  /* 0x000000ffff807224 */ /* 0x000fc400078e006e */
[----:B------:R1:W-:Y:S03]  /*5050*/  MUFU.EX2 R193, R3 ;  /* 0x0000000300c17308 */ /* 0x0003e60000000800 */
[----:B------:R-:W-:Y:S07]  /*5060*/  HMMA.16816.F32 R60, R8, R30, R44 ;  /* 0x0000001e083c723c */ /* 0x000fee000000182c */
[----:B----4-:R-:W-:-:S02]  /*5070*/  F2FP.PACK_AB R8, R196, R251 ;  /* 0x000000fbc408723e */ /* 0x010fc400000000ff */
[----:B--2---:R-:W-:Y:S01]  /*5080*/  F2FP.PACK_AB R10, R194, R195 ;  /* 0x000000c3c20a723e */ /* 0x004fe200000000ff */
[----:B-1----:R-:W-:Y:S02]  /*5090*/  FFMA.FTZ R3, R129, c[0x0][0x2d0], -R0 ;  /* 0x0000b40081037a23 */ /* 0x002fe40000010800 */
[----:B------:R-:W-:Y:S02]  /*50a0*/  IMAD.MOV.U32 R129, RZ, RZ, R112 ;  /* 0x000000ffff817224 */ /* 0x000fe400078e0070 */
[----:B------:R1:W-:Y:S02]  /*50b0*/  MUFU.EX2 R252, R3 ;  /* 0x0000000300fc7308 */ /* 0x0003e40000000800 */
[----:B-1----:R-:W-:Y:S02]  /*50c0*/  FFMA.FTZ R3, R130, c[0x0][0x2d0], -R0 ;  /* 0x0000b40082037a23 */ /* 0x002fe40000010800 */
[----:B------:R-:W-:-:S04]  /*50d0*/  IMAD.MOV.U32 R130, RZ, RZ, R102 ;  /* 0x000000ffff827224 */ /* 0x000fc800078e0066 */
[----:B------:R1:W2:Y:S01]  /*50e0*/  MUFU.EX2 R192, R3 ;  /* 0x0000000300c07308 */ /* 0x0002a20000000800 */
[----:B------:R-:W-:Y:S02]  /*50f0*/  IMAD.MOV.U32 R102, RZ, RZ, R123 ;  /* 0x000000ffff667224 */ /* 0x000fe400078e007b */
[----:B------:R-:W-:Y:S02]  /*5100*/  IMAD.MOV.U32 R123, RZ, RZ, R179 ;  /* 0x000000ffff7b7224 */ /* 0x000fe400078e00b3 */
[----:B-1----:R-:W-:Y:S01]  /*5110*/  FFMA.FTZ R3, R131, c[0x0][0x2d0], -R0 ;  /* 0x0000b40083037a23 */ /* 0x002fe20000010800 */
[----:B--2---:R-:W-:Y:S01]  /*5120*/  F2FP.PACK_AB R9, R192, R252 ;  /* 0x000000fcc009723e */ /* 0x004fe200000000ff */
[----:B------:R-:W-:Y:S01]  /*5130*/  IMAD.MOV.U32 R131, RZ, RZ, R100 ;  /* 0x000000ffff837224 */ /* 0x000fe200078e0064 */
[----:B------:R-:W-:Y:S01]  /*5140*/  MOV R100, R178 ;  /* 0x000000b200647202 */ /* 0x000fe20000000f00 */
[----:B------:R1:W-:Y:S02]  /*5150*/  MUFU.EX2 R191, R3 ;  /* 0x0000000300bf7308 */ /* 0x0003e40000000800 */
[----:B-1----:R-:W-:-:S06]  /*5160*/  FFMA.FTZ R3, R134, c[0x0][0x2d0], -R0 ;  /* 0x0000b40086037a23 */ /* 0x002fcc0000010800 */
[----:B------:R1:W2:Y:S02]  /*5170*/  MUFU.EX2 R189, R3 ;  /* 0x0000000300bd7308 */ /* 0x0002a40000000800 */
[----:B-1----:R-:W-:Y:S01]  /*5180*/  FFMA.FTZ R3, R133, c[0x0][0x2d0], -R7 ;  /* 0x0000b40085037a23 */ /* 0x002fe20000010807 */
[----:B--2---:R-:W-:-:S05]  /*5190*/  F2FP.PACK_AB R11, R189, R191 ;  /* 0x000000bfbd0b723e */ /* 0x004fca00000000ff */
[----:B------:R1:W-:Y:S02]  /*51a0*/  MUFU.EX2 R190, R3 ;  /* 0x0000000300be7308 */ /* 0x0003e40000000800 */
[C---:B------:R-:W-:Y:S07]  /*51b0*/  HMMA.16816.F32 R20, R8.reuse, R12, R52 ;  /* 0x0000000c0814723c */ /* 0x040fee0000001834 */
[----:B------:R-:W-:Y:S01]  /*51c0*/  IMAD.MOV.U32 R55, RZ, RZ, R165 ;  /* 0x000000ffff377224 */ /* 0x000fe200078e00a5 */
[----:B------:R-:W-:Y:S01]  /*51d0*/  HMMA.16816.F32 R36, R8, R14, R36 ;  /* 0x0000000e0824723c */ /* 0x000fe20000001824 */
[----:B------:R-:W-:Y:S01]  /*51e0*/  LDSM.16.MT88.4 R12, [R231+0x1900] ;  /* 0x00190000e70c783b */ /* 0x000fe20000004200 */
[----:B-1----:R-:W-:-:S04]  /*51f0*/  FFMA.FTZ R3, R132, c[0x0][0x2d0], -R7 ;  /* 0x0000b40084037a23 */ /* 0x002fc80000010807 */
[----:B------:R1:W-:Y:S02]  /*5200*/  MUFU.EX2 R188, R3 ;  /* 0x0000000300bc7308 */ /* 0x0003e40000000800 */
[C---:B------:R-:W-:Y:S08]  /*5210*/  HMMA.16816.F32 R44, R8.reuse, R18, R40 ;  /* 0x00000012082c723c */ /* 0x040ff00000001828 */
[----:B------:R-:W-:Y:S01]  /*5220*/  HMMA.16816.F32 R48, R8, R16, R48 ;  /* 0x000000100830723c */ /* 0x000fe20000001830 */
[----:B------:R-:W2:Y:S01]  /*5230*/  LDSM.16.MT88.4 R16, [R228+0x1900] ;  /* 0x00190000e410783b */ /* 0x000ea20000004200 */
[----:B-1----:R-:W-:-:S06]  /*5240*/  FFMA.FTZ R3, R138, c[0x0][0x2d0], -R6 ;  /* 0x0000b4008a037a23 */ /* 0x002fcc0000010806 */
[C---:B------:R-:W-:Y:S01]  /*5250*/  HMMA.16816.F32 R40, R8.reuse, R24, R76 ;  /* 0x000000180828723c */ /* 0x040fe2000000184c */
[----:B------:R1:W-:Y:S07]  /*5260*/  MUFU.EX2 R138, R3 ;  /* 0x00000003008a7308 */ /* 0x0003ee0000000800 */
[C---:B------:R-:W-:Y:S01]  /*5270*/  HMMA.16816.F32 R56, R8.reuse, R26, R56 ;  /* 0x0000001a0838723c */ /* 0x040fe20000001838 */
[----:B------:R-:W-:Y:S07]  /*5280*/  LDSM.16.MT88.4 R24, [R229+0x1900] ;  /* 0x00190000e518783b */ /* 0x000fee0000004200 */
[----:B------:R-:W-:Y:S01]  /*5290*/  HMMA.16816.F32 R84, R8, R28, R84 ;  /* 0x0000001c0854723c */ /* 0x000fe20000001854 */
[----:B-1----:R-:W-:-:S02]  /*52a0*/  FFMA.FTZ R3, R156, c[0x0][0x2d0], -R6 ;  /* 0x0000b4009c037a23 */ /* 0x002fc40000010806 */
[----:B------:R-:W-:Y:S02]  /*52b0*/  IMAD.MOV.U32 R156, RZ, RZ, R151 ;  /* 0x000000ffff9c7224 */ /* 0x000fe400078e0097 */
[----:B------:R1:W3:Y:S03]  /*52c0*/  MUFU.EX2 R134, R3 ;  /* 0x0000000300867308 */ /* 0x0002e60000000800 */
[----:B------:R-:W-:Y:S01]  /*52d0*/  HMMA.16816.F32 R72, R8, R30, R32 ;  /* 0x0000001e0848723c */ /* 0x000fe20000001820 */
[----:B------:R-:W4:Y:S04]  /*52e0*/  LDSM.16.MT88.4 R32, [R230+0x1900] ;  /* 0x00190000e620783b */ /* 0x000f280000004200 */
[----:B------:R-:W-:Y:S01]  /*52f0*/  LDSM.16.MT88.4 R28, [R230+0x2100] ;  /* 0x00210000e61c783b */ /* 0x000fe20000004200 */
[----:B-1----:R-:W-:Y:S01]  /*5300*/  FFMA.FTZ R3, R152, c[0x0][0x2d0], -R6 ;  /* 0x0000b40098037a23 */ /* 0x002fe20000010806 */
[----:B---3--:R-:W-:-:S02]  /*5310*/  F2FP.PACK_AB R8, R134, R138 ;  /* 0x0000008a8608723e */ /* 0x008fc400000000ff */
[----:B------:R-:W-:Y:S01]  /*5320*/  MOV R152, R166 ;  /* 0x000000a600987202 */ /* 0x000fe20000000f00 */
[----:B------:R1:W-:Y:S02]  /*5330*/  MUFU.EX2 R133, R3 ;  /* 0x0000000300857308 */ /* 0x0003e40000000800 */
[----:B-1----:R-:W-:Y:S02]  /*5340*/  FFMA.FTZ R3, R153, c[0x0][0x2d0], -R6 ;  /* 0x0000b40099037a23 */ /* 0x002fe40000010806 */
[----:B------:R-:W-:-:S04]  /*5350*/  IMAD.MOV.U32 R153, RZ, RZ, R96 ;  /* 0x000000ffff997224 */ /* 0x000fc800078e0060 */
[----:B------:R1:W3:Y:S02]  /*5360*/  MUFU.EX2 R132, R3 ;  /* 0x0000000300847308 */ /* 0x0002e40000000800 */
[----:B-1----:R-:W-:Y:S01]  /*5370*/  FFMA.FTZ R3, R157, c[0x0][0x2d0], -R5 ;  /* 0x0000b4009d037a23 */ /* 0x002fe20000010805 */
[----:B---3--:R-:W-:Y:S01]  /*5380*/  F2FP.PACK_AB R10, R132, R133 ;  /* 0x00000085840a723e */ /* 0x008fe200000000ff */
[----:B------:R-:W-:-:S04]  /*5390*/  IMAD.MOV.U32 R157, RZ, RZ, R127 ;  /* 0x000000ffff9d7224 */ /* 0x000fc800078e007f */
        /* <DEDUP_REMOVED lines=8> */
[----:B-1----:R-:W-:Y:S01]  /*5420*/  FFMA.FTZ R3, R155, c[0x0][0x2d0], -R5 ;  /* 0x0000b4009b037a23 */ /* 0x002fe20000010805 */
[----:B------:R-:W-:-:S05]  /*5430*/  MOV R155, R113 ;  /* 0x00000071009b7202 */ /* 0x000fca0000000f00 */
[----:B------:R1:W3:Y:S02]  /*5440*/  MUFU.EX2 R113, R3 ;  /* 0x0000000300717308 */ /* 0x0002e40000000800 */
[----:B-1----:R-:W-:Y:S01]  /*5450*/  FFMA.FTZ R3, R159, c[0x0][0x2d0], -R7 ;  /* 0x0000b4009f037a23 */ /* 0x002fe20000010807 */
[----:B---3--:R-:W-:Y:S01]  /*5460*/  F2FP.PACK_AB R11, R113, R112 ;  /* 0x00000070710b723e */ /* 0x008fe200000000ff */
[----:B------:R-:W-:-:S04]  /*5470*/  IMAD.MOV.U32 R159, RZ, RZ, R111 ;  /* 0x000000ffff9f7224 */ /* 0x000fc800078e006f */
[----:B------:R1:W-:Y:S02]  /*5480*/  MUFU.EX2 R111, R3 ;  /* 0x00000003006f7308 */ /* 0x0003e40000000800 */
[C---:B--2---:R-:W-:Y:S08]  /*5490*/  HMMA.16816.F32 R140, R8.reuse, R16, R140 ;  /* 0x00000010088c723c */ /* 0x044ff0000000188c */
[----:B----4-:R-:W-:Y:S01]  /*54a0*/  HMMA.16816.F32 R76, R8, R32, R88 ;  /* 0x00000020084c723c */ /* 0x010fe20000001858 */
[----:B-1----:R-:W-:-:S04]  /*54b0*/  FFMA.FTZ R3, R148, c[0x0][0x2d0], -R7 ;  /* 0x0000b40094037a23 */ /* 0x002fc80000010807 */
[----:B------:R1:W-:Y:S02]  /*54c0*/  MUFU.EX2 R110, R3 ;  /* 0x00000003006e7308 */ /* 0x0003e40000000800 */
[----:B-1----:R-:W-:-:S06]  /*54d0*/  FFMA.FTZ R3, R150, c[0x0][0x2d0], -R7 ;  /* 0x0000b40096037a23 */ /* 0x002fcc0000010807 */
[----:B------:R1:W-:Y:S02]  /*54e0*/  MUFU.EX2 R109, R3 ;  /* 0x00000003006d7308 */ /* 0x0003e40000000800 */
[----:B-1----:R-:W-:Y:S02]  /*54f0*/  FFMA.FTZ R3, R149, c[0x0][0x2d0], -R7 ;  /* 0x0000b40095037a23 */ /* 0x002fe40000010807 */
[C---:B------:R-:W-:Y:S04]  /*5500*/  HMMA.16816.F32 R148, R8.reuse, R18, R80 ;  /* 0x000000120894723c */ /* 0x040fe80000001850 */
[----:B------:R1:W-:Y:S04]  /*5510*/  MUFU.EX2 R108, R3 ;  /* 0x00000003006c7308 */ /* 0x0003e80000000800 */
[----:B------:R-:W-:Y:S01]  /*5520*/  HMMA.16816.F32 R80, R8, R26, R64 ;  /* 0x0000001a0850723c */ /* 0x000fe20000001840 */
[----:B-1----:R-:W-:-:S07]  /*5530*/  FFMA.FTZ R3, R160, c[0x0][0x2d0], -R0 ;  /* 0x0000b400a0037a23 */ /* 0x002fce0000010800 */
[----:B------:R-:W-:Y:S01]  /*5540*/  HMMA.16816.F32 R160, R8, R12, R104 ;  /* 0x0000000c08a0723c */ /* 0x000fe20000001868 */
[----:B------:R1:W-:Y:S02]  /*5550*/  MUFU.EX2 R106, R3 ;  /* 0x00000003006a7308 */ /* 0x0003e40000000800 */
[----:B-1----:R-:W-:-:S05]  /*5560*/  FFMA.FTZ R3, R164, c[0x0][0x2d0], -R0 ;  /* 0x0000b400a4037a23 */ /* 0x002fca0000010800 */
[C---:B------:R-:W-:Y:S01]  /*5570*/  HMMA.16816.F32 R164, R8.reuse, R14, R68 ;  /* 0x0000000e08a4723c */ /* 0x040fe20000001844 */
[----:B------:R1:W2:Y:S07]  /*5580*/  MUFU.EX2 R105, R3 ;  /* 0x0000000300697308 */ /* 0x0002ae0000000800 */
[----:B------:R-:W-:Y:S01]  /*5590*/  HMMA.16816.F32 R68, R8, R34, R60 ;  /* 0x000000220844723c */ /* 0x000fe2000000183c */
[----:B-1----:R-:W-:Y:S02]  /*55a0*/  FFMA.FTZ R3, R169, c[0x0][0x2d0], -R0 ;  /* 0x0000b400a9037a23 */ /* 0x002fe40000010800 */
[----:B------:R-:W-:-:S02]  /*55b0*/  IMAD.MOV.U32 R169, RZ, RZ, R98 ;  /* 0x000000ffffa97224 */ /* 0x000fc400078e0062 */
[----:B------:R1:W-:Y:S01]  /*55c0*/  MUFU.EX2 R104, R3 ;  /* 0x0000000300687308 */ /* 0x0003e20000000800 */
[----:B------:R-:W-:Y:S02]  /*55d0*/  IMAD.MOV.U32 R98, RZ, RZ, R177 ;  /* 0x000000ffff627224 */ /* 0x000fe400078e00b1 */
[----:B------:R-:W-:Y:S02]  /*55e0*/  HMMA.16816.F32 R176, R8, R24, R92 ;  /* 0x0000001808b0723c */ /* 0x000fe4000000185c */
[----:B------:R-:W-:-:S05]  /*55f0*/  IMAD.MOV.U32 R127, RZ, RZ, R98 ;  /* 0x000000ffff7f7224 */ /* 0x000fca00078e0062 */
[----:B------:R-:W-:Y:S02]  /*5600*/  F2FP.PACK_AB R8, R190, R193 ;  /* 0x000000c1be08723e */ /* 0x000fe400000000ff */
[----:B--2---:R-:W-:Y:S02]  /*5610*/  F2FP.PACK_AB R9, R105, R106 ;  /* 0x0000006a6909723e */ /* 0x004fe400000000ff */
[----:B------:R-:W-:Y:S01]  /*5620*/  F2FP.PACK_AB R10, R111, R188 ;  /* 0x000000bc6f0a723e */ /* 0x000fe200000000ff */
[----:B-1----:R-:W-:Y:S02]  /*5630*/  FFMA.FTZ R3, R170, c[0x0][0x2d0], -R0 ;  /* 0x0000b400aa037a23 */ /* 0x002fe40000010800 */
[----:B------:R-:W-:Y:S02]  /*5640*/  IMAD.MOV.U32 R170, RZ, RZ, R152 ;  /* 0x000000ffffaa7224 */ /* 0x000fe400078e0098 */
[----:B------:R-:W-:Y:S02]  /*5650*/  IMAD.MOV.U32 R152, RZ, RZ, R156 ;  /* 0x000000ffff987224 */ /* 0x000fe400078e009c */
[----:B------:R-:W-:Y:S01]  /*5660*/  IMAD.MOV.U32 R156, RZ, RZ, R99 ;  /* 0x000000ffff9c7224 */ /* 0x000fe200078e0063 */
[----:B------:R-:W-:-:S02]  /*5670*/  MOV R99, R103 ;  /* 0x0000006700637202 */ /* 0x000fc40000000f00 */
[----:B------:R1:W2:Y:S02]  /*5680*/  MUFU.EX2 R103, R3 ;  /* 0x0000000300677308 */ /* 0x0002a40000000800 */
[----:B-1----:R-:W-:Y:S01]  /*5690*/  FFMA.FTZ R3, R168, c[0x0][0x2d0], -R7 ;  /* 0x0000b400a8037a23 */ /* 0x002fe20000010807 */
[----:B--2---:R-:W-:Y:S01]  /*56a0*/  F2FP.PACK_AB R11, R103, R104 ;  /* 0x00000068670b723e */ /* 0x004fe200000000ff */
[----:B------:R-:W-:-:S04]  /*56b0*/  IMAD.MOV.U32 R168, RZ, RZ, R55 ;  /* 0x000000ffffa87224 */ /* 0x000fc800078e0037 */
[----:B------:R1:W-:Y:S02]  /*56c0*/  MUFU.EX2 R107, R3 ;  /* 0x00000003006b7308 */ /* 0x0003e40000000800 */
[C---:B------:R-:W-:Y:S08]  /*56d0*/  HMMA.16816.F32 R64, R8.reuse, R16, R48 ;  /* 0x000000100840723c */ /* 0x040ff00000001830 */
[----:B------:R-:W-:Y:S01]  /*56e0*/  HMMA.16816.F32 R60, R8, R18, R44 ;  /* 0x00000012083c723c */ /* 0x000fe2000000182c */
[----:B------:R-:W-:Y:S01]  /*56f0*/  LDSM.16.MT88.4 R16, [R231+0x2100] ;  /* 0x00210000e710783b */ /* 0x000fe20000004200 */
[----:B-1----:R-:W-:-:S02]  /*5700*/  FFMA.FTZ R3, R171, c[0x0][0x2d0], -R6 ;  /* 0x0000b400ab037a23 */ /* 0x002fc40000010806 */
[----:B------:R-:W-:Y:S02]  /*5710*/  IMAD.MOV.U32 R171, RZ, RZ, R124 ;  /* 0x000000ffffab7224 */ /* 0x000fe400078e007c */
[----:B------:R-:W-:Y:S02]  /*5720*/  IMAD.MOV.U32 R124, RZ, RZ, R101 ;  /* 0x000000ffff7c7224 */ /* 0x000fe400078e0065 */
[C---:B------:R-:W-:Y:S01]  /*5730*/  HMMA.16816.F32 R52, R8.reuse, R12, R20 ;  /* 0x0000000c0834723c */ /* 0x040fe20000001814 */
[----:B------:R1:W-:Y:S01]  /*5740*/  MUFU.EX2 R101, R3 ;  /* 0x0000000300657308 */ /* 0x0003e20000000800 */
[----:B------:R-:W2:Y:S06]  /*5750*/  LDSM.16.MT88.4 R20, [R228+0x2100] ;  /* 0x00210000e414783b */ /* 0x000eac0000004200 */
[C---:B------:R-:W-:Y:S01]  /*5760*/  HMMA.16816.F32 R48, R8.reuse, R14, R36 ;  /* 0x0000000e0830723c */ /* 0x040fe20000001824 */
[----:B------:R-:W3:Y:S07]  /*5770*/  LDSM.16.MT88.4 R12, [R229+0x2100] ;  /* 0x00210000e50c783b */ /* 0x000eee0000004200 */
[----:B------:R-:W-:Y:S01]  /*5780*/  HMMA.16816.F32 R44, R8, R32, R84 ;  /* 0x00000020082c723c */ /* 0x000fe20000001854 */
[----:B-1----:R-:W-:Y:S01]  /*5790*/  FFMA.FTZ R3, R173, c[0x0][0x2d0], -R6 ;  /* 0x0000b400ad037a23 */ /* 0x002fe20000010806 */
[----:B------:R-:W-:-:S03]  /*57a0*/  MOV R173, R102 ;  /* 0x0000006600ad7202 */ /* 0x000fc60000000f00 */
[----:B------:R1:W4:Y:S03]  /*57b0*/  MUFU.EX2 R102, R3 ;  /* 0x0000000300667308 */ /* 0x0003260000000800 */
[C---:B------:R-:W-:Y:S08]  /*57c0*/  HMMA.16816.F32 R36, R8.reuse, R24, R40 ;  /* 0x000000180824723c */ /* 0x040ff00000001828 */
[----:B------:R-:W-:Y:S01]  /*57d0*/  HMMA.16816.F32 R40, R8, R26, R56 ;  /* 0x0000001a0828723c */ /* 0x000fe20000001838 */
[----:B------:R-:W2:Y:S01]  /*57e0*/  LDSM.16.MT88.4 R24, [R228+0x2900] ;  /* 0x00290000e418783b */ /* 0x000ea20000004200 */
[----:B-1----:R-:W-:-:S02]  /*57f0*/  FFMA.FTZ R3, R172, c[0x0][0x2d0], -R6 ;  /* 0x0000b400ac037a23 */ /* 0x002fc40000010806 */
[----:B------:R-:W-:-:S04]  /*5800*/  IMAD.MOV.U32 R172, RZ, RZ, R97 ;  /* 0x000000ffffac7224 */ /* 0x000fc800078e0061 */
[----:B------:R-:W-:Y:S01]  /*5810*/  HMMA.16816.F32 R32, R8, R34, R72 ;  /* 0x000000220820723c */ /* 0x000fe20000001848 */
[----:B------:R1:W-:Y:S06]  /*5820*/  MUFU.EX2 R100, R3 ;  /* 0x0000000300647308 */ /* 0x0003ec0000000800 */
[----:B----4-:R-:W-:Y:S01]  /*5830*/  F2FP.PACK_AB R8, R102, R101 ;  /* 0x000000656608723e */ /* 0x010fe200000000ff */
[----:B-1----:R-:W-:Y:S02]  /*5840*/  FFMA.FTZ R3, R174, c[0x0][0x2d0], -R6 ;  /* 0x0000b400ae037a23 */ /* 0x002fe40000010806 */
[----:B------:R-:W-:-:S02]  /*5850*/  IMAD.MOV.U32 R174, RZ, RZ, R99 ;  /* 0x000000ffffae7224 */ /* 0x000fc400078e0063 */
        /* <DEDUP_REMOVED lines=23> */
[C---:B------:R-:W-:Y:S08]  /*59d0*/  HMMA.16816.F32 R80, R8.reuse, R14, R80 ;  /* 0x0000000e0850723c */ /* 0x040ff00000001850 */
[----:B------:R-:W-:Y:S01]  /*59e0*/  HMMA.16816.F32 R76, R8, R28, R76 ;  /* 0x0000001c084c723c */ /* 0x000fe2000000184c */
[----:B-1----:R-:W-:-:S04]  /*59f0*/  FFMA.FTZ R3, R186, c[0x0][0x2d0], -R0 ;  /* 0x0000b400ba037a23 */ /* 0x002fc80000010800 */
[----:B------:R1:W3:Y:S03]  /*5a00*/  MUFU.EX2 R91, R3 ;  /* 0x00000003005b7308 */ /* 0x0002e60000000800 */
[----:B------:R-:W-:Y:S07]  /*5a10*/  HMMA.16816.F32 R68, R8, R30, R68 ;  /* 0x0000001e0844723c */ /* 0x000fee0000001844 */
[----:B------:R-:W-:-:S02]  /*5a20*/  F2FP.PACK_AB R8, R109, R110 ;  /* 0x0000006e6d08723e */ /* 0x000fc400000000ff */
[----:B--2---:R-:W-:Y:S02]  /*5a30*/  F2FP.PACK_AB R9, R93, R94 ;  /* 0x0000005e5d09723e */ /* 0x004fe400000000ff */
[----:B------:R-:W-:Y:S01]  /*5a40*/  F2FP.PACK_AB R10, R107, R108 ;  /* 0x0000006c6b0a723e */ /* 0x000fe200000000ff */
[----:B-1----:R-:W-:Y:S01]  /*5a50*/  FFMA.FTZ R3, R144, c[0x0][0x2d0], -R6 ;  /* 0x0000b40090037a23 */ /* 0x002fe20000010806 */
[----:B---3--:R-:W-:-:S03]  /*5a60*/  F2FP.PACK_AB R11, R91, R92 ;  /* 0x0000005c5b0b723e */ /* 0x008fc600000000ff */
[----:B------:R1:W-:Y:S04]  /*5a70*/  MUFU.EX2 R90, R3 ;  /* 0x00000003005a7308 */ /* 0x0003e80000000800 */
[C---:B------:R-:W-:Y:S08]  /*5a80*/  HMMA.16816.F32 R64, R8.reuse, R20, R64 ;  /* 0x000000140840723c */ /* 0x040ff00000001840 */
[----:B------:R-:W-:Y:S01]  /*5a90*/  HMMA.16816.F32 R60, R8, R22, R60 ;  /* 0x00000016083c723c */ /* 0x000fe2000000183c */
[----:B------:R-:W2:Y:S01]  /*5aa0*/  LDSM.16.MT88.4 R20, [R231+0x2900] ;  /* 0x00290000e714783b */ /* 0x000ea20000004200 */
[----:B-1----:R-:W-:-:S04]  /*5ab0*/  FFMA.FTZ R3, R146, c[0x0][0x2d0], -R6 ;  /* 0x0000b40092037a23 */ /* 0x002fc80000010806 */
[----:B------:R1:W3:Y:S02]  /*5ac0*/  MUFU.EX2 R89, R3 ;  /* 0x0000000300597308 */ /* 0x0002e40000000800 */
[C---:B------:R-:W-:Y:S08]  /*5ad0*/  HMMA.16816.F32 R52, R8.reuse, R16, R52 ;  /* 0x000000100834723c */ /* 0x040ff00000001834 */
[----:B------:R-:W-:Y:S01]  /*5ae0*/  HMMA.16816.F32 R48, R8, R18, R48 ;  /* 0x000000120830723c */ /* 0x000fe20000001830 */
[----:B------:R-:W4:Y:S01]  /*5af0*/  LDSM.16.MT88.4 R16, [R229+0x2900] ;  /* 0x00290000e510783b */ /* 0x000f220000004200 */
[----:B-1----:R-:W-:-:S06]  /*5b00*/  FFMA.FTZ R3, R145, c[0x0][0x2d0], -R6 ;  /* 0x0000b40091037a23 */ /* 0x002fcc0000010806 */
[C---:B------:R-:W-:Y:S01]  /*5b10*/  HMMA.16816.F32 R36, R8.reuse, R12, R36 ;  /* 0x0000000c0824723c */ /* 0x040fe20000001824 */
[----:B------:R1:W-:Y:S07]  /*5b20*/  MUFU.EX2 R88, R3 ;  /* 0x0000000300587308 */ /* 0x0003ee0000000800 */
[C---:B------:R-:W-:Y:S01]  /*5b30*/  HMMA.16816.F32 R40, R8.reuse, R14, R40 ;  /* 0x0000000e0828723c */ /* 0x040fe20000001828 */
[----:B------:R-:W2:Y:S07]  /*5b40*/  LDSM.16.MT88.4 R12, [R230+0x2900] ;  /* 0x00290000e60c783b */ /* 0x000eae0000004200 */
[----:B------:R-:W-:Y:S01]  /*5b50*/  HMMA.16816.F32 R32, R8, R30, R32 ;  /* 0x0000001e0820723c */ /* 0x000fe20000001820 */
[----:B-1----:R-:W-:-:S04]  /*5b60*/  FFMA.FTZ R3, R147, c[0x0][0x2d0], -R6 ;  /* 0x0000b40093037a23 */ /* 0x002fc80000010806 */
[----:B------:R1:W1:Y:S03]  /*5b70*/  MUFU.EX2 R87, R3 ;  /* 0x0000000300577308 */ /* 0x0002660000000800 */
[----:B------:R-:W-:Y:S07]  /*5b80*/  HMMA.16816.F32 R44, R8, R28, R44 ;  /* 0x0000001c082c723c */ /* 0x000fee000000182c */
[----:B---3--:R-:W-:Y:S01]  /*5b90*/  F2FP.PACK_AB R8, R89, R90 ;  /* 0x0000005a5908723e */ /* 0x008fe200000000ff */
[----:B-1----:R-:W-:Y:S01]  /*5ba0*/  FFMA.FTZ R3, R187, c[0x0][0x2d0], -R5 ;  /* 0x0000b400bb037a23 */ /* 0x002fe20000010805 */
[----:B------:R-:W-:-:S03]  /*5bb0*/  F2FP.PACK_AB R10, R87, R88 ;  /* 0x00000058570a723e */ /* 0x000fc600000000ff */
[----:B------:R1:W-:Y:S02]  /*5bc0*/  MUFU.EX2 R86, R3 ;  /* 0x0000000300567308 */ /* 0x0003e40000000800 */
[----:B-1----:R-:W-:-:S06]  /*5bd0*/  FFMA.FTZ R3, R211, c[0x0][0x2d0], -R5 ;  /* 0x0000b400d3037a23 */ /* 0x002fcc0000010805 */
[----:B------:R1:W3:Y:S02]  /*5be0*/  MUFU.EX2 R85, R3 ;  /* 0x0000000300557308 */ /* 0x0002e40000000800 */
[----:B-1----:R-:W-:Y:S01]  /*5bf0*/  FFMA.FTZ R3, R209, c[0x0][0x2d0], -R5 ;  /* 0x0000b400d1037a23 */ /* 0x002fe20000010805 */
[----:B---3--:R-:W-:-:S05]  /*5c00*/  F2FP.PACK_AB R9, R85, R86 ;  /* 0x000000565509723e */ /* 0x008fca00000000ff */
        /* <DEDUP_REMOVED lines=8> */
[----:B-1----:R-:W-:Y:S02]  /*5c90*/  FFMA.FTZ R3, R174, c[0x0][0x2d0], -R7 ;  /* 0x0000b400ae037a23 */ /* 0x002fe40000010807 */
[----:B------:R-:W-:Y:S01]  /*5ca0*/  IMAD.MOV.U32 R174, RZ, RZ, R172 ;  /* 0x000000ffffae7224 */ /* 0x000fe200078e00ac */
[----:B------:R-:W-:-:S03]  /*5cb0*/  MOV R172, R173 ;  /* 0x000000ad00ac7202 */ /* 0x000fc60000000f00 */
[----:B------:R1:W-:Y:S01]  /*5cc0*/  MUFU.EX2 R72, R3 ;  /* 0x0000000300487308 */ /* 0x0003e20000000800 */
[----:B------:R-:W-:Y:S02]  /*5cd0*/  IMAD.MOV.U32 R173, RZ, RZ, R171 ;  /* 0x000000ffffad7224 */ /* 0x000fe400078e00ab */
[----:B------:R-:W-:Y:S02]  /*5ce0*/  IMAD.MOV.U32 R171, RZ, RZ, R168 ;  /* 0x000000ffffab7224 */ /* 0x000fe400078e00a8 */
[----:B------:R-:W-:Y:S02]  /*5cf0*/  IMAD.MOV.U32 R168, RZ, RZ, R170 ;  /* 0x000000ffffa87224 */ /* 0x000fe400078e00aa */
[----:B------:R-:W-:Y:S02]  /*5d00*/  IMAD.MOV.U32 R170, RZ, RZ, R169 ;  /* 0x000000ffffaa7224 */ /* 0x000fe400078e00a9 */
[----:B------:R-:W-:Y:S01]  /*5d10*/  IMAD.MOV.U32 R169, RZ, RZ, R159 ;  /* 0x000000ffffa97224 */ /* 0x000fe200078e009f */
[----:B------:R-:W-:Y:S01]  /*5d20*/  MOV R159, R155 ;  /* 0x0000009b009f7202 */ /* 0x000fe20000000f00 */
[----:B------:R-:W-:-:S02]  /*5d30*/  IMAD.MOV.U32 R155, RZ, RZ, R154 ;  /* 0x000000ffff9b7224 */ /* 0x000fc400078e009a */
[----:B------:R-:W-:Y:S01]  /*5d40*/  IMAD.MOV.U32 R154, RZ, RZ, R125 ;  /* 0x000000ffff9a7224 */ /* 0x000fe200078e007d */
[C---:B------:R-:W-:Y:S01]  /*5d50*/  HMMA.16816.F32 R140, R8.reuse, R24, R140 ;  /* 0x00000018088c723c */ /* 0x040fe2000000188c */
[----:B------:R-:W-:Y:S02]  /*5d60*/  IMAD.MOV.U32 R125, RZ, RZ, R234 ;  /* 0x000000ffff7d7224 */ /* 0x000fe400078e00ea */
[----:B-1----:R-:W-:Y:S01]  /*5d70*/  FFMA.FTZ R3, R174, c[0x0][0x2d0], -R7 ;  /* 0x0000b400ae037a23 */ /* 0x002fe20000010807 */
[----:B------:R1:W5:Y:S03]  /*5d80*/  LDL.LU R234, [R1+0x18] ;  /* 0x0000180001ea7983 */ /* 0x0003660000300800 */
[----:B------:R2:W-:Y:S01]  /*5d90*/  MUFU.EX2 R59, R3 ;  /* 0x00000003003b7308 */ /* 0x0005e20000000800 */
[----:B------:R-:W-:Y:S01]  /*5da0*/  HMMA.16816.F32 R148, R8, R26, R148 ;  /* 0x0000001a0894723c */ /* 0x000fe20000001894 */
[----:B--2---:R-:W-:-:S02]  /*5db0*/  FFMA.FTZ R3, R172, c[0x0][0x2d0], -R0 ;  /* 0x0000b400ac037a23 */ /* 0x004fc40000010800 */
[----:B------:R-:W-:Y:S02]  /*5dc0*/  IMAD.MOV.U32 R172, RZ, RZ, R173 ;  /* 0x000000ffffac7224 */ /* 0x000fe400078e00ad */
[----:B------:R-:W-:Y:S01]  /*5dd0*/  IMAD.MOV.U32 R173, RZ, RZ, R171 ;  /* 0x000000ffffad7224 */ /* 0x000fe200078e00ab */
[----:B------:R-:W-:Y:S01]  /*5de0*/  MOV R171, R168 ;  /* 0x000000a800ab7202 */ /* 0x000fe20000000f00 */
[----:B------:R2:W-:Y:S01]  /*5df0*/  MUFU.EX2 R58, R3 ;  /* 0x00000003003a7308 */ /* 0x0005e20000000800 */
[----:B------:R-:W-:Y:S02]  /*5e00*/  IMAD.MOV.U32 R168, RZ, RZ, R170 ;  /* 0x000000ffffa87224 */ /* 0x000fe400078e00aa */
[----:B------:R-:W-:Y:S02]  /*5e10*/  IMAD.MOV.U32 R170, RZ, RZ, R169 ;  /* 0x000000ffffaa7224 */ /* 0x000fe400078e00a9 */
[----:B------:R-:W-:Y:S02]  /*5e20*/  IMAD.MOV.U32 R169, RZ, RZ, R159 ;  /* 0x000000ffffa97224 */ /* 0x000fe400078e009f */
[----:B------:R-:W-:-:S02]  /*5e30*/  IMAD.MOV.U32 R159, RZ, RZ, R155 ;  /* 0x000000ffff9f7224 */ /* 0x000fc400078e009b */
[----:B------:R-:W-:Y:S01]  /*5e40*/  IMAD.MOV.U32 R155, RZ, RZ, R154 ;  /* 0x000000ffff9b7224 */ /* 0x000fe200078e009a */
[----:B------:R-:W-:Y:S01]  /*5e50*/  HMMA.16816.F32 R160, R8, R20, R160 ;  /* 0x0000001408a0723c */ /* 0x000fe200000018a0 */
[----:B------:R-:W-:Y:S01]  /*5e60*/  MOV R154, R123 ;  /* 0x0000007b009a7202 */ /* 0x000fe20000000f00 */
[----:B------:R-:W-:Y:S02]  /*5e70*/  IMAD.MOV.U32 R123, RZ, RZ, R4 ;  /* 0x000000ffff7b7224 */ /* 0x000fe400078e0004 */
[----:B------:R-:W-:Y:S02]  /*5e80*/  IMAD.MOV.U32 R4, RZ, RZ, R233 ;  /* 0x000000ffff047224 */ /* 0x000fe400078e00e9 */
[----:B--2---:R-:W-:Y:S01]  /*5e90*/  FFMA.FTZ R3, R172, c[0x0][0x2d0], -R0 ;  /* 0x0000b400ac037a23 */ /* 0x004fe20000010800 */
[----:B------:R1:W5:Y:S01]  /*5ea0*/  LDL.LU R233, [R1+0x14] ;  /* 0x0000140001e97983 */ /* 0x0003620000300800 */
[----:B------:R-:W-:Y:S02]  /*5eb0*/  IMAD.MOV.U32 R172, RZ, RZ, R173 ;  /* 0x000000ffffac7224 */ /* 0x000fe400078e00ad */
[----:B------:R-:W-:Y:S01]  /*5ec0*/  IMAD.MOV.U32 R173, RZ, RZ, R171 ;  /* 0x000000ffffad7224 */ /* 0x000fe200078e00ab */
[----:B------:R2:W1:Y:S01]  /*5ed0*/  MUFU.EX2 R57, R3 ;  /* 0x0000000300397308 */ /* 0x0004620000000800 */
[----:B------:R-:W-:Y:S01]  /*5ee0*/  IMAD.MOV.U32 R171, RZ, RZ, R168 ;  /* 0x000000ffffab7224 */ /* 0x000fe200078e00a8 */
[----:B------:R-:W-:Y:S01]  /*5ef0*/  MOV R168, R170 ;  /* 0x000000aa00a87202 */ /* 0x000fe20000000f00 */
[----:B------:R-:W-:-:S02]  /*5f00*/  IMAD.MOV.U32 R170, RZ, RZ, R169 ;  /* 0x000000ffffaa7224 */ /* 0x000fc400078e00a9 */
[----:B------:R-:W-:Y:S01]  /*5f10*/  IMAD.MOV.U32 R169, RZ, RZ, R159 ;  /* 0x000000ffffa97224 */ /* 0x000fe200078e009f */
[C---:B------:R-:W-:Y:S01]  /*5f20*/  HMMA.16816.F32 R164, R8.reuse, R22, R164 ;  /* 0x0000001608a4723c */ /* 0x040fe200000018a4 */
[----:B------:R-:W-:Y:S02]  /*5f30*/  IMAD.MOV.U32 R159, RZ, RZ, R155 ;  /* 0x000000ffff9f7224 */ /* 0x000fe400078e009b */
[----:B------:R-:W-:Y:S02]  /*5f40*/  IMAD.MOV.U32 R155, RZ, RZ, R154 ;  /* 0x000000ffff9b7224 */ /* 0x000fe400078e009a */
[----:B------:R-:W-:Y:S01]  /*5f50*/  IMAD.MOV.U32 R154, RZ, RZ, R124 ;  /* 0x000000ffff9a7224 */ /* 0x000fe200078e007c */
[----:B------:R-:W-:Y:S02]  /*5f60*/  MOV R124, R232 ;  /* 0x000000e8007c7202 */ /* 0x000fe40000000f00 */
[C---:B----4-:R-:W-:Y:S08]  /*5f70*/  HMMA.16816.F32 R176, R8.reuse, R16, R176 ;  /* 0x0000001008b0723c */ /* 0x050ff000000018b0 */
[----:B------:R-:W-:Y:S01]  /*5f80*/  HMMA.16816.F32 R180, R8, R18, R80 ;  /* 0x0000001208b4723c */ /* 0x000fe20000001850 */
[----:B--2---:R-:W-:Y:S01]  /*5f90*/  FFMA.FTZ R3, R172, c[0x0][0x2d0], -R0 ;  /* 0x0000b400ac037a23 */ /* 0x004fe20000010800 */
[----:B------:R2:W5:Y:S01]  /*5fa0*/  LDL.LU R232, [R1+0x10] ;  /* 0x0000100001e87983 */ /* 0x0005620000300800 */
[----:B------:R-:W-:-:S02]  /*5fb0*/  IMAD.MOV.U32 R172, RZ, RZ, R173 ;  /* 0x000000ffffac7224 */ /* 0x000fc400078e00ad */
[----:B------:R4:W-:Y:S01]  /*5fc0*/  MUFU.EX2 R56, R3 ;  /* 0x0000000300387308 */ /* 0x0009e20000000800 */
[----:B------:R-:W-:Y:S02]  /*5fd0*/  IMAD.MOV.U32 R173, RZ, RZ, R171 ;  /* 0x000000ffffad7224 */ /* 0x000fe400078e00ab */
[----:B------:R-:W-:Y:S02]  /*5fe0*/  IMAD.MOV.U32 R171, RZ, RZ, R168 ;  /* 0x000000ffffab7224 */ /* 0x000fe400078e00a8 */
[----:B------:R-:W-:Y:S01]  /*5ff0*/  IMAD.MOV.U32 R168, RZ, RZ, R169 ;  /* 0x000000ffffa87224 */ /* 0x000fe200078e00a9 */
[----:B------:R-:W-:Y:S01]  /*6000*/  HMMA.16816.F32 R76, R8, R12, R76 ;  /* 0x0000000c084c723c */ /* 0x000fe2000000184c */
[----:B------:R-:W-:Y:S01]  /*6010*/  IMAD.MOV.U32 R169, RZ, RZ, R159 ;  /* 0x000000ffffa97224 */ /* 0x000fe200078e009f */
[----:B------:R-:W-:Y:S01]  /*6020*/  MOV R159, R155 ;  /* 0x0000009b009f7202 */ /* 0x000fe20000000f00 */
[----:B------:R-:W-:Y:S02]  /*6030*/  IMAD.MOV.U32 R155, RZ, RZ, R154 ;  /* 0x000000ffff9b7224 */ /* 0x000fe400078e009a */
[----:B------:R-:W-:-:S02]  /*6040*/  IMAD.MOV.U32 R154, RZ, RZ, R157 ;  /* 0x000000ffff9a7224 */ /* 0x000fc400078e009d */
[----:B------:R-:W-:Y:S01]  /*6050*/  IMAD.MOV.U32 R157, RZ, RZ, R153 ;  /* 0x000000ffff9d7224 */ /* 0x000fe200078e0099 */
[----:B------:R-:W-:Y:S01]  /*6060*/  HMMA.16816.F32 R68, R8, R14, R68 ;  /* 0x0000000e0844723c */ /* 0x000fe20000001844 */
[----:B------:R-:W-:Y:S02]  /*6070*/  IMAD.MOV.U32 R153, RZ, RZ, R139 ;  /* 0x000000ffff997224 */ /* 0x000fe400078e008b */
[----:B----4-:R-:W-:Y:S01]  /*6080*/  FFMA.FTZ R3, R172, c[0x0][0x2d0], -R0 ;  /* 0x0000b400ac037a23 */ /* 0x010fe20000010800 */
[----:B------:R-:W-:Y:S01]  /*6090*/  MOV R186, R154 ;  /* 0x0000009a00ba7202 */ /* 0x000fe20000000f00 */
[----:B------:R-:W-:Y:S01]  /*60a0*/  FFMA.FTZ R4, R4, c[0x0][0x2d0], -R7 ;  /* 0x0000b40004047a23 */ /* 0x000fe20000010807 */
[----:B------:R2:W5:Y:S01]  /*60b0*/  LDL.LU R139, [R1+0xc] ;  /* 0x00000c00018b7983 */ /* 0x0005620000300800 */
[----:B------:R4:W4:Y:S01]  /*60c0*/  MUFU.EX2 R31, R3 ;  /* 0x00000003001f7308 */ /* 0x0009220000000800 */
[----:B---3--:R-:W-:Y:S01]  /*60d0*/  F2FP.PACK_AB R8, R73, R74 ;  /* 0x0000004a4908723e */ /* 0x008fe200000000ff */
[----:B------:R-:W-:Y:S01]  /*60e0*/  IMAD.MOV.U32 R184, RZ, RZ, R153 ;  /* 0x000000ffffb87224 */ /* 0x000fe200078e0099 */
[----:B-1----:R-:W-:Y:S01]  /*60f0*/  F2FP.PACK_AB R9, R57, R58 ;  /* 0x0000003a3909723e */ /* 0x002fe200000000ff */
[----:B------:R-:W-:Y:S01]  /*6100*/  IMAD.MOV.U32 R174, RZ, RZ, R156 ;  /* 0x000000ffffae7224 */ /* 0x000fe200078e009c */
[----:B------:R-:W-:Y:S01]  /*6110*/  F2FP.PACK_AB R10, R59, R72 ;  /* 0x000000483b0a723e */ /* 0x000fe200000000ff */
[----:B------:R-:W-:-:S02]  /*6120*/  IMAD.MOV.U32 R144, RZ, RZ, R155 ;  /* 0x000000ffff907224 */ /* 0x000fc400078e009b */
[----:B------:R-:W-:Y:S01]  /*6130*/  IMAD.MOV.U32 R172, RZ, RZ, R131 ;  /* 0x000000ffffac7224 */ /* 0x000fe200078e0083 */
[----:B------:R-:W-:Y:S01]  /*6140*/  MOV R83, R174 ;  /* 0x000000ae00537202 */ /* 0x000fe20000000f00 */
[----:B------:R-:W-:Y:S02]  /*6150*/  IMAD.MOV.U32 R185, RZ, RZ, R157 ;  /* 0x000000ffffb97224 */ /* 0x000fe400078e009d */
[----:B------:R-:W-:Y:S02]  /*6160*/  IMAD.MOV.U32 R82, RZ, RZ, R172 ;  /* 0x000000ffff527224 */ /* 0x000fe400078e00ac */
[----:B------:R-:W-:Y:S01]  /*6170*/  IMAD.MOV.U32 R172, RZ, RZ, R158 ;  /* 0x000000ffffac7224 */ /* 0x000fe200078e009e */
[----:B------:R-:W-:Y:S01]  /*6180*/  MOV R158, R126 ;  /* 0x0000007e009e7202 */ /* 0x000fe20000000f00 */
[----:B----4-:R-:W-:Y:S01]  /*6190*/  FFMA.FTZ R3, R173, c[0x0][0x2d0], -R6 ;  /* 0x0000b400ad037a23 */ /* 0x010fe20000010806 */
[----:B------:R-:W-:Y:S01]  /*61a0*/  F2FP.PACK_AB R11, R31, R56 ;  /* 0x000000381f0b723e */ /* 0x000fe200000000ff */
[----:B------:R-:W-:Y:S01]  /*61b0*/  IMAD.MOV.U32 R174, RZ, RZ, R127 ;  /* 0x000000ffffae7224 */ /* 0x000fe200078e007f */
[----:B------:R-:W-:Y:S01]  /*61c0*/  MOV R173, R130 ;  /* 0x0000008200ad7202 */ /* 0x000fe20000000f00 */
[----:B------:R1:W-:Y:S01]  /*61d0*/  MUFU.EX2 R29, R3 ;  /* 0x00000003001d7308 */ /* 0x0003e20000000800 */
[----:B------:R-:W-:-:S02]  /*61e0*/  IMAD.MOV.U32 R157, RZ, RZ, R116 ;  /* 0x000000ffff9d7224 */ /* 0x000fc400078e0074 */
[----:B------:R-:W-:Y:S01]  /*61f0*/  IMAD.MOV.U32 R175, RZ, RZ, R152 ;  /* 0x000000ffffaf7224 */ /* 0x000fe200078e0098 */
[C---:B------:R-:W-:Y:S01]  /*6200*/  HMMA.16816.F32 R64, R8.reuse, R24, R64 ;  /* 0x000000180840723c */ /* 0x040fe20000001840 */
[----:B------:R-:W-:Y:S01]  /*6210*/  IMAD.MOV.U32 R81, RZ, RZ, R173 ;  /* 0x000000ffff517224 */ /* 0x000fe200078e00ad */
[----:B------:R-:W3:Y:S01]  /*6220*/  LDSM.16.MT88.4 R152, [R228+0x3100] ;  /* 0x00310000e498783b */ /* 0x000ee20000004200 */
[----:B------:R-:W-:Y:S02]  /*6230*/  IMAD.MOV.U32 R173, RZ, RZ, R125 ;  /* 0x000000ffffad7224 */ /* 0x000fe400078e007d */
[----:B------:R-:W-:Y:S02]  /*6240*/  IMAD.MOV.U32 R130, RZ, RZ, R119 ;  /* 0x000000ffff827224 */ /* 0x000fe400078e0077 */
[----:B------:R-:W-:Y:S01]  /*6250*/  IMAD.MOV.U32 R225, RZ, RZ, R175 ;  /* 0x000000ffffe17224 */ /* 0x000fe200078e00af */
[----:B------:R-:W-:Y:S01]  /*6260*/  HMMA.16816.F32 R48, R8, R22, R48 ;  /* 0x000000160830723c */ /* 0x000fe20000001830 */
[----:B------:R-:W-:-:S02]  /*6270*/  IMAD.MOV.U32 R156, RZ, RZ, R117 ;  /* 0x000000ffff9c7224 */ /* 0x000fc400078e0075 */
[----:B------:R-:W-:Y:S02]  /*6280*/  IMAD.MOV.U32 R131, RZ, RZ, R118 ;  /* 0x000000ffff837224 */ /* 0x000fe400078e0076 */
[----:B-1----:R-:W-:Y:S01]  /*6290*/  FFMA.FTZ R3, R171, c[0x0][0x2d0], -R6 ;  /* 0x0000b400ab037a23 */ /* 0x002fe20000010806 */
[----:B------:R-:W-:Y:S01]  /*62a0*/  LDSM.16.MT88.4 R116, [R229+0x3100] ;  /* 0x00310000e574783b */ /* 0x000fe20000004200 */
[----:B------:R-:W-:Y:S01]  /*62b0*/  IMAD.MOV.U32 R226, RZ, RZ, R156 ;  /* 0x000000ffffe27224 */ /* 0x000fe200078e009c */
[----:B------:R-:W-:Y:S01]  /*62c0*/  HMMA.16816.F32 R52, R8, R20, R52 ;  /* 0x000000140834723c */ /* 0x000fe20000001834 */
[----:B------:R1:W-:Y:S01]  /*62d0*/  MUFU.EX2 R30, R3 ;  /* 0x00000003001e7308 */ /* 0x0003e20000000800 */
[----:B------:R-:W-:Y:S02]  /*62e0*/  IMAD.MOV.U32 R212, RZ, RZ, R131 ;  /* 0x000000ffffd47224 */ /* 0x000fe400078e0083 */
[----:B------:R-:W-:Y:S02]  /*62f0*/  IMAD.MOV.U32 R209, RZ, RZ, R128 ;  /* 0x000000ffffd17224 */ /* 0x000fe400078e0080 */
[----:B------:R-:W-:-:S02]  /*6300*/  IMAD.MOV.U32 R211, RZ, RZ, R129 ;  /* 0x000000ffffd37224 */ /* 0x000fc400078e0081 */
[C---:B------:R-:W-:Y:S01]  /*6310*/  HMMA.16816.F32 R44, R8.reuse, R12, R44 ;  /* 0x0000000c082c723c */ /* 0x040fe2000000182c */
[----:B------:R4:W-:Y:S06]  /*6320*/  MUFU.EX2 R20, R4 ;  /* 0x0000000400147308 */ /* 0x0009ec0000000800 */
[----:B------:R-:W-:Y:S01]  /*6330*/  FFMA.FTZ R12, R216, c[0x0][0x2d0], -R0 ;  /* 0x0000b400d80c7a23 */ /* 0x000fe20000010800 */
[----:B------:R-:W-:Y:S01]  /*6340*/  HMMA.16816.F32 R60, R8, R26, R60 ;  /* 0x0000001a083c723c */ /* 0x000fe2000000183c */
[----:B-1----:R-:W-:-:S04]  /*6350*/  FFMA.FTZ R3, R168, c[0x0][0x2d0], -R6 ;  /* 0x0000b400a8037a23 */ /* 0x002fc80000010806 */
[----:B------:R1:W-:Y:S03]  /*6360*/  MUFU.EX2 R28, R3 ;  /* 0x00000003001c7308 */ /* 0x0003e60000000800 */
[----:B------:R-:W-:Y:S01]  /*6370*/  HMMA.16816.F32 R36, R8, R16, R36 ;  /* 0x000000100824723c */ /* 0x000fe20000001824 */
[----:B----4-:R-:W-:-:S07]  /*6380*/  FFMA.FTZ R4, R186, c[0x0][0x2d0], -R7 ;  /* 0x0000b400ba047a23 */ /* 0x010fce0000010807 */
[----:B------:R-:W-:Y:S01]  /*6390*/  HMMA.16816.F32 R40, R8, R18, R40 ;  /* 0x000000120828723c */ /* 0x000fe20000001828 */
[----:B------:R-:W-:Y:S01]  /*63a0*/  LDSM.16.MT88.4 R16, [R230+0x3100] ;  /* 0x00310000e610783b */ /* 0x000fe20000004200 */
[----:B-1----:R-:W-:Y:S02]  /*63b0*/  FFMA.FTZ R3, R170, c[0x0][0x2d0], -R6 ;  /* 0x0000b400aa037a23 */ /* 0x002fe40000010806 */
[----:B------:R-:W-:-:S04]  /*63c0*/  FFMA.FTZ R6, R221, c[0x0][0x2d0], -R0 ;  /* 0x0000b400dd067a23 */ /* 0x000fc80000010800 */
[----:B------:R-:W-:Y:S01]  /*63d0*/  HMMA.16816.F32 R32, R8, R14, R32 ;  /* 0x0000000e0820723c */ /* 0x000fe20000001820 */
[----:B------:R1:W4:Y:S08]  /*63e0*/  MUFU.EX2 R25, R3 ;  /* 0x0000000300197308 */ /* 0x0003300000000800 */
[----:B------:R2:W-:Y:S01]  /*63f0*/  MUFU.EX2 R14, R4 ;  /* 0x00000004000e7308 */ /* 0x0005e20000000800 */
[----:B-1----:R-:W-:-:S07]  /*6400*/  FFMA.FTZ R3, R169, c[0x0][0x2d0], -R5 ;  /* 0x0000b400a9037a23 */ /* 0x002fce0000010805 */
[----:B------:R-:W-:Y:S01]  /*6410*/  MUFU.EX2 R11, R12 ;  /* 0x0000000c000b7308 */ /* 0x000fe20000000800 */
[----:B------:R-:W1:Y:S01]  /*6420*/  LDSM.16.MT88.4 R168, [R231+0x3100] ;  /* 0x00310000e7a8783b */ /* 0x000e620000004200 */
[----:B----4-:R-:W-:Y:S01]  /*6430*/  F2FP.PACK_AB R186, R25, R28 ;  /* 0x0000001c19ba723e */ /* 0x010fe200000000ff */
[----:B--2---:R-:W-:-:S05]  /*6440*/  FADD.FTZ R4, R223, R220 ;  /* 0x000000dcdf047221 */ /* 0x004fca0000010000 */
[----:B------:R2:W-:Y:S08]  /*6450*/  MUFU.EX2 R24, R3 ;  /* 0x0000000300187308 */ /* 0x0005f00000000800 */
[----:B------:R-:W-:Y:S01]  /*6460*/  MUFU.EX2 R10, R6 ;  /* 0x00000006000a7308 */ /* 0x000fe20000000800 */
[----:B--2---:R-:W-:-:S07]  /*6470*/  FFMA.FTZ R3, R210, c[0x0][0x2d0], -R5 ;  /* 0x0000b400d2037a23 */ /* 0x004fce0000010805 */
[----:B------:R2:W4:Y:S02]  /*6480*/  MUFU.EX2 R23, R3 ;  /* 0x0000000300177308 */ /* 0x0005240000000800 */
[----:B--2---:R-:W-:-:S06]  /*6490*/  FFMA.FTZ R3, R213, c[0x0][0x2d0], -R5 ;  /* 0x0000b400d5037a23 */ /* 0x004fcc0000010805 */
[----:B------:R2:W-:Y:S02]  /*64a0*/  MUFU.EX2 R22, R3 ;  /* 0x0000000300167308 */ /* 0x0005e40000000800 */
[----:B--2---:R-:W-:Y:S02]  /*64b0*/  FFMA.FTZ R3, R224, c[0x0][0x2d0], -R5 ;  /* 0x0000b400e0037a23 */ /* 0x004fe40000010805 */
[----:B------:R-:W-:Y:S01]  /*64c0*/  FFMA.FTZ R5, R184, c[0x0][0x2d0], -R0 ;  /* 0x0000b400b8057a23 */ /* 0x000fe20000010800 */
[----:B------:R-:W-:-:S03]  /*64d0*/  F2FP.PACK_AB R184, R30, R29 ;  /* 0x0000001d1eb8723e */ /* 0x000fc600000000ff */
[----:B------:R2:W1:Y:S01]  /*64e0*/  MUFU.EX2 R21, R3 ;  /* 0x0000000300157308 */ /* 0x0004620000000800 */
[----:B------:R-:W-:-:S07]  /*64f0*/  FFMA.FTZ R0, R214, c[0x0][0x2d0], -R0 ;  /* 0x0000b400d6007a23 */ /* 0x000fce0000010800 */
[----:B------:R3:W3:Y:S01]  /*6500*/  MUFU.EX2 R9, R5 ;  /* 0x0000000500097308 */ /* 0x0006e20000000800 */
[----:B--2---:R-:W-:-:S07]  /*6510*/  FFMA.FTZ R3, R144, c[0x0][0x2d0], -R7 ;  /* 0x0000b40090037a23 */ /* 0x004fce0000010807 */
[----:B------:R2:W2:Y:S01]  /*6520*/  MUFU.EX2 R12, R0 ;  /* 0x00000000000c7308 */ /* 0x0004a20000000800 */
[----:B------:R-:W-:Y:S01]  /*6530*/  FFMA.FTZ R7, R185, c[0x0][0x2d0], -R7 ;  /* 0x0000b400b9077a23 */ /* 0x000fe20000010807 */
[----:B----4-:R-:W-:Y:S02]  /*6540*/  F2FP.PACK_AB R185, R23, R24 ;  /* 0x0000001817b9723e */ /* 0x010fe400000000ff */
[----:B-1----:R-:W-:Y:S01]  /*6550*/  F2FP.PACK_AB R187, R21, R22 ;  /* 0x0000001615bb723e */ /* 0x002fe200000000ff */
[----:B---3--:R-:W-:-:S03]  /*6560*/  FADD.FTZ R5, R124, R227 ;  /* 0x000000e37c057221 */ /* 0x008fc60000010000 */
[----:B------:R1:W3:Y:S01]  /*6570*/  MUFU.EX2 R15, R3 ;  /* 0x00000003000f7308 */ /* 0x0002e20000000800 */
[----:B------:R-:W-:Y:S01]  /*6580*/  F2FP.PACK_AB R129, R10, R9 ;  /* 0x000000090a81723e */ /* 0x000fe200000000ff */
[----:B------:R-:W-:Y:S01]  /*6590*/  FADD.FTZ R6, R158, R5 ;  /* 0x000000059e067221 */ /* 0x000fe20000010000 */
[C---:B------:R-:W-:Y:S01]  /*65a0*/  HMMA.16816.F32 R140, R184.reuse, R152, R140 ;  /* 0x00000098b88c723c */ /* 0x040fe2000000188c */
[----:B------:R-:W-:Y:S02]  /*65b0*/  FADD.FTZ R5, R222, R4 ;  /* 0x00000004de057221 */ /* 0x000fe40000010000 */
[----:B--2---:R-:W-:Y:S02]  /*65c0*/  FADD.FTZ R0, R159, R173 ;  /* 0x000000ad9f007221 */ /* 0x004fe40000010000 */
[----:B------:R2:W4:Y:S01]  /*65d0*/  MUFU.EX2 R13, R7 ;  /* 0x00000007000d7308 */ /* 0x0005220000000800 */
[----:B------:R-:W-:Y:S02]  /*65e0*/  F2FP.PACK_AB R131, R12, R11 ;  /* 0x0000000b0c83723e */ /* 0x000fe400000000ff */
[----:B------:R-:W-:Y:S01]  /*65f0*/  HMMA.16816.F32 R148, R184, R154, R148 ;  /* 0x0000009ab894723c */ /* 0x000fe20000001894 */
[----:B-1----:R-:W-:Y:S01]  /*6600*/  FADD.FTZ R3, R172, R174 ;  /* 0x000000aeac037221 */ /* 0x002fe20000010000 */
[----:B---3--:R-:W-:-:S03]  /*6610*/  F2FP.PACK_AB R128, R15, R20 ;  /* 0x000000140f80723e */ /* 0x008fc600000000ff */
[----:B------:R-:W-:-:S03]  /*6620*/  FADD.FTZ R4, R157, R3 ;  /* 0x000000039d047221 */ /* 0x000fc60000010000 */
[C---:B------:R-:W-:Y:S01]  /*6630*/  HMMA.16816.F32 R160, R184.reuse, R168, R160 ;  /* 0x000000a8b8a0723c */ /* 0x040fe200000018a0 */
[----:B------:R-:W-:Y:S02]  /*6640*/  FADD.FTZ R3, R81, R6 ;  /* 0x0000000651037221 */ /* 0x000fe40000010000 */
[----:B------:R-:W-:Y:S02]  /*6650*/  FADD.FTZ R4, R83, R4 ;  /* 0x0000000453047221 */ /* 0x000fe40000010000 */
[----:B--2---:R-:W-:Y:S01]  /*6660*/  FADD.FTZ R7, R130, R0 ;  /* 0x0000000082077221 */ /* 0x004fe20000010000 */
[----:B----4-:R-:W-:Y:S01]  /*6670*/  F2FP.PACK_AB R130, R13, R14 ;  /* 0x0000000e0d82723e */ /* 0x010fe200000000ff */
[----:B------:R-:W-:Y:S01]  /*6680*/  FADD.FTZ R0, R82, R5 ;  /* 0x0000000552007221 */ /* 0x000fe20000010000 */
[----:B------:R-:W-:Y:S01]  /*6690*/  HMMA.16816.F32 R164, R184, R170, R164 ;  /* 0x000000aab8a4723c */ /* 0x000fe200000018a4 */
[----:B------:R-:W-:Y:S02]  /*66a0*/  FADD.FTZ R7, R225, R7 ;  /* 0x00000007e1077221 */ /* 0x000fe40000010000 */
[----:B------:R-:W-:-:S02]  /*66b0*/  FADD.FTZ R6, R219, R3 ;  /* 0x00000003db067221 */ /* 0x000fc40000010000 */
[----:B------:R-:W-:Y:S02]  /*66c0*/  FADD.FTZ R5, R205, R0 ;  /* 0x00000000cd057221 */ /* 0x000fe40000010000 */
        /* <DEDUP_REMOVED lines=93> */
[----:B------:R-:W-:Y:S01]  /*6ca0*/  FADD.FTZ R252, R57, R252 ;  /* 0x000000fc39fc7221 */ /* 0x000fe20000010000 */
[----:B------:R1:W-:Y:S01]  /*6cb0*/  STL [R1+0x4], R0 ;  /* 0x0000040001007387 */ /* 0x0003e20000100800 */
[----:B------:R-:W-:Y:S02]  /*6cc0*/  FADD.FTZ R251, R72, R251 ;  /* 0x000000fb48fb7221 */ /* 0x000fe40000010000 */
[----:B------:R-:W-:Y:S01]  /*6cd0*/  FADD.FTZ R252, R56, R252 ;  /* 0x000000fc38fc7221 */ /* 0x000fe20000010000 */
[----:B------:R1:W-:Y:S01]  /*6ce0*/  STL [R1], R4 ;  /* 0x0000000401007387 */ /* 0x0003e20000100800 */
        /* <DEDUP_REMOVED lines=9> */
[----:B------:R-:W-:Y:S01]  /*6d80*/  FADD.FTZ R252, R12, R252 ;  /* 0x000000fc0cfc7221 */ /* 0x000fe20000010000 */
[----:B------:R-:W-:Y:S05]  /*6d90*/  @!P0 BRA `(.L_x_34) ;  /* 0x0000428000008947 */ /* 0x000fea0003800000 */
[----:B------:R-:W-:Y:S01]  /*6da0*/  IMAD.MOV.U32 R3, RZ, RZ, R136 ;  /* 0x000000ffff037224 */ /* 0x000fe200078e0088 */
[----:B------:R-:W-:Y:S01]  /*6db0*/  MOV R138, R2 ;  /* 0x00000002008a7202 */ /* 0x000fe20000000f00 */
[----:B-1----:R-:W-:Y:S01]  /*6dc0*/  IMAD.MOV.U32 R0, RZ, RZ, R137 ;  /* 0x000000ffff007224 */ /* 0x002fe200078e0089 */
[----:B------:R-:W-:Y:S01]  /*6dd0*/  MOV R133, R135 ;  /* 0x0000008700857202 */ /* 0x000fe20000000f00 */
[----:B------:R-:W-:Y:S01]  /*6de0*/  UIADD3 UR6, UR6, -0x2, URZ ;  /* 0xfffffffe06067890 */ /* 0x000fe2000fffe03f */
[----:B------:R-:W-:Y:S05]  /*6df0*/  BRA `(.L_x_35) ;  /* 0x0000040000007947 */ /* 0x000fea0003800000 */
.L_x_37:
[----:B------:R-:W2:Y:S01]  /*6e00*/  LDL R136, [R1+0x8] ;  /* 0x0000080001887983 */ /* 0x000ea20000100800 */
[----:B------:R-:W-:Y:S01]  /*6e10*/  UIMAD UR4, UR6, 0x70, UR10 ;  /* 0x00000070060478a4 */ /* 0x000fe2000f8e020a */
[----:B------:R-:W-:Y:S05]  /*6e20*/  IMAD.MOV.U32 R247, RZ, RZ, RZ ;  /* 0x000000fffff77224 */ /* 0x000fea00078e00ff */
[----:B------:R-:W-:Y:S05]  /*6e30*/  IMAD.U32 R132, RZ, RZ, UR4 ;  /* 0x00000004ff847e24 */ /* 0x000fea000f8e00ff */
[----:B--2---:R-:W-:Y:S05]  /*6e40*/  IADD3 R132, R132, -0x70, R136 ;  /* 0xffffff9084847810 */ /* 0x004fea0007ffe088 */
[----:B------:R-:W-:Y:S04]  /*6e50*/  @P5 IMAD.HI.U32 R134, R132, c[0x0][0x2bc], RZ ;  /* 0x0000af0084865a27 */ /* 0x000fe800078e00ff */
[----:B------:R-:W-:Y:S01]  /*6e60*/  IMAD.MOV.U32 R2, RZ, RZ, R132 ;  /* 0x000000ffff027224 */ /* 0x000fe200078e0084 */
        /* <DEDUP_REMOVED lines=14> */
[C---:B------:R-:W-:Y:S04]  /*6f50*/  IMAD.WIDE.U32 R134, R247.reuse, c[0x0][0x1f0], R134 ;  /* 0x00007c00f7867a25 */ /* 0x040fe800078e0086 */
        /* <DEDUP_REMOVED lines=42> */
.L_x_35:
[----:B------:R-:W-:Y:S04]  /*7200*/  DEPBAR.LE SB0, 0x0 ;  /* 0x000080000000791a */ /* 0x000fe80000000000 */
[----:B------:R-:W-:Y:S01]  /*7210*/  BAR.SYNC.DEFER_BLOCKING 0x0 ;  /* 0x0000000000007b1d */ /* 0x000fe20000010000 */
[C---:B------:R-:W-:Y:S01]  /*7220*/  IMAD.WIDE.U32 R68, R249.reuse, c[0x0][0x208], RZ ;  /* 0x00008200f9447a25 */ /* 0x040fe200078e00ff */
[----:B------:R-:W-:Y:S01]  /*7230*/  SHF.R.S32.HI R2, RZ, 0x1f, R249 ;  /* 0x0000001fff027819 */ /* 0x000fe200000114f9 */
[----:B------:R-:W-:Y:S04]  /*7240*/  UISETP.GE.AND UP0, UPT, UR6, 0x1, UPT ;  /* 0x000000010600788c */ /* 0x000fe8000bf06270 */
[----:B------:R-:W-:Y:S04]  /*7250*/  IMAD R2, R2, c[0x0][0x208], RZ ;  /* 0x0000820002027a24 */ /* 0x000fe800078e02ff */
[----:B------:R-:W-:Y:S01]  /*7260*/  IMAD R2, R249, c[0x0][0x20c], R2 ;  /* 0x00008300f9027a24 */ /* 0x000fe200078e0202 */
[----:B-----5:R-:W-:Y:S06]  /*7270*/  LDSM.16.M88.4 R112, [R234+0x7100] ;  /* 0x00710000ea70783b */ /* 0x020fec0000000200 */
[----:B------:R-:W1:Y:S06]  /*7280*/  LDSM.16.M88.4 R16, [R139+0x3900] ;  /* 0x003900008b10783b */ /* 0x000e6c0000000200 */
[----:B------:R-:W2:Y:S06]  /*7290*/  LDSM.16.M88.4 R108, [R234+0x9100] ;  /* 0x00910000ea6c783b */ /* 0x000eac0000000200 */
[----:B------:R-:W3:Y:S06]  /*72a0*/  LDSM.16.M88.4 R32, [R139+0x4100] ;  /* 0x004100008b20783b */ /* 0x000eec0000000200 */
[----:B------:R-:W4:Y:S06]  /*72b0*/  LDSM.16.M88.4 R48, [R139+0x4900] ;  /* 0x004900008b30783b */ /* 0x000f2c0000000200 */
[----:B------:R-:W3:Y:S06]  /*72c0*/  LDSM.16.M88.4 R64, [R139+0x5100] ;  /* 0x005100008b40783b */ /* 0x000eec0000000200 */
        /* <DEDUP_REMOVED lines=24> */
[-C--:B------:R-:W-:Y:S08]  /*7450*/  HMMA.16816.F32 R52, R112, R64.reuse, RZ ;  /* 0x000000407034723c */ /* 0x080ff000000018ff */
[C---:B------:R-:W-:Y:S07]  /*7460*/  HMMA.16816.F32 R56, R108.reuse, R64, RZ ;  /* 0x000000406c38723c */ /* 0x040fee00000018ff */
[----:B------:R-:W-:Y:S01]  /*7470*/  IMAD.IADD R65, R69, 0x1, R2 ;  /* 0x0000000145417824 */ /* 0x000fe200078e0202 */
[-C--:B------:R-:W-:Y:S01]  /*7480*/  HMMA.16816.F32 R60, R108, R66.reuse, RZ ;  /* 0x000000426c3c723c */ /* 0x080fe200000018ff */
[----:B------:R-:W-:Y:S03]  /*7490*/  IMAD.MOV.U32 R64, RZ, RZ, R68 ;  /* 0x000000ffff407224 */ /* 0x000fe600078e0044 */
[----:B------:R-:W-:Y:S01]  /*74a0*/  SHF.R.S32.HI R2, RZ, 0x1f, R247 ;  /* 0x0000001fff027819 */ /* 0x000fe200000114f7 */
[C---:B------:R-:W-:Y:S03]  /*74b0*/  IMAD.WIDE.U32 R72, R247.reuse, c[0x0][0x218], R64 ;  /* 0x00008600f7487a25 */ /* 0x040fe600078e0040 */
[C---:B------:R-:W-:Y:S04]  /*74c0*/  HMMA.16816.F32 R64, R112.reuse, R66, RZ ;  /* 0x000000427040723c */ /* 0x040fe800000018ff */
[----:B------:R-:W-:Y:S01]  /*74d0*/  IMAD R2, R2, c[0x0][0x218], RZ ;  /* 0x0000860002027a24 */ /* 0x000fe200078e02ff */
[----:B------:R-:W-:Y:S03]  /*74e0*/  IADD3 R132, P1, R72, UR22, RZ ;  /* 0x0000001648847c10 */ /* 0x000fe6000ff3e0ff */
[-C--:B------:R-:W-:Y:S01]  /*74f0*/  HMMA.16816.F32 R68, R112, R80.reuse, RZ ;  /* 0x000000507044723c */ /* 0x080fe200000018ff */
[----:B------:R-:W-:Y:S03]  /*7500*/  IMAD R72, R247, c[0x0][0x21c], R2 ;  /* 0x00008700f7487a24 */ /* 0x000fe600078e0202 */
[C---:B------:R-:W-:Y:S02]  /*7510*/  LEA R2, P0, R132.reuse, c[0x0][0x1f8], 0x1 ;  /* 0x00007e0084027a11 */ /* 0x040fe400078008ff */
[----:B------:R-:W-:Y:S03]  /*7520*/  IADD3.X R72, R73, UR5, R72, P1, !PT ;  /* 0x0000000549487c10 */ /* 0x000fe60008ffe448 */
[----:B------:R-:W1:Y:S03]  /*7530*/  SHFL.IDX PT, R94, R2, RZ, 0x181f ;  /* 0x00181fff025e7589 */ /* 0x000e6600000e0000 */
[----:B------:R-:W-:Y:S02]  /*7540*/  LEA.HI.X R132, R132, c[0x0][0x1fc], R72, 0x1, P0 ;  /* 0x00007f0084847a11 */ /* 0x000fe400000f0c48 */
[C---:B------:R-:W-:Y:S01]  /*7550*/  HMMA.16816.F32 R72, R108.reuse, R80, RZ ;  /* 0x000000506c48723c */ /* 0x040fe200000018ff */
[----:B------:R-:W2:Y:S06]  /*7560*/  SHFL.IDX PT, R92, R2, 0x1, 0x181f ;  /* 0x00381f00025c7f89 */ /* 0x000eac00000e0000 */
[----:B------:R-:W3:Y:S01]  /*7570*/  SHFL.IDX PT, R88, R132, RZ, 0x181f ;  /* 0x00181fff84587589 */ /* 0x000ee200000e0000 */
[-C--:B------:R-:W-:Y:S05]  /*7580*/  HMMA.16816.F32 R76, R108, R82.reuse, RZ ;  /* 0x000000526c4c723c */ /* 0x080fea00000018ff */
[----:B------:R-:W4:Y:S03]  /*7590*/  SHFL.IDX PT, R89, R132, 0x1, 0x181f ;  /* 0x00381f0084597f89 */ /* 0x000f2600000e0000 */
[C---:B------:R-:W-:Y:S03]  /*75a0*/  HMMA.16816.F32 R80, R112.reuse, R82, RZ ;  /* 0x000000527050723c */ /* 0x040fe600000018ff */
[----:B------:R-:W4:Y:S01]  /*75b0*/  SHFL.IDX PT, R100, R2, 0x2, 0x181f ;  /* 0x00581f0002647f89 */ /* 0x000f2200000e0000 */
[-C--:B-1----:R-:W-:Y:S04]  /*75c0*/  IADD3 R94, P1, R94, R246.reuse, RZ ;  /* 0x000000f65e5e7210 */ /* 0x082fe80007f3e0ff */
[-C--:B------:R-:W-:Y:S01]  /*75d0*/  HMMA.16816.F32 R84, R112, R96.reuse, RZ ;  /* 0x000000607054723c */ /* 0x080fe200000018ff */
[----:B------:R-:W1:Y:S03]  /*75e0*/  SHFL.IDX PT, R103, R132, 0x2, 0x181f ;  /* 0x00581f0084677f89 */ /* 0x000e6600000e0000 */
[-C--:B--2---:R-:W-:Y:S03]  /*75f0*/  IADD3 R92, P0, R92, R246.reuse, RZ ;  /* 0x000000f65c5c7210 */ /* 0x084fe60007f1e0ff */
[----:B------:R-:W2:Y:S01]  /*7600*/  SHFL.IDX PT, R101, R2, 0x3, 0x181f ;  /* 0x00781f0002657f89 */ /* 0x000ea200000e0000 */
[--C-:B---3--:R-:W-:Y:S05]  /*7610*/  IMAD.X R95, R88, 0x1, R245.reuse, P1 ;  /* 0x00000001585f7824 */ /* 0x108fea00008e06f5 */
[----:B------:R-:W3:Y:S01]  /*7620*/  SHFL.IDX PT, R104, R132, 0x3, 0x181f ;  /* 0x00781f0084687f89 */ /* 0x000ee200000e0000 */
[--C-:B----4-:R-:W-:Y:S02]  /*7630*/  IMAD.X R93, R89, 0x1, R245.reuse, P0 ;  /* 0x00000001595d7824 */ /* 0x110fe400000e06f5 */
[C---:B------:R-:W-:Y:S03]  /*7640*/  HMMA.16816.F32 R88, R108.reuse, R96, RZ ;  /* 0x000000606c58723c */ /* 0x040fe600000018ff */
[----:B------:R-:W4:Y:S04]  /*7650*/  SHFL.IDX PT, R102, R2, 0x4, 0x181f ;  /* 0x00981f0002667f89 */ /* 0x000f2800000e0000 */
[-C--:B------:R-:W-:Y:S02]  /*7660*/  IADD3 R96, P0, R100, R246.reuse, RZ ;  /* 0x000000f664607210 */ /* 0x080fe40007f1e0ff */
[----:B------:R-:W4:Y:S03]  /*7670*/  SHFL.IDX PT, R106, R132, 0x4, 0x181f ;  /* 0x00981f00846a7f89 */ /* 0x000f2600000e0000 */
[-C--:B-1----:R-:W-:Y:S03]  /*7680*/  IADD3.X R97, R103, R245.reuse, RZ, P0, !PT ;  /* 0x000000f567617210 */ /* 0x082fe600007fe4ff */
[----:B------:R-:W1:Y:S01]  /*7690*/  SHFL.IDX PT, R105, R2, 0x5, 0x181f ;  /* 0x00b81f0002697f89 */ /* 0x000e6200000e0000 */
[-C--:B--2---:R-:W-:Y:S05]  /*76a0*/  IADD3 R100, P1, R101, R246.reuse, RZ ;  /* 0x000000f665647210 */ /* 0x084fea0007f3e0ff */
[----:B------:R2:W-:Y:S01]  /*76b0*/  LDGSTS.E.BYPASS.LTC128B.128 [R250], [R94.64], !P6 ;  /* 0x000000005efa7fae */ /* 0x0005e2000f101d4c */
[--C-:B---3--:R-:W-:Y:S05]  /*76c0*/  IMAD.X R101, R104, 0x1, R245.reuse, P1 ;  /* 0x0000000168657824 */ /* 0x108fea00008e06f5 */
[----:B------:R-:W3:Y:S01]  /*76d0*/  SHFL.IDX PT, R107, R132, 0x5, 0x181f ;  /* 0x00b81f00846b7f89 */ /* 0x000ee200000e0000 */
[-C--:B----4-:R-:W-:Y:S05]  /*76e0*/  IADD3 R102, P0, R102, R246.reuse, RZ ;  /* 0x000000f666667210 */ /* 0x090fea0007f1e0ff */
[----:B------:R2:W-:Y:S01]  /*76f0*/  LDGSTS.E.BYPASS.LTC128B.128 [R250+0x800], [R92.64], !P6 ;  /* 0x008000005cfa7fae */ /* 0x0005e2000f101d4c */
[--C-:B------:R-:W-:Y:S05]  /*7700*/  IMAD.X R103, R106, 0x1, R245.reuse, P0 ;  /* 0x000000016a677824 */ /* 0x100fea00000e06f5 */
[----:B------:R4:W-:Y:S01]  /*7710*/  LDGSTS.E.BYPASS.LTC128B.128 [R250+0x1000], [R96.64], !P6 ;  /* 0x0100000060fa7fae */ /* 0x0009e2000f101d4c */
[-C--:B-1----:R-:W-:Y:S05]  /*7720*/  IADD3 R104, P0, R105, R246.reuse, RZ ;  /* 0x000000f669687210 */ /* 0x082fea0007f1e0ff */
[----:B------:R1:W-:Y:S06]  /*7730*/  LDGSTS.E.BYPASS.LTC128B.128 [R250+0x1800], [R100.64], !P6 ;  /* 0x0180000064fa7fae */ /* 0x0003ec000f101d4c */
[----:B------:R1:W-:Y:S01]  /*7740*/  LDGSTS.E.BYPASS.LTC128B.128 [R250+0x2000], [R102.64], !P6 ;  /* 0x0200000066fa7fae */ /* 0x0003e2000f101d4c */
[----:B---3--:R-:W-:Y:S05]  /*7750*/  IADD3.X R105, R107, R245, RZ, P0, !PT ;  /* 0x000000f56b697210 */ /* 0x008fea00007fe4ff */
[----:B------:R3:W-:Y:S01]  /*7760*/  LDGSTS.E.BYPASS.LTC128B.128 [R250+0x2800], [R104.64], !P6 ;  /* 0x0280000068fa7fae */ /* 0x0007e2000f101d4c */
[-C--:B--2---:R-:W-:Y:S05]  /*7770*/  HMMA.16816.F32 R92, R108, R98.reuse, RZ ;  /* 0x000000626c5c723c */ /* 0x084fea00000018ff */
[----:B------:R-:W2:Y:S03]  /*7780*/  SHFL.IDX PT, R2, R2, 0x6, 0x181f ;  /* 0x00d81f0002027f89 */ /* 0x000ea600000e0000 */
[C---:B----4-:R-:W-:Y:S03]  /*7790*/  HMMA.16816.F32 R96, R112.reuse, R98, RZ ;  /* 0x000000627060723c */ /* 0x050fe600000018ff */
[----:B------:R-:W4:Y:S05]  /*77a0*/  SHFL.IDX PT, R132, R132, 0x6, 0x181f ;  /* 0x00d81f0084847f89 */ /* 0x000f2a00000e0000 */
[-C--:B-1----:R-:W-:Y:S08]  /*77b0*/  HMMA.16816.F32 R100, R112, R188.reuse, RZ ;  /* 0x000000bc7064723c */ /* 0x082ff000000018ff */
[C---:B---3--:R-:W-:Y:S04]  /*77c0*/  HMMA.16816.F32 R104, R108.reuse, R188, RZ ;  /* 0x000000bc6c68723c */ /* 0x048fe800000018ff */
[----:B--2---:R-:W-:Y:S04]  /*77d0*/  IADD3 R134, P0, R2, R246, RZ ;  /* 0x000000f602867210 */ /* 0x004fe80007f1e0ff */
[-C--:B------:R-:W-:Y:S01]  /*77e0*/  HMMA.16816.F32 R108, R108, R190.reuse, RZ ;  /* 0x000000be6c6c723c */ /* 0x080fe200000018ff */
[----:B----4-:R-:W-:Y:S01]  /*77f0*/  IMAD.X R135, R132, 0x1, R245, P0 ;  /* 0x0000000184877824 */ /* 0x010fe200000e06f5 */
[----:B------:R-:W-:Y:S04]  /*7800*/  PLOP3.LUT P0, PT, PT, PT, UP0, 0x80, 0x0 ;  /* 0x000000000000781c */ /* 0x000fe80003f0f008 */
[----:B------:R1:W-:Y:S02]  /*7810*/  LDGSTS.E.BYPASS.LTC128B.128 [R250+0x3000], [R134.64], !P6 ;  /* 0x0300000086fa7fae */ /* 0x0003e4000f101d4c */
[----:B------:R-:W-:Y:S04]  /*7820*/  HMMA.16816.F32 R112, R112, R190, RZ ;  /* 0x000000be7070723c */ /* 0x000fe800000018ff */
[----:B------:R-:W-:Y:S04]  /*7830*/  LDSM.16.M88.4 R188, [R235+0x7100] ;  /* 0x00710000ebbc783b */ /* 0x000fe80000000200 */
[-C--:B------:R-:W-:Y:S02]  /*7840*/  HMMA.16816.F32 R4, R192, R196.reuse, R4 ;  /* 0x000000c4c004723c */ /* 0x080fe40000001804 */
[----:B------:R-:W0:Y:S06]  /*7850*/  LDGDEPBAR ;  /* 0x00000000000079af */ /* 0x000e2c0000000000 */
        /* <DEDUP_REMOVED lines=32> */
[----:B------:R-:W1:Y:S07]  /*7a60*/  LDSM.16.M88.4 R200, [R233+0x5900] ;  /* 0x00590000e9c8783b */ /* 0x000e6e0000000200 */
[----:B------:R-:W-:Y:S01]  /*7a70*/  HMMA.16816.F32 R112, R192, R226, R112 ;  /* 0x000000e2c070723c */ /* 0x000fe20000001870 */
[----:B------:R-:W1:Y:S06]  /*7a80*/  LDSM.16.M88.4 R192, [R233+0x6100] ;  /* 0x00610000e9c0783b */ /* 0x000e6c0000000200 */
[----:B------:R-:W-:Y:S01]  /*7a90*/  LDSM.16.M88.4 R224, [R232+0x1800] ;  /* 0x00180000e8e0783b */ /* 0x000fe20000000200 */
[-C--:B--2---:R-:W-:Y:S08]  /*7aa0*/  HMMA.16816.F32 R4, R188, R196.reuse, R4 ;  /* 0x000000c4bc04723c */ /* 0x084ff00000001804 */
[C---:B---3--:R-:W-:Y:S08]  /*7ab0*/  HMMA.16816.F32 R8, R204.reuse, R196, R8 ;  /* 0x000000c4cc08723c */ /* 0x048ff00000001808 */
[-C--:B------:R-:W-:Y:S08]  /*7ac0*/  HMMA.16816.F32 R12, R204, R198.reuse, R12 ;  /* 0x000000c6cc0c723c */ /* 0x080ff0000000180c */
[C---:B------:R-:W-:Y:S01]  /*7ad0*/  HMMA.16816.F32 R16, R188.reuse, R198, R16 ;  /* 0x000000c6bc10723c */ /* 0x040fe20000001810 */
[----:B------:R-:W2:Y:S07]  /*7ae0*/  LDSM.16.M88.4 R196, [R233+0x6900] ;  /* 0x00690000e9c4783b */ /* 0x000eae0000000200 */
[-C--:B----4-:R-:W-:Y:S08]  /*7af0*/  HMMA.16816.F32 R20, R188, R208.reuse, R20 ;  /* 0x000000d0bc14723c */ /* 0x090ff00000001814 */
[C---:B------:R-:W-:Y:S08]  /*7b00*/  HMMA.16816.F32 R24, R204.reuse, R208, R24 ;  /* 0x000000d0cc18723c */ /* 0x040ff00000001818 */
[-C--:B------:R-:W-:Y:S08]  /*7b10*/  HMMA.16816.F32 R28, R204, R210.reuse, R28 ;  /* 0x000000d2cc1c723c */ /* 0x080ff0000000181c */
[C---:B------:R-:W-:Y:S01]  /*7b20*/  HMMA.16816.F32 R32, R188.reuse, R210, R32 ;  /* 0x000000d2bc20723c */ /* 0x040fe20000001820 */
[----:B------:R-:W-:Y:S07]  /*7b30*/  LDSM.16.M88.4 R208, [R232] ;  /* 0x00000000e8d0783b */ /* 0x000fee0000000200 */
[-C--:B-1----:R-:W-:Y:S08]  /*7b40*/  HMMA.16816.F32 R36, R188, R212.reuse, R36 ;  /* 0x000000d4bc24723c */ /* 0x082ff00000001824 */
        /* <DEDUP_REMOVED lines=18> */
[----:B------:R-:W3:Y:S07]  /*7c70*/  LDSM.16.M88.4 R192, [R232+0x2000] ;  /* 0x00200000e8c0783b */ /* 0x000eee0000000200 */
[-C--:B--2---:R-:W-:Y:S08]  /*7c80*/  HMMA.16816.F32 R100, R188, R196.reuse, R100 ;  /* 0x000000c4bc64723c */ /* 0x084ff00000001864 */
[C---:B------:R-:W-:Y:S08]  /*7c90*/  HMMA.16816.F32 R104, R204.reuse, R196, R104 ;  /* 0x000000c4cc68723c */ /* 0x040ff00000001868 */
[-C--:B------:R-:W-:Y:S01]  /*7ca0*/  HMMA.16816.F32 R108, R204, R198.reuse, R108 ;  /* 0x000000c6cc6c723c */ /* 0x080fe2000000186c */
[----:B------:R-:W2:Y:S07]  /*7cb0*/  LDSM.16.M88.4 R204, [R232+0x2800] ;  /* 0x00280000e8cc783b */ /* 0x000eae0000000200 */
[----:B------:R-:W-:Y:S01]  /*7cc0*/  HMMA.16816.F32 R112, R188, R198, R112 ;  /* 0x000000c6bc70723c */ /* 0x000fe20000001870 */
[----:B------:R-:W4:Y:S01]  /*7cd0*/  LDSM.16.M88.4 R188, [R232+0x3000] ;  /* 0x00300000e8bc783b */ /* 0x000f220000000200 */
[----:B------:R-:W-:Y:S05]  /*7ce0*/  DEPBAR.LE SB0, 0x0 ;  /* 0x000080000000791a */ /* 0x000fea0000000000 */
[----:B------:R-:W-:Y:S01]  /*7cf0*/  BAR.SYNC.DEFER_BLOCKING 0x0 ;  /* 0x0000000000007b1d */ /* 0x000fe20000010000 */
[-C--:B-1----:R-:W-:Y:S08]  /*7d00*/  HMMA.16816.F32 R4, R200, R208.reuse, R4 ;  /* 0x000000d0c804723c */ /* 0x082ff00000001804 */
[C---:B------:R-:W-:Y:S08]  /*7d10*/  HMMA.16816.F32 R8, R212.reuse, R208, R8 ;  /* 0x000000d0d408723c */ /* 0x040ff00000001808 */
[-C--:B------:R-:W-:Y:S08]  /*7d20*/  HMMA.16816.F32 R12, R212, R210.reuse, R12 ;  /* 0x000000d2d40c723c */ /* 0x080ff0000000180c */
        /* <DEDUP_REMOVED lines=13> */
[-C--:B---3--:R-:W-:Y:S08]  /*7e00*/  HMMA.16816.F32 R68, R200, R192.reuse, R68 ;  /* 0x000000c0c844723c */ /* 0x088ff00000001844 */
[C---:B------:R-:W-:Y:S08]  /*7e10*/  HMMA.16816.F32 R72, R212.reuse, R192, R72 ;  /* 0x000000c0d448723c */ /* 0x040ff00000001848 */
[-C--:B------:R-:W-:Y:S08]  /*7e20*/  HMMA.16816.F32 R76, R212, R194.reuse, R76 ;  /* 0x000000c2d44c723c */ /* 0x080ff0000000184c */
[C---:B------:R-:W-:Y:S08]  /*7e30*/  HMMA.16816.F32 R80, R200.reuse, R194, R80 ;  /* 0x000000c2c850723c */ /* 0x040ff00000001850 */
[-C--:B--2---:R-:W-:Y:S08]  /*7e40*/  HMMA.16816.F32 R84, R200, R204.reuse, R84 ;  /* 0x000000ccc854723c */ /* 0x084ff00000001854 */
[C---:B------:R-:W-:Y:S08]  /*7e50*/  HMMA.16816.F32 R88, R212.reuse, R204, R88 ;  /* 0x000000ccd458723c */ /* 0x040ff00000001858 */
[-C--:B------:R-:W-:Y:S08]  /*7e60*/  HMMA.16816.F32 R92, R212, R206.reuse, R92 ;  /* 0x000000ced45c723c */ /* 0x080ff0000000185c */
[C---:B------:R-:W-:Y:S08]  /*7e70*/  HMMA.16816.F32 R96, R200.reuse, R206, R96 ;  /* 0x000000cec860723c */ /* 0x040ff00000001860 */
[-C--:B----4-:R-:W-:Y:S08]  /*7e80*/  HMMA.16816.F32 R100, R200, R188.reuse, R100 ;  /* 0x000000bcc864723c */ /* 0x090ff00000001864 */
[C---:B------:R-:W-:Y:S08]  /*7e90*/  HMMA.16816.F32 R104, R212.reuse, R188, R104 ;  /* 0x000000bcd468723c */ /* 0x040ff00000001868 */
[-C--:B------:R-:W-:Y:S08]  /*7ea0*/  HMMA.16816.F32 R108, R212, R190.reuse, R108 ;  /* 0x000000bed46c723c */ /* 0x080ff0000000186c */
[----:B------:R-:W-:Y:S01]  /*7eb0*/  HMMA.16816.F32 R112, R200, R190, R112 ;  /* 0x000000bec870723c */ /* 0x000fe20000001870 */
[----:B------:R-:W-:-:S07]  /*7ec0*/  @P0 BRA `(.L_x_37) ;  /* 0xffffef3000000947 */ /* 0x000fce000383ffff */
.L_x_36:
[----:B------:R-:W-:Y:S01]  /*7ed0*/  FMNMX.FTZ R2, R4, R0, !PT ;  /* 0x0000000004027209 */ /* 0x000fe20007810000 */
[----:B------:R-:W0:Y:S01]  /*7ee0*/  LDGDEPBAR ;  /* 0x00000000000079af */ /* 0x000e220000000000 */
[----:B--2---:R-:W-:Y:S02]  /*7ef0*/  FMNMX.FTZ R134, R6, R3, !PT ;  /* 0x0000000306867209 */ /* 0x004fe40007810000 */
        /* <DEDUP_REMOVED lines=106> */
[----:B------:R-:W-:Y:S01]  /*85a0*/  ISETP.LT.AND P0, PT, RZ, UR6, PT ;  /* 0x00000006ff007c0c */ /* 0x000fe2000bf01270 */
[----:B------:R-:W-:Y:S01]  /*85b0*/  UIADD3 UR6, UR6, -0x1, URZ ;  /* 0xffffffff06067890 */ /* 0x000fe2000fffe03f */
[----:B------:R-:W-:Y:S01]  /*85c0*/  FMNMX.FTZ R135, R79, R135, !PT ;  /* 0x000000874f877209 */ /* 0x000fe20007810000 */
[----:B------:R-:W-:Y:S03]  /*85d0*/  SHFL.BFLY PT, R188, R134, 0x1, 0x1f ;  /* 0x0c201f0086bc7f89 */ /* 0x000fe600000e0000 */
[----:B------:R-:W-:Y:S04]  /*85e0*/  FMNMX.FTZ R135, R90, R135, !PT ;  /* 0x000000875a877209 */ /* 0x000fe80007810000 */
[----:B------:R-:W-:Y:S01]  /*85f0*/  FMNMX.FTZ R135, R91, R135, !PT ;  /* 0x000000875b877209 */ /* 0x000fe20007810000 */
[----:B------:R-:W2:Y:S03]  /*8600*/  SHFL.BFLY PT, R136, R132, 0x2, 0x1f ;  /* 0x0c401f0084887f89 */ /* 0x000ea600000e0000 */
[----:B------:R-:W-:Y:S02]  /*8610*/  FMNMX.FTZ R135, R94, R135, !PT ;  /* 0x000000875e877209 */ /* 0x000fe40007810000 */
[----:B-1----:R-:W-:Y:S02]  /*8620*/  FMNMX.FTZ R137, R2, R189, !PT ;  /* 0x000000bd02897209 */ /* 0x002fe40007810000 */
[----:B------:R-:W-:Y:S03]  /*8630*/  FMNMX.FTZ R2, R95, R135, !PT ;  /* 0x000000875f027209 */ /* 0x000fe60007810000 */
[C---:B------:R-:W-:Y:S01]  /*8640*/  FMUL.FTZ R193, R137.reuse, c[0x0][0x2d0] ;  /* 0x0000b40089c17a20 */ /* 0x040fe20000410000 */
[----:B------:R-:W-:Y:S01]  /*8650*/  FMNMX.FTZ R135, R106, R2, !PT ;  /* 0x000000026a877209 */ /* 0x000fe20007810000 */
[----:B------:R-:W-:Y:S02]  /*8660*/  FADD.FTZ R0, -R137, R0 ;  /* 0x0000000089007221 */ /* 0x000fe40000010100 */
[--C-:B------:R-:W-:Y:S02]  /*8670*/  FFMA.FTZ R20, R20, c[0x0][0x2d0], -R193.reuse ;  /* 0x0000b40014147a23 */ /* 0x100fe400000108c1 */
[--C-:B------:R-:W-:Y:S02]  /*8680*/  FFMA.FTZ R21, R21, c[0x0][0x2d0], -R193.reuse ;  /* 0x0000b40015157a23 */ /* 0x100fe400000108c1 */
[----:B------:R-:W-:Y:S01]  /*8690*/  MUFU.EX2 R195, R20 ;  /* 0x0000001400c37308 */ /* 0x000fe20000000800 */
[--C-:B------:R-:W-:Y:S02]  /*86a0*/  FFMA.FTZ R52, R52, c[0x0][0x2d0], -R193.reuse ;  /* 0x0000b40034347a23 */ /* 0x100fe400000108c1 */
[--C-:B------:R-:W-:Y:S01]  /*86b0*/  FFMA.FTZ R53, R53, c[0x0][0x2d0], -R193.reuse ;  /* 0x0000b40035357a23 */ /* 0x100fe200000108c1 */
[----:B--2---:R-:W-:Y:S01]  /*86c0*/  FMNMX.FTZ R132, R132, R136, !PT ;  /* 0x0000008884847209 */ /* 0x004fe20007810000 */
[--C-:B------:R-:W-:Y:S01]  /*86d0*/  FFMA.FTZ R64, R64, c[0x0][0x2d0], -R193.reuse ;  /* 0x0000b40040407a23 */ /* 0x100fe200000108c1 */
[----:B------:R-:W-:Y:S01]  /*86e0*/  FMNMX.FTZ R136, R134, R188, !PT ;  /* 0x000000bc86887209 */ /* 0x000fe20007810000 */
[--C-:B------:R-:W-:Y:S02]  /*86f0*/  FFMA.FTZ R65, R65, c[0x0][0x2d0], -R193.reuse ;  /* 0x0000b40041417a23 */ /* 0x100fe400000108c1 */
[----:B------:R-:W1:Y:S01]  /*8700*/  SHFL.BFLY PT, R190, R132, 0x1, 0x1f ;  /* 0x0c201f0084be7f89 */ /* 0x000e6200000e0000 */
[----:B------:R-:W-:Y:S01]  /*8710*/  MUFU.EX2 R194, R21 ;  /* 0x0000001500c27308 */ /* 0x000fe20000000800 */
[--C-:B------:R-:W-:Y:S02]  /*8720*/  FFMA.FTZ R68, R68, c[0x0][0x2d0], -R193.reuse ;  /* 0x0000b40044447a23 */ /* 0x100fe400000108c1 */
[--C-:B------:R-:W-:Y:S02]  /*8730*/  FFMA.FTZ R69, R69, c[0x0][0x2d0], -R193.reuse ;  /* 0x0000b40045457a23 */ /* 0x100fe400000108c1 */
[----:B------:R-:W-:Y:S02]  /*8740*/  FMUL.FTZ R192, R136, c[0x0][0x2d0] ;  /* 0x0000b40088c07a20 */ /* 0x000fe40000410000 */
[--C-:B------:R-:W-:Y:S02]  /*8750*/  FFMA.FTZ R16, R16, c[0x0][0x2d0], -R193.reuse ;  /* 0x0000b40010107a23 */ /* 0x100fe400000108c1 */
[--C-:B------:R-:W-:Y:S02]  /*8760*/  FFMA.FTZ R22, R22, c[0x0][0x2d0], -R192.reuse ;  /* 0x0000b40016167a23 */ /* 0x100fe400000108c0 */
[----:B------:R-:W-:Y:S01]  /*8770*/  MUFU.EX2 R221, R16 ;  /* 0x0000001000dd7308 */ /* 0x000fe20000000800 */
[--C-:B------:R-:W-:Y:S02]  /*8780*/  FFMA.FTZ R23, R23, c[0x0][0x2d0], -R192.reuse ;  /* 0x0000b40017177a23 */ /* 0x100fe400000108c0 */
[--C-:B------:R-:W-:Y:S02]  /*8790*/  FFMA.FTZ R54, R54, c[0x0][0x2d0], -R192.reuse ;  /* 0x0000b40036367a23 */ /* 0x100fe400000108c0 */
[--C-:B------:R-:W-:Y:S02]  /*87a0*/  FFMA.FTZ R55, R55, c[0x0][0x2d0], -R192.reuse ;  /* 0x0000b40037377a23 */ /* 0x100fe400000108c0 */
[--C-:B------:R-:W-:Y:S02]  /*87b0*/  FFMA.FTZ R66, R66, c[0x0][0x2d0], -R192.reuse ;  /* 0x0000b40042427a23 */ /* 0x100fe400000108c0 */
[--C-:B------:R-:W-:Y:S01]  /*87c0*/  FFMA.FTZ R67, R67, c[0x0][0x2d0], -R192.reuse ;  /* 0x0000b40043437a23 */ /* 0x100fe200000108c0 */
[----:B------:R-:W-:Y:S01]  /*87d0*/  MUFU.EX2 R209, R22 ;  /* 0x0000001600d17308 */ /* 0x000fe20000000800 */
[----:B------:R-:W-:Y:S01]  /*87e0*/  FMUL.FTZ R2, R0, c[0x0][0x2d0] ;  /* 0x0000b40000027a20 */ /* 0x000fe20000410000 */
[----:B------:R-:W-:Y:S01]  /*87f0*/  FMNMX.FTZ R0, R107, R135, !PT ;  /* 0x000000876b007209 */ /* 0x000fe20007810000 */
[--C-:B------:R-:W-:Y:S01]  /*8800*/  FFMA.FTZ R70, R70, c[0x0][0x2d0], -R192.reuse ;  /* 0x0000b40046467a23 */ /* 0x100fe200000108c0 */
[----:B-1----:R-:W-:Y:S01]  /*8810*/  FMNMX.FTZ R135, R132, R190, !PT ;  /* 0x000000be84877209 */ /* 0x002fe20007810000 */
[--C-:B------:R-:W-:Y:S01]  /*8820*/  FFMA.FTZ R71, R71, c[0x0][0x2d0], -R192.reuse ;  /* 0x0000b40047477a23 */ /* 0x100fe200000108c0 */
[----:B------:R-:W-:Y:S01]  /*8830*/  FMNMX.FTZ R0, R110, R0, !PT ;  /* 0x000000006e007209 */ /* 0x000fe20007810000 */
[--C-:B------:R-:W-:Y:S02]  /*8840*/  FFMA.FTZ R17, R17, c[0x0][0x2d0], -R193.reuse ;  /* 0x0000b40011117a23 */ /* 0x100fe400000108c1 */
[--C-:B------:R-:W-:Y:S01]  /*8850*/  FFMA.FTZ R18, R18, c[0x0][0x2d0], -R192.reuse ;  /* 0x0000b40012127a23 */ /* 0x100fe200000108c0 */
[----:B------:R1:W2:Y:S01]  /*8860*/  MUFU.EX2 R134, R2 ;  /* 0x0000000200867308 */ /* 0x0002a20000000800 */
[--C-:B------:R-:W-:Y:S01]  /*8870*/  FFMA.FTZ R19, R19, c[0x0][0x2d0], -R192.reuse ;  /* 0x0000b40013137a23 */ /* 0x100fe200000108c0 */
[----:B------:R-:W-:Y:S01]  /*8880*/  FMNMX.FTZ R0, R111, R0, !PT ;  /* 0x000000006f007209 */ /* 0x000fe20007810000 */
        /* <DEDUP_REMOVED lines=10> */
[----:B------:R4:W-:Y:S01]  /*8930*/  MUFU.EX2 R203, R4 ;  /* 0x0000000400cb7308 */ /* 0x0009e20000000800 */
[--C-:B------:R-:W-:Y:S02]  /*8940*/  FFMA.FTZ R39, R39, c[0x0][0x2d0], -R192.reuse ;  /* 0x0000b40027277a23 */ /* 0x100fe400000108c0 */
[----:B------:R-:W-:Y:S02]  /*8950*/  FFMA.FTZ R48, R48, c[0x0][0x2d0], -R193 ;  /* 0x0000b40030307a23 */ /* 0x000fe400000108c1 */
[----:B-1----:R-:W-:Y:S02]  /*8960*/  FADD.FTZ R2, -R136, R3 ;  /* 0x0000000388027221 */ /* 0x002fe40000010100 */
[----:B--2---:R-:W-:Y:S01]  /*8970*/  FMUL.FTZ R16, R134, R152 ;  /* 0x0000009886107220 */ /* 0x004fe20000410000 */
[----:B------:R-:W1:Y:S01]  /*8980*/  SHFL.BFLY PT, R3, R0, 0x2, 0x1f ;  /* 0x0c401f0000037f89 */ /* 0x000e6200000e0000 */
[----:B------:R-:W-:Y:S01]  /*8990*/  FMUL.FTZ R2, R2, c[0x0][0x2d0] ;  /* 0x0000b40002027a20 */ /* 0x000fe20000410000 */
[----:B------:R-:W2:Y:S01]  /*89a0*/  MUFU.EX2 R218, R5 ;  /* 0x0000000500da7308 */ /* 0x000ea20000000800 */
[C---:B------:R-:W-:Y:S02]  /*89b0*/  FMUL.FTZ R116, R134.reuse, R116 ;  /* 0x0000007486747220 */ /* 0x040fe40000410000 */
[C---:B------:R-:W-:Y:S02]  /*89c0*/  FMUL.FTZ R117, R134.reuse, R117 ;  /* 0x0000007586757220 */ /* 0x040fe40000410000 */
[C---:B------:R-:W-:Y:S01]  /*89d0*/  FMUL.FTZ R120, R134.reuse, R120 ;  /* 0x0000007886787220 */ /* 0x040fe20000410000 */
[----:B---3--:R-:W-:Y:S01]  /*89e0*/  LDSM.16.MT88.4 R20, [R228+0x100] ;  /* 0x00010000e414783b */ /* 0x008fe20000004200 */
[C---:B------:R-:W-:Y:S02]  /*89f0*/  FMUL.FTZ R121, R134.reuse, R121 ;  /* 0x0000007986797220 */ /* 0x040fe40000410000 */
[C---:B------:R-:W-:Y:S01]  /*8a00*/  FMUL.FTZ R128, R134.reuse, R128 ;  /* 0x0000008086807220 */ /* 0x040fe20000410000 */
[----:B------:R3:W5:Y:S01]  /*8a10*/  MUFU.EX2 R132, R2 ;  /* 0x0000000200847308 */ /* 0x0007620000000800 */
[C---:B------:R-:W-:Y:S02]  /*8a20*/  FMUL.FTZ R129, R134.reuse, R129 ;  /* 0x0000008186817220 */ /* 0x040fe40000410000 */
[--C-:B------:R-:W-:Y:S02]  /*8a30*/  FFMA.FTZ R49, R49, c[0x0][0x2d0], -R193.reuse ;  /* 0x0000b40031317a23 */ /* 0x100fe400000108c1 */
[----:B----4-:R-:W-:Y:S02]  /*8a40*/  FMUL.FTZ R4, R134, R144 ;  /* 0x0000009086047220 */ /* 0x010fe40000410000 */
[--C-:B------:R-:W-:Y:S02]  /*8a50*/  FFMA.FTZ R50, R50, c[0x0][0x2d0], -R192.reuse ;  /* 0x0000b40032327a23 */ /* 0x100fe400000108c0 */
[--C-:B------:R-:W-:Y:S01]  /*8a60*/  FFMA.FTZ R51, R51, c[0x0][0x2d0], -R192.reuse ;  /* 0x0000b40033337a23 */ /* 0x100fe200000108c0 */
[----:B------:R4:W4:Y:S01]  /*8a70*/  MUFU.EX2 R205, R17 ;  /* 0x0000001100cd7308 */ /* 0x0009220000000800 */
[--C-:B------:R-:W-:Y:S01]  /*8a80*/  FFMA.FTZ R80, R80, c[0x0][0x2d0], -R193.reuse ;  /* 0x0000b40050507a23 */ /* 0x100fe200000108c1 */
[----:B-1----:R-:W-:Y:S01]  /*8a90*/  FMNMX.FTZ R0, R0, R3, !PT ;  /* 0x0000000300007209 */ /* 0x002fe20007810000 */
[--C-:B------:R-:W-:Y:S01]  /*8aa0*/  FFMA.FTZ R81, R81, c[0x0][0x2d0], -R193.reuse ;  /* 0x0000b40051517a23 */ /* 0x100fe200000108c1 */
[----:B--2---:R-:W-:Y:S01]  /*8ab0*/  F2FP.PACK_AB R144, R218, R203 ;  /* 0x000000cbda90723e */ /* 0x004fe200000000ff */
[----:B------:R-:W-:Y:S02]  /*8ac0*/  FMUL.FTZ R5, R134, R145 ;  /* 0x0000009186057220 */ /* 0x000fe40000410000 */
[--C-:B------:R-:W-:Y:S02]  /*8ad0*/  FFMA.FTZ R84, R84, c[0x0][0x2d0], -R193.reuse ;  /* 0x0000b40054547a23 */ /* 0x100fe400000108c1 */
[--C-:B------:R-:W-:Y:S01]  /*8ae0*/  FFMA.FTZ R85, R85, c[0x0][0x2d0], -R193.reuse ;  /* 0x0000b40055557a23 */ /* 0x100fe200000108c1 */
[----:B------:R1:W-:Y:S01]  /*8af0*/  MUFU.EX2 R202, R6 ;  /* 0x0000000600ca7308 */ /* 0x0003e20000000800 */
[--C-:B------:R-:W-:Y:S02]  /*8b00*/  FFMA.FTZ R96, R96, c[0x0][0x2d0], -R193.reuse ;  /* 0x0000b40060607a23 */ /* 0x100fe400000108c1 */
[----:B------:R-:W-:Y:S02]  /*8b10*/  FFMA.FTZ R97, R97, c[0x0][0x2d0], -R193 ;  /* 0x0000b40061617a23 */ /* 0x000fe400000108c1 */
[----:B---3--:R-:W-:Y:S02]  /*8b20*/  FADD.FTZ R2, -R135, R133 ;  /* 0x0000008587027221 */ /* 0x008fe40000010100 */
[----:B-----5:R-:W-:Y:S02]  /*8b30*/  FMUL.FTZ R118, R132, R118 ;  /* 0x0000007684767220 */ /* 0x020fe40000410000 */
[----:B------:R-:W-:Y:S01]  /*8b40*/  FMUL.FTZ R2, R2, c[0x0][0x2d0] ;  /* 0x0000b40002027a20 */ /* 0x000fe20000410000 */
[----:B------:R2:W-:Y:S01]  /*8b50*/  MUFU.EX2 R220, R18 ;  /* 0x0000001200dc7308 */ /* 0x0005e20000000800 */
[C---:B------:R-:W-:Y:S02]  /*8b60*/  FMUL.FTZ R119, R132.reuse, R119 ;  /* 0x0000007784777220 */ /* 0x040fe40000410000 */
[----:B------:R-:W-:Y:S02]  /*8b70*/  FMUL.FTZ R122, R132, R122 ;  /* 0x0000007a847a7220 */ /* 0x000fe40000410000 */
[----:B----4-:R-:W-:Y:S02]  /*8b80*/  FMUL.FTZ R17, R134, R153 ;  /* 0x0000009986117220 */ /* 0x010fe40000410000 */
[C---:B------:R-:W-:Y:S02]  /*8b90*/  FMUL.FTZ R123, R132.reuse, R123 ;  /* 0x0000007b847b7220 */ /* 0x040fe40000410000 */
[C---:B------:R-:W-:Y:S01]  /*8ba0*/  FMUL.FTZ R130, R132.reuse, R130 ;  /* 0x0000008284827220 */ /* 0x040fe20000410000 */
[----:B------:R3:W4:Y:S01]  /*8bb0*/  MUFU.EX2 R133, R2 ;  /* 0x0000000200857308 */ /* 0x0007220000000800 */
[----:B------:R-:W-:Y:S02]  /*8bc0*/  FMUL.FTZ R131, R132, R131 ;  /* 0x0000008384837220 */ /* 0x000fe40000410000 */
[--C-:B------:R-:W-:Y:S02]  /*8bd0*/  FFMA.FTZ R100, R100, c[0x0][0x2d0], -R193.reuse ;  /* 0x0000b40064647a23 */ /* 0x100fe400000108c1 */
[----:B-1----:R-:W-:Y:S01]  /*8be0*/  FMUL.FTZ R6, R132, R146 ;  /* 0x0000009284067220 */ /* 0x002fe20000410000 */
[----:B------:R-:W-:Y:S01]  /*8bf0*/  F2FP.PACK_AB R146, R205, R221 ;  /* 0x000000ddcd92723e */ /* 0x000fe200000000ff */
[--C-:B------:R-:W-:Y:S02]  /*8c00*/  FFMA.FTZ R101, R101, c[0x0][0x2d0], -R193.reuse ;  /* 0x0000b40065657a23 */ /* 0x100fe400000108c1 */
[--C-:B------:R-:W-:Y:S01]  /*8c10*/  FFMA.FTZ R112, R112, c[0x0][0x2d0], -R193.reuse ;  /* 0x0000b40070707a23 */ /* 0x100fe200000108c1 */
[----:B------:R1:W-:Y:S01]  /*8c20*/  MUFU.EX2 R204, R19 ;  /* 0x0000001300cc7308 */ /* 0x0003e20000000800 */
[----:B------:R-:W-:Y:S02]  /*8c30*/  FFMA.FTZ R113, R113, c[0x0][0x2d0], -R193 ;  /* 0x0000b40071717a23 */ /* 0x000fe400000108c1 */
[--C-:B------:R-:W-:Y:S02]  /*8c40*/  FFMA.FTZ R7, R7, c[0x0][0x2d0], -R192.reuse ;  /* 0x0000b40007077a23 */ /* 0x100fe400000108c0 */
[----:B--2---:R-:W-:Y:S02]  /*8c50*/  FMUL.FTZ R18, R132, R154 ;  /* 0x0000009a84127220 */ /* 0x004fe40000410000 */
[--C-:B------:R-:W-:Y:S02]  /*8c60*/  FFMA.FTZ R35, R35, c[0x0][0x2d0], -R192.reuse ;  /* 0x0000b40023237a23 */ /* 0x100fe400000108c0 */
[--C-:B------:R-:W-:Y:S01]  /*8c70*/  FFMA.FTZ R82, R82, c[0x0][0x2d0], -R192.reuse ;  /* 0x0000b40052527a23 */ /* 0x100fe200000108c0 */
[----:B------:R-:W2:Y:S01]  /*8c80*/  MUFU.EX2 R215, R7 ;  /* 0x0000000700d77308 */ /* 0x000ea20000000800 */
[--C-:B------:R-:W-:Y:S02]  /*8c90*/  FFMA.FTZ R83, R83, c[0x0][0x2d0], -R192.reuse ;  /* 0x0000b40053537a23 */ /* 0x100fe400000108c0 */
[--C-:B------:R-:W-:Y:S01]  /*8ca0*/  FFMA.FTZ R86, R86, c[0x0][0x2d0], -R192.reuse ;  /* 0x0000b40056567a23 */ /* 0x100fe200000108c0 */
[----:B---3--:R-:W3:Y:S01]  /*8cb0*/  SHFL.BFLY PT, R2, R0, 0x1, 0x1f ;  /* 0x0c201f0000027f89 */ /* 0x008ee200000e0000 */
[C---:B----4-:R-:W-:Y:S02]  /*8cc0*/  FMUL.FTZ R124, R133.reuse, R124 ;  /* 0x0000007c857c7220 */ /* 0x050fe40000410000 */
[----:B------:R-:W-:Y:S02]  /*8cd0*/  FMUL.FTZ R125, R133, R125 ;  /* 0x0000007d857d7220 */ /* 0x000fe40000410000 */
[--C-:B------:R-:W-:Y:S01]  /*8ce0*/  FFMA.FTZ R87, R87, c[0x0][0x2d0], -R192.reuse ;  /* 0x0000b40057577a23 */ /* 0x100fe200000108c0 */
[----:B------:R-:W-:Y:S01]  /*8cf0*/  MUFU.EX2 R208, R36 ;  /* 0x0000002400d07308 */ /* 0x000fe20000000800 */
[--C-:B------:R-:W-:Y:S02]  /*8d00*/  FFMA.FTZ R98, R98, c[0x0][0x2d0], -R192.reuse ;  /* 0x0000b40062627a23 */ /* 0x100fe400000108c0 */
[--C-:B------:R-:W-:Y:S02]  /*8d10*/  FFMA.FTZ R99, R99, c[0x0][0x2d0], -R192.reuse ;  /* 0x0000b40063637a23 */ /* 0x100fe400000108c0 */
[----:B-1----:R-:W-:Y:S02]  /*8d20*/  FMUL.FTZ R19, R132, R155 ;  /* 0x0000009b84137220 */ /* 0x002fe40000410000 */
[----:B------:R-:W-:Y:S01]  /*8d30*/  LDSM.16.MT88.4 R152, [R230+0x100] ;  /* 0x00010000e698783b */ /* 0x000fe20000004200 */
[--C-:B------:R-:W-:Y:S02]  /*8d40*/  FFMA.FTZ R102, R102, c[0x0][0x2d0], -R192.reuse ;  /* 0x0000b40066667a23 */ /* 0x100fe400000108c0 */
[----:B------:R-:W-:Y:S01]  /*8d50*/  MUFU.EX2 R211, R34 ;  /* 0x0000002200d37308 */ /* 0x000fe20000000800 */
[--C-:B------:R-:W-:Y:S02]  /*8d60*/  FFMA.FTZ R103, R103, c[0x0][0x2d0], -R192.reuse ;  /* 0x0000b40067677a23 */ /* 0x100fe400000108c0 */
[--C-:B------:R-:W-:Y:S01]  /*8d70*/  FFMA.FTZ R114, R114, c[0x0][0x2d0], -R192.reuse ;  /* 0x0000b40072727a23 */ /* 0x100fe200000108c0 */
[----:B--2---:R-:W-:Y:S01]  /*8d80*/  F2FP.PACK_AB R145, R215, R202 ;  /* 0x000000cad791723e */ /* 0x004fe200000000ff */
[----:B------:R-:W-:Y:S01]  /*8d90*/  FMUL.FTZ R7, R132, R147 ;  /* 0x0000009384077220 */ /* 0x000fe20000410000 */
[----:B------:R-:W-:Y:S01]  /*8da0*/  F2FP.PACK_AB R147, R204, R220 ;  /* 0x000000dccc93723e */ /* 0x000fe200000000ff */
[----:B------:R-:W-:Y:S01]  /*8db0*/  FFMA.FTZ R115, R115, c[0x0][0x2d0], -R192 ;  /* 0x0000b40073737a23 */ /* 0x000fe200000108c0 */
[----:B---3--:R-:W-:Y:S02]  /*8dc0*/  FMNMX.FTZ R2, R2, R0, !PT ;  /* 0x0000000002027209 */ /* 0x008fe40007810000 */
[----:B------:R-:W-:Y:S03]  /*8dd0*/  MUFU.EX2 R34, R35 ;  /* 0x0000002300227308 */ /* 0x000fe60000000800 */
[C---:B------:R-:W-:Y:S01]  /*8de0*/  FMUL.FTZ R3, R2.reuse, c[0x0][0x2d0] ;  /* 0x0000b40002037a20 */ /* 0x040fe20000410000 */
[-C--:B------:R-:W-:Y:S05]  /*8df0*/  HMMA.16816.F32 R4, R144, R20.reuse, R4 ;  /* 0x000000149004723c */ /* 0x080fea0000001804 */
[----:B------:R-:W-:Y:S01]  /*8e00*/  FADD.FTZ R0, -R2, R138 ;  /* 0x0000008a02007221 */ /* 0x000fe20000010100 */
[----:B------:R-:W-:Y:S01]  /*8e10*/  MUFU.EX2 R32, R32 ;  /* 0x0000002000207308 */ /* 0x000fe20000000800 */
[--C-:B------:R-:W-:Y:S02]  /*8e20*/  FFMA.FTZ R31, R31, c[0x0][0x2d0], -R3.reuse ;  /* 0x0000b4001f1f7a23 */ /* 0x100fe40000010803 */
[----:B------:R-:W-:Y:S03]  /*8e30*/  FMUL.FTZ R138, R135, c[0x0][0x2d0] ;  /* 0x0000b400878a7a20 */ /* 0x000fe60000410000 */
[----:B------:R-:W-:Y:S02]  /*8e40*/  FMUL.FTZ R0, R0, c[0x0][0x2d0] ;  /* 0x0000b40000007a20 */ /* 0x000fe40000410000 */
[--C-:B------:R-:W-:Y:S02]  /*8e50*/  FFMA.FTZ R56, R56, c[0x0][0x2d0], -R138.reuse ;  /* 0x0000b40038387a23 */ /* 0x100fe4000001088a */
[----:B------:R-:W1:Y:S01]  /*8e60*/  MUFU.EX2 R191, R31 ;  /* 0x0000001f00bf7308 */ /* 0x000e620000000800 */
        /* <DEDUP_REMOVED lines=14> */
[----:B-1----:R-:W-:Y:S01]  /*8f50*/  MOV R36, R191 ;  /* 0x000000bf00247202 */ /* 0x002fe20000000f00 */
[--C-:B------:R-:W-:Y:S01]  /*8f60*/  FFMA.FTZ R73, R73, c[0x0][0x2d0], -R138.reuse ;  /* 0x0000b40049497a23 */ /* 0x100fe2000001088a */
[----:B------:R-:W1:Y:S01]  /*8f70*/  LDSM.16.MT88.4 R188, [R231+0x100] ;  /* 0x00010000e7bc783b */ /* 0x000e620000004200 */
[--C-:B------:R-:W-:Y:S02]  /*8f80*/  FFMA.FTZ R74, R74, c[0x0][0x2d0], -R3.reuse ;  /* 0x0000b4004a4a7a23 */ /* 0x100fe40000010803 */
[--C-:B------:R-:W-:Y:S01]  /*8f90*/  FFMA.FTZ R75, R75, c[0x0][0x2d0], -R3.reuse ;  /* 0x0000b4004b4b7a23 */ /* 0x100fe20000010803 */
[----:B------:R-:W4:Y:S01]  /*8fa0*/  MUFU.EX2 R213, R9 ;  /* 0x0000000900d57308 */ /* 0x000f220000000800 */
[--C-:B------:R-:W-:Y:S02]  /*8fb0*/  FFMA.FTZ R60, R60, c[0x0][0x2d0], -R138.reuse ;  /* 0x0000b4003c3c7a23 */ /* 0x100fe4000001088a */
[--C-:B------:R-:W-:Y:S02]  /*8fc0*/  FFMA.FTZ R61, R61, c[0x0][0x2d0], -R138.reuse ;  /* 0x0000b4003d3d7a23 */ /* 0x100fe4000001088a */
[C---:B--2---:R-:W-:Y:S02]  /*8fd0*/  FMUL.FTZ R31, R0.reuse, R167 ;  /* 0x000000a7001f7220 */ /* 0x044fe40000410000 */
[C---:B------:R-:W-:Y:S02]  /*8fe0*/  FMUL.FTZ R126, R0.reuse, R126 ;  /* 0x0000007e007e7220 */ /* 0x040fe40000410000 */
[----:B------:R-:W-:Y:S01]  /*8ff0*/  FMUL.FTZ R127, R0, R127 ;  /* 0x0000007f007f7220 */ /* 0x000fe20000410000 */
[----:B------:R2:W-:Y:S01]  /*9000*/  MUFU.EX2 R219, R12 ;  /* 0x0000000c00db7308 */ /* 0x0005e20000000800 */
[--C-:B------:R-:W-:Y:S02]  /*9010*/  FFMA.FTZ R62, R62, c[0x0][0x2d0], -R3.reuse ;  /* 0x0000b4003e3e7a23 */ /* 0x100fe40000010803 */
[--C-:B------:R-:W-:Y:S02]  /*9020*/  FFMA.FTZ R63, R63, c[0x0][0x2d0], -R3.reuse ;  /* 0x0000b4003f3f7a23 */ /* 0x100fe40000010803 */
[----:B---3--:R-:W-:Y:S02]  /*9030*/  FMUL.FTZ R8, R133, R140 ;  /* 0x0000008c85087220 */ /* 0x008fe40000410000 */
[--C-:B------:R-:W-:Y:S02]  /*9040*/  FFMA.FTZ R79, R79, c[0x0][0x2d0], -R3.reuse ;  /* 0x0000b4004f4f7a23 */ /* 0x100fe40000010803 */
[--C-:B------:R-:W-:Y:S01]  /*9050*/  FFMA.FTZ R24, R24, c[0x0][0x2d0], -R138.reuse ;  /* 0x0000b40018187a23 */ /* 0x100fe2000001088a */
[----:B------:R3:W5:Y:S01]  /*9060*/  MUFU.EX2 R199, R13 ;  /* 0x0000000d00c77308 */ /* 0x0007620000000800 */
        /* <DEDUP_REMOVED lines=12> */
[----:B------:R-:W2:Y:S01]  /*9130*/  MUFU.EX2 R212, R11 ;  /* 0x0000000b00d47308 */ /* 0x000ea20000000800 */
[--C-:B------:R-:W-:Y:S02]  /*9140*/  FFMA.FTZ R42, R42, c[0x0][0x2d0], -R3.reuse ;  /* 0x0000b4002a2a7a23 */ /* 0x100fe40000010803 */
[--C-:B------:R-:W-:Y:S02]  /*9150*/  FFMA.FTZ R43, R43, c[0x0][0x2d0], -R3.reuse ;  /* 0x0000b4002b2b7a23 */ /* 0x100fe40000010803 */
[----:B---3--:R-:W-:Y:S02]  /*9160*/  FMUL.FTZ R13, R133, R149 ;  /* 0x00000095850d7220 */ /* 0x008fe40000410000 */
[--C-:B------:R-:W-:Y:S02]  /*9170*/  FFMA.FTZ R44, R44, c[0x0][0x2d0], -R138.reuse ;  /* 0x0000b4002c2c7a23 */ /* 0x100fe4000001088a */
[--C-:B------:R-:W-:Y:S01]  /*9180*/  FFMA.FTZ R45, R45, c[0x0][0x2d0], -R138.reuse ;  /* 0x0000b4002d2d7a23 */ /* 0x100fe2000001088a */
[----:B------:R3:W-:Y:S01]  /*9190*/  MUFU.EX2 R214, R14 ;  /* 0x0000000e00d67308 */ /* 0x0007e20000000800 */
[--C-:B------:R-:W-:Y:S02]  /*91a0*/  FFMA.FTZ R46, R46, c[0x0][0x2d0], -R3.reuse ;  /* 0x0000b4002e2e7a23 */ /* 0x100fe40000010803 */
[--C-:B------:R-:W-:Y:S02]  /*91b0*/  FFMA.FTZ R47, R47, c[0x0][0x2d0], -R3.reuse ;  /* 0x0000b4002f2f7a23 */ /* 0x100fe40000010803 */
[----:B----4-:R-:W-:Y:S01]  /*91c0*/  FMUL.FTZ R10, R0, R142 ;  /* 0x0000008e000a7220 */ /* 0x010fe20000410000 */
[----:B-----5:R-:W-:Y:S01]  /*91d0*/  F2FP.PACK_AB R142, R199, R219 ;  /* 0x000000dbc78e723e */ /* 0x020fe200000000ff */
[--C-:B------:R-:W-:Y:S02]  /*91e0*/  FFMA.FTZ R76, R76, c[0x0][0x2d0], -R138.reuse ;  /* 0x0000b4004c4c7a23 */ /* 0x100fe4000001088a */
[--C-:B------:R-:W-:Y:S01]  /*91f0*/  FFMA.FTZ R77, R77, c[0x0][0x2d0], -R138.reuse ;  /* 0x0000b4004d4d7a23 */ /* 0x100fe2000001088a */
[----:B------:R-:W4:Y:S01]  /*9200*/  MUFU.EX2 R196, R15 ;  /* 0x0000000f00c47308 */ /* 0x000f220000000800 */
[--C-:B------:R-:W-:Y:S02]  /*9210*/  FFMA.FTZ R78, R78, c[0x0][0x2d0], -R3.reuse ;  /* 0x0000b4004e4e7a23 */ /* 0x100fe40000010803 */
[--C-:B------:R-:W-:Y:S01]  /*9220*/  FFMA.FTZ R88, R88, c[0x0][0x2d0], -R138.reuse ;  /* 0x0000b40058587a23 */ /* 0x100fe2000001088a */
[----:B--2---:R-:W-:Y:S01]  /*9230*/  F2FP.PACK_AB R141, R212, R200 ;  /* 0x000000c8d48d723e */ /* 0x004fe200000000ff */
[----:B------:R-:W-:Y:S02]  /*9240*/  FMUL.FTZ R11, R0, R143 ;  /* 0x0000008f000b7220 */ /* 0x000fe40000410000 */
[--C-:B------:R-:W-:Y:S02]  /*9250*/  FFMA.FTZ R89, R89, c[0x0][0x2d0], -R138.reuse ;  /* 0x0000b40059597a23 */ /* 0x100fe4000001088a */
[--C-:B------:R-:W-:Y:S01]  /*9260*/  FFMA.FTZ R90, R90, c[0x0][0x2d0], -R3.reuse ;  /* 0x0000b4005a5a7a23 */ /* 0x100fe20000010803 */
        /* <DEDUP_REMOVED lines=11> */
[----:B------:R-:W4:Y:S01]  /*9320*/  LDSM.16.MT88.4 R148, [R229+0x100] ;  /* 0x00010000e594783b */ /* 0x000f220000004200 */
[--C-:B------:R-:W-:Y:S02]  /*9330*/  FFMA.FTZ R105, R105, c[0x0][0x2d0], -R138.reuse ;  /* 0x0000b40069697a23 */ /* 0x100fe4000001088a */
[----:B------:R1:W-:Y:S01]  /*9340*/  MUFU.EX2 R198, R28 ;  /* 0x0000001c00c67308 */ /* 0x0003e20000000800 */
[C---:B------:R-:W-:Y:S04]  /*9350*/  HMMA.16816.F32 R8, R140.reuse, R20, R8 ;  /* 0x000000148c08723c */ /* 0x040fe80000001808 */
[C---:B--2---:R-:W-:Y:S01]  /*9360*/  FMUL.FTZ R24, R133.reuse, R160 ;  /* 0x000000a085187220 */ /* 0x044fe20000410000 */
[----:B------:R-:W-:Y:S01]  /*9370*/  MOV R160, R36 ;  /* 0x0000002400a07202 */ /* 0x000fe20000000f00 */
[C---:B------:R-:W-:Y:S02]  /*9380*/  FMUL.FTZ R36, R134.reuse, R172 ;  /* 0x000000ac86247220 */ /* 0x040fe40000410000 */
[-C--:B------:R-:W-:Y:S01]  /*9390*/  HMMA.16816.F32 R12, R140, R22.reuse, R12 ;  /* 0x000000168c0c723c */ /* 0x080fe2000000180c */
[----:B------:R2:W-:Y:S03]  /*93a0*/  MUFU.EX2 R227, R26 ;  /* 0x0000001a00e37308 */ /* 0x0005e60000000800 */
[C---:B------:R-:W-:Y:S01]  /*93b0*/  FMUL.FTZ R20, R134.reuse, R156 ;  /* 0x0000009c86147220 */ /* 0x040fe20000410000 */
[----:B------:R-:W-:Y:S01]  /*93c0*/  MOV R156, R32 ;  /* 0x00000020009c7202 */ /* 0x000fe20000000f00 */
[C---:B---3--:R-:W-:Y:S02]  /*93d0*/  FMUL.FTZ R25, R133.reuse, R161 ;  /* 0x000000a185197220 */ /* 0x048fe40000410000 */
[C---:B------:R-:W-:Y:S03]  /*93e0*/  HMMA.16816.F32 R16, R144.reuse, R22, R16 ;  /* 0x000000169010723c */ /* 0x040fe60000001810 */
[----:B------:R-:W3:Y:S01]  /*93f0*/  MUFU.EX2 R222, R27 ;  /* 0x0000001b00de7308 */ /* 0x000ee20000000800 */
[C---:B------:R-:W-:Y:S02]  /*9400*/  FMUL.FTZ R21, R134.reuse, R157 ;  /* 0x0000009d86157220 */ /* 0x040fe40000410000 */
[----:B------:R-:W-:Y:S01]  /*9410*/  FMUL.FTZ R32, R134, R168 ;  /* 0x000000a886207220 */ /* 0x000fe20000410000 */
[----:B------:R-:W-:Y:S01]  /*9420*/  MOV R168, R205 ;  /* 0x000000cd00a87202 */ /* 0x000fe20000000f00 */
[C---:B------:R-:W-:Y:S01]  /*9430*/  FMUL.FTZ R22, R132.reuse, R158 ;  /* 0x0000009e84167220 */ /* 0x040fe20000410000 */
[----:B-----5:R-:W-:Y:S03]  /*9440*/  MOV R158, R217 ;  /* 0x000000d9009e7202 */ /* 0x020fe60000000f00 */
[----:B------:R-:W-:Y:S01]  /*9450*/  FMUL.FTZ R23, R132, R159 ;  /* 0x0000009f84177220 */ /* 0x000fe20000410000 */
[----:B------:R5:W-:Y:S01]  /*9460*/  MUFU.EX2 R197, R30 ;  /* 0x0000001e00c57308 */ /* 0x000be20000000800 */
[----:B-1----:R-:W-:Y:S01]  /*9470*/  FMUL.FTZ R28, R133, R164 ;  /* 0x000000a4851c7220 */ /* 0x002fe20000410000 */
[----:B------:R-:W-:Y:S01]  /*9480*/  MOV R159, R216 ;  /* 0x000000d8009f7202 */ /* 0x000fe20000000f00 */
[--C-:B------:R-:W-:Y:S02]  /*9490*/  FFMA.FTZ R108, R108, c[0x0][0x2d0], -R138.reuse ;  /* 0x0000b4006c6c7a23 */ /* 0x100fe4000001088a */
[----:B--2---:R-:W-:Y:S01]  /*94a0*/  FMUL.FTZ R26, R0, R162 ;  /* 0x000000a2001a7220 */ /* 0x004fe20000410000 */
[-C--:B------:R-:W-:Y:S03]  /*94b0*/  HMMA.16816.F32 R20, R144, R188.reuse, R20 ;  /* 0x000000bc9014723c */ /* 0x080fe60000001814 */
[----:B------:R-:W-:Y:S01]  /*94c0*/  MOV R162, R34 ;  /* 0x0000002200a27202 */ /* 0x000fe20000000f00 */
[----:B------:R1:W2:Y:S01]  /*94d0*/  MUFU.EX2 R35, R29 ;  /* 0x0000001d00237308 */ /* 0x0002a20000000800 */
[----:B------:R-:W-:Y:S01]  /*94e0*/  FMUL.FTZ R34, R132, R170 ;  /* 0x000000aa84227220 */ /* 0x000fe20000410000 */
[----:B------:R-:W-:Y:S01]  /*94f0*/  MOV R170, R199 ;  /* 0x000000c700aa7202 */ /* 0x000fe20000000f00 */
[----:B------:R-:W-:Y:S01]  /*9500*/  FFMA.FTZ R138, R109, c[0x0][0x2d0], -R138 ;  /* 0x0000b4006d8a7a23 */ /* 0x000fe2000001088a */
[----:B---3--:R-:W-:Y:S01]  /*9510*/  MOV R157, R222 ;  /* 0x000000de009d7202 */ /* 0x008fe20000000f00 */
[----:B------:R-:W-:Y:S03]  /*9520*/  FMUL.FTZ R27, R0, R163 ;  /* 0x000000a3001b7220 */ /* 0x000fe60000410000 */
[--C-:B------:R-:W-:Y:S02]  /*9530*/  FFMA.FTZ R106, R106, c[0x0][0x2d0], -R3.reuse ;  /* 0x0000b4006a6a7a23 */ /* 0x100fe40000010803 */
[----:B------:R-:W3:Y:S01]  /*9540*/  MUFU.EX2 R33, R33 ;  /* 0x0000002100217308 */ /* 0x000ee20000000800 */
[--C-:B------:R-:W-:Y:S01]  /*9550*/  FFMA.FTZ R107, R107, c[0x0][0x2d0], -R3.reuse ;  /* 0x0000b4006b6b7a23 */ /* 0x100fe20000010803 */
[C---:B------:R-:W-:Y:S04]  /*9560*/  HMMA.16816.F32 R24, R140.reuse, R188, R24 ;  /* 0x000000bc8c18723c */ /* 0x040fe80000001818 */
[----:B-----5:R-:W-:Y:S02]  /*9570*/  FMUL.FTZ R30, R0, R166 ;  /* 0x000000a6001e7220 */ /* 0x020fe40000410000 */
[--C-:B------:R-:W-:Y:S01]  /*9580*/  FFMA.FTZ R110, R110, c[0x0][0x2d0], -R3.reuse ;  /* 0x0000b4006e6e7a23 */ /* 0x100fe20000010803 */
[----:B------:R-:W-:Y:S01]  /*9590*/  MOV R189, R210 ;  /* 0x000000d200bd7202 */ /* 0x000fe20000000f00 */
[----:B------:R-:W-:Y:S01]  /*95a0*/  MUFU.EX2 R206, R37 ;  /* 0x0000002500ce7308 */ /* 0x000fe20000000800 */
[----:B------:R-:W-:Y:S03]  /*95b0*/  FFMA.FTZ R3, R111, c[0x0][0x2d0], -R3 ;  /* 0x0000b4006f037a23 */ /* 0x000fe60000010803 */
[C---:B-1----:R-:W-:Y:S01]  /*95c0*/  FMUL.FTZ R29, R133.reuse, R165 ;  /* 0x000000a5851d7220 */ /* 0x042fe20000410000 */
[----:B--2---:R-:W-:Y:S01]  /*95d0*/  MOV R161, R35 ;  /* 0x0000002300a17202 */ /* 0x004fe20000000f00 */
[----:B------:R-:W-:Y:S01]  /*95e0*/  FMUL.FTZ R35, R132, R171 ;  /* 0x000000ab84237220 */ /* 0x000fe20000410000 */
[----:B------:R-:W-:Y:S03]  /*95f0*/  MOV R171, R211 ;  /* 0x000000d300ab7202 */ /* 0x000fe60000000f00 */
[----:B------:R1:W-:Y:S01]  /*9600*/  MUFU.EX2 R207, R38 ;  /* 0x0000002600cf7308 */ /* 0x0003e20000000800 */
[-C--:B------:R-:W-:Y:S03]  /*9610*/  HMMA.16816.F32 R28, R140, R190.reuse, R28 ;  /* 0x000000be8c1c723c */ /* 0x080fe6000000181c */
[----:B---3--:R-:W-:Y:S01]  /*9620*/  MOV R163, R33 ;  /* 0x0000002100a37202 */ /* 0x008fe20000000f00 */
[----:B------:R-:W-:Y:S01]  /*9630*/  FMUL.FTZ R33, R134, R169 ;  /* 0x000000a986217220 */ /* 0x000fe20000410000 */
[----:B------:R-:W-:Y:S04]  /*9640*/  MOV R169, R204 ;  /* 0x000000cc00a97202 */ /* 0x000fe80000000f00 */
[----:B------:R-:W2:Y:S02]  /*9650*/  MUFU.EX2 R37, R39 ;  /* 0x0000002700257308 */ /* 0x000ea40000000800 */
[C---:B------:R-:W-:Y:S08]  /*9660*/  HMMA.16816.F32 R32, R144.reuse, R190, R32 ;  /* 0x000000be9020723c */ /* 0x040ff00000001820 */
[----:B------:R3:W-:Y:S01]  /*9670*/  MUFU.EX2 R226, R48 ;  /* 0x0000003000e27308 */ /* 0x0007e20000000800 */
[----:B-1----:R-:W-:Y:S09]  /*9680*/  FMUL.FTZ R38, R132, R174 ;  /* 0x000000ae84267220 */ /* 0x002ff20000410000 */
[----:B------:R1:W-:Y:S01]  /*9690*/  MUFU.EX2 R224, R50 ;  /* 0x0000003200e07308 */ /* 0x0003e20000000800 */
[----:B--2---:R-:W-:Y:S01]  /*96a0*/  MOV R167, R37 ;  /* 0x0000002500a77202 */ /* 0x004fe20000000f00 */
[----:B------:R-:W-:Y:S02]  /*96b0*/  FMUL.FTZ R37, R134, R173 ;  /* 0x000000ad86257220 */ /* 0x000fe40000410000 */
[C---:B------:R-:W-:Y:S02]  /*96c0*/  FMUL.FTZ R39, R132.reuse, R175 ;  /* 0x000000af84277220 */ /* 0x040fe40000410000 */
[----:B------:R-:W-:Y:S04]  /*96d0*/  FFMA.FTZ R132, R132, R252, R202 ;  /* 0x000000fc84847223 */ /* 0x000fe800000100ca */
[----:B------:R2:W5:Y:S01]  /*96e0*/  MUFU.EX2 R225, R49 ;  /* 0x0000003100e17308 */ /* 0x0005620000000800 */
[----:B------:R-:W-:Y:S01]  /*96f0*/  FFMA.FTZ R134, R134, R251, R203 ;  /* 0x000000fb86867223 */ /* 0x000fe200000100cb */
[-C--:B----4-:R-:W-:Y:S03]  /*9700*/  HMMA.16816.F32 R36, R144, R148.reuse, R36 ;  /* 0x000000949024723c */ /* 0x090fe60000001824 */
[C---:B---3--:R-:W-:Y:S05]  /*9710*/  FMUL.FTZ R48, R133.reuse, R176 ;  /* 0x000000b085307220 */ /* 0x048fea0000410000 */
[----:B------:R3:W2:Y:S01]  /*9720*/  MUFU.EX2 R223, R51 ;  /* 0x0000003300df7308 */ /* 0x0006a20000000800 */
[C---:B-1----:R-:W-:Y:S09]  /*9730*/  FMUL.FTZ R50, R0.reuse, R178 ;  /* 0x000000b200327220 */ /* 0x042ff20000410000 */
[----:B------:R1:W-:Y:S01]  /*9740*/  MUFU.EX2 R166, R40 ;  /* 0x0000002800a67308 */ /* 0x0003e20000000800 */
[C---:B--2---:R-:W-:Y:S09]  /*9750*/  FMUL.FTZ R49, R133.reuse, R177 ;  /* 0x000000b185317220 */ /* 0x044ff20000410000 */
[----:B------:R2:W2:Y:S01]  /*9760*/  MUFU.EX2 R165, R41 ;  /* 0x0000002900a57308 */ /* 0x0004a20000000800 */
[C---:B---3--:R-:W-:Y:S09]  /*9770*/  FMUL.FTZ R51, R0.reuse, R179 ;  /* 0x000000b300337220 */ /* 0x048ff20000410000 */
[----:B------:R3:W-:Y:S01]  /*9780*/  MUFU.EX2 R164, R42 ;  /* 0x0000002a00a47308 */ /* 0x0007e20000000800 */
[C---:B------:R-:W-:Y:S04]  /*9790*/  HMMA.16816.F32 R48, R140.reuse, R148, R48 ;  /* 0x000000948c30723c */ /* 0x040fe80000001830 */
[C---:B-1----:R-:W-:Y:S05]  /*97a0*/  FMUL.FTZ R40, R133.reuse, R180 ;  /* 0x000000b485287220 */ /* 0x042fea0000410000 */
[----:B------:R1:W1:Y:S03]  /*97b0*/  MUFU.EX2 R222, R43 ;  /* 0x0000002b00de7308 */ /* 0x0002660000000800 */
[C---:B--2---:R-:W-:Y:S07]  /*97c0*/  FMUL.FTZ R41, R133.reuse, R181 ;  /* 0x000000b585297220 */ /* 0x044fee0000410000 */
[----:B------:R2:W-:Y:S01]  /*97d0*/  MUFU.EX2 R216, R44 ;  /* 0x0000002c00d87308 */ /* 0x0005e20000000800 */
[C---:B---3--:R-:W-:Y:S09]  /*97e0*/  FMUL.FTZ R42, R0.reuse, R182 ;  /* 0x000000b6002a7220 */ /* 0x048ff20000410000 */
[----:B------:R3:W3:Y:S01]  /*97f0*/  MUFU.EX2 R217, R45 ;  /* 0x0000002d00d97308 */ /* 0x0006e20000000800 */
[C---:B-1----:R-:W-:Y:S09]  /*9800*/  FMUL.FTZ R43, R0.reuse, R183 ;  /* 0x000000b7002b7220 */ /* 0x042ff20000410000 */
[----:B------:R-:W-:Y:S01]  /*9810*/  MUFU.EX2 R175, R53 ;  /* 0x0000003500af7308 */ /* 0x000fe20000000800 */
[-C--:B------:R-:W-:Y:S03]  /*9820*/  HMMA.16816.F32 R40, R140, R150.reuse, R40 ;  /* 0x000000968c28723c */ /* 0x080fe60000001828 */
[C---:B--2---:R-:W-:Y:S01]  /*9830*/  FMUL.FTZ R44, R133.reuse, R184 ;  /* 0x000000b8852c7220 */ /* 0x044fe20000410000 */
[----:B------:R-:W-:Y:S04]  /*9840*/  MOV R184, R189 ;  /* 0x000000bd00b87202 */ /* 0x000fe80000000f00 */
[C---:B------:R-:W-:Y:S01]  /*9850*/  HMMA.16816.F32 R116, R144.reuse, R150, R116 ;  /* 0x000000969074723c */ /* 0x040fe20000001874 */
[----:B------:R1:W-:Y:S01]  /*9860*/  MUFU.EX2 R211, R46 ;  /* 0x0000002e00d37308 */ /* 0x0003e20000000800 */
[----:B------:R-:W2:Y:S02]  /*9870*/  LDSM.16.MT88.4 R148, [R228+0x900] ;  /* 0x00090000e494783b */ /* 0x000ea40000004200 */
[----:B---3--:R-:W-:Y:S01]  /*9880*/  FMUL.FTZ R45, R133, R185 ;  /* 0x000000b9852d7220 */ /* 0x008fe20000410000 */
[----:B------:R-:W-:Y:S03]  /*9890*/  MOV R185, R209 ;  /* 0x000000d100b97202 */ /* 0x000fe60000000f00 */
[-C--:B------:R-:W-:Y:S03]  /*98a0*/  HMMA.16816.F32 R120, R144, R152.reuse, R120 ;  /* 0x000000989078723c */ /* 0x080fe60000001878 */
[----:B------:R3:W2:Y:S05]  /*98b0*/  MUFU.EX2 R210, R47 ;  /* 0x0000002f00d27308 */ /* 0x0006aa0000000800 */
[C---:B------:R-:W-:Y:S05]  /*98c0*/  HMMA.16816.F32 R124, R140.reuse, R152, R124 ;  /* 0x000000988c7c723c */ /* 0x040fea000000187c */
[----:B------:R-:W-:Y:S01]  /*98d0*/  MUFU.EX2 R209, R52 ;  /* 0x0000003400d17308 */ /* 0x000fe20000000800 */
[C---:B-1----:R-:W-:Y:S01]  /*98e0*/  FMUL.FTZ R46, R0.reuse, R186 ;  /* 0x000000ba002e7220 */ /* 0x042fe20000410000 */
[----:B------:R-:W-:Y:S08]  /*98f0*/  MOV R186, R208 ;  /* 0x000000d000ba7202 */ /* 0x000ff00000000f00 */
[----:B------:R-:W-:Y:S01]  /*9900*/  MUFU.EX2 R174, R54 ;  /* 0x0000003600ae7308 */ /* 0x000fe20000000800 */
[----:B------:R-:W-:Y:S01]  /*9910*/  MOV R109, R186 ;  /* 0x000000ba006d7202 */ /* 0x000fe20000000f00 */
[----:B---3--:R-:W-:Y:S01]  /*9920*/  FMUL.FTZ R47, R0, R187 ;  /* 0x000000bb002f7220 */ /* 0x008fe20000410000 */
[----:B------:R-:W-:Y:S04]  /*9930*/  MOV R187, R207 ;  /* 0x000000cf00bb7202 */ /* 0x000fe80000000f00 */
[----:B------:R-:W-:Y:S03]  /*9940*/  MOV R192, R187 ;  /* 0x000000bb00c07202 */ /* 0x000fe60000000f00 */
[----:B------:R1:W-:Y:S01]  /*9950*/  MUFU.EX2 R208, R55 ;  /* 0x0000003700d07308 */ /* 0x0003e20000000800 */
        /* <DEDUP_REMOVED lines=8> */
[----:B------:R-:W-:Y:S01]  /*99e0*/  MUFU.EX2 R204, R66 ;  /* 0x0000004200cc7308 */ /* 0x000fe20000000800 */
[----:B------:R-:W-:Y:S02]  /*99f0*/  F2FP.PACK_AB R144, R158, R184 ;  /* 0x000000b89e90723e */ /* 0x000fe400000000ff */
[-C--:B--2---:R-:W-:Y:S01]  /*9a00*/  HMMA.16816.F32 R4, R140, R148.reuse, R4 ;  /* 0x000000948c04723c */ /* 0x084fe20000001804 */
[----:B-1----:R-:W1:Y:S04]  /*9a10*/  LDSM.16.MT88.4 R52, [R229+0x900] ;  /* 0x00090000e534783b */ /* 0x002e680000004200 */
[----:B------:R-:W-:Y:S02]  /*9a20*/  F2FP.PACK_AB R145, R157, R227 ;  /* 0x000000e39d91723e */ /* 0x000fe400000000ff */
[----:B------:R-:W-:Y:S01]  /*9a30*/  F2FP.PACK_AB R146, R161, R198 ;  /* 0x000000c6a192723e */ /* 0x000fe200000000ff */
[----:B------:R-:W-:Y:S01]  /*9a40*/  MUFU.EX2 R205, R67 ;  /* 0x0000004300cd7308 */ /* 0x000fe20000000800 */
[----:B------:R-:W-:Y:S07]  /*9a50*/  F2FP.PACK_AB R147, R160, R197 ;  /* 0x000000c5a093723e */ /* 0x000fee00000000ff */
[C---:B------:R-:W-:Y:S02]  /*9a60*/  HMMA.16816.F32 R8, R144.reuse, R148, R8 ;  /* 0x000000949008723c */ /* 0x040fe40000001808 */
[----:B------:R-:W-:Y:S05]  /*9a70*/  MUFU.EX2 R173, R56 ;  /* 0x0000003800ad7308 */ /* 0x000fea0000000800 */
[----:B------:R-:W-:Y:S01]  /*9a80*/  MOV R149, R206 ;  /* 0x000000ce00957202 */ /* 0x000fe20000000f00 */
[-C--:B------:R-:W-:Y:S04]  /*9a90*/  HMMA.16816.F32 R12, R144, R150.reuse, R12 ;  /* 0x00000096900c723c */ /* 0x080fe8000000180c */
[----:B------:R2:W-:Y:S01]  /*9aa0*/  MUFU.EX2 R206, R64 ;  /* 0x0000004000ce7308 */ /* 0x0005e20000000800 */
[----:B------:R-:W-:Y:S02]  /*9ab0*/  MOV R193, R149 ;  /* 0x0000009500c17202 */ /* 0x000fe40000000f00 */
[----:B------:R-:W-:Y:S01]  /*9ac0*/  MOV R148, R195 ;  /* 0x000000c300947202 */ /* 0x000fe20000000f00 */
[C---:B------:R-:W-:Y:S06]  /*9ad0*/  HMMA.16816.F32 R16, R140.reuse, R150, R16 ;  /* 0x000000968c10723c */ /* 0x040fec0000001810 */
[----:B------:R-:W1:Y:S01]  /*9ae0*/  MUFU.EX2 R179, R57 ;  /* 0x0000003900b37308 */ /* 0x000e620000000800 */
[----:B------:R-:W-:Y:S01]  /*9af0*/  MOV R150, R197 ;  /* 0x000000c500967202 */ /* 0x000fe20000000f00 */
[-C--:B---3--:R-:W-:Y:S04]  /*9b00*/  HMMA.16816.F32 R20, R140, R152.reuse, R20 ;  /* 0x000000988c14723c */ /* 0x088fe80000001814 */
[----:B------:R-:W-:Y:S02]  /*9b10*/  MOV R151, R196 ;  /* 0x000000c400977202 */ /* 0x000fe40000000f00 */
[----:B------:R-:W-:Y:S02]  /*9b20*/  MOV R111, R150 ;  /* 0x00000096006f7202 */ /* 0x000fe40000000f00 */
[C---:B------:R-:W-:Y:S01]  /*9b30*/  HMMA.16816.F32 R24, R144.reuse, R152, R24 ;  /* 0x000000989018723c */ /* 0x040fe20000001818 */
[----:B------:R-:W-:Y:S01]  /*9b40*/  MUFU.EX2 R172, R58 ;  /* 0x0000003a00ac7308 */ /* 0x000fe20000000800 */
[----:B--2---:R-:W2:Y:S05]  /*9b50*/  LDSM.16.MT88.4 R64, [R230+0x900] ;  /* 0x00090000e640783b */ /* 0x004eaa0000004200 */
[----:B------:R-:W-:Y:S01]  /*9b60*/  MOV R153, R198 ;  /* 0x000000c600997202 */ /* 0x000fe20000000f00 */
[-C--:B------:R-:W-:Y:S03]  /*9b70*/  HMMA.16816.F32 R28, R144, R154.reuse, R28 ;  /* 0x0000009a901c723c */ /* 0x080fe6000000181c */
[----:B------:R3:W2:Y:S01]  /*9b80*/  MUFU.EX2 R178, R59 ;  /* 0x0000003b00b27308 */ /* 0x0006a20000000800 */
[----:B------:R-:W-:Y:S04]  /*9b90*/  MOV R152, R194 ;  /* 0x000000c200987202 */ /* 0x000fe80000000f00 */
[C---:B------:R-:W-:Y:S01]  /*9ba0*/  HMMA.16816.F32 R32, R140.reuse, R154, R32 ;  /* 0x0000009a8c20723c */ /* 0x040fe20000001820 */
[----:B------:R-:W4:Y:S03]  /*9bb0*/  LDL.LU R154, [R1] ;  /* 0x00000000019a7983 */ /* 0x000f260000300800 */
[----:B------:R-:W-:Y:S01]  /*9bc0*/  MOV R202, R152 ;  /* 0x0000009800ca7202 */ /* 0x000fe20000000f00 */
[----:B------:R-:W4:Y:S01]  /*9bd0*/  LDL.LU R155, [R1+0x4] ;  /* 0x00000400019b7983 */ /* 0x000f220000300800 */
[----:B------:R-:W-:Y:S02]  /*9be0*/  MUFU.EX2 R182, R68 ;  /* 0x0000004400b67308 */ /* 0x000fe40000000800 */
[-C--:B-1----:R-:W-:Y:S08]  /*9bf0*/  HMMA.16816.F32 R36, R140, R52.reuse, R36 ;  /* 0x000000348c24723c */ /* 0x082ff00000001824 */
[C---:B------:R-:W-:Y:S01]  /*9c00*/  HMMA.16816.F32 R48, R144.reuse, R52, R48 ;  /* 0x000000349030723c */ /* 0x040fe20000001830 */
[----:B------:R-:W-:Y:S01]  /*9c10*/  MUFU.EX2 R198, R69 ;  /* 0x0000004500c67308 */ /* 0x000fe20000000800 */
[----:B---3--:R-:W1:Y:S05]  /*9c20*/  LDSM.16.MT88.4 R56, [R228+0x1100] ;  /* 0x00110000e438783b */ /* 0x008e6a0000004200 */
[----:B------:R-:W-:Y:S01]  /*9c30*/  F2FP.PACK_AB R52, R149, R186 ;  /* 0x000000ba9534723e */ /* 0x000fe200000000ff */
[-C--:B------:R-:W-:Y:S03]  /*9c40*/  HMMA.16816.F32 R40, R144, R54.reuse, R40 ;  /* 0x000000369028723c */ /* 0x080fe60000001828 */
[----:B------:R-:W-:Y:S01]  /*9c50*/  MUFU.EX2 R181, R70 ;  /* 0x0000004600b57308 */ /* 0x000fe20000000800 */
[----:B------:R-:W-:Y:S04]  /*9c60*/  F2FP.PACK_AB R53, R167, R187 ;  /* 0x000000bba735723e */ /* 0x000fe800000000ff */
[C---:B------:R-:W-:Y:S05]  /*9c70*/  HMMA.16816.F32 R116, R140.reuse, R54, R116 ;  /* 0x000000368c74723c */ /* 0x040fea0000001874 */
[----:B------:R3:W-:Y:S02]  /*9c80*/  MUFU.EX2 R197, R71 ;  /* 0x0000004700c57308 */ /* 0x0007e40000000800 */
[----:B-----5:R-:W-:Y:S01]  /*9c90*/  F2FP.PACK_AB R54, R225, R226 ;  /* 0x000000e2e136723e */ /* 0x020fe200000000ff */
[-C--:B--2---:R-:W-:Y:S04]  /*9ca0*/  HMMA.16816.F32 R120, R140, R64.reuse, R120 ;  /* 0x000000408c78723c */ /* 0x084fe80000001878 */
[----:B------:R-:W-:Y:S03]  /*9cb0*/  F2FP.PACK_AB R55, R223, R224 ;  /* 0x000000e0df37723e */ /* 0x000fe600000000ff */
[----:B------:R-:W-:Y:S01]  /*9cc0*/  MUFU.EX2 R180, R72 ;  /* 0x0000004800b47308 */ /* 0x000fe20000000800 */
[C---:B------:R-:W-:Y:S08]  /*9cd0*/  HMMA.16816.F32 R124, R144.reuse, R64, R124 ;  /* 0x00000040907c723c */ /* 0x040ff0000000187c */
[-C--:B------:R-:W-:Y:S01]  /*9ce0*/  HMMA.16816.F32 R44, R144, R66.reuse, R44 ;  /* 0x00000042902c723c */ /* 0x080fe2000000182c */
[----:B------:R2:W-:Y:S01]  /*9cf0*/  MUFU.EX2 R177, R60 ;  /* 0x0000003c00b17308 */ /* 0x0005e20000000800 */
[----:B---3--:R-:W-:Y:S05]  /*9d00*/  LDSM.16.MT88.4 R68, [R229+0x1100] ;  /* 0x00110000e544783b */ /* 0x008fea0000004200 */
[----:B------:R-:W-:Y:S01]  /*9d10*/  MOV R147, R153 ;  /* 0x0000009900937202 */ /* 0x000fe20000000f00 */
[----:B------:R-:W-:Y:S03]  /*9d20*/  HMMA.16816.F32 R128, R140, R66, R128 ;  /* 0x000000428c80723c */ /* 0x000fe60000001880 */
[----:B------:R3:W5:Y:S01]  /*9d30*/  MUFU.EX2 R199, R61 ;  /* 0x0000003d00c77308 */ /* 0x0007620000000800 */
[----:B------:R-:W-:Y:S01]  /*9d40*/  MOV R146, R171 ;  /* 0x000000ab00927202 */ /* 0x000fe20000000f00 */
[----:B------:R-:W5:Y:S01]  /*9d50*/  LDSM.16.MT88.4 R64, [R231+0x1100] ;  /* 0x00110000e740783b */ /* 0x000f620000004200 */
[----:B------:R-:W-:Y:S02]  /*9d60*/  MOV R145, R170 ;  /* 0x000000aa00917202 */ /* 0x000fe40000000f00 */
[-C--:B-1----:R-:W-:Y:S05]  /*9d70*/  HMMA.16816.F32 R4, R52, R56.reuse, R4 ;  /* 0x000000383404723c */ /* 0x082fea0000001804 */
[----:B------:R1:W-:Y:S01]  /*9d80*/  MUFU.EX2 R176, R62 ;  /* 0x0000003e00b07308 */ /* 0x0003e20000000800 */
[----:B------:R-:W-:Y:S02]  /*9d90*/  MOV R144, R169 ;  /* 0x000000a900907202 */ /* 0x000fe40000000f00 */
[----:B------:R-:W-:Y:S02]  /*9da0*/  MOV R143, R168 ;  /* 0x000000a8008f7202 */ /* 0x000fe40000000f00 */
[----:B------:R-:W-:Y:S02]  /*9db0*/  LDSM.16.MT88.4 R168, [R231+0x3100] ;  /* 0x00310000e7a8783b */ /* 0x000fe40000004200 */
[----:B--2---:R-:W-:Y:S02]  /*9dc0*/  F2FP.PACK_AB R60, R165, R166 ;  /* 0x000000a6a53c723e */ /* 0x004fe400000000ff */
[----:B------:R-:W-:Y:S01]  /*9dd0*/  MOV R251, R146 ;  /* 0x0000009200fb7202 */ /* 0x000fe20000000f00 */
[----:B------:R2:W2:Y:S01]  /*9de0*/  MUFU.EX2 R183, R63 ;  /* 0x0000003f00b77308 */ /* 0x0004a20000000800 */
[----:B------:R-:W-:Y:S02]  /*9df0*/  MOV R203, R147 ;  /* 0x0000009300cb7202 */ /* 0x000fe40000000f00 */
[----:B---3--:R-:W-:Y:S07]  /*9e00*/  F2FP.PACK_AB R61, R222, R164 ;  /* 0x000000a4de3d723e */ /* 0x008fee00000000ff */
[----:B------:R-:W3:Y:S01]  /*9e10*/  MUFU.EX2 R190, R73 ;  /* 0x0000004900be7308 */ /* 0x000ee20000000800 */
[----:B-1----:R-:W-:Y:S09]  /*9e20*/  F2FP.PACK_AB R62, R217, R216 ;  /* 0x000000d8d93e723e */ /* 0x002ff200000000ff */
[----:B------:R-:W-:Y:S01]  /*9e30*/  MUFU.EX2 R189, R74 ;  /* 0x0000004a00bd7308 */ /* 0x000fe20000000800 */
[----:B--2---:R-:W-:Y:S09]  /*9e40*/  F2FP.PACK_AB R63, R210, R211 ;  /* 0x000000d3d23f723e */ /* 0x004ff200000000ff */
[----:B------:R1:W2:Y:S01]  /*9e50*/  MUFU.EX2 R188, R75 ;  /* 0x0000004b00bc7308 */ /* 0x0002a20000000800 */
[C---:B------:R-:W-:Y:S08]  /*9e60*/  HMMA.16816.F32 R8, R60.reuse, R56, R8 ;  /* 0x000000383c08723c */ /* 0x040ff00000001808 */
[-C--:B------:R-:W-:Y:S01]  /*9e70*/  HMMA.16816.F32 R12, R60, R58.reuse, R12 ;  /* 0x0000003a3c0c723c */ /* 0x080fe2000000180c */
[----:B------:R-:W-:Y:S07]  /*9e80*/  MUFU.EX2 R138, R138 ;  /* 0x0000008a008a7308 */ /* 0x000fee0000000800 */
[C---:B------:R-:W-:Y:S01]  /*9e90*/  HMMA.16816.F32 R16, R52.reuse, R58, R16 ;  /* 0x0000003a3410723c */ /* 0x040fe20000001810 */
[----:B------:R-:W2:Y:S02]  /*9ea0*/  LDSM.16.MT88.4 R56, [R230+0x1100] ;  /* 0x00110000e638783b */ /* 0x000ea40000004200 */
[----:B------:R-:W-:Y:S05]  /*9eb0*/  MUFU.EX2 R196, R80 ;  /* 0x0000005000c47308 */ /* 0x000fea0000000800 */
[-C--:B-----5:R-:W-:Y:S01]  /*9ec0*/  HMMA.16816.F32 R20, R52, R64.reuse, R20 ;  /* 0x000000403414723c */ /* 0x0a0fe20000001814 */
[----:B-1----:R-:W-:Y:S04]  /*9ed0*/  LDSM.16.MT88.4 R72, [R229+0x2100] ;  /* 0x00210000e548783b */ /* 0x002fe80000004200 */
[----:B------:R-:W-:Y:S03]  /*9ee0*/  MUFU.EX2 R80, R79 ;  /* 0x0000004f00507308 */ /* 0x000fe60000000800 */
[C---:B------:R-:W-:Y:S07]  /*9ef0*/  HMMA.16816.F32 R24, R60.reuse, R64, R24 ;  /* 0x000000403c18723c */ /* 0x040fee0000001818 */
[----:B------:R-:W-:Y:S01]  /*9f00*/  MUFU.EX2 R195, R81 ;  /* 0x0000005100c37308 */ /* 0x000fe20000000800 */
[-C--:B------:R-:W-:Y:S08]  /*9f10*/  HMMA.16816.F32 R28, R60, R66.reuse, R28 ;  /* 0x000000423c1c723c */ /* 0x080ff0000000181c */
[C---:B------:R-:W-:Y:S01]  /*9f20*/  HMMA.16816.F32 R32, R52.reuse, R66, R32 ;  /* 0x000000423420723c */ /* 0x040fe20000001820 */
[----:B------:R-:W1:Y:S01]  /*9f30*/  LDSM.16.MT88.4 R64, [R228+0x1900] ;  /* 0x00190000e440783b */ /* 0x000e620000004200 */
[----:B------:R-:W-:Y:S06]  /*9f40*/  MUFU.EX2 R194, R82 ;  /* 0x0000005200c27308 */ /* 0x000fec0000000800 */
[-C--:B------:R-:W-:Y:S04]  /*9f50*/  HMMA.16816.F32 R36, R52, R68.reuse, R36 ;  /* 0x000000443424723c */ /* 0x080fe80000001824 */
[----:B------:R-:W-:Y:S04]  /*9f60*/  MUFU.EX2 R191, R83 ;  /* 0x0000005300bf7308 */ /* 0x000fe80000000800 */
[C---:B------:R-:W-:Y:S06]  /*9f70*/  HMMA.16816.F32 R48, R60.reuse, R68, R48 ;  /* 0x000000443c30723c */ /* 0x040fec0000001830 */
[----:B------:R5:W-:Y:S02]  /*9f80*/  MUFU.EX2 R83, R76 ;  /* 0x0000004c00537308 */ /* 0x000be40000000800 */
[-C--:B------:R-:W-:Y:S08]  /*9f90*/  HMMA.16816.F32 R40, R60, R70.reuse, R40 ;  /* 0x000000463c28723c */ /* 0x080ff00000001828 */
[C---:B------:R-:W-:Y:S01]  /*9fa0*/  HMMA.16816.F32 R116, R52.reuse, R70, R116 ;  /* 0x000000463474723c */ /* 0x040fe20000001874 */
[----:B------:R-:W-:Y:S01]  /*9fb0*/  LDSM.16.MT88.4 R68, [R229+0x1900] ;  /* 0x00190000e544783b */ /* 0x000fe20000004200 */
[----:B------:R-:W1:Y:S06]  /*9fc0*/  MUFU.EX2 R82, R77 ;  /* 0x0000004d00527308 */ /* 0x000e6c0000000800 */
[-C--:B--2---:R-:W-:Y:S04]  /*9fd0*/  HMMA.16816.F32 R120, R52, R56.reuse, R120 ;  /* 0x000000383478723c */ /* 0x084fe80000001878 */
[----:B------:R-:W2:Y:S04]  /*9fe0*/  MUFU.EX2 R81, R78 ;  /* 0x0000004e00517308 */ /* 0x000ea80000000800 */
[C---:B------:R-:W-:Y:S06]  /*9ff0*/  HMMA.16816.F32 R124, R60.reuse, R56, R124 ;  /* 0x000000383c7c723c */ /* 0x040fec000000187c */
[----:B------:R-:W-:Y:S01]  /*a000*/  MUFU.EX2 R84, R84 ;  /* 0x0000005400547308 */ /* 0x000fe20000000800 */
[----:B------:R-:W-:Y:S01]  /*a010*/  F2FP.PACK_AB R56, R179, R173 ;  /* 0x000000adb338723e */ /* 0x000fe200000000ff */
[-C--:B------:R-:W-:Y:S01]  /*a020*/  HMMA.16816.F32 R44, R60, R58.reuse, R44 ;  /* 0x0000003a3c2c723c */ /* 0x080fe2000000182c */
[----:B------:R-:W2:Y:S03]  /*a030*/  LDSM.16.MT88.4 R60, [R231+0x1900] ;  /* 0x00190000e73c783b */ /* 0x000ea60000004200 */
[----:B------:R-:W-:Y:S04]  /*a040*/  F2FP.PACK_AB R57, R178, R172 ;  /* 0x000000acb239723e */ /* 0x000fe800000000ff */
[----:B------:R-:W-:Y:S01]  /*a050*/  HMMA.16816.F32 R128, R52, R58, R128 ;  /* 0x0000003a3480723c */ /* 0x000fe20000001880 */
[----:B------:R-:W-:Y:S06]  /*a060*/  MUFU.EX2 R85, R85 ;  /* 0x0000005500557308 */ /* 0x000fec0000000800 */
[----:B------:R-:W-:Y:S02]  /*a070*/  F2FP.PACK_AB R52, R175, R209 ;  /* 0x000000d1af34723e */ /* 0x000fe400000000ff */
[----:B------:R-:W-:Y:S02]  /*a080*/  F2FP.PACK_AB R53, R208, R174 ;  /* 0x000000aed035723e */ /* 0x000fe400000000ff */
[----:B------:R-:W-:Y:S01]  /*a090*/  MUFU.EX2 R86, R86 ;  /* 0x0000005600567308 */ /* 0x000fe20000000800 */
[----:B------:R-:W-:Y:S02]  /*a0a0*/  F2FP.PACK_AB R54, R207, R206 ;  /* 0x000000cecf36723e */ /* 0x000fe400000000ff */
[----:B------:R-:W-:Y:S02]  /*a0b0*/  F2FP.PACK_AB R55, R205, R204 ;  /* 0x000000cccd37723e */ /* 0x000fe400000000ff */
[----:B------:R-:W-:Y:S02]  /*a0c0*/  F2FP.PACK_AB R58, R199, R177 ;  /* 0x000000b1c73a723e */ /* 0x000fe400000000ff */
[----:B------:R-:W-:Y:S03]  /*a0d0*/  F2FP.PACK_AB R59, R183, R176 ;  /* 0x000000b0b73b723e */ /* 0x000fe600000000ff */
[-C--:B-1----:R-:W-:Y:S01]  /*a0e0*/  HMMA.16816.F32 R4, R52, R64.reuse, R4 ;  /* 0x000000403404723c */ /* 0x082fe20000001804 */
[----:B------:R-:W-:Y:S07]  /*a0f0*/  MUFU.EX2 R87, R87 ;  /* 0x0000005700577308 */ /* 0x000fee0000000800 */
[C---:B------:R-:W-:Y:S03]  /*a100*/  HMMA.16816.F32 R8, R56.reuse, R64, R8 ;  /* 0x000000403808723c */ /* 0x040fe60000001808 */
[----:B------:R-:W-:Y:S05]  /*a110*/  MUFU.EX2 R96, R96 ;  /* 0x0000006000607308 */ /* 0x000fea0000000800 */
[-C--:B------:R-:W-:Y:S05]  /*a120*/  HMMA.16816.F32 R12, R56, R66.reuse, R12 ;  /* 0x00000042380c723c */ /* 0x080fea000000180c */
[----:B------:R-:W-:Y:S03]  /*a130*/  MUFU.EX2 R97, R97 ;  /* 0x0000006100617308 */ /* 0x000fe60000000800 */
[C---:B------:R-:W-:Y:S01]  /*a140*/  HMMA.16816.F32 R16, R52.reuse, R66, R16 ;  /* 0x000000423410723c */ /* 0x040fe20000001810 */
[----:B------:R-:W1:Y:S06]  /*a150*/  LDSM.16.MT88.4 R64, [R230+0x1900] ;  /* 0x00190000e640783b */ /* 0x000e6c0000004200 */
[----:B------:R-:W-:Y:S01]  /*a160*/  MUFU.EX2 R98, R98 ;  /* 0x0000006200627308 */ /* 0x000fe20000000800 */
[-C--:B--2---:R-:W-:Y:S08]  /*a170*/  HMMA.16816.F32 R20, R52, R60.reuse, R20 ;  /* 0x0000003c3414723c */ /* 0x084ff00000001814 */
[C---:B------:R-:W-:Y:S01]  /*a180*/  HMMA.16816.F32 R24, R56.reuse, R60, R24 ;  /* 0x0000003c3818723c */ /* 0x040fe20000001818 */
[----:B------:R-:W-:Y:S07]  /*a190*/  MUFU.EX2 R99, R99 ;  /* 0x0000006300637308 */ /* 0x000fee0000000800 */
[-C--:B------:R-:W-:Y:S03]  /*a1a0*/  HMMA.16816.F32 R28, R56, R62.reuse, R28 ;  /* 0x0000003e381c723c */ /* 0x080fe6000000181c */
[----:B------:R-:W-:Y:S01]  /*a1b0*/  MUFU.EX2 R100, R100 ;  /* 0x0000006400647308 */ /* 0x000fe20000000800 */
[----:B----4-:R-:W-:Y:S02]  /*a1c0*/  FFMA.FTZ R133, R133, R154, R201 ;  /* 0x0000009a85857223 */ /* 0x010fe400000100c9 */
[----:B------:R-:W-:Y:S02]  /*a1d0*/  FFMA.FTZ R0, R0, R155, R200 ;  /* 0x0000009b00007223 */ /* 0x000fe400000100c8 */
[C---:B------:R-:W-:Y:S01]  /*a1e0*/  HMMA.16816.F32 R32, R52.reuse, R62, R32 ;  /* 0x0000003e3420723c */ /* 0x040fe20000001820 */
[----:B------:R-:W2:Y:S03]  /*a1f0*/  LDSM.16.MT88.4 R60, [R228+0x2100] ;  /* 0x00210000e43c783b */ /* 0x000ea60000004200 */
[----:B------:R-:W-:Y:S01]  /*a200*/  FADD.FTZ R0, R212, R0 ;  /* 0x00000000d4007221 */ /* 0x000fe20000010000 */
[----:B------:R-:W-:Y:S03]  /*a210*/  MUFU.EX2 R101, R101 ;  /* 0x0000006500657308 */ /* 0x000fe60000000800 */
[-C--:B------:R-:W-:Y:S01]  /*a220*/  HMMA.16816.F32 R36, R52, R68.reuse, R36 ;  /* 0x000000443424723c */ /* 0x080fe20000001824 */
[----:B------:R-:W-:Y:S03]  /*a230*/  LDSM.16.MT88.4 R152, [R228+0x3100] ;  /* 0x00310000e498783b */ /* 0x000fe60000004200 */
[----:B-----5:R-:W-:Y:S03]  /*a240*/  FADD.FTZ R76, R214, R0 ;  /* 0x00000000d64c7221 */ /* 0x020fe60000010000 */
[----:B------:R-:W-:Y:S01]  /*a250*/  MUFU.EX2 R102, R102 ;  /* 0x0000006600667308 */ /* 0x000fe20000000800 */
[C---:B------:R-:W-:Y:S08]  /*a260*/  HMMA.16816.F32 R48, R56.reuse, R68, R48 ;  /* 0x000000443830723c */ /* 0x040ff00000001830 */
[-C--:B------:R-:W-:Y:S01]  /*a270*/  HMMA.16816.F32 R40, R56, R70.reuse, R40 ;  /* 0x000000463828723c */ /* 0x080fe20000001828 */
[----:B------:R-:W-:Y:S07]  /*a280*/  MUFU.EX2 R103, R103 ;  /* 0x0000006700677308 */ /* 0x000fee0000000800 */
[C---:B------:R-:W-:Y:S01]  /*a290*/  HMMA.16816.F32 R116, R52.reuse, R70, R116 ;  /* 0x000000463474723c */ /* 0x040fe20000001874 */
[----:B------:R-:W4:Y:S02]  /*a2a0*/  LDSM.16.MT88.4 R68, [R231+0x2100] ;  /* 0x00210000e744783b */ /* 0x000f240000004200 */
[----:B------:R-:W-:Y:S05]  /*a2b0*/  MUFU.EX2 R112, R112 ;  /* 0x0000007000707308 */ /* 0x000fea0000000800 */
[-C--:B-1----:R-:W-:Y:S05]  /*a2c0*/  HMMA.16816.F32 R120, R52, R64.reuse, R120 ;  /* 0x000000403478723c */ /* 0x082fea0000001878 */
[----:B------:R-:W-:Y:S03]  /*a2d0*/  MUFU.EX2 R113, R113 ;  /* 0x0000007100717308 */ /* 0x000fe60000000800 */
[C---:B------:R-:W-:Y:S07]  /*a2e0*/  HMMA.16816.F32 R124, R56.reuse, R64, R124 ;  /* 0x00000040387c723c */ /* 0x040fee000000187c */
[----:B------:R-:W-:Y:S01]  /*a2f0*/  MUFU.EX2 R114, R114 ;  /* 0x0000007200727308 */ /* 0x000fe20000000800 */
[-C--:B------:R-:W-:Y:S07]  /*a300*/  HMMA.16816.F32 R44, R56, R66.reuse, R44 ;  /* 0x00000042382c723c */ /* 0x080fee000000182c */
[----:B---3--:R-:W-:Y:S01]  /*a310*/  F2FP.PACK_AB R56, R190, R180 ;  /* 0x000000b4be38723e */ /* 0x008fe200000000ff */
[----:B------:R-:W-:Y:S01]  /*a320*/  HMMA.16816.F32 R128, R52, R66, R128 ;  /* 0x000000423480723c */ /* 0x000fe20000001880 */
[----:B------:R-:W1:Y:S01]  /*a330*/  LDSM.16.MT88.4 R64, [R230+0x2100] ;  /* 0x00210000e640783b */ /* 0x000e620000004200 */
[----:B------:R-:W-:Y:S02]  /*a340*/  MUFU.EX2 R115, R115 ;  /* 0x0000007300737308 */ /* 0x000fe40000000800 */
[----:B------:R-:W-:Y:S02]  /*a350*/  F2FP.PACK_AB R57, R188, R189 ;  /* 0x000000bdbc39723e */ /* 0x000fe400000000ff */
[----:B------:R-:W-:Y:S02]  /*a360*/  F2FP.PACK_AB R58, R82, R83 ;  /* 0x00000053523a723e */ /* 0x000fe400000000ff */
[----:B------:R-:W-:Y:S04]  /*a370*/  F2FP.PACK_AB R52, R198, R182 ;  /* 0x000000b6c634723e */ /* 0x000fe800000000ff */
[----:B------:R-:W-:Y:S01]  /*a380*/  F2FP.PACK_AB R53, R197, R181 ;  /* 0x000000b5c535723e */ /* 0x000fe200000000ff */
[----:B------:R-:W3:Y:S01]  /*a390*/  MUFU.EX2 R108, R108 ;  /* 0x0000006c006c7308 */ /* 0x000ee20000000800 */
[----:B------:R-:W-:Y:S02]  /*a3a0*/  F2FP.PACK_AB R54, R195, R196 ;  /* 0x000000c4c336723e */ /* 0x000fe400000000ff */
[----:B------:R-:W-:Y:S02]  /*a3b0*/  F2FP.PACK_AB R55, R191, R194 ;  /* 0x000000c2bf37723e */ /* 0x000fe400000000ff */
[----:B------:R-:W-:Y:S05]  /*a3c0*/  F2FP.PACK_AB R59, R80, R81 ;  /* 0x00000051503b723e */ /* 0x000fea00000000ff */
[-C--:B--2---:R-:W-:Y:S01]  /*a3d0*/  HMMA.16816.F32 R4, R52, R60.reuse, R4 ;  /* 0x0000003c3404723c */ /* 0x084fe20000001804 */
[----:B------:R-:W-:Y:S07]  /*a3e0*/  MUFU.EX2 R110, R110 ;  /* 0x0000006e006e7308 */ /* 0x000fee0000000800 */
[C---:B------:R-:W-:Y:S03]  /*a3f0*/  HMMA.16816.F32 R8, R56.reuse, R60, R8 ;  /* 0x0000003c3808723c */ /* 0x040fe60000001808 */
[----:B------:R-:W-:Y:S01]  /*a400*/  MUFU.EX2 R88, R88 ;  /* 0x0000005800587308 */ /* 0x000fe20000000800 */
[----:B---3--:R-:W-:Y:S04]  /*a410*/  F2FP.PACK_AB R186, R138, R108 ;  /* 0x0000006c8aba723e */ /* 0x008fe800000000ff */
[-C--:B------:R-:W-:Y:S05]  /*a420*/  HMMA.16816.F32 R12, R56, R62.reuse, R12 ;  /* 0x0000003e380c723c */ /* 0x080fea000000180c */
[----:B------:R-:W-:Y:S03]  /*a430*/  MUFU.EX2 R89, R89 ;  /* 0x0000005900597308 */ /* 0x000fe60000000800 */
[C---:B------:R-:W-:Y:S01]  /*a440*/  HMMA.16816.F32 R16, R52.reuse, R62, R16 ;  /* 0x0000003e3410723c */ /* 0x040fe20000001810 */
[----:B------:R-:W2:Y:S06]  /*a450*/  LDSM.16.MT88.4 R60, [R228+0x2900] ;  /* 0x00290000e43c783b */ /* 0x000eac0000004200 */
[----:B------:R-:W-:Y:S01]  /*a460*/  MUFU.EX2 R90, R90 ;  /* 0x0000005a005a7308 */ /* 0x000fe20000000800 */
[-C--:B----4-:R-:W-:Y:S08]  /*a470*/  HMMA.16816.F32 R20, R52, R68.reuse, R20 ;  /* 0x000000443414723c */ /* 0x090ff00000001814 */
[C---:B------:R-:W-:Y:S01]  /*a480*/  HMMA.16816.F32 R24, R56.reuse, R68, R24 ;  /* 0x000000443818723c */ /* 0x040fe20000001818 */
[----:B------:R-:W-:Y:S07]  /*a490*/  MUFU.EX2 R91, R91 ;  /* 0x0000005b005b7308 */ /* 0x000fee0000000800 */
[-C--:B------:R-:W-:Y:S03]  /*a4a0*/  HMMA.16816.F32 R28, R56, R70.reuse, R28 ;  /* 0x00000046381c723c */ /* 0x080fe6000000181c */
[----:B------:R-:W-:Y:S05]  /*a4b0*/  MUFU.EX2 R92, R92 ;  /* 0x0000005c005c7308 */ /* 0x000fea0000000800 */
[C---:B------:R-:W-:Y:S01]  /*a4c0*/  HMMA.16816.F32 R32, R52.reuse, R70, R32 ;  /* 0x000000463420723c */ /* 0x040fe20000001820 */
[----:B------:R-:W3:Y:S04]  /*a4d0*/  LDSM.16.MT88.4 R68, [R231+0x2900] ;  /* 0x00290000e744783b */ /* 0x000ee80000004200 */
[----:B------:R-:W4:Y:S03]  /*a4e0*/  MUFU.EX2 R93, R93 ;  /* 0x0000005d005d7308 */ /* 0x000f260000000800 */
[-C--:B------:R-:W-:Y:S07]  /*a4f0*/  HMMA.16816.F32 R36, R52, R72.reuse, R36 ;  /* 0x000000483424723c */ /* 0x080fee0000001824 */
[----:B------:R-:W-:Y:S01]  /*a500*/  MUFU.EX2 R94, R94 ;  /* 0x0000005e005e7308 */ /* 0x000fe20000000800 */
[C---:B------:R-:W-:Y:S08]  /*a510*/  HMMA.16816.F32 R48, R56.reuse, R72, R48 ;  /* 0x000000483830723c */ /* 0x040ff00000001830 */
[-C--:B------:R-:W-:Y:S01]  /*a520*/  HMMA.16816.F32 R40, R56, R74.reuse, R40 ;  /* 0x0000004a3828723c */ /* 0x080fe20000001828 */
[----:B------:R-:W5:Y:S07]  /*a530*/  MUFU.EX2 R95, R95 ;  /* 0x0000005f005f7308 */ /* 0x000f6e0000000800 */
[C---:B------:R-:W-:Y:S01]  /*a540*/  HMMA.16816.F32 R116, R52.reuse, R74, R116 ;  /* 0x0000004a3474723c */ /* 0x040fe20000001874 */
[----:B------:R-:W2:Y:S02]  /*a550*/  LDSM.16.MT88.4 R72, [R229+0x2900] ;  /* 0x00290000e548783b */ /* 0x000ea40000004200 */
[----:B------:R-:W-:Y:S05]  /*a560*/  MUFU.EX2 R104, R104 ;  /* 0x0000006800687308 */ /* 0x000fea0000000800 */
[-C--:B-1----:R-:W-:Y:S05]  /*a570*/  HMMA.16816.F32 R120, R52, R64.reuse, R120 ;  /* 0x000000403478723c */ /* 0x082fea0000001878 */
[----:B------:R-:W-:Y:S03]  /*a580*/  MUFU.EX2 R105, R105 ;  /* 0x0000006900697308 */ /* 0x000fe60000000800 */
[C---:B------:R-:W-:Y:S07]  /*a590*/  HMMA.16816.F32 R124, R56.reuse, R64, R124 ;  /* 0x00000040387c723c */ /* 0x040fee000000187c */
[----:B------:R-:W-:Y:S01]  /*a5a0*/  FADD.FTZ R64, R218, R134 ;  /* 0x00000086da407221 */ /* 0x000fe20000010000 */
[-C--:B------:R-:W-:Y:S01]  /*a5b0*/  HMMA.16816.F32 R44, R56, R66.reuse, R44 ;  /* 0x00000042382c723c */ /* 0x080fe2000000182c */
[----:B------:R-:W-:Y:S03]  /*a5c0*/  MUFU.EX2 R106, R106 ;  /* 0x0000006a006a7308 */ /* 0x000fe60000000800 */
[----:B------:R-:W-:Y:S03]  /*a5d0*/  FADD.FTZ R79, R221, R64 ;  /* 0x00000040dd4f7221 */ /* 0x000fe60000010000 */
[----:B----4-:R-:W-:Y:S01]  /*a5e0*/  F2FP.PACK_AB R58, R93, R92 ;  /* 0x0000005c5d3a723e */ /* 0x010fe200000000ff */
[----:B------:R-:W-:Y:S01]  /*a5f0*/  HMMA.16816.F32 R128, R52, R66, R128 ;  /* 0x000000423480723c */ /* 0x000fe20000001880 */
[----:B------:R-:W1:Y:S02]  /*a600*/  LDSM.16.MT88.4 R64, [R230+0x2900] ;  /* 0x00290000e640783b */ /* 0x000e640000004200 */
[----:B------:R-:W-:Y:S01]  /*a610*/  MUFU.EX2 R107, R107 ;  /* 0x0000006b006b7308 */ /* 0x000fe20000000800 */
[----:B------:R-:W-:Y:S01]  /*a620*/  FADD.FTZ R56, R215, R132 ;  /* 0x00000084d7387221 */ /* 0x000fe20000010000 */
[----:B-----5:R-:W-:Y:S01]  /*a630*/  F2FP.PACK_AB R59, R95, R94 ;  /* 0x0000005e5f3b723e */ /* 0x020fe200000000ff */
[----:B------:R-:W-:Y:S01]  /*a640*/  FADD.FTZ R57, R213, R133 ;  /* 0x00000085d5397221 */ /* 0x000fe20000010000 */
[----:B------:R-:W-:Y:S01]  /*a650*/  F2FP.PACK_AB R52, R85, R84 ;  /* 0x000000545534723e */ /* 0x000fe200000000ff */
[----:B------:R-:W-:Y:S01]  /*a660*/  FADD.FTZ R78, R220, R56 ;  /* 0x00000038dc4e7221 */ /* 0x000fe20000010000 */
[----:B------:R-:W-:Y:S03]  /*a670*/  F2FP.PACK_AB R53, R87, R86 ;  /* 0x000000565735723e */ /* 0x000fe600000000ff */
[----:B------:R-:W-:Y:S01]  /*a680*/  F2FP.PACK_AB R54, R97, R96 ;  /* 0x000000606136723e */ /* 0x000fe200000000ff */
[----:B------:R-:W-:Y:S01]  /*a690*/  FADD.FTZ R77, R219, R57 ;  /* 0x00000039db4d7221 */ /* 0x000fe20000010000 */
[----:B------:R-:W-:Y:S01]  /*a6a0*/  F2FP.PACK_AB R55, R99, R98 ;  /* 0x000000626337723e */ /* 0x000fe200000000ff */
[----:B------:R-:W-:Y:S01]  /*a6b0*/  FADD.FTZ R0, R143, R79 ;  /* 0x0000004f8f007221 */ /* 0x000fe20000010000 */
[----:B------:R-:W-:Y:S02]  /*a6c0*/  F2FP.PACK_AB R56, R89, R88 ;  /* 0x000000585938723e */ /* 0x000fe400000000ff */
[----:B------:R-:W-:Y:S01]  /*a6d0*/  F2FP.PACK_AB R57, R91, R90 ;  /* 0x0000005a5b39723e */ /* 0x000fe200000000ff */
[----:B------:R-:W-:Y:S01]  /*a6e0*/  FADD.FTZ R0, R148, R0 ;  /* 0x0000000094007221 */ /* 0x000fe20000010000 */
[----:B------:R-:W-:Y:S01]  /*a6f0*/  MOV R133, R135 ;  /* 0x0000008700857202 */ /* 0x000fe20000000f00 */
[-C--:B--2---:R-:W-:Y:S03]  /*a700*/  HMMA.16816.F32 R4, R52, R60.reuse, R4 ;  /* 0x0000003c3404723c */ /* 0x084fe60000001804 */
[----:B------:R-:W-:Y:S05]  /*a710*/  FADD.FTZ R0, R202, R0 ;  /* 0x00000000ca007221 */ /* 0x000fea0000010000 */
[C---:B------:R-:W-:Y:S01]  /*a720*/  HMMA.16816.F32 R8, R56.reuse, R60, R8 ;  /* 0x0000003c3808723c */ /* 0x040fe20000001808 */
[----:B------:R-:W2:Y:S07]  /*a730*/  MUFU.EX2 R60, R3 ;  /* 0x00000003003c7308 */ /* 0x000eae0000000800 */
[-C--:B------:R-:W-:Y:S08]  /*a740*/  HMMA.16816.F32 R12, R56, R62.reuse, R12 ;  /* 0x0000003e380c723c */ /* 0x080ff0000000180c */
[C---:B------:R-:W-:Y:S08]  /*a750*/  HMMA.16816.F32 R16, R52.reuse, R62, R16 ;  /* 0x0000003e3410723c */ /* 0x040ff00000001810 */
[-C--:B---3--:R-:W-:Y:S04]  /*a760*/  HMMA.16816.F32 R20, R52, R68.reuse, R20 ;  /* 0x000000443414723c */ /* 0x088fe80000001814 */
[----:B--2---:R-:W-:Y:S01]  /*a770*/  F2FP.PACK_AB R187, R60, R110 ;  /* 0x0000006e3cbb723e */ /* 0x004fe200000000ff */
[----:B------:R-:W-:Y:S03]  /*a780*/  FADD.FTZ R3, R151, R76 ;  /* 0x0000004c97037221 */ /* 0x000fe60000010000 */
[C---:B------:R-:W-:Y:S08]  /*a790*/  HMMA.16816.F32 R24, R56.reuse, R68, R24 ;  /* 0x000000443818723c */ /* 0x040ff00000001818 */
[-C--:B------:R-:W-:Y:S08]  /*a7a0*/  HMMA.16816.F32 R28, R56, R70.reuse, R28 ;  /* 0x00000046381c723c */ /* 0x080ff0000000181c */
[C---:B------:R-:W-:Y:S08]  /*a7b0*/  HMMA.16816.F32 R32, R52.reuse, R70, R32 ;  /* 0x000000463420723c */ /* 0x040ff00000001820 */
[-C--:B------:R-:W-:Y:S08]  /*a7c0*/  HMMA.16816.F32 R36, R52, R72.reuse, R36 ;  /* 0x000000483424723c */ /* 0x080ff00000001824 */
[C---:B------:R-:W-:Y:S08]  /*a7d0*/  HMMA.16816.F32 R48, R56.reuse, R72, R48 ;  /* 0x000000483830723c */ /* 0x040ff00000001830 */
[-C--:B------:R-:W-:Y:S08]  /*a7e0*/  HMMA.16816.F32 R40, R56, R74.reuse, R40 ;  /* 0x0000004a3828723c */ /* 0x080ff00000001828 */
[C---:B------:R-:W-:Y:S08]  /*a7f0*/  HMMA.16816.F32 R116, R52.reuse, R74, R116 ;  /* 0x0000004a3474723c */ /* 0x040ff00000001874 */
[-C--:B-1----:R-:W-:Y:S08]  /*a800*/  HMMA.16816.F32 R120, R52, R64.reuse, R120 ;  /* 0x000000403478723c */ /* 0x082ff00000001878 */
        /* <DEDUP_REMOVED lines=9> */
[----:B------:R-:W-:Y:S01]  /*a8a0*/  FADD.FTZ R56, R227, R3 ;  /* 0x00000003e3387221 */ /* 0x000fe20000010000 */
[----:B------:R-:W-:Y:S01]  /*a8b0*/  F2FP.PACK_AB R54, R113, R112 ;  /* 0x000000707136723e */ /* 0x000fe200000000ff */
[----:B------:R-:W-:Y:S01]  /*a8c0*/  FADD.FTZ R3, R158, R57 ;  /* 0x000000399e037221 */ /* 0x000fe20000010000 */
[----:B------:R-:W-:Y:S02]  /*a8d0*/  F2FP.PACK_AB R55, R115, R114 ;  /* 0x000000727337723e */ /* 0x000fe400000000ff */
[----:B------:R-:W-:Y:S01]  /*a8e0*/  F2FP.PACK_AB R184, R105, R104 ;  /* 0x0000006869b8723e */ /* 0x000fe200000000ff */
[----:B------:R-:W-:Y:S01]  /*a8f0*/  FADD.FTZ R3, R203, R3 ;  /* 0x00000003cb037221 */ /* 0x000fe20000010000 */
[----:B------:R-:W-:Y:S03]  /*a900*/  F2FP.PACK_AB R185, R107, R106 ;  /* 0x0000006a6bb9723e */ /* 0x000fe600000000ff */
[-C--:B------:R-:W-:Y:S01]  /*a910*/  HMMA.16816.F32 R144, R52, R152.reuse, R4 ;  /* 0x000000983490723c */ /* 0x080fe20000001804 */
[----:B------:R-:W1:Y:S07]  /*a920*/  LDSM.16.MT88.4 R4, [R229+0x3100] ;  /* 0x00310000e504783b */ /* 0x000e6e0000004200 */
[C---:B------:R-:W-:Y:S07]  /*a930*/  HMMA.16816.F32 R140, R184.reuse, R152, R8 ;  /* 0x00000098b88c723c */ /* 0x040fee0000001808 */
[----:B------:R-:W-:Y:S01]  /*a940*/  FADD.FTZ R8, R159, R58 ;  /* 0x0000003a9f087221 */ /* 0x000fe20000010000 */
[-C--:B------:R-:W-:Y:S04]  /*a950*/  HMMA.16816.F32 R148, R184, R154.reuse, R12 ;  /* 0x0000009ab894723c */ /* 0x080fe8000000180c */
        /* <DEDUP_REMOVED lines=25> */
[----:B------:R-:W-:Y:S01]  /*aaf0*/  FADD.FTZ R14, R225, R3 ;  /* 0x00000003e10e7221 */ /* 0x000fe20000010000 */
[----:B------:R-:W2:Y:S01]  /*ab00*/  LDSM.16.MT88.4 R8, [R230+0x3100] ;  /* 0x00310000e608783b */ /* 0x000ea20000004200 */
        /* <DEDUP_REMOVED lines=72> */
[----:B------:R-:W-:Y:S02]  /*af90*/  FADD.FTZ R0, R60, R0 ;  /* 0x000000003c007221 */ /* 0x000fe40000010000 */
[----:B------:R-:W-:Y:S01]  /*afa0*/  FADD.FTZ R5, R114, R5 ;  /* 0x0000000572057221 */ /* 0x000fe20000010000 */
[----:B------:R1:W-:Y:S01]  /*afb0*/  STL [R1], R3 ;  /* 0x0000000301007387 */ /* 0x0003e20000100800 */
[----:B------:R-:W-:Y:S02]  /*afc0*/  FADD.FTZ R251, R113, R6 ;  /* 0x0000000671fb7221 */ /* 0x000fe40000010000 */
[----:B------:R-:W-:Y:S01]  /*afd0*/  FADD.FTZ R252, R115, R5 ;  /* 0x0000000573fc7221 */ /* 0x000fe20000010000 */
[----:B------:R2:W-:Y:S01]  /*afe0*/  STL [R1+0x4], R0 ;  /* 0x0000040001007387 */ /* 0x0005e20000100800 */
[----:B-1----:R-:W-:Y:S02]  /*aff0*/  MOV R3, R136 ;  /* 0x0000008800037202 */ /* 0x002fe40000000f00 */
[----:B--2---:R-:W-:Y:S01]  /*b000*/  MOV R0, R137 ;  /* 0x0000008900007202 */ /* 0x004fe20000000f00 */
[----:B------:R-:W-:-:S05]  /*b010*/  @P0 BRA `(.L_x_35) ;  /* 0xffffc1e000000947 */ /* 0x000fca000383ffff */
.L_x_34:
[----:B------:R-:W2:Y:S04]  /*b020*/  LDL.LU R10, [R1] ;  /* 0x00000000010a7983 */ /* 0x000ea80000300800 */
[----:B------:R-:W3:Y:S01]  /*b030*/  LDL.LU R9, [R1+0x4] ;  /* 0x0000040001097983 */ /* 0x000ee20000300800 */
[----:B------:R-:W-:-:S02]  /*b040*/  MOV R36, 0xff800000 ;  /* 0xff80000000247802 */ /* 0x000fc40000000f00 */
[----:B------:R-:W-:Y:S01]  /*b050*/  MOV R37, 0xff800000 ;  /* 0xff80000000257802 */ /* 0x000fe20000000f00 */
[----:B------:R-:W4:Y:S01]  /*b060*/  SHFL.BFLY PT, R5, R251, 0x2, 0x1f ;  /* 0x0c401f00fb057f89 */ /* 0x000f2200000e0000 */
[----:B------:R-:W-:Y:S02]  /*b070*/  MOV R38, 0xff800000 ;  /* 0xff80000000267802 */ /* 0x000fe40000000f00 */
[----:B------:R-:W-:Y:S01]  /*b080*/  MOV R39, 0xff800000 ;  /* 0xff80000000277802 */ /* 0x000fe20000000f00 */
[----:B------:R-:W1:Y:S01]  /*b090*/  SHFL.BFLY PT, R6, R252, 0x2, 0x1f ;  /* 0x0c401f00fc067f89 */ /* 0x000e6200000e0000 */
[----:B------:R-:W-:Y:S01]  /*b0a0*/  PLOP3.LUT P4, PT, PT, PT, PT, 0x8, 0x0 ;  /* 0x000000000000781c */ /* 0x000fe20003f8e170 */
[----:B----4-:R-:W-:Y:S02]  /*b0b0*/  FADD.FTZ R5, R5, R251 ;  /* 0x000000fb05057221 */ /* 0x010fe40000010000 */
[----:B-1----:R-:W-:-:S03]  /*b0c0*/  FADD.FTZ R6, R6, R252 ;  /* 0x000000fc06067221 */ /* 0x002fc60000010000 */
[----:B------:R-:W1:Y:S04]  /*b0d0*/  SHFL.BFLY PT, R0, R5, 0x1, 0x1f ;  /* 0x0c201f0005007f89 */ /* 0x000e6800000e0000 */
[----:B------:R-:W4:Y:S01]  /*b0e0*/  SHFL.BFLY PT, R4, R6, 0x1, 0x1f ;  /* 0x0c201f0006047f89 */ /* 0x000f2200000e0000 */
[----:B-1----:R-:W-:Y:S01]  /*b0f0*/  FADD.FTZ R5, R5, R0 ;  /* 0x0000000005057221 */ /* 0x002fe20000010000 */
[----:B------:R-:W-:Y:S01]  /*b100*/  MOV R0, RZ ;  /* 0x000000ff00007202 */ /* 0x000fe20000000f00 */
[----:B----4-:R-:W-:-:S03]  /*b110*/  FADD.FTZ R6, R6, R4 ;  /* 0x0000000406067221 */ /* 0x010fc60000010000 */
[----:B------:R-:W-:Y:S02]  /*b120*/  FSETP.NE.FTZ.AND P3, PT, R5, RZ, PT ;  /* 0x000000ff0500720b */ /* 0x000fe40003f75000 */
[----:B------:R-:W-:Y:S02]  /*b130*/  MOV R4, RZ ;  /* 0x000000ff00047202 */ /* 0x000fe40000000f00 */
[----:B------:R-:W-:-:S09]  /*b140*/  FSETP.NE.FTZ.AND P2, PT, R6, RZ, PT ;  /* 0x000000ff0600720b */ /* 0x000fd20003f55000 */
[----:B------:R-:W1:Y:S08]  /*b150*/  @P3 MUFU.RCP R0, R5 ;  /* 0x0000000500003308 */ /* 0x000e700000001000 */
[----:B------:R-:W4:Y:S01]  /*b160*/  @P2 MUFU.RCP R4, R6 ;  /* 0x0000000600042308 */ /* 0x000f220000001000 */
[----:B-1----:R-:W-:-:S07]  /*b170*/  FMUL.FTZ R144, R0, R144 ;  /* 0x0000009000907220 */ /* 0x002fce0000410000 */
[----:B------:R-:W1:Y:S01]  /*b180*/  @P3 MUFU.LG2 R11, R5 ;  /* 0x00000005000b3308 */ /* 0x000e620000000c00 */
        /* <DEDUP_REMOVED lines=15> */
[----:B------:R-:W-:Y:S01]  /*b280*/  MOV R0, RZ ;  /* 0x000000ff00007202 */ /* 0x000fe20000000f00 */
[C---:B----4-:R-:W-:Y:S02]  /*b290*/  FMUL.FTZ R146, R4.reuse, R146 ;  /* 0x0000009204927220 */ /* 0x050fe40000410000 */
        /* <DEDUP_REMOVED lines=14> */
[----:B------:R-:W-:Y:S01]  /*b380*/  FMUL.FTZ R131, R4, R131 ;  /* 0x0000008304837220 */ /* 0x000fe20000410000 */
[----:B------:R-:W-:Y:S01]  /*b390*/  @P3 MOV R4, 0x3f317218 ;  /* 0x3f31721800043802 */ /* 0x000fe20000000f00 */
[----:B-1----:R-:W-:Y:S01]  /*b3a0*/  @P3 FMUL.FTZ R11, R11, 0.69314718246459960938 ;  /* 0x3f3172180b0b3820 */ /* 0x002fe20000410000 */
[----:B--2---:R-:W1:Y:S04]  /*b3b0*/  SHFL.BFLY PT, R7, R10, 0x2, 0x1f ;  /* 0x0c401f000a077f89 */ /* 0x004e6800000e0000 */
[----:B---3--:R-:W2:Y:S01]  /*b3c0*/  SHFL.BFLY PT, R8, R9, 0x2, 0x1f ;  /* 0x0c401f0009087f89 */ /* 0x008ea200000e0000 */
[----:B-1----:R-:W-:Y:S02]  /*b3d0*/  FADD.FTZ R7, R7, R10 ;  /* 0x0000000a07077221 */ /* 0x002fe40000010000 */
[----:B------:R-:W-:-:S02]  /*b3e0*/  @P3 FMUL.FTZ R10, R4, c[0x0][0x2d0] ;  /* 0x0000b400040a3a20 */ /* 0x000fc40000410000 */
[----:B--2---:R-:W-:Y:S01]  /*b3f0*/  FADD.FTZ R8, R8, R9 ;  /* 0x0000000908087221 */ /* 0x004fe20000010000 */
[----:B------:R-:W1:Y:S01]  /*b400*/  SHFL.BFLY PT, R3, R7, 0x1, 0x1f ;  /* 0x0c201f0007037f89 */ /* 0x000e6200000e0000 */
[----:B------:R-:W-:-:S03]  /*b410*/  @P3 FFMA.FTZ R36, R10, R137, R11 ;  /* 0x000000890a243223 */ /* 0x000fc6000001000b */
[----:B------:R-:W2:Y:S01]  /*b420*/  SHFL.BFLY PT, R9, R8, 0x1, 0x1f ;  /* 0x0c201f0008097f89 */ /* 0x000ea200000e0000 */
[----:B-1----:R-:W-:Y:S01]  /*b430*/  FADD.FTZ R7, R7, R3 ;  /* 0x0000000307077221 */ /* 0x002fe20000010000 */
[----:B------:R-:W-:Y:S01]  /*b440*/  MOV R3, RZ ;  /* 0x000000ff00037202 */ /* 0x000fe20000000f00 */
[----:B--2---:R-:W-:-:S03]  /*b450*/  FADD.FTZ R8, R9, R8 ;  /* 0x0000000809087221 */ /* 0x004fc60000010000 */
[----:B------:R-:W-:Y:S01]  /*b460*/  FSETP.NE.FTZ.AND P1, PT, R7, RZ, PT ;  /* 0x000000ff0700720b */ /* 0x000fe20003f35000 */
[----:B------:R-:W1:Y:S01]  /*b470*/  @P2 MUFU.LG2 R9, R6 ;  /* 0x0000000600092308 */ /* 0x000e620000000c00 */
[----:B------:R-:W-:-:S11]  /*b480*/  FSETP.NE.FTZ.AND P0, PT, R8, RZ, PT ;  /* 0x000000ff0800720b */ /* 0x000fd60003f15000 */
[----:B------:R-:W2:Y:S01]  /*b490*/  @P1 MUFU.RCP R3, R7 ;  /* 0x0000000700031308 */ /* 0x000ea20000001000 */
[----:B-1----:R-:W-:-:S07]  /*b4a0*/  @P2 FMUL.FTZ R9, R9, 0.69314718246459960938 ;  /* 0x3f31721809092820 */ /* 0x002fce0000410000 */
[----:B------:R-:W1:Y:S08]  /*b4b0*/  @P0 MUFU.RCP R0, R8 ;  /* 0x0000000800000308 */ /* 0x000e700000001000 */
[----:B------:R-:W3:Y:S01]  /*b4c0*/  @P1 MUFU.LG2 R7, R7 ;  /* 0x0000000700071308 */ /* 0x000ee20000000c00 */
[C---:B--2---:R-:W-:Y:S02]  /*b4d0*/  FMUL.FTZ R140, R3.reuse, R140 ;  /* 0x0000008c038c7220 */ /* 0x044fe40000410000 */
[----:B------:R-:W-:-:S02]  /*b4e0*/  FMUL.FTZ R33, R3, R141 ;  /* 0x0000008d03217220 */ /* 0x000fc40000410000 */
[C---:B------:R-:W-:Y:S02]  /*b4f0*/  FMUL.FTZ R148, R3.reuse, R148 ;  /* 0x0000009403947220 */ /* 0x040fe40000410000 */
[C---:B------:R-:W-:Y:S01]  /*b500*/  FMUL.FTZ R32, R3.reuse, R149 ;  /* 0x0000009503207220 */ /* 0x040fe20000410000 */
[----:B------:R2:W4:Y:S01]  /*b510*/  @P0 MUFU.LG2 R6, R8 ;  /* 0x0000000800060308 */ /* 0x0005220000000c00 */
[C---:B------:R-:W-:Y:S02]  /*b520*/  FMUL.FTZ R160, R3.reuse, R160 ;  /* 0x000000a003a07220 */ /* 0x040fe40000410000 */
[C---:B------:R-:W-:Y:S02]  /*b530*/  FMUL.FTZ R28, R3.reuse, R161 ;  /* 0x000000a1031c7220 */ /* 0x040fe40000410000 */
[C---:B------:R-:W-:Y:S02]  /*b540*/  FMUL.FTZ R164, R3.reuse, R164 ;  /* 0x000000a403a47220 */ /* 0x040fe40000410000 */
[----:B------:R-:W-:-:S02]  /*b550*/  FMUL.FTZ R25, R3, R165 ;  /* 0x000000a503197220 */ /* 0x000fc40000410000 */
[C---:B------:R-:W-:Y:S02]  /*b560*/  FMUL.FTZ R176, R3.reuse, R176 ;  /* 0x000000b003b07220 */ /* 0x040fe40000410000 */
[C---:B------:R-:W-:Y:S02]  /*b570*/  FMUL.FTZ R22, R3.reuse, R177 ;  /* 0x000000b103167220 */ /* 0x040fe40000410000 */
[C---:B------:R-:W-:Y:S02]  /*b580*/  FMUL.FTZ R180, R3.reuse, R180 ;  /* 0x000000b403b47220 */ /* 0x040fe40000410000 */
[C---:B------:R-:W-:Y:S01]  /*b590*/  FMUL.FTZ R12, R3.reuse, R181 ;  /* 0x000000b5030c7220 */ /* 0x040fe20000410000 */
[----:B--2---:R-:W-:Y:S01]  /*b5a0*/  @P0 MOV R8, 0x3f317218 ;  /* 0x3f31721800080802 */ /* 0x004fe20000000f00 */
[C---:B------:R-:W-:Y:S02]  /*b5b0*/  FMUL.FTZ R124, R3.reuse, R124 ;  /* 0x0000007c037c7220 */ /* 0x040fe40000410000 */
[----:B------:R-:W-:-:S02]  /*b5c0*/  FMUL.FTZ R125, R3, R125 ;  /* 0x0000007d037d7220 */ /* 0x000fc40000410000 */
[C---:B------:R-:W-:Y:S02]  /*b5d0*/  FMUL.FTZ R184, R3.reuse, R184 ;  /* 0x000000b803b87220 */ /* 0x040fe40000410000 */
[----:B------:R-:W-:Y:S01]  /*b5e0*/  FMUL.FTZ R185, R3, R185 ;  /* 0x000000b903b97220 */ /* 0x000fe20000410000 */
[----:B------:R-:W-:Y:S01]  /*b5f0*/  @P2 MOV R3, 0x3f317218 ;  /* 0x3f31721800032802 */ /* 0x000fe20000000f00 */
[C---:B-1----:R-:W-:Y:S02]  /*b600*/  FMUL.FTZ R142, R0.reuse, R142 ;  /* 0x0000008e008e7220 */ /* 0x042fe40000410000 */
        /* <DEDUP_REMOVED lines=14> */
[----:B------:R-:W-:Y:S01]  /*b6f0*/  FMUL.FTZ R187, R0, R187 ;  /* 0x000000bb00bb7220 */ /* 0x000fe20000410000 */
[----:B------:R-:W-:Y:S01]  /*b700*/  @P1 MOV R0, 0x3f317218 ;  /* 0x3f31721800001802 */ /* 0x000fe20000000f00 */
[----:B------:R-:W-:-:S02]  /*b710*/  @P2 FMUL.FTZ R5, R3, c[0x0][0x2d0] ;  /* 0x0000b40003052a20 */ /* 0x000fc40000410000 */
[----:B---3--:R-:W-:Y:S02]  /*b720*/  @P1 FMUL.FTZ R7, R7, 0.69314718246459960938 ;  /* 0x3f31721807071820 */ /* 0x008fe40000410000 */
[----:B------:R-:W-:Y:S02]  /*b730*/  @P1 FMUL.FTZ R3, R0, c[0x0][0x2d0] ;  /* 0x0000b40000031a20 */ /* 0x000fe40000410000 */
[----:B----4-:R-:W-:Y:S02]  /*b740*/  @P0 FMUL.FTZ R4, R6, 0.69314718246459960938 ;  /* 0x3f31721806040820 */ /* 0x010fe40000410000 */
[----:B------:R-:W-:Y:S02]  /*b750*/  @P0 FMUL.FTZ R0, R8, c[0x0][0x2d0] ;  /* 0x0000b40008000a20 */ /* 0x000fe40000410000 */
[----:B------:R-:W-:Y:S02]  /*b760*/  @P2 FFMA.FTZ R37, R5, R136, R9 ;  /* 0x0000008805252223 */ /* 0x000fe40000010009 */
[----:B------:R-:W-:-:S02]  /*b770*/  @P1 FFMA.FTZ R38, R3, R135, R7 ;  /* 0x0000008703261223 */ /* 0x000fc40000010007 */
[----:B------:R-:W-:Y:S02]  /*b780*/  @P0 FFMA.FTZ R39, R0, R2, R4 ;  /* 0x0000000200270223 */ /* 0x000fe40000010004 */
.L_x_18:
[----:B------:R-:W-:Y:S01]  /*b790*/  USHF.R.S32.HI UR8, URZ, 0x1f, UR9 ;  /* 0x0000001f3f087899 */ /* 0x000fe20008011409 */
[----:B------:R-:W-:Y:S05]  /*b7a0*/  @P4 BRA `(.L_x_38) ;  /* 0x0000147000004947 */ /* 0x000fea0003800000 */
[----:B------:R-:W1:Y:S01]  /*b7b0*/  S2R R40, SR_TID.X ;  /* 0x0000000000287919 */ /* 0x000e620000002100 */
[----:B------:R-:W-:Y:S01]  /*b7c0*/  F2FP.PACK_AB R6, R145, R144 ;  /* 0x000000909106723e */ /* 0x000fe200000000ff */
[----:B------:R-:W-:Y:S01]  /*b7d0*/  IMAD.MOV.U32 R5, RZ, RZ, -0x10 ;  /* 0xfffffff0ff057424 */ /* 0x000fe200078e00ff */
[----:B------:R-:W-:Y:S01]  /*b7e0*/  F2FP.PACK_AB R27, R27, R146 ;  /* 0x000000921b1b723e */ /* 0x000fe200000000ff */
[----:B------:R-:W-:Y:S01]  /*b7f0*/  BAR.SYNC.DEFER_BLOCKING 0x1, 0x80 ;  /* 0x0042000000007b1d */ /* 0x000fe20000010000 */
[----:B------:R-:W-:Y:S02]  /*b800*/  F2FP.PACK_AB R26, R26, R152 ;  /* 0x000000981a1a723e */ /* 0x000fe400000000ff */
[----:B------:R-:W-:Y:S02]  /*b810*/  F2FP.PACK_AB R31, R31, R154 ;  /* 0x0000009a1f1f723e */ /* 0x000fe400000000ff */
[----:B------:R-:W-:Y:S01]  /*b820*/  F2FP.PACK_AB R33, R33, R140 ;  /* 0x0000008c2121723e */ /* 0x000fe200000000ff */
[----:B------:R-:W-:Y:S01]  /*b830*/  ULDC.64 UR4, c[0x0][0x500] ;  /* 0x0001400000047ab9 */ /* 0x000fe20000000a00 */
[----:B------:R-:W-:Y:S01]  /*b840*/  F2FP.PACK_AB R142, R143, R142 ;  /* 0x0000008e8f8e723e */ /* 0x000fe200000000ff */
[----:B------:R-:W-:Y:S01]  /*b850*/  UISETP.NE.U32.AND UP1, UPT, URZ, UR4, UPT ;  /* 0x000000043f00728c */ /* 0x000fe2000bf25070 */
[----:B------:R-:W-:Y:S01]  /*b860*/  F2FP.PACK_AB R32, R32, R148 ;  /* 0x000000942020723e */ /* 0x000fe200000000ff */
[----:B------:R-:W-:Y:S01]  /*b870*/  UMOV UR6, 0x4 ;  /* 0x0000000400067882 */ /* 0x000fe20000000000 */
[----:B------:R-:W-:Y:S01]  /*b880*/  F2FP.PACK_AB R150, R151, R150 ;  /* 0x000000969796723e */ /* 0x000fe200000000ff */
[----:B------:R-:W-:Y:S01]  /*b890*/  UISETP.NE.AND.EX UP1, UPT, URZ, UR5, UPT, UP1 ;  /* 0x000000053f00728c */ /* 0x000fe2000bf25310 */
[----:B------:R-:W-:-:S02]  /*b8a0*/  F2FP.PACK_AB R30, R30, R156 ;  /* 0x0000009c1e1e723e */ /* 0x000fc400000000ff */
[----:B------:R-:W-:Y:S01]  /*b8b0*/  F2FP.PACK_AB R29, R29, R158 ;  /* 0x0000009e1d1d723e */ /* 0x000fe200000000ff */
[----:B------:R-:W-:Y:S01]  /*b8c0*/  ULDC.64 UR4, c[0x0][0x500] ;  /* 0x0001400000047ab9 */ /* 0x000fe20000000a00 */
[----:B------:R-:W-:Y:S01]  /*b8d0*/  F2FP.PACK_AB R20, R20, R168 ;  /* 0x000000a81414723e */ /* 0x000fe200000000ff */
[----:B------:R-:W-:Y:S01]  /*b8e0*/  UIMAD.WIDE UR4, UR11, UR6, UR4 ;  /* 0x000000060b0472a5 */ /* 0x000fe2000f8e0204 */
[----:B------:R-:W-:Y:S02]  /*b8f0*/  F2FP.PACK_AB R19, R19, R170 ;  /* 0x000000aa1313723e */ /* 0x000fe400000000ff */
[----:B-1----:R-:W-:Y:S02]  /*b900*/  SHF.R.S32.HI R41, RZ, 0x1f, R40 ;  /* 0x0000001fff297819 */ /* 0x002fe40000011428 */
[----:B------:R-:W-:Y:S02]  /*b910*/  F2FP.PACK_AB R28, R28, R160 ;  /* 0x000000a01c1c723e */ /* 0x000fe400000000ff */
[----:B------:R-:W-:-:S02]  /*b920*/  LEA.HI R2, R41, R40, RZ, 0x2 ;  /* 0x0000002829027211 */ /* 0x000fc400078f10ff */
[----:B------:R-:W-:Y:S02]  /*b930*/  LEA.HI R35, R41, R40, RZ, 0x5 ;  /* 0x0000002829237211 */ /* 0x000fe400078f28ff */
[--C-:B------:R-:W-:Y:S02]  /*b940*/  SHF.R.S32.HI R3, RZ, 0x2, R2.reuse ;  /* 0x00000002ff037819 */ /* 0x100fe40000011402 */
[----:B------:R-:W-:Y:S02]  /*b950*/  SHF.R.S32.HI R0, RZ, 0x1f, R2 ;  /* 0x0000001fff007819 */ /* 0x000fe40000011402 */
[----:B------:R-:W-:Y:S02]  /*b960*/  SHF.R.S32.HI R34, RZ, 0x5, R35 ;  /* 0x00000005ff227819 */ /* 0x000fe40000011423 */
[----:B------:R-:W-:Y:S02]  /*b970*/  LEA.HI R0, R0, R3, RZ, 0x3 ;  /* 0x0000000300007211 */ /* 0x000fe400078f18ff */
[----:B------:R-:W-:-:S02]  /*b980*/  F2FP.PACK_AB R162, R163, R162 ;  /* 0x000000a2a3a2723e */ /* 0x000fc400000000ff */
[----:B------:R-:W-:Y:S02]  /*b990*/  LOP3.LUT R0, R0, 0xfffffff8, RZ, 0xc0, !PT ;  /* 0xfffffff800007812 */ /* 0x000fe400078ec0ff */
[----:B------:R-:W-:Y:S02]  /*b9a0*/  F2FP.PACK_AB R25, R25, R164 ;  /* 0x000000a41919723e */ /* 0x000fe400000000ff */
[----:B------:R-:W-:Y:S01]  /*b9b0*/  F2FP.PACK_AB R167, R167, R166 ;  /* 0x000000a6a7a7723e */ /* 0x000fe200000000ff */
[----:B------:R-:W-:Y:S01]  /*b9c0*/  IMAD.IADD R3, R3, 0x1, -R0 ;  /* 0x0000000103037824 */ /* 0x000fe200078e0a00 */
[----:B------:R-:W-:Y:S02]  /*b9d0*/  LOP3.LUT R0, R2, 0xfffffffc, RZ, 0xc0, !PT ;  /* 0xfffffffc02007812 */ /* 0x000fe400078ec0ff */
[----:B------:R-:W-:Y:S01]  /*b9e0*/  F2FP.PACK_AB R24, R24, R172 ;  /* 0x000000ac1818723e */ /* 0x000fe200000000ff */
[C---:B------:R-:W-:Y:S01]  /*b9f0*/  IMAD.SHL.U32 R2, R3.reuse, 0x40, RZ ;  /* 0x0000004003027824 */ /* 0x040fe200078e00ff */
[----:B------:R-:W-:Y:S01]  /*ba00*/  LOP3.LUT R4, R3, 0x1, RZ, 0xc0, !PT ;  /* 0x0000000103047812 */ /* 0x000fe200078ec0ff */
[----:B------:R-:W-:Y:S01]  /*ba10*/  IMAD.IADD R14, R40, 0x1, -R0 ;  /* 0x00000001280e7824 */ /* 0x000fe200078e0a00 */
[----:B------:R-:W-:-:S02]  /*ba20*/  F2FP.PACK_AB R23, R23, R174 ;  /* 0x000000ae1717723e */ /* 0x000fc400000000ff */
[----:B------:R-:W-:Y:S01]  /*ba30*/  LOP3.LUT R0, R2, 0x1c0, RZ, 0xc0, !PT ;  /* 0x000001c002007812 */ /* 0x000fe200078ec0ff */
[----:B------:R-:W-:Y:S01]  /*ba40*/  IMAD R2, R34, 0x200, R14 ;  /* 0x0000020022027824 */ /* 0x000fe200078e020e */
[----:B------:R-:W-:Y:S02]  /*ba50*/  ISETP.NE.U32.AND P0, PT, R4, 0x1, PT ;  /* 0x000000010400780c */ /* 0x000fe40003f05070 */
[----:B------:R-:W-:Y:S02]  /*ba60*/  LEA.HI R0, R0, R0, RZ, 0x1d ;  /* 0x0000000000007211 */ /* 0x000fe400078fe8ff */
[----:B------:R-:W-:Y:S02]  /*ba70*/  R2P PR, R3, 0x6 ;  /* 0x0000000603007804 */ /* 0x000fe40000000000 */
[----:B------:R-:W-:Y:S01]  /*ba80*/  SEL R5, R5, 0x10, !P0 ;  /* 0x0000001005057807 */ /* 0x000fe20004000000 */
[----:B------:R-:W-:Y:S01]  /*ba90*/  IMAD.U32 R0, R2, 0x2, R0 ;  /* 0x0000000202007824 */ /* 0x000fe200078e0000 */
[----:B------:R-:W-:-:S02]  /*baa0*/  F2FP.PACK_AB R18, R18, R116 ;  /* 0x000000741212723e */ /* 0x000fc400000000ff */
[----:B------:R-:W-:Y:S01]  /*bab0*/  F2FP.PACK_AB R13, R13, R118 ;  /* 0x000000760d0d723e */ /* 0x000fe200000000ff */
[----:B------:R-:W-:Y:S01]  /*bac0*/  IMAD.SHL.U32 R0, R0, 0x2, RZ ;  /* 0x0000000200007824 */ /* 0x000fe200078e00ff */
[----:B------:R-:W-:Y:S02]  /*bad0*/  F2FP.PACK_AB R22, R22, R176 ;  /* 0x000000b01616723e */ /* 0x000fe400000000ff */
[----:B------:R-:W-:Y:S01]  /*bae0*/  F2FP.PACK_AB R179, R179, R178 ;  /* 0x000000b2b3b3723e */ /* 0x000fe200000000ff */
[C---:B------:R-:W-:Y:S01]  /*baf0*/  IMAD.IADD R3, R0.reuse, 0x1, R5 ;  /* 0x0000000100037824 */ /* 0x040fe200078e0205 */
[----:B------:R1:W-:Y:S01]  /*bb00*/  STS [R0+0x80], R6 ;  /* 0x0000800600007388 */ /* 0x0003e20000000800 */
[C---:B------:R-:W-:Y:S02]  /*bb10*/  IADD3 R4, R0.reuse, 0x80, RZ ;  /* 0x0000008000047810 */ /* 0x040fe40007ffe0ff */
[----:B------:R-:W-:Y:S01]  /*bb20*/  IADD3 R2, R0, 0xc0, RZ ;  /* 0x000000c000027810 */ /* 0x000fe20007ffe0ff */
[----:B------:R-:W-:Y:S01]  /*bb30*/  STS [R0+0x480], R27 ;  /* 0x0004801b00007388 */ /* 0x000fe20000000800 */
[----:B------:R-:W-:-:S02]  /*bb40*/  @P2 IADD3 R2, R4, -0x40, RZ ;  /* 0xffffffc004022810 */ /* 0x000fc40007ffe0ff */
[----:B------:R-:W-:Y:S01]  /*bb50*/  F2FP.PACK_AB R12, R12, R180 ;  /* 0x000000b40c0c723e */ /* 0x000fe200000000ff */
[----:B------:R-:W-:Y:S01]  /*bb60*/  STS [R3+0x80], R26 ;  /* 0x0000801a03007388 */ /* 0x000fe20000000800 */
[----:B------:R-:W-:Y:S02]  /*bb70*/  F2FP.PACK_AB R21, R21, R182 ;  /* 0x000000b61515723e */ /* 0x000fe400000000ff */
[----:B------:R-:W-:Y:S01]  /*bb80*/  F2FP.PACK_AB R17, R17, R120 ;  /* 0x000000781111723e */ /* 0x000fe200000000ff */
[----:B------:R-:W-:Y:S01]  /*bb90*/  STS [R3+0x480], R31 ;  /* 0x0004801f03007388 */ /* 0x000fe20000000800 */
[----:B------:R-:W-:Y:S02]  /*bba0*/  F2FP.PACK_AB R16, R16, R122 ;  /* 0x0000007a1010723e */ /* 0x000fe400000000ff */
[----:B------:R-:W-:Y:S01]  /*bbb0*/  F2FP.PACK_AB R9, R129, R128 ;  /* 0x000000808109723e */ /* 0x000fe200000000ff */
[----:B------:R-:W-:Y:S01]  /*bbc0*/  STS [R0+0x2080], R33 ;  /* 0x0020802100007388 */ /* 0x000fe20000000800 */
[----:B-----5:R-:W-:-:S02]  /*bbd0*/  F2FP.PACK_AB R8, R131, R130 ;  /* 0x000000828308723e */ /* 0x020fc400000000ff */
[----:B------:R-:W-:Y:S01]  /*bbe0*/  F2FP.PACK_AB R11, R125, R124 ;  /* 0x0000007c7d0b723e */ /* 0x000fe200000000ff */
[----:B------:R2:W-:Y:S01]  /*bbf0*/  STS [R0+0x2480], R142 ;  /* 0x0024808e00007388 */ /* 0x0005e20000000800 */
[----:B------:R-:W-:Y:S02]  /*bc00*/  F2FP.PACK_AB R15, R15, R126 ;  /* 0x0000007e0f0f723e */ /* 0x000fe400000000ff */
[----:B------:R-:W-:Y:S01]  /*bc10*/  F2FP.PACK_AB R10, R185, R184 ;  /* 0x000000b8b90a723e */ /* 0x000fe200000000ff */
[----:B------:R-:W-:Y:S01]  /*bc20*/  STS [R3+0x2080], R32 ;  /* 0x0020802003007388 */ /* 0x000fe20000000800 */
[----:B-1----:R-:W-:Y:S01]  /*bc30*/  IMAD.MOV.U32 R6, RZ, RZ, 0x20 ;  /* 0x00000020ff067424 */ /* 0x002fe200078e00ff */
[----:B------:R-:W-:Y:S02]  /*bc40*/  F2FP.PACK_AB R7, R187, R186 ;  /* 0x000000babb07723e */ /* 0x000fe400000000ff */
[----:B------:R1:W-:Y:S02]  /*bc50*/  STS [R3+0x2480], R150 ;  /* 0x0024809603007388 */ /* 0x0003e40000000800 */
[----:B------:R-:W-:-:S02]  /*bc60*/  SEL R6, R6, 0xffffffe0, !P1 ;  /* 0xffffffe006067807 */ /* 0x000fc40004800000 */
[----:B------:R-:W-:-:S03]  /*bc70*/  PLOP3.LUT P1, PT, PT, PT, UP1, 0x80, 0x0 ;  /* 0x000000000000781c */ /* 0x000fc60003f2f018 */
[----:B------:R-:W-:-:S05]  /*bc80*/  IMAD.IADD R4, R0, 0x1, R6 ;  /* 0x0000000100047824 */ /* 0x000fca00078e0206 */
[----:B------:R-:W-:Y:S04]  /*bc90*/  STS [R4+0x80], R30 ;  /* 0x0000801e04007388 */ /* 0x000fe80000000800 */
[----:B------:R-:W-:Y:S01]  /*bca0*/  STS [R4+0x480], R29 ;  /* 0x0004801d04007388 */ /* 0x000fe20000000800 */
[----:B--2---:R-:W-:-:S05]  /*bcb0*/  IMAD.IADD R0, R6, 0x1, R3 ;  /* 0x0000000106007824 */ /* 0x004fca00078e0203 */
[----:B------:R-:W-:Y:S01]  /*bcc0*/  STS [R0+0x80], R20 ;  /* 0x0000801400007388 */ /* 0x000fe20000000800 */
[----:B-1----:R-:W-:-:S03]  /*bcd0*/  IADD3 R3, R6, 0x400, R2 ;  /* 0x0000040006037810 */ /* 0x002fc60007ffe002 */
[----:B------:R-:W-:Y:S04]  /*bce0*/  STS [R0+0x480], R19 ;  /* 0x0004801300007388 */ /* 0x000fe80000000800 */
[----:B------:R-:W-:Y:S04]  /*bcf0*/  STS [R4+0x2080], R28 ;  /* 0x0020801c04007388 */ /* 0x000fe80000000800 */
[----:B------:R1:W-:Y:S04]  /*bd00*/  STS [R4+0x2480], R162 ;  /* 0x002480a204007388 */ /* 0x0003e80000000800 */
[----:B------:R-:W-:Y:S04]  /*bd10*/  STS [R0+0x2080], R25 ;  /* 0x0020801900007388 */ /* 0x000fe80000000800 */
[----:B------:R2:W-:Y:S04]  /*bd20*/  STS [R0+0x2480], R167 ;  /* 0x002480a700007388 */ /* 0x0005e80000000800 */
[----:B------:R-:W-:Y:S04]  /*bd30*/  STS [R2], R24 ;  /* 0x0000001802007388 */ /* 0x000fe80000000800 */
[----:B------:R-:W-:Y:S01]  /*bd40*/  STS [R2+0x400], R23 ;  /* 0x0004001702007388 */ /* 0x000fe20000000800 */
[----:B-1----:R-:W-:-:S02]  /*bd50*/  IMAD.IADD R4, R5, 0x1, R3 ;  /* 0x0000000105047824 */ /* 0x002fc400078e0203 */
[----:B--2---:R-:W-:-:S04]  /*bd60*/  IMAD.IADD R0, R5, 0x1, R2 ;  /* 0x0000000105007824 */ /* 0x004fc800078e0202 */
[C---:B------:R-:W-:Y:S01]  /*bd70*/  IMAD.IADD R3, R6.reuse, 0x1, R0 ;  /* 0x0000000106037824 */ /* 0x040fe200078e0200 */
[----:B------:R-:W-:Y:S04]  /*bd80*/  STS [R0], R18 ;  /* 0x0000001200007388 */ /* 0x000fe80000000800 */
[----:B------:R-:W-:Y:S04]  /*bd90*/  STS [R0+0x400], R13 ;  /* 0x0004000d00007388 */ /* 0x000fe80000000800 */
[----:B------:R-:W-:Y:S04]  /*bda0*/  STS [R2+0x2000], R22 ;  /* 0x0020001602007388 */ /* 0x000fe80000000800 */
[----:B------:R1:W-:Y:S04]  /*bdb0*/  STS [R2+0x2400], R179 ;  /* 0x002400b302007388 */ /* 0x0003e80000000800 */
[----:B------:R-:W-:Y:S04]  /*bdc0*/  STS [R0+0x2000], R12 ;  /* 0x0020000c00007388 */ /* 0x000fe80000000800 */
[----:B------:R-:W-:Y:S01]  /*bdd0*/  STS [R0+0x2400], R21 ;  /* 0x0024001500007388 */ /* 0x000fe20000000800 */
[----:B-1----:R-:W-:-:S05]  /*bde0*/  IMAD.IADD R2, R6, 0x1, R2 ;  /* 0x0000000106027824 */ /* 0x002fca00078e0202 */
[----:B------:R-:W-:Y:S04]  /*bdf0*/  STS [R2], R17 ;  /* 0x0000001102007388 */ /* 0x000fe80000000800 */
[----:B------:R-:W-:Y:S04]  /*be00*/  STS [R2+0x400], R16 ;  /* 0x0004001002007388 */ /* 0x000fe80000000800 */
[----:B------:R1:W-:Y:S04]  /*be10*/  STS [R3], R9 ;  /* 0x0000000903007388 */ /* 0x0003e80000000800 */
[----:B------:R2:W-:Y:S04]  /*be20*/  STS [R4], R8 ;  /* 0x0000000804007388 */ /* 0x0005e80000000800 */
[----:B------:R-:W-:Y:S04]  /*be30*/  STS [R2+0x2000], R11 ;  /* 0x0020000b02007388 */ /* 0x000fe80000000800 */
[----:B------:R3:W-:Y:S04]  /*be40*/  STS [R2+0x2400], R15 ;  /* 0x0024000f02007388 */ /* 0x0007e80000000800 */
[----:B------:R4:W-:Y:S04]  /*be50*/  STS [R3+0x2000], R10 ;  /* 0x0020000a03007388 */ /* 0x0009e80000000800 */
[----:B------:R3:W-:Y:S01]  /*be60*/  STS [R4+0x2000], R7 ;  /* 0x0020000704007388 */ /* 0x0007e20000000800 */
[----:B-1----:R-:W-:-:S02]  /*be70*/  IMAD.U32 R9, RZ, RZ, UR5 ;  /* 0x00000005ff097e24 */ /* 0x002fc4000f8e00ff */
[----:B--2---:R-:W-:Y:S01]  /*be80*/  IMAD.U32 R8, RZ, RZ, UR4 ;  /* 0x00000004ff087e24 */ /* 0x004fe2000f8e00ff */
[----:B------:R-:W-:Y:S06]  /*be90*/  BAR.SYNC.DEFER_BLOCKING 0x1, 0x80 ;  /* 0x0042000000007b1d */ /* 0x000fec0000010000 */
[----:B------:R-:W-:Y:S02]  /*bea0*/  ULDC.64 UR4, c[0x0][0x508] ;  /* 0x0001420000047ab9 */ /* 0x000fe40000000a00 */
[----:B------:R-:W-:Y:S01]  /*beb0*/  UISETP.NE.U32.AND UP0, UPT, URZ, UR4, UPT ;  /* 0x000000043f00728c */ /* 0x000fe2000bf05070 */
[----:B------:R-:W2:Y:S03]  /*bec0*/  @P1 LDG.E R0, [R8.64] ;  /* 0x0000000c08001981 */ /* 0x000ea6000c1e1900 */
[----:B------:R-:W-:Y:S01]  /*bed0*/  UISETP.NE.AND.EX UP0, UPT, URZ, UR5, UPT, UP0 ;  /* 0x000000053f00728c */ /* 0x000fe2000bf05300 */
[----:B------:R-:W-:-:S02]  /*bee0*/  IMAD.MOV.U32 R12, RZ, RZ, c[0x0][0x388] ;  /* 0x0000e200ff0c7624 */ /* 0x000fc400078e00ff */
[----:B------:R-:W-:-:S03]  /*bef0*/  ULDC.64 UR4, c[0x0][0x508] ;  /* 0x0001420000047ab9 */ /* 0x000fc60000000a00 */
[----:B------:R-:W-:-:S05]  /*bf00*/  PLOP3.LUT P0, PT, PT, PT, UP0, 0x80, 0x0 ;  /* 0x000000000000781c */ /* 0x000fca0003f0f008 */
[----:B------:R-:W-:-:S06]  /*bf10*/  @UP0 UIMAD.WIDE UR4, UR11, UR6, UR4 ;  /* 0x000000060b0402a5 */ /* 0x000fcc000f8e0204 */
[----:B---3--:R-:W-:Y:S02]  /*bf20*/  IMAD.U32 R2, RZ, RZ, UR4 ;  /* 0x00000004ff027e24 */ /* 0x008fe4000f8e00ff */
[----:B----4-:R-:W-:-:S05]  /*bf30*/  IMAD.U32 R3, RZ, RZ, UR5 ;  /* 0x00000005ff037e24 */ /* 0x010fca000f8e00ff */
[----:B------:R1:W5:Y:S01]  /*bf40*/  @P0 LDG.E R12, [R2.64] ;  /* 0x0000000c020c0981 */ /* 0x000362000c1e1900 */
[----:B------:R-:W-:Y:S02]  /*bf50*/  UMOV UR6, URZ ;  /* 0x0000003f00067c82 */ /* 0x000fe40008000000 */
[----:B------:R-:W-:Y:S01]  /*bf60*/  UMOV UR7, URZ ;  /* 0x0000003f00077c82 */ /* 0x000fe20008000000 */
[----:B--2---:R-:W2:Y:S02]  /*bf70*/  @P1 R2UR UR5, R0 ;  /* 0x00000000000513c2 */ /* 0x004ea400000e0000 */
[----:B--2---:R-:W-:Y:S02]  /*bf80*/  @UP1 USHF.R.S32.HI UR4, URZ, 0x1f, UR5 ;  /* 0x0000001f3f041899 */ /* 0x004fe40008011405 */
[----:B------:R-:W-:-:S05]  /*bf90*/  @UP1 UMOV UR6, UR5 ;  /* 0x0000000500061c82 */ /* 0x000fca0008000000 */
[----:B------:R-:W-:Y:S01]  /*bfa0*/  @UP1 UMOV UR7, UR4 ;  /* 0x0000000400071c82 */ /* 0x000fe20008000000 */
[----:B------:R-:W-:Y:S05]  /*bfb0*/  @P0 BRA `(.L_x_39) ;  /* 0x0000004000000947 */ /* 0x000fea0003800000 */
[----:B-1----:R-:W-:Y:S05]  /*bfc0*/  @!P1 BRA `(.L_x_39) ;  /* 0x0000003000009947 */ /* 0x002fea0003800000 */
[----:B------:R-:W2:Y:S04]  /*bfd0*/  LDG.E R0, [R8.64] ;  /* 0x0000000c08007981 */ /* 0x000ea8000c1e1900 */
[----:B------:R-:W2:Y:S02]  /*bfe0*/  LDG.E R2, [R8.64+0x4] ;  /* 0x0000040c08027981 */ /* 0x000ea4000c1e1900 */
[----:B--2--5:R-:W-:Y:S02]  /*bff0*/  IADD3 R12, -R0, R2, RZ ;  /* 0x00000002000c7210 */ /* 0x024fe40007ffe1ff */
.L_x_39:
[----:B-1----:R-:W-:Y:S01]  /*c000*/  LEA.HI R0, R14, R14, RZ, 0x1 ;  /* 0x0000000e0e007211 */ /* 0x002fe200078f08ff */
[----:B------:R-:W-:Y:S01]  /*c010*/  IMAD.MOV.U32 R3, RZ, RZ, c[0x0][0x4e8] ;  /* 0x00013a00ff037624 */ /* 0x000fe200078e00ff */
[----:B------:R-:W-:Y:S01]  /*c020*/  LOP3.LUT R5, R35, 0xffffffe0, RZ, 0xc0, !PT ;  /* 0xffffffe023057812 */ /* 0x000fe200078ec0ff */
[----:B------:R-:W1:Y:S01]  /*c030*/  S2R R22, SR_CTAID.X ;  /* 0x0000000000167919 */ /* 0x000e620000002500 */
[C---:B------:R-:W-:Y:S01]  /*c040*/  LOP3.LUT R2, R0.reuse, 0x1ffffffe, RZ, 0xc0, !PT ;  /* 0x1ffffffe00027812 */ /* 0x040fe200078ec0ff */
[----:B------:R-:W-:Y:S01]  /*c050*/  IMAD.SHL.U32 R0, R0, 0x20, RZ ;  /* 0x0000002000007824 */ /* 0x000fe200078e00ff */
[----:B------:R-:W-:Y:S01]  /*c060*/  ISETP.NE.AND P0, PT, R3, 0x1, PT ;  /* 0x000000010300780c */ /* 0x000fe20003f05270 */
[----:B------:R-:W-:Y:S01]  /*c070*/  IMAD.IADD R5, R40, 0x1, -R5 ;  /* 0x0000000128057824 */ /* 0x000fe200078e0a05 */
[----:B------:R-:W-:Y:S01]  /*c080*/  LEA.HI R6, R41, R40, RZ, 0x3 ;  /* 0x0000002829067211 */ /* 0x000fe200078f18ff */
[----:B------:R-:W-:Y:S01]  /*c090*/  IMAD.IADD R2, R14, 0x1, -R2 ;  /* 0x000000010e027824 */ /* 0x000fe200078e0a02 */
[----:B------:R-:W-:Y:S01]  /*c0a0*/  LOP3.LUT R0, R0, 0xffffffc0, RZ, 0xc0, !PT ;  /* 0xffffffc000007812 */ /* 0x000fe200078ec0ff */
[----:B------:R-:W-:Y:S01]  /*c0b0*/  ULDC.64 UR14, c[0x0][0x490] ;  /* 0x00012400000e7ab9 */ /* 0x000fe20000000a00 */
[----:B------:R-:W-:Y:S01]  /*c0c0*/  SHF.R.S32.HI R3, RZ, 0x1f, R5 ;  /* 0x0000001fff037819 */ /* 0x000fe20000011405 */
[----:B------:R-:W-:Y:S01]  /*c0d0*/  UIMAD UR4, UR8, UR14, URZ ;  /* 0x0000000e080472a4 */ /* 0x000fe2000f8e023f */
[----:B------:R-:W-:Y:S01]  /*c0e0*/  SHF.R.S32.HI R19, RZ, 0x3, R6 ;  /* 0x00000003ff137819 */ /* 0x000fe20000011406 */
[----:B------:R-:W-:Y:S01]  /*c0f0*/  IMAD R4, R2, 0x8, R0 ;  /* 0x0000000802047824 */ /* 0x000fe200078e0200 */
[----:B------:R-:W-:Y:S01]  /*c100*/  SHF.R.S32.HI R0, RZ, 0x1f, R34 ;  /* 0x0000001fff007819 */ /* 0x000fe20000011422 */
[----:B------:R-:W-:Y:S01]  /*c110*/  UIMAD UR15, UR9, UR15, UR4 ;  /* 0x0000000f090f72a4 */ /* 0x000fe2000f8e0204 */
[----:B------:R-:W-:Y:S01]  /*c120*/  LOP3.LUT P1, RZ, R5, 0x3, RZ, 0xc0, !PT ;  /* 0x0000000305ff7812 */ /* 0x000fe2000782c0ff */
[----:B------:R-:W-:Y:S01]  /*c130*/  USHF.R.S32.HI UR10, URZ, 0x1f, UR11 ;  /* 0x0000001f3f0a7899 */ /* 0x000fe2000801140b */
[----:B------:R-:W-:Y:S01]  /*c140*/  LEA.HI R0, R0, R34, RZ, 0x2 ;  /* 0x0000002200007211 */ /* 0x000fe200078f10ff */
[----:B------:R-:W-:Y:S01]  /*c150*/  ULDC.64 UR4, c[0x0][0x3a0] ;  /* 0x0000e80000047ab9 */ /* 0x000fe20000000a00 */
[----:B------:R-:W-:Y:S01]  /*c160*/  LEA.HI R21, R41, R40, RZ, 0x6 ;  /* 0x0000002829157211 */ /* 0x000fe200078f30ff */
[----:B------:R-:W-:Y:S01]  /*c170*/  UIMAD UR17, UR7, UR4, URZ ;  /* 0x00000004071172a4 */ /* 0x000fe2000f8e023f */
[----:B------:R-:W-:Y:S01]  /*c180*/  LOP3.LUT R2, R0, 0xffffffc, RZ, 0xc0, !PT ;  /* 0x0ffffffc00027812 */ /* 0x000fe200078ec0ff */
[----:B------:R-:W-:Y:S01]  /*c190*/  UMOV UR18, UR6 ;  /* 0x0000000600127c82 */ /* 0x000fe20008000000 */
[----:B------:R-:W-:Y:S01]  /*c1a0*/  LEA.HI R0, R3, R5, RZ, 0x2 ;  /* 0x0000000503007211 */ /* 0x000fe200078f10ff */
[----:B------:R-:W-:-:S02]  /*c1b0*/  UMOV UR19, UR7 ;  /* 0x0000000700137c82 */ /* 0x000fc40008000000 */
[----:B------:R-:W-:Y:S01]  /*c1c0*/  IMAD.IADD R2, R34, 0x1, -R2 ;  /* 0x0000000122027824 */ /* 0x000fe200078e0a02 */
[----:B------:R-:W-:Y:S01]  /*c1d0*/  SHF.R.S32.HI R0, RZ, 0x2, R0 ;  /* 0x00000002ff007819 */ /* 0x000fe20000011400 */
[----:B------:R-:W-:Y:S02]  /*c1e0*/  USEL UR10, UR10, URZ, !UP1 ;  /* 0x0000003f0a0a7287 */ /* 0x000fe4000c800000 */
[----:B------:R-:W-:Y:S02]  /*c1f0*/  UIMAD.WIDE.U32 UR18, UR9, UR14, UR18 ;  /* 0x0000000e091272a5 */ /* 0x000fe4000f8e0012 */
[----:B------:R-:W-:Y:S01]  /*c200*/  IMAD R11, R2, 0x10, R0 ;  /* 0x00000010020b7824 */ /* 0x000fe200078e0200 */
[----:B------:R-:W-:Y:S01]  /*c210*/  LOP3.LUT R0, R6, 0xfffffff8, RZ, 0xc0, !PT ;  /* 0xfffffff806007812 */ /* 0x000fe200078ec0ff */
[----:B------:R-:W-:Y:S02]  /*c220*/  UIMAD.WIDE.U32 UR22, UR6, UR4, URZ ;  /* 0x00000004061672a5 */ /* 0x000fe4000f8e003f */
[----:B------:R-:W-:Y:S01]  /*c230*/  IMAD.IADD R3, R11, 0x1, R4 ;  /* 0x000000010b037824 */ /* 0x000fe200078e0204 */
[----:B------:R-:W-:Y:S01]  /*c240*/  UIMAD UR17, UR6, UR5, UR17 ;  /* 0x00000005061172a4 */ /* 0x000fe2000f8e0211 */
[----:B------:R-:W-:Y:S01]  /*c250*/  IMAD.IADD R0, R40, 0x1, -R0 ;  /* 0x0000000128007824 */ /* 0x000fe200078e0a00 */
[----:B------:R-:W-:Y:S01]  /*c260*/  USEL UR14, UR11, URZ, !UP1 ;  /* 0x0000003f0b0e7287 */ /* 0x000fe2000c800000 */
[----:B-1----:R-:W-:Y:S01]  /*c270*/  IMAD R3, R22, 0x80, R3 ;  /* 0x0000008016037824 */ /* 0x002fe200078e0203 */
[----:B------:R-:W-:Y:S01]  /*c280*/  ULDC.64 UR6, c[0x0][0x498] ;  /* 0x0001260000067ab9 */ /* 0x000fe20000000a00 */
[----:B------:R-:W-:Y:S01]  /*c290*/  IMAD R6, R0, 0x10, R19 ;  /* 0x0000001000067824 */ /* 0x000fe200078e0213 */
[----:B------:R-:W-:Y:S01]  /*c2a0*/  ULDC.64 UR4, c[0x0][0x3e8] ;  /* 0x0000fa0000047ab9 */ /* 0x000fe20000000a00 */
[----:B------:R-:W-:Y:S01]  /*c2b0*/  @P0 IMAD.HI.U32 R4, R3, c[0x0][0x4ec], RZ ;  /* 0x00013b0003040a27 */ /* 0x000fe200078e00ff */
[----:B------:R-:W-:-:S02]  /*c2c0*/  UIMAD UR20, UR10, UR6, URZ ;  /* 0x000000060a1472a4 */ /* 0x000fc4000f8e023f */
[----:B------:R-:W-:Y:S01]  /*c2d0*/  UIMAD UR16, UR8, UR4, URZ ;  /* 0x00000004081072a4 */ /* 0x000fe2000f8e023f */
[----:B------:R-:W-:Y:S01]  /*c2e0*/  IMAD R9, R22, 0x80, R6 ;  /* 0x0000008016097824 */ /* 0x000fe200078e0206 */
[----:B------:R-:W-:Y:S01]  /*c2f0*/  UIADD3 UR19, UR19, UR15, URZ ;  /* 0x0000000f13137290 */ /* 0x000fe2000fffe03f */
[----:B------:R-:W-:Y:S01]  /*c300*/  IMAD.MOV.U32 R2, RZ, RZ, R3 ;  /* 0x000000ffff027224 */ /* 0x000fe200078e0003 */
[----:B------:R-:W-:Y:S01]  /*c310*/  @P0 SHF.R.U32.HI R2, RZ, c[0x0][0x4f0], R4 ;  /* 0x00013c00ff020a19 */ /* 0x000fe20000011604 */
[----:B------:R-:W-:Y:S01]  /*c320*/  @P0 IMAD.HI.U32 R4, R9, c[0x0][0x4ec], RZ ;  /* 0x00013b0009040a27 */ /* 0x000fe200078e00ff */
[----:B------:R-:W-:Y:S02]  /*c330*/  UIADD3 UR23, UR23, UR17, URZ ;  /* 0x0000001117177290 */ /* 0x000fe4000fffe03f */
[----:B------:R-:W-:Y:S01]  /*c340*/  UIMAD UR7, UR14, UR7, UR20 ;  /* 0x000000070e0772a4 */ /* 0x000fe2000f8e0214 */
[----:B------:R-:W-:Y:S01]  /*c350*/  IMAD.MOV.U32 R7, RZ, RZ, R9 ;  /* 0x000000ffff077224 */ /* 0x000fe200078e0009 */
[----:B------:R-:W-:Y:S01]  /*c360*/  @P0 SHF.R.U32.HI R7, RZ, c[0x0][0x4f0], R4 ;  /* 0x00013c00ff070a19 */ /* 0x000fe20000011604 */
[----:B------:R-:W-:Y:S01]  /*c370*/  IMAD.SHL.U32 R4, R19, 0x40, RZ ;  /* 0x0000004013047824 */ /* 0x000fe200078e00ff */
[----:B------:R-:W-:Y:S01]  /*c380*/  UIMAD.WIDE.U32 UR18, UR14, UR6, UR18 ;  /* 0x000000060e1272a5 */ /* 0x000fe2000f8e0012 */
[----:B------:R-:W-:Y:S01]  /*c390*/  IMAD.MOV R6, RZ, RZ, -R2 ;  /* 0x000000ffff067224 */ /* 0x000fe200078e0a02 */
[----:B------:R-:W-:Y:S01]  /*c3a0*/  UIMAD UR16, UR9, UR5, UR16 ;  /* 0x00000005091072a4 */ /* 0x000fe2000f8e0210 */
[----:B------:R-:W-:Y:S01]  /*c3b0*/  IMAD.SHL.U32 R0, R0, 0x8, RZ ;  /* 0x0000000800007824 */ /* 0x000fe200078e00ff */
[----:B------:R-:W-:Y:S01]  /*c3c0*/  UIMAD.WIDE.U32 UR22, UR9, UR4, UR22 ;  /* 0x00000004091672a5 */ /* 0x000fe2000f8e0016 */
[----:B------:R-:W-:Y:S01]  /*c3d0*/  LOP3.LUT R4, R4, 0x1c0, RZ, 0xc0, !PT ;  /* 0x000001c004047812 */ /* 0x000fe200078ec0ff */
[----:B------:R-:W-:Y:S01]  /*c3e0*/  IMAD R6, R6, c[0x0][0x4e8], R3 ;  /* 0x00013a0006067a24 */ /* 0x000fe200078e0203 */
[----:B------:R-:W-:Y:S01]  /*c3f0*/  ULDC.64 UR4, c[0x0][0x3f0] ;  /* 0x0000fc0000047ab9 */ /* 0x000fe20000000a00 */
[----:B------:R-:W-:Y:S01]  /*c400*/  IMAD.U32 R3, RZ, RZ, UR7 ;  /* 0x00000007ff037e24 */ /* 0x000fe2000f8e00ff */
[----:B------:R-:W-:Y:S01]  /*c410*/  UIMAD UR10, UR10, UR4, URZ ;  /* 0x000000040a0a72a4 */ /* 0x000fe2000f8e023f */
[----:B------:R-:W-:Y:S01]  /*c420*/  LOP3.LUT R10, R4, 0x38, R0, 0xf8, !PT ;  /* 0x00000038040a7812 */ /* 0x000fe200078ef800 */
[----:B------:R-:W-:Y:S01]  /*c430*/  UIADD3 UR17, UR23, UR16, URZ ;  /* 0x0000001017117290 */ /* 0x000fe2000fffe03f */
[----:B------:R-:W-:Y:S01]  /*c440*/  SHF.R.U32.HI R5, RZ, 0x3, R4 ;  /* 0x00000003ff057819 */ /* 0x000fe20000011604 */
[----:B------:R-:W-:Y:S01]  /*c450*/  UIMAD UR5, UR14, UR5, UR10 ;  /* 0x000000050e0572a4 */ /* 0x000fe2000f8e020a */
[----:B------:R-:W-:Y:S01]  /*c460*/  SHF.R.S32.HI R8, RZ, 0x1f, R2 ;  /* 0x0000001fff087819 */ /* 0x000fe20000011402 */
[----:B------:R-:W-:Y:S01]  /*c470*/  UMOV UR16, UR22 ;  /* 0x0000001600107c82 */ /* 0x000fe20008000000 */
[----:B------:R-:W-:Y:S01]  /*c480*/  IADD3 R2, P0, R2, UR18, RZ ;  /* 0x0000001202027c10 */ /* 0x000fe2000ff1e0ff */
[----:B------:R-:W-:Y:S01]  /*c490*/  UIMAD.WIDE.U32 UR14, UR14, UR4, UR16 ;  /* 0x000000040e0e72a5 */ /* 0x000fe2000f8e0010 */
[----:B------:R-:W-:Y:S01]  /*c4a0*/  SHF.R.S32.HI R4, RZ, 0x1f, R6 ;  /* 0x0000001fff047819 */ /* 0x000fe20000011406 */
[----:B------:R-:W-:Y:S01]  /*c4b0*/  IMAD.MOV R18, RZ, RZ, -R7 ;  /* 0x000000ffff127224 */ /* 0x000fe200078e0a07 */
[----:B------:R-:W-:Y:S01]  /*c4c0*/  IADD3.X R3, R8, UR19, R3, P0, !PT ;  /* 0x0000001308037c10 */ /* 0x000fe200087fe403 */
[----:B------:R-:W-:Y:S01]  /*c4d0*/  UIADD3 UR5, UR15, UR5, URZ ;  /* 0x000000050f057290 */ /* 0x000fe2000fffe03f */
[----:B------:R-:W-:Y:S01]  /*c4e0*/  LOP3.LUT R20, R10, R5, RZ, 0x3c, !PT ;  /* 0x000000050a147212 */ /* 0x000fe200078e3cff */
[----:B------:R-:W-:Y:S01]  /*c4f0*/  IMAD R8, R4, c[0x0][0x488], RZ ;  /* 0x0001220004087a24 */ /* 0x000fe200078e02ff */
[----:B------:R-:W-:Y:S01]  /*c500*/  SHF.R.S32.HI R10, RZ, 0x1f, R7 ;  /* 0x0000001fff0a7819 */ /* 0x000fe20000011407 */
[----:B------:R-:W-:Y:S01]  /*c510*/  IMAD.WIDE.U32 R4, R6, c[0x0][0x488], R2 ;  /* 0x0001220006047a25 */ /* 0x000fe200078e0002 */
[----:B------:R-:W-:-:S02]  /*c520*/  ISETP.GE.AND P6, PT, R0, c[0x0][0x3c8], PT ;  /* 0x0000f20000007a0c */ /* 0x000fc40003fc6270 */
[----:B------:R-:W-:Y:S01]  /*c530*/  SHF.R.S32.HI R53, RZ, 0x1f, R0 ;  /* 0x0000001fff357819 */ /* 0x000fe20000011400 */
[----:B------:R-:W-:Y:S02]  /*c540*/  IMAD R8, R6, c[0x0][0x48c], R8 ;  /* 0x0001230006087a24 */ /* 0x000fe400078e0208 */
[----:B------:R-:W-:Y:S02]  /*c550*/  IMAD.U32 R3, RZ, RZ, UR15 ;  /* 0x0000000fff037e24 */ /* 0x000fe4000f8e00ff */
[----:B------:R-:W-:Y:S02]  /*c560*/  IMAD R6, R10, c[0x0][0x3e0], RZ ;  /* 0x0000f8000a067a24 */ /* 0x000fe400078e02ff */
[----:B------:R-:W-:Y:S02]  /*c570*/  IMAD.U32 R2, RZ, RZ, UR14 ;  /* 0x0000000eff027e24 */ /* 0x000fe4000f8e00ff */
[----:B------:R-:W-:Y:S02]  /*c580*/  IMAD.U32 R3, RZ, RZ, UR5 ;  /* 0x00000005ff037e24 */ /* 0x000fe4000f8e00ff */
[----:B------:R-:W-:Y:S01]  /*c590*/  IMAD R18, R18, c[0x0][0x4e8], R9 ;  /* 0x00013a0012127a24 */ /* 0x000fe200078e0209 */
[----:B------:R-:W-:Y:S01]  /*c5a0*/  LEA R9, P0, R4, c[0x0][0x450], 0x2 ;  /* 0x0001140004097a11 */ /* 0x000fe200078010ff */
[----:B------:R-:W-:-:S02]  /*c5b0*/  IMAD.IADD R8, R5, 0x1, R8 ;  /* 0x0000000105087824 */ /* 0x000fc400078e0208 */
[C---:B------:R-:W-:Y:S01]  /*c5c0*/  IMAD R5, R7.reuse, c[0x0][0x3e4], R6 ;  /* 0x0000f90007057a24 */ /* 0x040fe200078e0206 */
[----:B------:R-:W-:Y:S01]  /*c5d0*/  SHF.R.S32.HI R10, RZ, 0x1f, R18 ;  /* 0x0000001fff0a7819 */ /* 0x000fe20000011412 */
[----:B------:R-:W-:Y:S01]  /*c5e0*/  IMAD.WIDE.U32 R6, R7, c[0x0][0x3e0], R2 ;  /* 0x0000f80007067a25 */ /* 0x000fe200078e0002 */
[----:B------:R-:W-:Y:S01]  /*c5f0*/  LEA.HI.X R3, R4, c[0x0][0x454], R8, 0x2, P0 ;  /* 0x0001150004037a11 */ /* 0x000fe200000f1408 */
[----:B------:R-:W-:Y:S02]  /*c600*/  SHFL.IDX PT, R16, R9, RZ, 0x1c1f ;  /* 0x001c1fff09107589 */ /* 0x000fe400000e0000 */
[----:B-----5:R-:W-:Y:S02]  /*c610*/  IMAD R2, R12, c[0x0][0x4e8], RZ ;  /* 0x00013a000c027a24 */ /* 0x020fe400078e02ff */
[----:B------:R-:W1:Y:S01]  /*c620*/  SHFL.IDX PT, R17, R3, RZ, 0x1c1f ;  /* 0x001c1fff03117589 */ /* 0x000e6200000e0000 */
[----:B------:R-:W-:Y:S02]  /*c630*/  IMAD R8, R22, 0x80, R11 ;  /* 0x0000008016087824 */ /* 0x000fe400078e020b */
[----:B------:R-:W-:Y:S01]  /*c640*/  IMAD.IADD R5, R7, 0x1, R5 ;  /* 0x0000000107057824 */ /* 0x000fe200078e0205 */
[----:B------:R-:W-:Y:S01]  /*c650*/  SHFL.IDX PT, R14, R9, 0x1, 0x1c1f ;  /* 0x003c1f00090e7f89 */ /* 0x000fe200000e0000 */
[----:B------:R-:W-:Y:S01]  /*c660*/  IMAD.MOV.U32 R4, RZ, RZ, R6 ;  /* 0x000000ffff047224 */ /* 0x000fe200078e0006 */
[----:B------:R-:W-:Y:S01]  /*c670*/  IADD3 R7, R8, 0x8, RZ ;  /* 0x0000000808077810 */ /* 0x000fe20007ffe0ff */
[----:B------:R-:W-:Y:S01]  /*c680*/  IMAD R6, R10, c[0x0][0x3d8], RZ ;  /* 0x0000f6000a067a24 */ /* 0x000fe200078e02ff */
[----:B------:R-:W2:Y:S01]  /*c690*/  SHFL.IDX PT, R15, R3, 0x1, 0x1c1f ;  /* 0x003c1f00030f7f89 */ /* 0x000ea200000e0000 */
[-C--:B------:R-:W-:Y:S01]  /*c6a0*/  ISETP.GE.OR P4, PT, R8, R2.reuse, P1 ;  /* 0x000000020800720c */ /* 0x080fe20000f86670 */
[C---:B------:R-:W-:Y:S01]  /*c6b0*/  IMAD.WIDE.U32 R4, R18.reuse, c[0x0][0x3d8], R4 ;  /* 0x0000f60012047a25 */ /* 0x040fe200078e0004 */
[----:B------:R-:W-:Y:S01]  /*c6c0*/  ISETP.GE.OR P3, PT, R7, R2, P1 ;  /* 0x000000020700720c */ /* 0x000fe20000f66670 */
[----:B------:R-:W-:Y:S02]  /*c6d0*/  SHFL.IDX PT, R12, R9, 0x2, 0x1c1f ;  /* 0x005c1f00090c7f89 */ /* 0x000fe400000e0000 */
[----:B------:R-:W-:-:S02]  /*c6e0*/  IMAD R6, R18, c[0x0][0x3dc], R6 ;  /* 0x0000f70012067a24 */ /* 0x000fc400078e0206 */
[----:B------:R-:W3:Y:S01]  /*c6f0*/  SHFL.IDX PT, R13, R3, 0x2, 0x1c1f ;  /* 0x005c1f00030d7f89 */ /* 0x000ee200000e0000 */
[----:B------:R-:W-:Y:S02]  /*c700*/  IMAD.SHL.U32 R7, R21, 0x8, RZ ;  /* 0x0000000815077824 */ /* 0x000fe400078e00ff */
[----:B------:R-:W-:Y:S01]  /*c710*/  IMAD.IADD R6, R5, 0x1, R6 ;  /* 0x0000000105067824 */ /* 0x000fe200078e0206 */
[----:B------:R4:W-:Y:S01]  /*c720*/  SHFL.IDX PT, R11, R3, 0x3, 0x1c1f ;  /* 0x007c1f00030b7f89 */ /* 0x0009e200000e0000 */
[----:B------:R-:W-:Y:S02]  /*c730*/  LEA R5, P0, R4, c[0x0][0x380], 0x1 ;  /* 0x0000e00004057a11 */ /* 0x000fe400078008ff */
[----:B------:R-:W-:Y:S01]  /*c740*/  LOP3.LUT R7, R20, 0x7ffffe00, R7, 0xf8, !PT ;  /* 0x7ffffe0014077812 */ /* 0x000fe200078ef807 */
[----:B------:R-:W3:Y:S01]  /*c750*/  SHFL.IDX PT, R10, R9, 0x3, 0x1c1f ;  /* 0x007c1f00090a7f89 */ /* 0x000ee200000e0000 */
[----:B------:R-:W-:-:S03]  /*c760*/  LEA.HI.X R4, R4, c[0x0][0x384], R6, 0x1, P0 ;  /* 0x0000e10004047a11 */ /* 0x000fc600000f0c06 */
[----:B-1----:R-:W-:Y:S01]  /*c770*/  @!P4 ST.E [R16.64], R36 ;  /* 0x000000241000c985 */ /* 0x002fe2000c10190c */
[----:B------:R-:W-:-:S03]  /*c780*/  IMAD.SHL.U32 R6, R7, 0x2, RZ ;  /* 0x0000000207067824 */ /* 0x000fc600078e00ff */
[----:B--2---:R-:W-:Y:S04]  /*c790*/  @!P3 ST.E [R14.64], R37 ;  /* 0x000000250e00b985 */ /* 0x004fe8000c10190c */
[----:B------:R-:W-:Y:S04]  /*c7a0*/  SHFL.IDX PT, R9, R4, RZ, 0x181f ;  /* 0x00181fff04097589 */ /* 0x000fe800000e0000 */
[----:B------:R-:W-:Y:S01]  /*c7b0*/  SHFL.IDX PT, R14, R5, 0x2, 0x181f ;  /* 0x00581f00050e7f89 */ /* 0x000fe200000e0000 */
[----:B----4-:R-:W-:-:S03]  /*c7c0*/  IADD3 R3, R8, 0x40, RZ ;  /* 0x0000004008037810 */ /* 0x010fc60007ffe0ff */
[----:B------:R-:W-:Y:S01]  /*c7d0*/  SHFL.IDX PT, R15, R5, 0x3, 0x181f ;  /* 0x00781f00050f7f89 */ /* 0x000fe200000e0000 */
[----:B------:R-:W-:Y:S02]  /*c7e0*/  IADD3 R8, R8, 0x48, RZ ;  /* 0x0000004808087810 */ /* 0x000fe40007ffe0ff */
[-C--:B------:R-:W-:Y:S01]  /*c7f0*/  ISETP.GE.OR P2, PT, R3, R2.reuse, P1 ;  /* 0x000000020300720c */ /* 0x080fe20000f46670 */
[----:B------:R-:W-:Y:S01]  /*c800*/  IMAD R3, R22, 0x80, R19 ;  /* 0x0000008016037824 */ /* 0x000fe200078e0213 */
[-C--:B------:R-:W-:Y:S01]  /*c810*/  ISETP.GE.OR P1, PT, R8, R2.reuse, P1 ;  /* 0x000000020800720c */ /* 0x080fe20000f26670 */
[----:B------:R-:W-:Y:S03]  /*c820*/  SHFL.IDX PT, R44, R4, 0x3, 0x181f ;  /* 0x00781f00042c7f89 */ /* 0x000fe600000e0000 */
[C---:B------:R-:W-:Y:S01]  /*c830*/  IADD3 R7, R3.reuse, 0x10, RZ ;  /* 0x0000001003077810 */ /* 0x040fe20007ffe0ff */
[----:B------:R-:W-:Y:S01]  /*c840*/  SHFL.IDX PT, R8, R5, 0x1, 0x181f ;  /* 0x00381f0005087f89 */ /* 0x000fe200000e0000 */
[----:B------:R-:W-:-:S02]  /*c850*/  ISETP.GE.OR P3, PT, R3, R2, P6 ;  /* 0x000000020300720c */ /* 0x000fc40003766670 */
[C---:B------:R-:W-:Y:S01]  /*c860*/  IADD3 R32, R3.reuse, 0x40, RZ ;  /* 0x0000004003207810 */ /* 0x040fe20007ffe0ff */
[----:B------:R-:W-:Y:S01]  /*c870*/  SHFL.IDX PT, R49, R5, 0x4, 0x181f ;  /* 0x00981f0005317f89 */ /* 0x000fe200000e0000 */
[C---:B------:R-:W-:Y:S02]  /*c880*/  IADD3 R45, R3.reuse, 0x50, RZ ;  /* 0x00000050032d7810 */ /* 0x040fe40007ffe0ff */
[----:B------:R-:W-:Y:S01]  /*c890*/  IADD3 R54, R3, 0x60, RZ ;  /* 0x0000006003367810 */ /* 0x000fe20007ffe0ff */
[----:B---3--:R-:W-:Y:S01]  /*c8a0*/  @!P2 ST.E [R12.64], R38 ;  /* 0x000000260c00a985 */ /* 0x008fe2000c10190c */
[----:B------:R-:W-:-:S03]  /*c8b0*/  ISETP.GE.OR P2, PT, R7, R2, P6 ;  /* 0x000000020700720c */ /* 0x000fc60003746670 */
[----:B------:R-:W1:Y:S04]  /*c8c0*/  SHFL.IDX PT, R12, R5, RZ, 0x181f ;  /* 0x00181fff050c7589 */ /* 0x000e6800000e0000 */
[----:B------:R2:W-:Y:S04]  /*c8d0*/  @!P1 ST.E [R10.64], R39 ;  /* 0x000000270a009985 */ /* 0x0005e8000c10190c */
[----:B------:R-:W-:Y:S04]  /*c8e0*/  LDS.128 R24, [R6+0x80] ;  /* 0x0000800006187984 */ /* 0x000fe80000000c00 */
[----:B------:R-:W3:Y:S04]  /*c8f0*/  SHFL.IDX PT, R11, R4, 0x1, 0x181f ;  /* 0x00381f00040b7f89 */ /* 0x000ee800000e0000 */
[----:B------:R-:W4:Y:S04]  /*c900*/  SHFL.IDX PT, R7, R4, 0x2, 0x181f ;  /* 0x00581f0004077f89 */ /* 0x000f2800000e0000 */
[----:B------:R-:W4:Y:S04]  /*c910*/  LDS.128 R20, [R6+0x880] ;  /* 0x0008800006147984 */ /* 0x000f280000000c00 */
[----:B------:R-:W4:Y:S01]  /*c920*/  LDS.128 R16, [R6+0x1080] ;  /* 0x0010800006107984 */ /* 0x000f220000000c00 */
[----:B-1----:R-:W-:-:S03]  /*c930*/  @!P3 LEA R12, P5, R0, R12, 0x1 ;  /* 0x0000000c000cb211 */ /* 0x002fc600078a08ff */
[----:B------:R-:W1:Y:S01]  /*c940*/  LDS.128 R28, [R6+0x1880] ;  /* 0x00188000061c7984 */ /* 0x000e620000000c00 */
[----:B------:R-:W-:Y:S02]  /*c950*/  @!P3 LEA.HI.X R13, R0, R9, R53, 0x1, P5 ;  /* 0x00000009000db211 */ /* 0x000fe400028f0c35 */
[C---:B--2---:R-:W-:Y:S01]  /*c960*/  IADD3 R10, R3.reuse, 0x20, RZ ;  /* 0x00000020030a7810 */ /* 0x044fe20007ffe0ff */
[----:B------:R-:W-:Y:S01]  /*c970*/  LDS.128 R36, [R6+0x2880] ;  /* 0x0028800006247984 */ /* 0x000fe20000000c00 */
[-C--:B------:R-:W-:Y:S02]  /*c980*/  ISETP.GE.OR P5, PT, R32, R2.reuse, P6 ;  /* 0x000000022000720c */ /* 0x080fe400037a6670 */
[-C--:B------:R-:W-:Y:S01]  /*c990*/  ISETP.GE.OR P1, PT, R10, R2.reuse, P6 ;  /* 0x000000020a00720c */ /* 0x080fe20003726670 */
[----:B------:R-:W-:Y:S01]  /*c9a0*/  LDS.128 R32, [R6+0x2080] ;  /* 0x0020800006207984 */ /* 0x000fe20000000c00 */
[C---:B------:R-:W-:Y:S02]  /*c9b0*/  IADD3 R10, R3.reuse, 0x30, RZ ;  /* 0x00000030030a7810 */ /* 0x040fe40007ffe0ff */
[----:B------:R-:W-:Y:S01]  /*c9c0*/  IADD3 R3, R3, 0x70, RZ ;  /* 0x0000007003037810 */ /* 0x000fe20007ffe0ff */
[----:B------:R-:W-:Y:S01]  /*c9d0*/  LDS.128 R40, [R6+0x3080] ;  /* 0x0030800006287984 */ /* 0x000fe20000000c00 */
[----:B------:R-:W-:-:S02]  /*c9e0*/  ISETP.GE.OR P0, PT, R10, R2, P6 ;  /* 0x000000020a00720c */ /* 0x000fc40003706670 */
[C---:B------:R-:W-:Y:S01]  /*c9f0*/  @!P2 LEA R10, P4, R0.reuse, R8, 0x1 ;  /* 0x00000008000aa211 */ /* 0x040fe200078808ff */
[----:B------:R-:W-:Y:S03]  /*ca00*/  SHFL.IDX PT, R48, R5, 0x5, 0x181f ;  /* 0x00b81f0005307f89 */ /* 0x000fe600000e0000 */
[C---:B---3--:R-:W-:Y:S01]  /*ca10*/  @!P2 LEA.HI.X R11, R0.reuse, R11, R53, 0x1, P4 ;  /* 0x0000000b000ba211 */ /* 0x048fe200020f0c35 */
[----:B------:R-:W2:Y:S01]  /*ca20*/  SHFL.IDX PT, R50, R5, 0x6, 0x181f ;  /* 0x00d81f0005327f89 */ /* 0x000ea200000e0000 */
[----:B------:R-:W-:-:S03]  /*ca30*/  @!P1 LEA R8, P4, R0, R14, 0x1 ;  /* 0x0000000e00089211 */ /* 0x000fc600078808ff */
[----:B------:R-:W-:Y:S01]  /*ca40*/  SHFL.IDX PT, R52, R4, 0x4, 0x181f ;  /* 0x00981f0004347f89 */ /* 0x000fe200000e0000 */
[C-C-:B----4-:R-:W-:Y:S02]  /*ca50*/  @!P1 LEA.HI.X R9, R0.reuse, R7, R53.reuse, 0x1, P4 ;  /* 0x0000000700099211 */ /* 0x150fe400020f0c35 */
[C---:B------:R-:W-:Y:S01]  /*ca60*/  @!P0 LEA R14, P4, R0.reuse, R15, 0x1 ;  /* 0x0000000f000e8211 */ /* 0x040fe200078808ff */
[----:B------:R-:W-:Y:S03]  /*ca70*/  SHFL.IDX PT, R51, R4, 0x5, 0x181f ;  /* 0x00b81f0004337f89 */ /* 0x000fe600000e0000 */
[----:B------:R-:W-:Y:S01]  /*ca80*/  @!P0 LEA.HI.X R15, R0, R44, R53, 0x1, P4 ;  /* 0x0000002c000f8211 */ /* 0x000fe200020f0c35 */
[----:B------:R-:W3:Y:S01]  /*ca90*/  SHFL.IDX PT, R7, R4, 0x6, 0x181f ;  /* 0x00d81f0004077f89 */ /* 0x000ee200000e0000 */
[----:B------:R-:W-:-:S03]  /*caa0*/  ISETP.GE.OR P4, PT, R45, R2, P6 ;  /* 0x000000022d00720c */ /* 0x000fc60003786670 */
[----:B------:R2:W4:Y:S04]  /*cab0*/  LDS.128 R44, [R6+0x3880] ;  /* 0x00388000062c7984 */ /* 0x0005280000000c00 */
[----:B------:R-:W-:Y:S01]  /*cac0*/  @!P3 ST.E.128 [R12.64], R24 ;  /* 0x000000180c00b985 */ /* 0x000fe2000c101d0c */
[-C--:B------:R-:W-:Y:S02]  /*cad0*/  ISETP.GE.OR P3, PT, R54, R2.reuse, P6 ;  /* 0x000000023600720c */ /* 0x080fe40003766670 */
[----:B------:R-:W-:Y:S01]  /*cae0*/  ISETP.GE.OR P6, PT, R3, R2, P6 ;  /* 0x000000020300720c */ /* 0x000fe200037c6670 */
[----:B------:R4:W-:Y:S04]  /*caf0*/  @!P2 ST.E.128 [R10.64], R20 ;  /* 0x000000140a00a985 */ /* 0x0009e8000c101d0c */
[----:B------:R4:W-:Y:S04]  /*cb00*/  @!P1 ST.E.128 [R8.64], R16 ;  /* 0x0000001008009985 */ /* 0x0009e8000c101d0c */
[----:B-1----:R1:W-:Y:S04]  /*cb10*/  @!P0 ST.E.128 [R14.64], R28 ;  /* 0x0000001c0e008985 */ /* 0x0023e8000c101d0c */
[----:B------:R-:W1:Y:S01]  /*cb20*/  SHFL.IDX PT, R5, R5, 0x7, 0x181f ;  /* 0x00f81f0005057f89 */ /* 0x000e6200000e0000 */
[----:B--2---:R-:W-:-:S03]  /*cb30*/  @!P3 LEA R6, P0, R0, R50, 0x1 ;  /* 0x000000320006b211 */ /* 0x004fc600078008ff */
[----:B------:R-:W2:Y:S01]  /*cb40*/  SHFL.IDX PT, R4, R4, 0x7, 0x181f ;  /* 0x00f81f0004047f89 */ /* 0x000ea200000e0000 */
[C-C-:B---3--:R-:W-:Y:S02]  /*cb50*/  @!P3 LEA.HI.X R7, R0.reuse, R7, R53.reuse, 0x1, P0 ;  /* 0x000000070007b211 */ /* 0x148fe400000f0c35 */
[C---:B----4-:R-:W-:Y:S02]  /*cb60*/  @!P5 LEA R10, P2, R0.reuse, R49, 0x1 ;  /* 0x00000031000ad211 */ /* 0x050fe400078408ff */
[C---:B------:R-:W-:Y:S02]  /*cb70*/  @!P4 LEA R8, P1, R0.reuse, R48, 0x1 ;  /* 0x000000300008c211 */ /* 0x040fe400078208ff */
[C-C-:B------:R-:W-:Y:S02]  /*cb80*/  @!P5 LEA.HI.X R11, R0.reuse, R52, R53.reuse, 0x1, P2 ;  /* 0x00000034000bd211 */ /* 0x140fe400010f0c35 */
[----:B------:R-:W-:-:S03]  /*cb90*/  @!P4 LEA.HI.X R9, R0, R51, R53, 0x1, P1 ;  /* 0x000000330009c211 */ /* 0x000fc600008f0c35 */
[----:B------:R3:W-:Y:S04]  /*cba0*/  @!P5 ST.E.128 [R10.64], R32 ;  /* 0x000000200a00d985 */ /* 0x0007e8000c101d0c */
[----:B------:R3:W-:Y:S04]  /*cbb0*/  @!P4 ST.E.128 [R8.64], R36 ;  /* 0x000000240800c985 */ /* 0x0007e8000c101d0c */
[----:B------:R3:W-:Y:S01]  /*cbc0*/  @!P3 ST.E.128 [R6.64], R40 ;  /* 0x000000280600b985 */ /* 0x0007e2000c101d0c */
[----:B------:R-:W-:Y:S05]  /*cbd0*/  @P6 EXIT ;  /* 0x000000000000694d */ /* 0x000fea0003800000 */
[----:B-12---:R-:W-:-:S04]  /*cbe0*/  LEA R2, P0, R0, R5, 0x1 ;  /* 0x0000000500027211 */ /* 0x006fc800078008ff */
[----:B------:R-:W-:-:S05]  /*cbf0*/  LEA.HI.X R3, R0, R4, R53, 0x1, P0 ;  /* 0x0000000400037211 */ /* 0x000fca00000f0c35 */
[----:B------:R-:W-:Y:S01]  /*cc00*/  ST.E.128 [R2.64], R44 ;  /* 0x0000002c02007985 */ /* 0x000fe2000c101d0c */
[----:B------:R-:W-:Y:S05]  /*cc10*/  EXIT ;  /* 0x000000000000794d */ /* 0x000fea0003800000 */
.L_x_38:
[----:B------:R-:W-:Y:S02]  /*cc20*/  ULDC.64 UR4, c[0x0][0x500] ;  /* 0x0001400000047ab9 */ /* 0x000fe40000000a00 */
[----:B------:R-:W-:Y:S02]  /*cc30*/  UISETP.NE.U32.AND UP1, UPT, URZ, UR4, UPT ;  /* 0x000000043f00728c */ /* 0x000fe4000bf25070 */
[----:B------:R-:W-:Y:S02]  /*cc40*/  UMOV UR6, 0x4 ;  /* 0x0000000400067882 */ /* 0x000fe40000000000 */
[----:B------:R-:W-:-:S03]  /*cc50*/  UISETP.NE.AND.EX UP1, UPT, URZ, UR5, UPT, UP1 ;  /* 0x000000053f00728c */ /* 0x000fc6000bf25310 */
[----:B------:R-:W-:Y:S02]  /*cc60*/  ULDC.64 UR4, c[0x0][0x500] ;  /* 0x0001400000047ab9 */ /* 0x000fe40000000a00 */
[----:B------:R-:W-:Y:S01]  /*cc70*/  UIMAD.WIDE UR4, UR11, UR6, UR4 ;  /* 0x000000060b0472a5 */ /* 0x000fe2000f8e0204 */
[----:B------:R-:W-:-:S05]  /*cc80*/  PLOP3.LUT P1, PT, PT, PT, UP1, 0x80, 0x0 ;  /* 0x000000000000781c */ /* 0x000fca0003f2f018 */
[----:B------:R-:W-:Y:S01]  /*cc90*/  IMAD.U32 R4, RZ, RZ, UR4 ;  /* 0x00000004ff047e24 */ /* 0x000fe2000f8e00ff */
[----:B------:R-:W-:Y:S01]  /*cca0*/  MOV R5, UR5 ;  /* 0x0000000500057c02 */ /* 0x000fe20008000f00 */
[----:B------:R-:W-:-:S06]  /*ccb0*/  ULDC.64 UR4, c[0x0][0x508] ;  /* 0x0001420000047ab9 */ /* 0x000fcc0000000a00 */
[----:B------:R-:W2:Y:S01]  /*ccc0*/  @P1 LDG.E R0, [R4.64] ;  /* 0x0000000c04001981 */ /* 0x000ea2000c1e1900 */
[----:B------:R-:W-:Y:S01]  /*ccd0*/  UISETP.NE.U32.AND UP0, UPT, URZ, UR4, UPT ;  /* 0x000000043f00728c */ /* 0x000fe2000bf05070 */
[----:B------:R-:W-:-:S03]  /*cce0*/  IMAD.MOV.U32 R9, RZ, RZ, c[0x0][0x388] ;  /* 0x0000e200ff097624 */ /* 0x000fc600078e00ff */
[----:B------:R-:W-:-:S03]  /*ccf0*/  UISETP.NE.AND.EX UP0, UPT, URZ, UR5, UPT, UP0 ;  /* 0x000000053f00728c */ /* 0x000fc6000bf05300 */
[----:B------:R-:W-:-:S03]  /*cd00*/  ULDC.64 UR4, c[0x0][0x508] ;  /* 0x0001420000047ab9 */ /* 0x000fc60000000a00 */
[----:B------:R-:W-:-:S05]  /*cd10*/  PLOP3.LUT P0, PT, PT, PT, UP0, 0x80, 0x0 ;  /* 0x000000000000781c */ /* 0x000fca0003f0f008 */
[----:B------:R-:W-:-:S06]  /*cd20*/  @UP0 UIMAD.WIDE UR4, UR11, UR6, UR4 ;  /* 0x000000060b0402a5 */ /* 0x000fcc000f8e0204 */
[----:B------:R-:W-:Y:S01]  /*cd30*/  MOV R2, UR4 ;  /* 0x0000000400027c02 */ /* 0x000fe20008000f00 */
[----:B------:R-:W-:-:S05]  /*cd40*/  IMAD.U32 R3, RZ, RZ, UR5 ;  /* 0x00000005ff037e24 */ /* 0x000fca000f8e00ff */
        /* <DEDUP_REMOVED lines=12> */
.L_x_40:
[----:B-1----:R-:W1:Y:S01]  /*ce10*/  S2R R7, SR_TID.X ;  /* 0x0000000000077919 */ /* 0x002e620000002100 */
[----:B------:R-:W-:Y:S01]  /*ce20*/  USHF.R.S32.HI UR6, URZ, 0x1f, UR11 ;  /* 0x0000001f3f067899 */ /* 0x000fe2000801140b */
[----:B------:R-:W-:Y:S01]  /*ce30*/  BSSY B0, `(.L_x_41) ;  /* 0x0000029000007945 */ /* 0x000fe20003800000 */
[----:B------:R-:W-:-:S02]  /*ce40*/  USEL UR11, UR11, URZ, !UP1 ;  /* 0x0000003f0b0b7287 */ /* 0x000fc4000c800000 */
[----:B------:R-:W-:Y:S01]  /*ce50*/  USEL UR6, UR6, URZ, !UP1 ;  /* 0x0000003f06067287 */ /* 0x000fe2000c800000 */
[----:B-1----:R-:W-:-:S13]  /*ce60*/  ISETP.GE.AND P0, PT, R7, 0x80, PT ;  /* 0x000000800700780c */ /* 0x002fda0003f06270 */
[----:B------:R-:W-:Y:S05]  /*ce70*/  @P0 BRA `(.L_x_42) ;  /* 0x0000024000000947 */ /* 0x000fea0003800000 */
[----:B------:R-:W1:Y:S01]  /*ce80*/  S2R R3, SR_CTAID.X ;  /* 0x0000000000037919 */ /* 0x000e620000002500 */
[----:B-----5:R-:W-:Y:S01]  /*ce90*/  IMAD R0, R9, c[0x0][0x4e8], RZ ;  /* 0x00013a0009007a24 */ /* 0x020fe200078e02ff */
[----:B-1----:R-:W-:-:S04]  /*cea0*/  LEA R3, R3, R7, 0x7 ;  /* 0x0000000703037211 */ /* 0x002fc800078e38ff */
[----:B------:R-:W-:-:S13]  /*ceb0*/  ISETP.GE.AND P0, PT, R3, R0, PT ;  /* 0x000000000300720c */ /* 0x000fda0003f06270 */
[----:B------:R-:W-:Y:S05]  /*cec0*/  @P0 BRA `(.L_x_42) ;  /* 0x000001f000000947 */ /* 0x000fea0003800000 */
[----:B------:R-:W-:Y:S01]  /*ced0*/  IMAD.MOV.U32 R0, RZ, RZ, c[0x0][0x4e8] ;  /* 0x00013a00ff007624 */ /* 0x000fe200078e00ff */
[----:B------:R-:W-:Y:S02]  /*cee0*/  ULDC.64 UR4, c[0x0][0x490] ;  /* 0x0001240000047ab9 */ /* 0x000fe40000000a00 */
[----:B------:R-:W-:Y:S02]  /*cef0*/  UIMAD UR7, UR8, UR4, URZ ;  /* 0x00000004080772a4 */ /* 0x000fe4000f8e023f */
[----:B------:R-:W-:Y:S01]  /*cf00*/  ISETP.NE.AND P0, PT, R0, 0x1, PT ;  /* 0x000000010000780c */ /* 0x000fe20003f05270 */
[----:B------:R-:W-:Y:S01]  /*cf10*/  UMOV UR16, UR14 ;  /* 0x0000000e00107c82 */ /* 0x000fe20008000000 */
[----:B------:R-:W-:Y:S01]  /*cf20*/  IMAD.MOV.U32 R0, RZ, RZ, R3 ;  /* 0x000000ffff007224 */ /* 0x000fe200078e0003 */
[----:B------:R-:W-:Y:S02]  /*cf30*/  UMOV UR17, UR15 ;  /* 0x0000000f00117c82 */ /* 0x000fe40008000000 */
[----:B------:R-:W-:-:S02]  /*cf40*/  UIMAD.WIDE.U32 UR16, UR9, UR4, UR16 ;  /* 0x00000004091072a5 */ /* 0x000fc4000f8e0010 */
[----:B------:R-:W-:-:S03]  /*cf50*/  UIMAD UR7, UR9, UR5, UR7 ;  /* 0x00000005090772a4 */ /* 0x000fc6000f8e0207 */
[----:B------:R-:W-:Y:S02]  /*cf60*/  ULDC.64 UR4, c[0x0][0x498] ;  /* 0x0001260000047ab9 */ /* 0x000fe40000000a00 */
[----:B------:R-:W-:Y:S01]  /*cf70*/  UIADD3 UR17, UR7, UR17, URZ ;  /* 0x0000001107117290 */ /* 0x000fe2000fffe03f */
[----:B------:R-:W-:Y:S01]  /*cf80*/  @P0 IMAD.HI.U32 R2, R3, c[0x0][0x4ec], RZ ;  /* 0x00013b0003020a27 */ /* 0x000fe200078e00ff */
[----:B------:R-:W-:Y:S02]  /*cf90*/  UIMAD UR7, UR6, UR4, URZ ;  /* 0x00000004060772a4 */ /* 0x000fe4000f8e023f */
[----:B------:R-:W-:Y:S02]  /*cfa0*/  UIMAD.WIDE.U32 UR16, UR11, UR4, UR16 ;  /* 0x000000040b1072a5 */ /* 0x000fe4000f8e0010 */
[----:B------:R-:W-:Y:S01]  /*cfb0*/  @P0 SHF.R.U32.HI R0, RZ, c[0x0][0x4f0], R2 ;  /* 0x00013c00ff000a19 */ /* 0x000fe20000011602 */
[----:B------:R-:W-:-:S03]  /*cfc0*/  UIMAD UR5, UR11, UR5, UR7 ;  /* 0x000000050b0572a4 */ /* 0x000fc6000f8e0207 */
[----:B------:R-:W-:-:S03]  /*cfd0*/  IADD3 R2, -R0, RZ, RZ ;  /* 0x000000ff00027210 */ /* 0x000fc60007ffe1ff */
[----:B------:R-:W-:Y:S02]  /*cfe0*/  IMAD.U32 R5, RZ, RZ, UR5 ;  /* 0x00000005ff057e24 */ /* 0x000fe4000f8e00ff */
[----:B------:R-:W-:Y:S01]  /*cff0*/  IMAD R4, R2, c[0x0][0x4e8], R3 ;  /* 0x00013a0002047a24 */ /* 0x000fe200078e0203 */
[----:B------:R-:W-:Y:S02]  /*d000*/  SHF.R.S32.HI R3, RZ, 0x1f, R0 ;  /* 0x0000001fff037819 */ /* 0x000fe40000011400 */
[----:B------:R-:W-:Y:S02]  /*d010*/  IADD3 R2, P0, R0, UR16, RZ ;  /* 0x0000001000027c10 */ /* 0x000fe4000ff1e0ff */
[----:B------:R-:W-:Y:S02]  /*d020*/  SHF.R.S32.HI R0, RZ, 0x1f, R4 ;  /* 0x0000001fff007819 */ /* 0x000fe40000011404 */
[----:B------:R-:W-:-:S03]  /*d030*/  IADD3.X R3, R3, UR17, R5, P0, !PT ;  /* 0x0000001103037c10 */ /* 0x000fc600087fe405 */
[----:B------:R-:W-:Y:S02]  /*d040*/  IMAD R0, R0, c[0x0][0x488], RZ ;  /* 0x0001220000007a24 */ /* 0x000fe400078e02ff */
[----:B------:R-:W-:-:S04]  /*d050*/  IMAD.WIDE.U32 R2, R4, c[0x0][0x488], R2 ;  /* 0x0001220004027a25 */ /* 0x000fc800078e0002 */
[----:B------:R-:W-:Y:S01]  /*d060*/  IMAD R0, R4, c[0x0][0x48c], R0 ;  /* 0x0001230004007a24 */ /* 0x000fe200078e0200 */
[----:B------:R-:W-:-:S04]  /*d070*/  LEA R4, P0, R2, c[0x0][0x450], 0x2 ;  /* 0x0001140002047a11 */ /* 0x000fc800078010ff */
[----:B------:R-:W-:-:S04]  /*d080*/  IADD3 R0, R3, R0, RZ ;  /* 0x0000000003007210 */ /* 0x000fc80007ffe0ff */
[----:B------:R-:W-:Y:S01]  /*d090*/  LEA.HI.X R5, R2, c[0x0][0x454], R0, 0x2, P0 ;  /* 0x0001150002057a11 */ /* 0x000fe200000f1400 */
[----:B------:R-:W-:-:S05]  /*d0a0*/  IMAD.MOV.U32 R0, RZ, RZ, -0x800000 ;  /* 0xff800000ff007424 */ /* 0x000fca00078e00ff */
[----:B------:R1:W-:Y:S02]  /*d0b0*/  STG.E [R4.64], R0 ;  /* 0x0000000004007986 */ /* 0x0003e4000c10190c */
.L_x_42:
[----:B------:R-:W-:Y:S05]  /*d0c0*/  BSYNC B0 ;  /* 0x0000000000007941 */ /* 0x000fea0003800000 */
.L_x_41:
[----:B------:R-:W2:Y:S01]  /*d0d0*/  S2R R10, SR_CTAID.X ;  /* 0x00000000000a7919 */ /* 0x000ea20000002500 */
[----:B-1----:R-:W-:Y:S01]  /*d0e0*/  SHF.R.S32.HI R0, RZ, 0x1f, R7 ;  /* 0x0000001fff007819 */ /* 0x002fe20000011407 */
[----:B------:R-:W-:Y:S01]  /*d0f0*/  IMAD.MOV.U32 R3, RZ, RZ, c[0x0][0x4e8] ;  /* 0x00013a00ff037624 */ /* 0x000fe200078e00ff */
[----:B------:R-:W-:Y:S01]  /*d100*/  ULDC.64 UR4, c[0x0][0x3a0] ;  /* 0x0000e80000047ab9 */ /* 0x000fe20000000a00 */
[----:B-----5:R-:W-:Y:S01]  /*d110*/  IMAD R18, R9, c[0x0][0x4e8], RZ ;  /* 0x00013a0009127a24 */ /* 0x020fe200078e02ff */
[----:B------:R-:W-:Y:S01]  /*d120*/  LEA.HI R0, R0, R7, RZ, 0x3 ;  /* 0x0000000700007211 */ /* 0x000fe200078f18ff */
[----:B------:R-:W-:Y:S01]  /*d130*/  UIMAD UR7, UR15, UR4, URZ ;  /* 0x000000040f0772a4 */ /* 0x000fe2000f8e023f */
[----:B------:R-:W-:Y:S01]  /*d140*/  ISETP.NE.AND P0, PT, R3, 0x1, PT ;  /* 0x000000010300780c */ /* 0x000fe20003f05270 */
[----:B------:R-:W-:Y:S01]  /*d150*/  UIMAD.WIDE.U32 UR16, UR14, UR4, URZ ;  /* 0x000000040e1072a5 */ /* 0x000fe2000f8e003f */
[----:B------:R-:W-:Y:S01]  /*d160*/  LOP3.LUT R2, R0, 0xfffffff8, RZ, 0xc0, !PT ;  /* 0xfffffff800027812 */ /* 0x000fe200078ec0ff */
[----:B------:R-:W-:Y:S01]  /*d170*/  UIMAD UR7, UR14, UR5, UR7 ;  /* 0x000000050e0772a4 */ /* 0x000fe2000f8e0207 */
[----:B------:R-:W-:-:S02]  /*d180*/  SHF.R.S32.HI R8, RZ, 0x3, R0 ;  /* 0x00000003ff087819 */ /* 0x000fc40000011400 */
[----:B------:R-:W-:Y:S01]  /*d190*/  ULDC.64 UR4, c[0x0][0x3e8] ;  /* 0x0000fa0000047ab9 */ /* 0x000fe20000000a00 */
[----:B------:R-:W-:Y:S01]  /*d1a0*/  IMAD.IADD R7, R7, 0x1, -R2 ;  /* 0x0000000107077824 */ /* 0x000fe200078e0a02 */
[----:B------:R-:W-:Y:S02]  /*d1b0*/  UIADD3 UR17, UR17, UR7, URZ ;  /* 0x0000000711117290 */ /* 0x000fe4000fffe03f */
[----:B------:R-:W-:Y:S01]  /*d1c0*/  UIMAD UR7, UR8, UR4, URZ ;  /* 0x00000004080772a4 */ /* 0x000fe2000f8e023f */
[----:B------:R-:W-:Y:S01]  /*d1d0*/  IMAD R0, R7, 0x10, R8 ;  /* 0x0000001007007824 */ /* 0x000fe200078e0208 */
[----:B------:R-:W-:Y:S02]  /*d1e0*/  UIMAD.WIDE.U32 UR16, UR9, UR4, UR16 ;  /* 0x00000004091072a5 */ /* 0x000fe4000f8e0010 */
[----:B------:R-:W-:Y:S01]  /*d1f0*/  UIMAD UR7, UR9, UR5, UR7 ;  /* 0x00000005090772a4 */ /* 0x000fe2000f8e0207 */
[----:B--2---:R-:W-:Y:S02]  /*d200*/  IMAD R0, R10, 0x80, R0 ;  /* 0x000000800a007824 */ /* 0x004fe400078e0200 */
[----:B------:R-:W-:-:S02]  /*d210*/  ULDC.64 UR4, c[0x0][0x3f0] ;  /* 0x0000fc0000047ab9 */ /* 0x000fc40000000a00 */
[----:B------:R-:W-:Y:S01]  /*d220*/  UIMAD UR10, UR6, UR4, URZ ;  /* 0x00000004060a72a4 */ /* 0x000fe2000f8e023f */
[----:B------:R-:W-:Y:S01]  /*d230*/  @P0 IMAD.HI.U32 R2, R0, c[0x0][0x4ec], RZ ;  /* 0x00013b0000020a27 */ /* 0x000fe200078e00ff */
[----:B------:R-:W-:Y:S02]  /*d240*/  UIADD3 UR17, UR7, UR17, URZ ;  /* 0x0000001107117290 */ /* 0x000fe4000fffe03f */
[----:B------:R-:W-:Y:S01]  /*d250*/  UIMAD UR5, UR11, UR5, UR10 ;  /* 0x000000050b0572a4 */ /* 0x000fe2000f8e020a */
[----:B------:R-:W-:Y:S01]  /*d260*/  IMAD.MOV.U32 R4, RZ, RZ, R0 ;  /* 0x000000ffff047224 */ /* 0x000fe200078e0000 */
[----:B------:R-:W-:Y:S01]  /*d270*/  @P0 SHF.R.U32.HI R4, RZ, c[0x0][0x4f0], R2 ;  /* 0x00013c00ff040a19 */ /* 0x000fe20000011602 */
[----:B------:R-:W-:-:S03]  /*d280*/  UIMAD.WIDE.U32 UR16, UR11, UR4, UR16 ;  /* 0x000000040b1072a5 */ /* 0x000fc6000f8e0010 */
[--C-:B------:R-:W-:Y:S01]  /*d290*/  SHF.R.S32.HI R3, RZ, 0x1f, R4.reuse ;  /* 0x0000001fff037819 */ /* 0x100fe20000011404 */
[----:B------:R-:W-:Y:S01]  /*d2a0*/  IMAD.MOV R2, RZ, RZ, -R4 ;  /* 0x000000ffff027224 */ /* 0x000fe200078e0a04 */
[----:B------:R-:W-:-:S03]  /*d2b0*/  UIADD3 UR5, UR17, UR5, URZ ;  /* 0x0000000511057290 */ /* 0x000fc6000fffe03f */
[----:B------:R-:W-:Y:S02]  /*d2c0*/  IMAD R5, R2, c[0x0][0x4e8], R0 ;  /* 0x00013a0002057a24 */ /* 0x000fe400078e0200 */
[----:B------:R-:W-:Y:S02]  /*d2d0*/  IMAD R0, R3, c[0x0][0x3e0], RZ ;  /* 0x0000f80003007a24 */ /* 0x000fe400078e02ff */
[----:B------:R-:W-:Y:S02]  /*d2e0*/  IMAD.U32 R3, RZ, RZ, UR17 ;  /* 0x00000011ff037e24 */ /* 0x000fe4000f8e00ff */
[----:B------:R-:W-:Y:S02]  /*d2f0*/  IMAD.U32 R2, RZ, RZ, UR16 ;  /* 0x00000010ff027e24 */ /* 0x000fe4000f8e00ff */
[----:B------:R-:W-:Y:S02]  /*d300*/  IMAD.U32 R3, RZ, RZ, UR5 ;  /* 0x00000005ff037e24 */ /* 0x000fe4000f8e00ff */
[C---:B------:R-:W-:Y:S01]  /*d310*/  IMAD R6, R4.reuse, c[0x0][0x3e4], R0 ;  /* 0x0000f90004067a24 */ /* 0x040fe200078e0200 */
[----:B------:R-:W-:Y:S01]  /*d320*/  SHF.R.S32.HI R0, RZ, 0x1f, R5 ;  /* 0x0000001fff007819 */ /* 0x000fe20000011405 */
[----:B------:R-:W-:-:S04]  /*d330*/  IMAD.WIDE.U32 R2, R4, c[0x0][0x3e0], R2 ;  /* 0x0000f80004027a25 */ /* 0x000fc800078e0002 */
[----:B------:R-:W-:Y:S02]  /*d340*/  IMAD R0, R0, c[0x0][0x3d8], RZ ;  /* 0x0000f60000007a24 */ /* 0x000fe400078e02ff */
[----:B------:R-:W-:Y:S02]  /*d350*/  IMAD.IADD R3, R3, 0x1, R6 ;  /* 0x0000000103037824 */ /* 0x000fe400078e0206 */
[C---:B------:R-:W-:Y:S02]  /*d360*/  IMAD R0, R5.reuse, c[0x0][0x3dc], R0 ;  /* 0x0000f70005007a24 */ /* 0x040fe400078e0200 */
[----:B------:R-:W-:-:S04]  /*d370*/  IMAD.WIDE.U32 R2, R5, c[0x0][0x3d8], R2 ;  /* 0x0000f60005027a25 */ /* 0x000fc800078e0002 */
[----:B------:R-:W-:Y:S01]  /*d380*/  IMAD.IADD R3, R3, 0x1, R0 ;  /* 0x0000000103037824 */ /* 0x000fe200078e0200 */
[----:B------:R-:W-:Y:S01]  /*d390*/  LEA R4, P0, R2, c[0x0][0x380], 0x1 ;  /* 0x0000e00002047a11 */ /* 0x000fe200078008ff */
[----:B------:R-:W-:-:S03]  /*d3a0*/  IMAD.SHL.U32 R0, R7, 0x8, RZ ;  /* 0x0000000807007824 */ /* 0x000fc600078e00ff */
[----:B------:R-:W-:Y:S01]  /*d3b0*/  LEA.HI.X R3, R2, c[0x0][0x384], R3, 0x1, P0 ;  /* 0x0000e10002037a11 */ /* 0x000fe200000f0c03 */
[----:B------:R-:W1:Y:S01]  /*d3c0*/  SHFL.IDX PT, R6, R4, RZ, 0x181f ;  /* 0x00181fff04067589 */ /* 0x000e6200000e0000 */
[----:B------:R-:W-:Y:S01]  /*d3d0*/  IMAD R2, R10, 0x80, R8 ;  /* 0x000000800a027824 */ /* 0x000fe200078e0208 */
[----:B------:R-:W-:Y:S02]  /*d3e0*/  ISETP.GE.AND P0, PT, R0, c[0x0][0x3c8], PT ;  /* 0x0000f20000007a0c */ /* 0x000fe40003f06270 */
[----:B------:R-:W2:Y:S01]  /*d3f0*/  SHFL.IDX PT, R7, R3, RZ, 0x181f ;  /* 0x00181fff03077589 */ /* 0x000ea200000e0000 */
[----:B------:R-:W-:Y:S02]  /*d400*/  SHF.R.S32.HI R19, RZ, 0x1f, R0 ;  /* 0x0000001fff137819 */ /* 0x000fe40000011400 */
[C---:B------:R-:W-:Y:S01]  /*d410*/  ISETP.GE.OR P2, PT, R2.reuse, R18, P0 ;  /* 0x000000120200720c */ /* 0x040fe20000746670 */
[----:B------:R-:W3:Y:S01]  /*d420*/  SHFL.IDX PT, R5, R4, 0x1, 0x181f ;  /* 0x00381f0004057f89 */ /* 0x000ee200000e0000 */
[----:B------:R-:W-:-:S02]  /*d430*/  IADD3 R8, R2, 0x10, RZ ;  /* 0x0000001002087810 */ /* 0x000fc40007ffe0ff */
[----:B------:R-:W-:Y:S01]  /*d440*/  IADD3 R14, R2, 0x20, RZ ;  /* 0x00000020020e7810 */ /* 0x000fe20007ffe0ff */
[----:B------:R-:W4:Y:S01]  /*d450*/  SHFL.IDX PT, R9, R3, 0x1, 0x181f ;  /* 0x00381f0003097f89 */ /* 0x000f2200000e0000 */
[-C--:B------:R-:W-:Y:S02]  /*d460*/  ISETP.GE.OR P4, PT, R8, R18.reuse, P0 ;  /* 0x000000120800720c */ /* 0x080fe40000786670 */
[C---:B------:R-:W-:Y:S01]  /*d470*/  IADD3 R10, R2.reuse, 0x40, RZ ;  /* 0x00000040020a7810 */ /* 0x040fe20007ffe0ff */
[----:B------:R-:W3:Y:S01]  /*d480*/  SHFL.IDX PT, R8, R4, 0x2, 0x181f ;  /* 0x00581f0004087f89 */ /* 0x000ee200000e0000 */
[----:B------:R-:W-:Y:S02]  /*d490*/  IADD3 R13, R2, 0x30, RZ ;  /* 0x00000030020d7810 */ /* 0x000fe40007ffe0ff */
[-C--:B------:R-:W-:Y:S01]  /*d4a0*/  ISETP.GE.OR P3, PT, R14, R18.reuse, P0 ;  /* 0x000000120e00720c */ /* 0x080fe20000766670 */
[----:B------:R-:W3:Y:S01]  /*d4b0*/  SHFL.IDX PT, R12, R3, 0x2, 0x181f ;  /* 0x00581f00030c7f89 */ /* 0x000ee200000e0000 */
[----:B------:R-:W-:-:S02]  /*d4c0*/  ISETP.GE.OR P6, PT, R10, R18, P0 ;  /* 0x000000120a00720c */ /* 0x000fc400007c6670 */
[C---:B-1----:R-:W-:Y:S01]  /*d4d0*/  @!P2 LEA R6, P1, R0.reuse, R6, 0x1 ;  /* 0x000000060006a211 */ /* 0x042fe200078208ff */
[----:B------:R-:W-:Y:S03]  /*d4e0*/  SHFL.IDX PT, R11, R4, 0x3, 0x181f ;  /* 0x00781f00040b7f89 */ /* 0x000fe600000e0000 */
[----:B--2---:R-:W-:Y:S01]  /*d4f0*/  @!P2 LEA.HI.X R7, R0, R7, R19, 0x1, P1 ;  /* 0x000000070007a211 */ /* 0x004fe200008f0c13 */
[----:B------:R-:W-:Y:S01]  /*d500*/  SHFL.IDX PT, R14, R3, 0x3, 0x181f ;  /* 0x00781f00030e7f89 */ /* 0x000fe200000e0000 */
[----:B------:R-:W-:-:S03]  /*d510*/  ISETP.GE.OR P1, PT, R13, R18, P0 ;  /* 0x000000120d00720c */ /* 0x000fc60000726670 */
[----:B------:R3:W-:Y:S04]  /*d520*/  @!P2 ST.E.128 [R6.64], RZ ;  /* 0x000000ff0600a985 */ /* 0x0007e8000c101d0c */
[----:B------:R-:W1:Y:S04]  /*d530*/  SHFL.IDX PT, R10, R4, 0x4, 0x181f ;  /* 0x00981f00040a7f89 */ /* 0x000e6800000e0000 */
[----:B------:R-:W-:Y:S04]  /*d540*/  SHFL.IDX PT, R13, R4, 0x5, 0x181f ;  /* 0x00b81f00040d7f89 */ /* 0x000fe800000e0000 */
[----:B------:R-:W2:Y:S04]  /*d550*/  SHFL.IDX PT, R17, R3, 0x4, 0x181f ;  /* 0x00981f0003117f89 */ /* 0x000ea800000e0000 */
[----:B------:R-:W1:Y:S04]  /*d560*/  SHFL.IDX PT, R16, R3, 0x5, 0x181f ;  /* 0x00b81f0003107f89 */ /* 0x000e6800000e0000 */
[----:B------:R-:W-:Y:S04]  /*d570*/  SHFL.IDX PT, R15, R3, 0x6, 0x181f ;  /* 0x00d81f00030f7f89 */ /* 0x000fe800000e0000 */
[----:B------:R-:W-:Y:S01]  /*d580*/  SHFL.IDX PT, R3, R3, 0x7, 0x181f ;  /* 0x00f81f0003037f89 */ /* 0x000fe200000e0000 */
[----:B---3--:R-:W-:-:S02]  /*d590*/  @!P4 LEA R6, P2, R0, R5, 0x1 ;  /* 0x000000050006c211 */ /* 0x008fc400078408ff */
[----:B------:R-:W-:Y:S01]  /*d5a0*/  IADD3 R7, R2, 0x50, RZ ;  /* 0x0000005002077810 */ /* 0x000fe20007ffe0ff */
[----:B------:R-:W3:Y:S03]  /*d5b0*/  SHFL.IDX PT, R5, R4, 0x6, 0x181f ;  /* 0x00d81f0004057f89 */ /* 0x000ee600000e0000 */
[----:B------:R-:W-:Y:S01]  /*d5c0*/  ISETP.GE.OR P5, PT, R7, R18, P0 ;  /* 0x000000120700720c */ /* 0x000fe200007a6670 */
[----:B------:R-:W2:Y:S01]  /*d5d0*/  SHFL.IDX PT, R4, R4, 0x7, 0x181f ;  /* 0x00f81f0004047f89 */ /* 0x000ea200000e0000 */
[----:B----4-:R-:W-:Y:S02]  /*d5e0*/  @!P4 LEA.HI.X R7, R0, R9, R19, 0x1, P2 ;  /* 0x000000090007c211 */ /* 0x010fe400010f0c13 */
[----:B------:R-:W-:Y:S02]  /*d5f0*/  IADD3 R9, R2, 0x60, RZ ;  /* 0x0000006002097810 */ /* 0x000fe40007ffe0ff */
[----:B------:R-:W-:Y:S01]  /*d600*/  @!P3 LEA R8, P2, R0, R8, 0x1 ;  /* 0x000000080008b211 */ /* 0x000fe200078408ff */
[----:B------:R4:W-:Y:S01]  /*d610*/  @!P4 ST.E.128 [R6.64], RZ ;  /* 0x000000ff0600c985 */ /* 0x0009e2000c101d0c */
[----:B------:R-:W-:-:S02]  /*d620*/  ISETP.GE.OR P4, PT, R9, R18, P0 ;  /* 0x000000120900720c */ /* 0x000fc40000786670 */
[----:B------:R-:W-:Y:S02]  /*d630*/  @!P3 LEA.HI.X R9, R0, R12, R19, 0x1, P2 ;  /* 0x0000000c0009b211 */ /* 0x000fe400010f0c13 */
[----:B------:R-:W-:-:S03]  /*d640*/  IADD3 R2, R2, 0x70, RZ ;  /* 0x0000007002027810 */ /* 0x000fc60007ffe0ff */
[----:B------:R3:W-:Y:S01]  /*d650*/  @!P3 ST.E.128 [R8.64], RZ ;  /* 0x000000ff0800b985 */ /* 0x0007e2000c101d0c */
[----:B------:R-:W-:Y:S02]  /*d660*/  ISETP.GE.OR P0, PT, R2, R18, P0 ;  /* 0x000000120200720c */ /* 0x000fe40000706670 */
[C---:B-1----:R-:W-:Y:S02]  /*d670*/  @!P6 LEA R10, P3, R0.reuse, R10, 0x1 ;  /* 0x0000000a000ae211 */ /* 0x042fe400078608ff */
[C---:B----4-:R-:W-:Y:S02]  /*d680*/  @!P1 LEA R6, P2, R0.reuse, R11, 0x1 ;  /* 0x0000000b00069211 */ /* 0x050fe400078408ff */
[C-C-:B--2---:R-:W-:Y:S02]  /*d690*/  @!P6 LEA.HI.X R11, R0.reuse, R17, R19.reuse, 0x1, P3 ;  /* 0x00000011000be211 */ /* 0x144fe400018f0c13 */
[C---:B------:R-:W-:Y:S02]  /*d6a0*/  @!P1 LEA.HI.X R7, R0.reuse, R14, R19, 0x1, P2 ;  /* 0x0000000e00079211 */ /* 0x040fe400010f0c13 */
[----:B---3--:R-:W-:-:S03]  /*d6b0*/  @!P5 LEA R8, P2, R0, R13, 0x1 ;  /* 0x0000000d0008d211 */ /* 0x008fc600078408ff */
[----:B------:R1:W-:Y:S01]  /*d6c0*/  @!P1 ST.E.128 [R6.64], RZ ;  /* 0x000000ff06009985 */ /* 0x0003e2000c101d0c */
[----:B------:R-:W-:-:S03]  /*d6d0*/  @!P5 LEA.HI.X R9, R0, R16, R19, 0x1, P2 ;  /* 0x000000100009d211 */ /* 0x000fc600010f0c13 */
[----:B------:R2:W-:Y:S04]  /*d6e0*/  @!P6 ST.E.128 [R10.64], RZ ;  /* 0x000000ff0a00e985 */ /* 0x0005e8000c101d0c */
[----:B------:R2:W-:Y:S01]  /*d6f0*/  @!P5 ST.E.128 [R8.64], RZ ;  /* 0x000000ff0800d985 */ /* 0x0005e2000c101d0c */
[----:B-1----:R-:W-:-:S04]  /*d700*/  @!P4 LEA R6, P1, R0, R5, 0x1 ;  /* 0x000000050006c211 */ /* 0x002fc800078208ff */
[----:B------:R-:W-:-:S05]  /*d710*/  @!P4 LEA.HI.X R7, R0, R15, R19, 0x1, P1 ;  /* 0x0000000f0007c211 */ /* 0x000fca00008f0c13 */
[----:B------:R2:W-:Y:S01]  /*d720*/  @!P4 ST.E.128 [R6.64], RZ ;  /* 0x000000ff0600c985 */ /* 0x0005e2000c101d0c */
[----:B------:R-:W-:Y:S05]  /*d730*/  @P0 EXIT ;  /* 0x000000000000094d */ /* 0x000fea0003800000 */
[----:B------:R-:W-:-:S04]  /*d740*/  LEA R2, P0, R0, R4, 0x1 ;  /* 0x0000000400027211 */ /* 0x000fc800078008ff */
[----:B------:R-:W-:-:S05]  /*d750*/  LEA.HI.X R3, R0, R3, R19, 0x1, P0 ;  /* 0x0000000300037211 */ /* 0x000fca00000f0c13 */
[----:B------:R-:W-:Y:S01]  /*d760*/  ST.E.128 [R2.64], RZ ;  /* 0x000000ff02007985 */ /* 0x000fe2000c101d0c */
[----:B------:R-:W-:Y:S05]  /*d770*/  EXIT ;  /* 0x000000000000794d */ /* 0x000fea0003800000 */
.L_x_43:
        /* <DEDUP_REMOVED lines=16> */
.L_x_799:


//--------------------- .text._ZN7cutlass13device_kernelIN5flash19enable_sm80_to_sm89INS1_16FlashAttnFwdSm80INS1_25CollectiveMainloopFwdSm80ILi4ELi1ELb0EN4cute5tupleIJNS5_1CILi128EEENS7_ILi112EEENS7_ILi64EEEEEELi64ENS_6half_tEfNS_4arch4Sm80ELb0ELb0ELb0ELb1ELb1ELb1ELb1ELb0EEENS1_21CollectiveEpilogueFwdINS6_IJS8_SA_S9_EEENS6_IJNS7_ILi1EEESI_SI_EEESC_SE_Li128ELb1ELb1ELb0ELb0EEENS1_19SingleTileSchedulerILb1ELb0ELb1ELi128EEEEEEEEEvNT_6ParamsE --------------------------
	.section	.text._ZN7cutlass13device_kernelIN5flash19enable_sm80_to_sm89INS1_16FlashAttnFwdSm80INS1_25CollectiveMainloopFwdSm80ILi4ELi1ELb0EN4cute5tupleIJNS5_1CILi128EEENS7_ILi112EEENS7_ILi64EEEEEELi64ENS_6half_tEfNS_4arch4Sm80ELb0ELb0ELb0ELb1ELb1ELb1ELb1ELb0EEENS1_21CollectiveEpilogueFwdINS6_IJS8_SA_S9_EEENS6_IJNS7_ILi1EEESI_SI_EEESC_SE_Li128ELb1ELb1ELb0ELb0EEENS1_19SingleTileSchedulerILb1ELb0ELb1ELi128EEEEEEEEEvNT_6ParamsE,"ax",@progbits
	.sectioninfo	@"SHI_REGISTERS=255"
	.align	128
.text._ZN7cutlass13device_kernelIN5flash19enable_sm80_to_sm89INS1_16FlashAttnFwdSm80INS1_25CollectiveMainloopFwdSm80ILi4ELi1ELb0EN4cute5tupleIJNS5_1CILi128EEENS7_ILi112EEENS7_ILi64EEEEEELi64ENS_6half_tEfNS_4arch4Sm80ELb0ELb0ELb0ELb1ELb1ELb1ELb1ELb0EEENS1_21CollectiveEpilogueFwdINS6_IJS8_SA_S9_EEENS6_IJNS7_ILi1EEESI_SI_EEESC_SE_Li128ELb1ELb1ELb0ELb0EEENS1_19SingleTileSchedulerILb1ELb0ELb1ELi128EEEEEEEEEvNT_6ParamsE:
        .type           _ZN7cutlass13device_kernelIN5flash19enable_sm80_to_sm89INS1_16FlashAttnFwdSm80INS1_25CollectiveMainloopFwdSm80ILi4ELi1ELb0EN4cute5tupleIJNS5_1CILi128EEENS7_ILi112EEENS7_ILi64EEEEEELi64ENS_6half_tEfNS_4arch4Sm80ELb0ELb0ELb0ELb1ELb1ELb1ELb1ELb0EEENS1_21CollectiveEpilogueFwdINS6_IJS8_SA_S9_EEENS6_IJNS7_ILi1EEESI_SI_EEESC_SE_Li128ELb1ELb1ELb0ELb0EEENS1_19SingleTileSchedulerILb1ELb0ELb1ELi128EEEEEEEEEvNT_6ParamsE,@function
        .size           _ZN7cutlass13device_kernelIN5flash19enable_sm80_to_sm89INS1_16FlashAttnFwdSm80INS1_25CollectiveMainloopFwdSm80ILi4ELi1ELb0EN4cute5tupleIJNS5_1CILi128EEENS7_ILi112EEENS7_ILi64EEEEEELi64ENS_6half_tEfNS_4arch4Sm80ELb0ELb0ELb0ELb1ELb1ELb1ELb1ELb0EEENS1_21CollectiveEpilogueFwdINS6_IJS8_SA_S9_EEENS6_IJNS7_ILi1EEESI_SI_EEESC_SE_Li128ELb1ELb1ELb0ELb0EEENS1_19SingleTileSchedulerILb1ELb0ELb1ELi128EEEEEEEEEvNT_6ParamsE,(.L_x_800 - _ZN7cutlass13device_kernelIN5flash19enable_sm80_to_sm89INS1_16FlashAttnFwdSm80INS1_25CollectiveMainloopFwdSm80ILi4ELi1ELb0EN4cute5tupleIJNS5_1CILi128EEENS7_ILi112EEENS7_ILi64EEEEEELi64ENS_6half_tEfNS_4arch4Sm80ELb0ELb0ELb0ELb1ELb1ELb1ELb1ELb0EEENS1_21CollectiveEpilogueFwdINS6_IJS8_SA_S9_EEENS6_IJNS7_ILi1EEESI_SI_EEESC_SE_Li128ELb1ELb1ELb0ELb0EEENS1_19SingleTileSchedulerILb1ELb0ELb1ELi128EEEEEEEEEvNT_6ParamsE)
        .other          _ZN7cutlass13device_kernelIN5flash19enable_sm80_to_sm89INS1_16FlashAttnFwdSm80INS1_25CollectiveMainloopFwdSm80ILi4ELi1ELb0EN4cute5tupleIJNS5_1CILi128EEENS7_ILi112EEENS7_ILi64EEEEEELi64ENS_6half_tEfNS_4arch4Sm80ELb0ELb0ELb0ELb1ELb1ELb1ELb1ELb0EEENS1_21CollectiveEpilogueFwdINS6_IJS8_SA_S9_EEENS6_IJNS7_ILi1EEESI_SI_EEESC_SE_Li128ELb1ELb1ELb0ELb0EEENS1_19SingleTileSchedulerILb1ELb0ELb1ELi128EEEEEEEEEvNT_6ParamsE,@"STO_CUDA_ENTRY STV_DEFAULT"
_ZN7cutlass13device_kernelIN5flash19enable_sm80_to_sm89INS1_16FlashAttnFwdSm80INS1_25CollectiveMainloopFwdSm80ILi4ELi1ELb0EN4cute5tupleIJNS5_1CILi128EEENS7_ILi112EEENS7_ILi64EEEEEELi64ENS_6half_tEfNS_4arch4Sm80ELb0ELb0ELb0ELb1ELb1ELb1ELb1ELb0EEENS1_21CollectiveEpilogueFwdINS6_IJS8_SA_S9_EEENS6_IJNS7_ILi1EEESI_SI_EEESC_SE_Li128ELb1ELb1ELb0ELb0EEENS1_19SingleTileSchedulerILb1ELb0ELb1ELi128EEEEEEEEEvNT_6ParamsE:
        /* <DEDUP_REMOVED lines=12> */
[----:B------:R-:W-:Y:S05]  /*00c0*/  @!P0 BRA `(.L_x_44) ;  /* 0x000001c000008947 */ /* 0x000fea0003800000 */
[----:B---3--:R-:W-:-:S04]  /*00d0*/  ISETP.NE.U32.AND P0, PT, RZ, c[0x0][0x568], PT ;  /* 0x00015a00ff007a0c */ /* 0x008fc80003f05070 */
[----:B------:R-:W-:-:S13]  /*00e0*/  ISETP.NE.AND.EX P0, PT, RZ, c[0x0][0x56c], PT, P0 ;  /* 0x00015b00ff007a0c */ /* 0x000fda0003f05300 */
[----:B------:R-:W-:Y:S05]  /*00f0*/  @!P0 BRA `(.L_x_45) ;  /* 0x0000005000008947 */ /* 0x000fea0003800000 */
[----:B------:R-:W-:Y:S02]  /*0100*/  MOV R2, UR4 ;  /* 0x0000000400027c02 */ /* 0x000fe40008000f00 */
[----:B------:R-:W-:-:S05]  /*0110*/  MOV R3, UR5 ;  /* 0x0000000500037c02 */ /* 0x000fca0008000f00 */
[----:B------:R-:W2:Y:S02]  /*0120*/  LDG.E R0, [R2.64] ;  /* 0x0000001602007981 */ /* 0x000ea4000c1e1900 */
[----:B--2---:R1:W2:Y:S02]  /*0130*/  R2UR UR6, R0 ;  /* 0x00000000000673c2 */ /* 0x0042a400000e0000 */
[----:B-12---:R-:W-:Y:S05]  /*0140*/  BRA `(.L_x_46) ;  /* 0x000000e000007947 */ /* 0x006fea0003800000 */
.L_x_45:
        /* <DEDUP_REMOVED lines=13> */
.L_x_47:
[----:B------:R-:W-:Y:S02]  /*0220*/  ULDC UR6, c[0x0][0x54c] ;  /* 0x0001530000067ab9 */ /* 0x000fe40000000800 */
.L_x_46:
[----:B------:R-:W-:Y:S02]  /*0230*/  ULDC UR4, c[0x0][0x548] ;  /* 0x0001520000047ab9 */ /* 0x000fe40000000800 */
[----:B------:R-:W-:-:S02]  /*0240*/  USHF.L.U32 UR5, UR16, 0x7, URZ ;  /* 0x0000000710057899 */ /* 0x000fc4000800063f */
[----:B------:R-:W-:-:S04]  /*0250*/  UIMAD UR4, UR6, UR4, URZ ;  /* 0x00000004060472a4 */ /* 0x000fc8000f8e023f */
[----:B------:R-:W-:-:S04]  /*0260*/  UISETP.GE.AND UP0, UPT, UR5, UR4, UPT ;  /* 0x000000040500728c */ /* 0x000fc8000bf06270 */
[----:B------:R-:W-:Y:S01]  /*0270*/  USEL UR20, UR20, 0xffffffff, !UP0 ;  /* 0xffffffff14147887 */ /* 0x000fe2000c000000 */
[----:B------:R-:W-:Y:S05]  /*0280*/  BRA `(.L_x_48) ;  /* 0x000001b000007947 */ /* 0x000fea0003800000 */
.L_x_44:
        /* <DEDUP_REMOVED lines=8> */
.L_x_49:
        /* <DEDUP_REMOVED lines=13> */
.L_x_51:
[----:B------:R-:W-:Y:S02]  /*03e0*/  ULDC UR6, c[0x0][0x54c] ;  /* 0x0001530000067ab9 */ /* 0x000fe40000000800 */
.L_x_50:
[----:B------:R-:W-:Y:S02]  /*03f0*/  ULDC UR4, c[0x0][0x548] ;  /* 0x0001520000047ab9 */ /* 0x000fe40000000800 */
[----:B------:R-:W-:-:S02]  /*0400*/  USHF.L.U32 UR5, UR16, 0x7, URZ ;  /* 0x0000000710057899 */ /* 0x000fc4000800063f */
[----:B------:R-:W-:-:S04]  /*0410*/  UIMAD UR4, UR6, UR4, URZ ;  /* 0x00000004060472a4 */ /* 0x000fc8000f8e023f */
[----:B------:R-:W-:-:S04]  /*0420*/  UISETP.GE.AND UP0, UPT, UR5, UR4, UPT ;  /* 0x000000040500728c */ /* 0x000fc8000bf06270 */
[----:B------:R-:W-:-:S06]  /*0430*/  USEL UR20, UR20, 0xffffffff, !UP0 ;  /* 0xffffffff14147887 */ /* 0x000fcc000c000000 */
.L_x_48:
[----:B------:R-:W-:-:S13]  /*0440*/  ISETP.LE.AND P0, PT, RZ, UR20, PT ;  /* 0x00000014ff007c0c */ /* 0x000fda000bf03270 */
[----:B------:R-:W-:Y:S05]  /*0450*/  @!P0 EXIT ;  /* 0x000000000000894d */ /* 0x000fea0003800000 */
[----:B------:R-:W-:Y:S01]  /*0460*/  ULDC.64 UR4, c[0x0][0x360] ;  /* 0x0000d80000047ab9 */ /* 0x000fe20000000a00 */
[----:B------:R-:W-:Y:S01]  /*0470*/  ISETP.NE.U32.AND P3, PT, RZ, c[0x0][0x348], PT ;  /* 0x0000d200ff007a0c */ /* 0x000fe20003f65070 */
[----:B------:R-:W-:Y:S02]  /*0480*/  UISETP.NE.U32.AND UP0, UPT, URZ, UR4, UPT ;  /* 0x000000043f00728c */ /* 0x000fe4000bf05070 */
[----:B------:R-:W-:Y:S01]  /*0490*/  ULDC.64 UR6, c[0x0][0x370] ;  /* 0x0000dc0000067ab9 */ /* 0x000fe20000000a00 */
[----:B------:R-:W-:Y:S01]  /*04a0*/  ISETP.NE.AND.EX P3, PT, RZ, c[0x0][0x34c], PT, P3 ;  /* 0x0000d300ff007a0c */ /* 0x000fe20003f65330 */
[----:B------:R-:W-:Y:S02]  /*04b0*/  UISETP.NE.AND.EX UP0, UPT, URZ, UR5, UPT, UP0 ;  /* 0x000000053f00728c */ /* 0x000fe4000bf05300 */
[----:B------:R-:W-:Y:S02]  /*04c0*/  UISETP.NE.U32.AND UP1, UPT, URZ, UR6, UPT ;  /* 0x000000063f00728c */ /* 0x000fe4000bf25070 */
[----:B------:R-:W-:-:S02]  /*04d0*/  ULDC.64 UR4, c[0x0][0x360] ;  /* 0x0000d80000047ab9 */ /* 0x000fc40000000a00 */
[----:B------:R-:W-:Y:S01]  /*04e0*/  UISETP.NE.AND.EX UP1, UPT, URZ, UR7, UPT, UP1 ;  /* 0x000000073f00728c */ /* 0x000fe2000bf25310 */
[----:B------:R-:W-:Y:S01]  /*04f0*/  PLOP3.LUT P1, PT, PT, PT, UP0, 0x80, 0x0 ;  /* 0x000000000000781c */ /* 0x000fe20003f2f008 */
[----:B------:R-:W-:Y:S02]  /*0500*/  ULDC.64 UR8, c[0x0][0x370] ;  /* 0x0000dc0000087ab9 */ /* 0x000fe40000000a00 */
[----:B------:R-:W-:Y:S02]  /*0510*/  ULDC.64 UR6, c[0x0][0x348] ;  /* 0x0000d20000067ab9 */ /* 0x000fe40000000a00 */
[----:B------:R-:W-:Y:S01]  /*0520*/  @UP0 UIMAD.WIDE UR4, UR20, UR10, UR4 ;  /* 0x0000000a140402a5 */ /* 0x000fe2000f8e0204 */
[----:B------:R-:W-:Y:S01]  /*0530*/  PLOP3.LUT P2, PT, PT, PT, UP1, 0x80, 0x0 ;  /* 0x000000000000781c */ /* 0x000fe20003f4f018 */
[----:B------:R-:W-:-:S03]  /*0540*/  UIMAD.WIDE UR6, UR20, UR10, UR6 ;  /* 0x0000000a140672a5 */ /* 0x000fc6000f8e0206 */
[----:B------:R-:W-:Y:S01]  /*0550*/  @UP1 UIMAD.WIDE UR8, UR20, UR10, UR8 ;  /* 0x0000000a140812a5 */ /* 0x000fe2000f8e0208 */
[----:B------:R-:W-:Y:S01]  /*0560*/  IMAD.U32 R2, RZ, RZ, UR4 ;  /* 0x00000004ff027e24 */ /* 0x000fe2000f8e00ff */
[----:B------:R-:W-:Y:S01]  /*0570*/  MOV R3, UR5 ;  /* 0x0000000500037c02 */ /* 0x000fe20008000f00 */
[----:B------:R-:W-:Y:S01]  /*0580*/  ULDC.64 UR4, c[0x0][0x358] ;  /* 0x0000d60000047ab9 */ /* 0x000fe20000000a00 */
[----:B------:R-:W-:Y:S01]  /*0590*/  ISETP.NE.U32.AND P4, PT, RZ, c[0x0][0x350], PT ;  /* 0x0000d400ff007a0c */ /* 0x000fe20003f85070 */
[----:B------:R-:W-:Y:S01]  /*05a0*/  UISETP.NE.U32.AND UP1, UPT, URZ, UR4, UPT ;  /* 0x000000043f00728c */ /* 0x000fe2000bf25070 */
[----:B------:R-:W-:Y:S01]  /*05b0*/  IMAD.U32 R8, RZ, RZ, UR6 ;  /* 0x00000006ff087e24 */ /* 0x000fe2000f8e00ff */
[----:B------:R1:W2:Y:S01]  /*05c0*/  @P1 LDG.E R0, [R2.64] ;  /* 0x0000001602001981 */ /* 0x0002a2000c1e1900 */
[----:B------:R-:W-:Y:S01]  /*05d0*/  IMAD.U32 R9, RZ, RZ, UR7 ;  /* 0x00000007ff097e24 */ /* 0x000fe2000f8e00ff */
[----:B------:R-:W-:Y:S01]  /*05e0*/  UISETP.NE.AND.EX UP1, UPT, URZ, UR5, UPT, UP1 ;  /* 0x000000053f00728c */ /* 0x000fe2000bf25310 */
[----:B------:R-:W-:Y:S01]  /*05f0*/  ISETP.NE.AND.EX P4, PT, RZ, c[0x0][0x354], PT, P4 ;  /* 0x0000d500ff007a0c */ /* 0x000fe20003f85340 */
[----:B------:R-:W-:Y:S01]  /*0600*/  ULDC.64 UR6, c[0x0][0x350] ;  /* 0x0000d40000067ab9 */ /* 0x000fe20000000a00 */
[----:B------:R-:W-:Y:S01]  /*0610*/  IMAD.U32 R4, RZ, RZ, UR8 ;  /* 0x00000008ff047e24 */ /* 0x000fe2000f8e00ff */
[----:B------:R-:W-:Y:S01]  /*0620*/  ULDC.64 UR4, c[0x0][0x358] ;  /* 0x0000d60000047ab9 */ /* 0x000fe20000000a00 */
[----:B------:R-:W-:Y:S01]  /*0630*/  IMAD.U32 R5, RZ, RZ, UR9 ;  /* 0x00000009ff057e24 */ /* 0x000fe2000f8e00ff */
[----:B------:R-:W-:Y:S01]  /*0640*/  PLOP3.LUT P0, PT, PT, PT, UP1, 0x80, 0x0 ;  /* 0x000000000000781c */ /* 0x000fe20003f0f018 */
[----:B------:R-:W-:Y:S01]  /*0650*/  UIMAD.WIDE UR6, UR20, UR10, UR6 ;  /* 0x0000000a140672a5 */ /* 0x000fe2000f8e0206 */
[----:B------:R-:W3:Y:S01]  /*0660*/  @P3 LDG.E R6, [R8.64] ;  /* 0x0000001608063981 */ /* 0x000ee2000c1e1900 */
[----:B------:R-:W-:Y:S01]  /*0670*/  UIMAD.WIDE UR4, UR20, UR10, UR4 ;  /* 0x0000000a140472a5 */ /* 0x000fe2000f8e0204 */
[----:B------:R-:W-:Y:S01]  /*0680*/  MOV R23, RZ ;  /* 0x000000ff00177202 */ /* 0x000fe20000000f00 */
[----:B------:R-:W-:Y:S01]  /*0690*/  IMAD.MOV.U32 R10, RZ, RZ, RZ ;  /* 0x000000ffff0a7224 */ /* 0x000fe200078e00ff */
[----:B------:R4:W3:Y:S03]  /*06a0*/  @P2 LDG.E R7, [R4.64] ;  /* 0x0000001604072981 */ /* 0x0008e6000c1e1900 */
[----:B-1----:R-:W-:Y:S01]  /*06b0*/  IMAD.U32 R2, RZ, RZ, UR4 ;  /* 0x00000004ff027e24 */ /* 0x002fe2000f8e00ff */
[----:B------:R-:W-:-:S05]  /*06c0*/  MOV R3, UR5 ;  /* 0x0000000500037c02 */ /* 0x000fca0008000f00 */
[----:B------:R1:W5:Y:S01]  /*06d0*/  @P0 LDG.E R10, [R2.64] ;  /* 0x00000016020a0981 */ /* 0x000362000c1e1900 */
[----:B----4-:R-:W-:Y:S01]  /*06e0*/  IMAD.U32 R4, RZ, RZ, UR6 ;  /* 0x00000006ff047e24 */ /* 0x010fe2000f8e00ff */
[----:B------:R-:W-:-:S05]  /*06f0*/  MOV R5, UR7 ;  /* 0x0000000700057c02 */ /* 0x000fca0008000f00 */
[----:B------:R1:W5:Y:S01]  /*0700*/  @P4 LDG.E R23, [R4.64] ;  /* 0x0000001604174981 */ /* 0x000362000c1e1900 */
[----:B------:R-:W4:Y:S01]  /*0710*/  S2UR UR15, SR_CTAID.Y ;  /* 0x00000000000f79c3 */ /* 0x000f220000002600 */
[----:B------:R-:W-:Y:S02]  /*0720*/  UMOV UR17, URZ ;  /* 0x0000003f00117c82 */ /* 0x000fe40008000000 */
[----:B------:R-:W-:Y:S02]  /*0730*/  ULDC UR19, c[0x0][0x168] ;  /* 0x00005a0000137ab9 */ /* 0x000fe40000000800 */
[----:B------:R-:W-:Y:S02]  /*0740*/  UMOV UR18, URZ ;  /* 0x0000003f00127c82 */ /* 0x000fe40008000000 */
[----:B------:R-:W-:Y:S02]  /*0750*/  ULDC UR4, c[0x0][0x2ac] ;  /* 0x0000ab0000047ab9 */ /* 0x000fe40000000800 */
[----:B------:R-:W-:-:S02]  /*0760*/  ULDC UR21, c[0x0][0x1d0] ;  /* 0x0000740000157ab9 */ /* 0x000fc40000000800 */
[----:B------:R-:W-:-:S03]  /*0770*/  UIMAD UR21, UR4, UR21, URZ ;  /* 0x00000015041572a4 */ /* 0x000fc6000f8e023f */
[----:B------:R-:W-:Y:S02]  /*0780*/  ULDC UR4, c[0x0][0x228] ;  /* 0x00008a0000047ab9 */ /* 0x000fe40000000800 */
[----:B----4-:R-:W-:Y:S01]  /*0790*/  USHF.R.S32.HI UR14, URZ, 0x1f, UR15 ;  /* 0x0000001f3f0e7899 */ /* 0x010fe2000801140f */
[----:B--2---:R1:W2:Y:S08]  /*07a0*/  @P1 R2UR UR19, R0 ;  /* 0x00000000001313c2 */ /* 0x0042b000000e0000 */
[----:B---3--:R1:W3:Y:S08]  /*07b0*/  @P3 R2UR UR18, R6 ;  /* 0x00000000061233c2 */ /* 0x0082f000000e0000 */
[----:B------:R1:W4:Y:S01]  /*07c0*/  @P2 R2UR UR17, R7 ;  /* 0x00000000071123c2 */ /* 0x00032200000e0000 */
[----:B------:R-:W-:Y:S05]  /*07d0*/  @P1 BRA `(.L_x_52) ;  /* 0x0000006000001947 */ /* 0x000fea0003800000 */
[----:B------:R-:W-:Y:S05]  /*07e0*/  @!P3 BRA `(.L_x_52) ;  /* 0x000000500000b947 */ /* 0x000fea0003800000 */
[----:B-1--4-:R-:W4:Y:S04]  /*07f0*/  LDG.E R6, [R8.64] ;  /* 0x0000001608067981 */ /* 0x012f28000c1e1900 */
[----:B---3--:R-:W3:Y:S01]  /*0800*/  LDG.E R0, [R8.64+0x4] ;  /* 0x0000041608007981 */ /* 0x008ee2000c1e1900 */
[----:B--2-4-:R-:W1:Y:S08]  /*0810*/  R2UR UR19, R6 ;  /* 0x00000000061373c2 */ /* 0x014e7000000e0000 */
[----:B---3--:R-:W1:Y:S02]  /*0820*/  R2UR UR5, R0 ;  /* 0x00000000000573c2 */ /* 0x008e6400000e0000 */
[----:B-1----:R-:W-:-:S06]  /*0830*/  UIADD3 UR19, -UR19, UR5, URZ ;  /* 0x0000000513137290 */ /* 0x002fcc000fffe13f */
.L_x_52:
[----:B------:R-:W-:-:S04]  /*0840*/  ISETP.NE.U32.AND P1, PT, RZ, c[0x0][0x368], PT ;  /* 0x0000da00ff007a0c */ /* 0x000fc80003f25070 */
[----:B------:R-:W-:-:S13]  /*0850*/  ISETP.NE.AND.EX P1, PT, RZ, c[0x0][0x36c], PT, P1 ;  /* 0x0000db00ff007a0c */ /* 0x000fda0003f25310 */
[----:B------:R-:W-:Y:S05]  /*0860*/  @!P1 BRA `(.L_x_53) ;  /* 0x0000007000009947 */ /* 0x000fea0003800000 */
[----:B------:R-:W-:Y:S02]  /*0870*/  ULDC.64 UR6, c[0x0][0x368] ;  /* 0x0000da0000067ab9 */ /* 0x000fe40000000a00 */
[----:B------:R-:W-:-:S06]  /*0880*/  UIMAD.WIDE UR6, UR20, UR10, UR6 ;  /* 0x0000000a140672a5 */ /* 0x000fcc000f8e0206 */
[----:B-1----:R-:W-:Y:S02]  /*0890*/  MOV R4, UR6 ;  /* 0x0000000600047c02 */ /* 0x002fe40008000f00 */
[----:B------:R-:W-:-:S05]  /*08a0*/  MOV R5, UR7 ;  /* 0x0000000700057c02 */ /* 0x000fca0008000f00 */
[----:B----4-:R-:W4:Y:S02]  /*08b0*/  LDG.E R0, [R4.64] ;  /* 0x0000001604007981 */ /* 0x010f24000c1e1900 */
[----:B----4-:R1:W4:Y:S02]  /*08c0*/  R2UR UR21, R0 ;  /* 0x00000000001573c2 */ /* 0x01032400000e0000 */
[----:B-1--4-:R-:W-:Y:S05]  /*08d0*/  BRA `(.L_x_54) ;  /* 0x0000006000007947 */ /* 0x012fea0003800000 */
.L_x_53:
[----:B------:R-:W-:Y:S05]  /*08e0*/  @!P4 BRA `(.L_x_54) ;  /* 0x000000500000c947 */ /* 0x000fea0003800000 */
[----:B-1--4-:R1:W4:Y:S04]  /*08f0*/  LDG.E R0, [R4.64] ;  /* 0x0000001604007981 */ /* 0x012328000c1e1900 */
[----:B-1-3--:R-:W3:Y:S01]  /*0900*/  LDG.E R4, [R4.64+0x4] ;  /* 0x0000041604047981 */ /* 0x00aee2000c1e1900 */
[----:B----4-:R-:W1:Y:S08]  /*0910*/  R2UR UR21, R0 ;  /* 0x00000000001573c2 */ /* 0x010e7000000e0000 */
[----:B---3--:R-:W1:Y:S02]  /*0920*/  R2UR UR5, R4 ;  /* 0x00000000040573c2 */ /* 0x008e6400000e0000 */
[----:B-1----:R-:W-:-:S06]  /*0930*/  UIADD3 UR21, -UR21, UR5, URZ ;  /* 0x0000000515157290 */ /* 0x002fcc000fffe13f */
.L_x_54:
[----:B-1--4-:R1:W4:Y:S01]  /*0940*/  @P0 LDG.E R0, [R2.64] ;  /* 0x0000001602000981 */ /* 0x012322000c1e1900 */
[----:B------:R-:W-:-:S03]  /*0950*/  ULDC.64 UR6, c[0x0][0x378] ;  /* 0x0000de0000067ab9 */ /* 0x000fc60000000a00 */
[----:B-1-3--:R-:W3:Y:S01]  /*0960*/  @P0 LDG.E R2, [R2.64+0x4] ;  /* 0x0000041602020981 */ /* 0x00aee2000c1e1900 */
[----:B------:R-:W-:Y:S01]  /*0970*/  UISETP.NE.U32.AND UP0, UPT, URZ, UR6, UPT ;  /* 0x000000063f00728c */ /* 0x000fe2000bf05070 */
[----:B------:R-:W-:-:S03]  /*0980*/  IMAD.U32 R149, RZ, RZ, UR21 ;  /* 0x00000015ff957e24 */ /* 0x000fc6000f8e00ff */
[----:B------:R-:W-:-:S03]  /*0990*/  UISETP.NE.AND.EX UP0, UPT, URZ, UR7, UPT, UP0 ;  /* 0x000000073f00728c */ /* 0x000fc6000bf05300 */
[----:B------:R-:W-:-:S03]  /*09a0*/  ULDC.64 UR6, c[0x0][0x378] ;  /* 0x0000de0000067ab9 */ /* 0x000fc60000000a00 */
[----:B------:R-:W-:-:S05]  /*09b0*/  PLOP3.LUT P1, PT, PT, PT, UP0, 0x80, 0x0 ;  /* 0x000000000000781c */ /* 0x000fca0003f2f008 */
[----:B------:R-:W-:-:S06]  /*09c0*/  @UP0 UIMAD.WIDE UR6, UR20, UR10, UR6 ;  /* 0x0000000a140602a5 */ /* 0x000fcc000f8e0206 */
[----:B------:R-:W-:Y:S01]  /*09d0*/  IMAD.U32 R4, RZ, RZ, UR6 ;  /* 0x00000006ff047e24 */ /* 0x000fe2000f8e00ff */
[----:B------:R-:W-:-:S05]  /*09e0*/  MOV R5, UR7 ;  /* 0x0000000700057c02 */ /* 0x000fca0008000f00 */
[----:B------:R1:W5:Y:S01]  /*09f0*/  @P1 LDG.E R149, [R4.64] ;  /* 0x0000001604951981 */ /* 0x000362000c1e1900 */
[----:B------:R-:W-:Y:S02]  /*0a00*/  UIADD3 UR5, -UR17, UR21, URZ ;  /* 0x0000001511057290 */ /* 0x000fe4000fffe13f */
[----:B------:R-:W-:Y:S01]  /*0a10*/  UMOV UR24, URZ ;  /* 0x0000003f00187c82 */ /* 0x000fe20008000000 */
[----:B----4-:R-:W4:Y:S08]  /*0a20*/  @P0 R2UR UR6, R0 ;  /* 0x00000000000603c2 */ /* 0x010f3000000e0000 */
[----:B---3--:R-:W4:Y:S02]  /*0a30*/  @P0 R2UR UR7, R2 ;  /* 0x00000000020703c2 */ /* 0x008f2400000e0000 */
[----:B----4-:R-:W-:-:S02]  /*0a40*/  @UP1 UIADD3 UR4, -UR6, UR7, URZ ;  /* 0x0000000706041290 */ /* 0x010fc4000fffe13f */
[----:B------:R-:W-:Y:S02]  /*0a50*/  UIADD3 UR6, -UR5, URZ, URZ ;  /* 0x0000003f05067290 */ /* 0x000fe4000fffe13f */
[----:B------:R-:W-:Y:S02]  /*0a60*/  UIADD3 UR13, UR5, UR4, URZ ;  /* 0x00000004050d7290 */ /* 0x000fe4000fffe03f */
[----:B------:R-:W-:Y:S02]  /*0a70*/  UISETP.LT.AND UP0, UPT, URZ, UR6, UPT ;  /* 0x000000063f00728c */ /* 0x000fe4000bf01270 */
[----:B------:R-:W-:Y:S02]  /*0a80*/  UIADD3 UR25, UR13, 0x6f, URZ ;  /* 0x0000006f0d197890 */ /* 0x000fe4000fffe03f */
[----:B------:R-:W-:Y:S02]  /*0a90*/  USEL UR6, URZ, UR6, !UP0 ;  /* 0x000000063f067287 */ /* 0x000fe4000c000000 */
[----:B------:R-:W-:-:S07]  /*0aa0*/  UIMAD.WIDE UR24, UR25, -0x6db6db6d, UR24 ;  /* 0x92492493191878a5 */ /* 0x000fce000f8e0218 */
[----:B------:R-:W-:Y:S02]  /*0ab0*/  UMOV UR7, UR25 ;  /* 0x0000001900077c82 */ /* 0x000fe40008000000 */
[----:B------:R-:W-:-:S04]  /*0ac0*/  USHF.R.U32.HI UR12, URZ, 0x1f, UR7 ;  /* 0x0000001f3f0c7899 */ /* 0x000fc80008011607 */
[----:B------:R-:W-:Y:S02]  /*0ad0*/  ULEA.HI.SX32 UR12, UR7, UR12, 0x1a ;  /* 0x0000000c070c7291 */ /* 0x000fe4000f8fd23f */
[----:B------:R-:W-:Y:S02]  /*0ae0*/  USHF.R.U32.HI UR7, URZ, 0x4, UR6 ;  /* 0x000000043f077899 */ /* 0x000fe40008011606 */
[----:B------:R-:W-:-:S04]  /*0af0*/  UIMAD UR5, UR12, 0x70, -UR5 ;  /* 0x000000700c0578a4 */ /* 0x000fc8000f8e0a05 */
[----:B------:R-:W-:Y:S01]  /*0b00*/  MOV R0, UR7 ;  /* 0x0000000700007c02 */ /* 0x000fe20008000f00 */
[----:B------:R-:W-:-:S04]  /*0b10*/  UISETP.LT.AND UP0, UPT, UR5, UR4, UPT ;  /* 0x000000040500728c */ /* 0x000fc8000bf01270 */
[----:B------:R-:W-:Y:S01]  /*0b20*/  IMAD.WIDE.U32 R2, R0, 0x24924925, RZ ;  /* 0x2492492500027825 */ /* 0x000fe200078e00ff */
[----:B------:R-:W-:-:S03]  /*0b30*/  USEL UR5, UR5, UR4, UP0 ;  /* 0x0000000405057287 */ /* 0x000fc60008000000 */
[----:B------:R-:W3:Y:S01]  /*0b40*/  R2UR UR7, R3 ;  /* 0x00000000030773c2 */ /* 0x000ee200000e0000 */
[----:B------:R-:W-:-:S07]  /*0b50*/  UISETP.GT.AND UP0, UPT, UR5, UR6, UPT ;  /* 0x000000060500728c */ /* 0x000fce000bf04270 */
[----:B------:R1:W4:Y:S04]  /*0b60*/  R2UR UR6, R2 ;  /* 0x00000000020673c2 */ /* 0x00032800000e0000 */
[----:B------:R-:W-:Y:S02]  /*0b70*/  @UP0 UIADD3 UR25, UR5, 0x6f, URZ ;  /* 0x0000006f05190890 */ /* 0x000fe4000fffe03f */
[----:B------:R-:W-:Y:S02]  /*0b80*/  @UP0 UMOV UR24, URZ ;  /* 0x0000003f00180c82 */ /* 0x000fe40008000000 */
[----:B------:R-:W-:-:S04]  /*0b90*/  @UP0 UIMAD.WIDE UR8, UR25, -0x6db6db6d, UR24 ;  /* 0x92492493190808a5 */ /* 0x000fc8000f8e0218 */
[----:B----4-:R-:W-:Y:S02]  /*0ba0*/  @UP0 USHF.R.U32.HI UR6, URZ, 0x1f, UR9 ;  /* 0x0000001f3f060899 */ /* 0x010fe40008011609 */
[----:B---3--:R-:W-:Y:S02]  /*0bb0*/  UMOV UR5, UR7 ;  /* 0x0000000700057c82 */ /* 0x008fe40008000000 */
[----:B------:R-:W-:-:S04]  /*0bc0*/  @UP0 ULEA.HI.SX32 UR5, UR9, UR6, 0x1a ;  /* 0x0000000609050291 */ /* 0x000fc8000f8fd23f */
[----:B------:R-:W-:-:S06]  /*0bd0*/  UISETP.GT.AND UP0, UPT, UR5, UR7, UPT ;  /* 0x000000070500728c */ /* 0x000fcc000bf04270 */
[----:B------:R-:W-:-:S13]  /*0be0*/  PLOP3.LUT P0, PT, PT, PT, UP0, 0x80, 0x0 ;  /* 0x000000000000781c */ /* 0x000fda0003f0f008 */
[----:B-1----:R-:W-:Y:S05]  /*0bf0*/  @!P0 BRA `(.L_x_55) ;  /* 0x0000762000008947 */ /* 0x002fea0003800000 */
[----:B------:R-:W-:Y:S02]  /*0c00*/  ULDC.64 UR8, c[0x0][0x340] ;  /* 0x0000d00000087ab9 */ /* 0x000fe40000000a00 */
[----:B------:R-:W-:-:S04]  /*0c10*/  UISETP.NE.U32.AND UP0, UPT, URZ, UR8, UPT ;  /* 0x000000083f00728c */ /* 0x000fc8000bf05070 */
[----:B------:R-:W-:-:S03]  /*0c20*/  UISETP.NE.AND.EX UP0, UPT, URZ, UR9, UPT, UP0 ;  /* 0x000000093f00728c */ /* 0x000fc6000bf05300 */
[----:B------:R-:W-:-:S03]  /*0c30*/  ULDC.64 UR8, c[0x0][0x340] ;  /* 0x0000d00000087ab9 */ /* 0x000fc60000000a00 */
[----:B------:R-:W-:-:S05]  /*0c40*/  PLOP3.LUT P5, PT, PT, PT, UP0, 0x80, 0x0 ;  /* 0x000000000000781c */ /* 0x000fca0003faf008 */
[----:B------:R-:W-:Y:S01]  /*0c50*/  @UP0 UIMAD.WIDE UR8, UR20, UR10, UR8 ;  /* 0x0000000a140802a5 */ /* 0x000fe2000f8e0208 */
[----:B------:R-:W-:Y:S01]  /*0c60*/  SHF.R.S32.HI R28, RZ, 0x1f, R247 ;  /* 0x0000001fff1c7819 */ /* 0x000fe200000114f7 */
[----:B------:R-:W-:Y:S02]  /*0c70*/  UIADD3 UR6, UR5, -0x1, URZ ;  /* 0xffffffff05067890 */ /* 0x000fe4000fffe03f */
[----:B------:R-:W-:Y:S02]  /*0c80*/  ULDC.64 UR10, c[0x0][0x238] ;  /* 0x00008e00000a7ab9 */ /* 0x000fe40000000a00 */
[----:B------:R-:W-:Y:S02]  /*0c90*/  IMAD.U32 R2, RZ, RZ, UR8 ;  /* 0x00000008ff027e24 */ /* 0x000fe4000f8e00ff */
[----:B------:R-:W-:Y:S01]  /*0ca0*/  IMAD.U32 R3, RZ, RZ, UR9 ;  /* 0x00000009ff037e24 */ /* 0x000fe2000f8e00ff */
[----:B------:R-:W-:Y:S01]  /*0cb0*/  LEA.HI R0, R28, R247, RZ, 0x3 ;  /* 0x000000f71c007211 */ /* 0x000fe200078f18ff */
[----:B------:R-:W-:-:S03]  /*0cc0*/  ULDC.64 UR8, c[0x0][0x240] ;  /* 0x0000900000087ab9 */ /* 0x000fc60000000a00 */
[----:B------:R-:W-:Y:S01]  /*0cd0*/  SHF.R.S32.HI R8, RZ, 0x3, R0 ;  /* 0x00000003ff087819 */ /* 0x000fe20000011400 */
[----:B------:R1:W3:Y:S01]  /*0ce0*/  @P5 LDG.E R17, [R2.64] ;  /* 0x0000001602115981 */ /* 0x0002e2000c1e1900 */
[----:B------:R-:W-:Y:S01]  /*0cf0*/  LOP3.LUT R0, R0, 0x1ffffff8, RZ, 0xc0, !PT ;  /* 0x1ffffff800007812 */ /* 0x000fe200078ec0ff */
[----:B------:R-:W-:Y:S01]  /*0d00*/  UMOV UR5, 0x70 ;  /* 0x0000007000057882 */ /* 0x000fe20000000000 */
[C---:B-----5:R-:W-:Y:S01]  /*0d10*/  IADD3 R128, P0, R8.reuse, R10, RZ ;  /* 0x0000000a08807210 */ /* 0x060fe20007f1e0ff */
[----:B------:R-:W-:Y:S01]  /*0d20*/  UIMAD UR8, UR14, UR8, URZ ;  /* 0x000000080e0872a4 */ /* 0x000fe2000f8e023f */
[----:B------:R-:W-:Y:S01]  /*0d30*/  IADD3 R125, -R8, UR4, RZ ;  /* 0x00000004087d7c10 */ /* 0x000fe2000fffe1ff */
[----:B------:R-:W-:Y:S01]  /*0d40*/  IMAD.IADD R0, R247, 0x1, -R0 ;  /* 0x00000001f7007824 */ /* 0x000fe200078e0a00 */
[----:B------:R-:W-:Y:S01]  /*0d50*/  UIMAD.WIDE.U32 UR24, UR5, UR10, URZ ;  /* 0x0000000a051872a5 */ /* 0x000fe2000f8e003f */
[----:B------:R-:W-:Y:S01]  /*0d60*/  IMAD.MOV.U32 R148, RZ, RZ, c[0x0][0x238] ;  /* 0x00008e00ff947624 */ /* 0x000fe200078e00ff */
[----:B------:R-:W-:Y:S01]  /*0d70*/  USHF.R.S32.HI UR10, URZ, 0x1f, UR20 ;  /* 0x0000001f3f0a7899 */ /* 0x000fe20008011414 */
[----:B------:R-:W-:Y:S01]  /*0d80*/  IMAD.SHL.U32 R4, R0, 0x8, RZ ;  /* 0x0000000800047824 */ /* 0x000fe200078e00ff */
[----:B------:R-:W-:Y:S01]  /*0d90*/  UIMAD UR28, UR15, UR9, UR8 ;  /* 0x000000090f1c72a4 */ /* 0x000fe2000f8e0208 */
[----:B------:R-:W-:Y:S01]  /*0da0*/  IMAD.MOV.U32 R29, RZ, RZ, c[0x0][0x23c] ;  /* 0x00008f00ff1d7624 */ /* 0x000fe200078e00ff */
[----:B------:R-:W-:Y:S01]  /*0db0*/  USEL UR27, UR20, URZ, !UP1 ;  /* 0x0000003f141b7287 */ /* 0x000fe2000c800000 */
[----:B------:R-:W-:Y:S01]  /*0dc0*/  IMAD.U32 R6, RZ, RZ, UR24 ;  /* 0x00000018ff067e24 */ /* 0x000fe2000f8e00ff */
[----:B------:R-:W-:Y:S01]  /*0dd0*/  SHF.R.S32.HI R5, RZ, 0x1f, R4 ;  /* 0x0000001fff057819 */ /* 0x000fe20000011404 */
[----:B------:R-:W-:Y:S01]  /*0de0*/  USEL UR26, UR10, URZ, !UP1 ;  /* 0x0000003f0a1a7287 */ /* 0x000fe2000c800000 */
[----:B------:R-:W-:Y:S01]  /*0df0*/  IMAD.WIDE.U32 R12, R148, 0x20, RZ ;  /* 0x00000020940c7825 */ /* 0x000fe200078e00ff */
[----:B------:R-:W-:Y:S01]  /*0e00*/  ULDC.64 UR8, c[0x0][0x248] ;  /* 0x0000920000087ab9 */ /* 0x000fe20000000a00 */
[-C--:B------:R-:W-:Y:S01]  /*0e10*/  LEA.HI R90, R28, R247.reuse, RZ, 0x6 ;  /* 0x000000f71c5a7211 */ /* 0x080fe200078f30ff */
[----:B------:R-:W-:Y:S01]  /*0e20*/  UIMAD UR8, UR26, UR8, URZ ;  /* 0x000000081a0872a4 */ /* 0x000fe2000f8e023f */
[----:B------:R-:W-:Y:S01]  /*0e30*/  IMAD.U32 R96, RZ, RZ, UR27 ;  /* 0x0000001bff607e24 */ /* 0x000fe2000f8e00ff */
[----:B------:R-:W-:Y:S01]  /*0e40*/  UIMAD UR11, UR5, UR11, URZ ;  /* 0x0000000b050b72a4 */ /* 0x000fe2000f8e023f */
[----:B------:R-:W-:Y:S01]  /*0e50*/  IMAD.MOV.U32 R145, RZ, RZ, R6 ;  /* 0x000000ffff917224 */ /* 0x000fe200078e0006 */
[----:B------:R-:W-:Y:S01]  /*0e60*/  UIMAD UR8, UR27, UR9, UR8 ;  /* 0x000000091b0872a4 */ /* 0x000fe2000f8e0208 */
[----:B-1----:R-:W-:Y:S01]  /*0e70*/  SHF.R.S32.HI R2, RZ, 0x1f, R10 ;  /* 0x0000001fff027819 */ /* 0x002fe2000001140a */
[----:B------:R-:W-:Y:S01]  /*0e80*/  UIADD3 UR11, UR25, UR11, URZ ;  /* 0x0000000b190b7290 */ /* 0x000fe2000fffe03f */
[----:B------:R-:W-:Y:S01]  /*0e90*/  IMAD.U32 R7, RZ, RZ, UR25 ;  /* 0x00000019ff077e24 */ /* 0x000fe2000f8e00ff */
[----:B------:R-:W-:Y:S01]  /*0ea0*/  ISETP.GE.AND P6, PT, R4, c[0x0][0x1d4], PT ;  /* 0x0000750004007a0c */ /* 0x000fe20003fc6270 */
[----:B------:R-:W-:Y:S01]  /*0eb0*/  IMAD.SHL.U32 R11, R29, 0x20, RZ ;  /* 0x000000201d0b7824 */ /* 0x000fe200078e00ff */
[----:B------:R-:W-:Y:S01]  /*0ec0*/  LEA.HI.X.SX32 R129, R8, R2, 0x1, P0 ;  /* 0x0000000208817211 */ /* 0x000fe200000f0eff */
[----:B------:R-:W-:Y:S01]  /*0ed0*/  IMAD.WIDE.U32 R2, R128, c[0x0][0x238], R4 ;  /* 0x00008e0080027a25 */ /* 0x000fe200078e0004 */
[----:B------:R-:W-:Y:S01]  /*0ee0*/  UIMAD UR9, UR11, UR6, URZ ;  /* 0x000000060b0972a4 */ /* 0x000fe2000f8e023f */
[----:B------:R-:W-:-:S02]  /*0ef0*/  LEA.HI R22, R28, R247, RZ, 0x2 ;  /* 0x000000f71c167211 */ /* 0x000fc400078f10ff */
[----:B------:R-:W-:Y:S01]  /*0f00*/  IMAD R0, R129, c[0x0][0x238], RZ ;  /* 0x00008e0081007a24 */ /* 0x000fe200078e02ff */
[----:B------:R-:W-:Y:S01]  /*0f10*/  IADD3 R146, R23, UR21, RZ ;  /* 0x0000001517927c10 */ /* 0x000fe2000fffe0ff */
[----:B------:R-:W-:Y:S01]  /*0f20*/  IMAD.SHL.U32 R90, R90, 0x8, RZ ;  /* 0x000000085a5a7824 */ /* 0x000fe200078e00ff */
[----:B------:R-:W-:Y:S01]  /*0f30*/  SHF.R.S32.HI R38, RZ, 0x2, R22 ;  /* 0x00000002ff267819 */ /* 0x000fe20000011416 */
[----:B------:R-:W-:Y:S01]  /*0f40*/  IMAD R0, R128, c[0x0][0x23c], R0 ;  /* 0x00008f0080007a24 */ /* 0x000fe200078e0200 */
[----:B------:R-:W-:Y:S01]  /*0f50*/  ULDC UR21, c[0x0][0x294] ;  /* 0x0000a50000157ab9 */ /* 0x000fe20000000800 */
[----:B------:R-:W-:Y:S01]  /*0f60*/  IMAD.MOV.U32 R153, RZ, RZ, 0x6 ;  /* 0x00000006ff997424 */ /* 0x000fe200078e00ff */
[C---:B------:R-:W-:Y:S01]  /*0f70*/  IADD3 R157, R38.reuse, 0x40, RZ ;  /* 0x00000040269d7810 */ /* 0x040fe20007ffe0ff */
[----:B------:R-:W-:Y:S01]  /*0f80*/  IMAD.IADD R3, R3, 0x1, R0 ;  /* 0x0000000103037824 */ /* 0x000fe200078e0200 */
[C---:B------:R-:W-:Y:S01]  /*0f90*/  IADD3 R158, R38.reuse, 0x20, RZ ;  /* 0x00000020269e7810 */ /* 0x040fe20007ffe0ff */
[----:B------:R-:W-:Y:S01]  /*0fa0*/  IMAD.U32 R0, RZ, RZ, UR15 ;  /* 0x0000000fff007e24 */ /* 0x000fe2000f8e00ff */
[----:B------:R-:W-:Y:S01]  /*0fb0*/  IADD3 R156, R38, 0x60, RZ ;  /* 0x00000060269c7810 */ /* 0x000fe20007ffe0ff */
[----:B------:R-:W-:Y:S01]  /*0fc0*/  IMAD.MOV.U32 R155, RZ, RZ, 0x5 ;  /* 0x00000005ff9b7424 */ /* 0x000fe200078e00ff */
[----:B------:R-:W-:Y:S01]  /*0fd0*/  UIMAD UR21, UR5, UR21, URZ ;  /* 0x00000015051572a4 */ /* 0x000fe2000f8e023f */
[----:B------:R-:W-:Y:S01]  /*0fe0*/  IMAD.WIDE.U32 R2, R0, c[0x0][0x240], R2 ;  /* 0x0000900000027a25 */ /* 0x000fe200078e0002 */
[----:B------:R-:W-:-:S03]  /*0ff0*/  P2R R121, PR, RZ, 0x40 ;  /* 0x00000040ff797803 */ /* 0x000fc60000000000 */
[----:B------:R-:W-:Y:S01]  /*1000*/  IMAD.U32 R0, RZ, RZ, UR6 ;  /* 0x00000006ff007e24 */ /* 0x000fe2000f8e00ff */
[----:B------:R-:W-:Y:S01]  /*1010*/  IADD3 R3, R3, UR28, RZ ;  /* 0x0000001c03037c10 */ /* 0x000fe2000fffe0ff */
[----:B------:R-:W-:Y:S01]  /*1020*/  USHF.R.S32.HI UR28, URZ, 0x1f, UR6 ;  /* 0x0000001f3f1c7899 */ /* 0x000fe20008011406 */
[----:B------:R-:W-:Y:S02]  /*1030*/  IMAD.SHL.U32 R150, R148, 0x20, RZ ;  /* 0x0000002094967824 */ /* 0x000fe400078e00ff */
[----:B------:R-:W-:Y:S01]  /*1040*/  IMAD R10, R0, -0x70, R125 ;  /* 0xffffff90000a7824 */ /* 0x000fe200078e027d */
[----:B------:R-:W-:Y:S01]  /*1050*/  UIMAD UR9, UR28, UR24, UR9 ;  /* 0x000000181c0972a4 */ /* 0x000fe2000f8e0209 */
[----:B------:R-:W-:-:S03]  /*1060*/  IMAD.WIDE.U32 R130, R96, c[0x0][0x248], R2 ;  /* 0x0000920060827a25 */ /* 0x000fc600078e0002 */
[----:B------:R-:W-:Y:S01]  /*1070*/  ISETP.GE.AND P0, PT, R10, 0x11, PT ;  /* 0x000000110a00780c */ /* 0x000fe20003f06270 */
[----:B------:R-:W-:Y:S01]  /*1080*/  IMAD.SHL.U32 R0, R8, 0x40, RZ ;  /* 0x0000004008007824 */ /* 0x000fe200078e00ff */
[----:B------:R-:W-:Y:S01]  /*1090*/  ISETP.GE.AND P4, PT, R10, 0x21, PT ;  /* 0x000000210a00780c */ /* 0x000fe20003f86270 */
[----:B------:R-:W-:Y:S01]  /*10a0*/  IMAD.MOV.U32 R126, RZ, RZ, R130 ;  /* 0x000000ffff7e7224 */ /* 0x000fe200078e0082 */
[----:B------:R-:W-:Y:S01]  /*10b0*/  IADD3 R127, R131, UR8, RZ ;  /* 0x00000008837f7c10 */ /* 0x000fe2000fffe0ff */
[----:B------:R-:W-:Y:S01]  /*10c0*/  IMAD.MOV.U32 R175, RZ, RZ, c[0x0][0x2b8] ;  /* 0x0000ae00ffaf7624 */ /* 0x000fe200078e00ff */
[----:B------:R-:W-:Y:S01]  /*10d0*/  LOP3.LUT R0, R0, 0x1c0, RZ, 0xc0, !PT ;  /* 0x000001c000007812 */ /* 0x000fe200078ec0ff */
[----:B------:R-:W-:Y:S01]  /*10e0*/  IMAD.MOV.U32 R174, RZ, RZ, c[0x0][0x27c] ;  /* 0x00009f00ffae7624 */ /* 0x000fe200078e00ff */
[----:B------:R-:W-:Y:S01]  /*10f0*/  ISETP.GE.AND P1, PT, R10, 0x1, PT ;  /* 0x000000010a00780c */ /* 0x000fe20003f26270 */
[----:B------:R-:W-:Y:S01]  /*1100*/  IMAD.WIDE.U32 R2, R145, UR6, R126 ;  /* 0x0000000691027c25 */ /* 0x000fe2000f8e007e */
[----:B------:R-:W-:-:S02]  /*1110*/  LOP3.LUT R7, R0, 0x38, R4, 0xf8, !PT ;  /* 0x0000003800077812 */ /* 0x000fc400078ef804 */
[----:B------:R-:W-:Y:S01]  /*1120*/  SHF.R.U32.HI R6, RZ, 0x3, R0 ;  /* 0x00000003ff067819 */ /* 0x000fe20000011600 */
[----:B------:R-:W-:Y:S01]  /*1130*/  IMAD.MOV.U32 R151, RZ, RZ, c[0x0][0x27c] ;  /* 0x00009f00ff977624 */ /* 0x000fe200078e00ff */
[----:B------:R-:W-:Y:S01]  /*1140*/  IADD3 R3, R3, UR9, RZ ;  /* 0x0000000903037c10 */ /* 0x000fe2000fffe0ff */
[----:B------:R-:W-:Y:S01]  /*1150*/  ULDC.64 UR8, c[0x0][0x260] ;  /* 0x0000980000087ab9 */ /* 0x000fe20000000a00 */
[----:B------:R-:W-:Y:S01]  /*1160*/  @P0 LEA R0, P2, R148, R2, 0x4 ;  /* 0x0000000294000211 */ /* 0x000fe200078420ff */
[----:B------:R-:W-:Y:S01]  /*1170*/  UIMAD UR8, UR14, UR8, URZ ;  /* 0x000000080e0872a4 */ /* 0x000fe2000f8e023f */
[----:B------:R-:W-:Y:S01]  /*1180*/  @P4 IADD3 R8, P3, R2, R12, RZ ;  /* 0x0000000c02084210 */ /* 0x000fe20007f7e0ff */
[----:B------:R-:W-:Y:S01]  /*1190*/  IMAD.U32 R12, RZ, RZ, UR15 ;  /* 0x0000000fff0c7e24 */ /* 0x000fe2000f8e00ff */
[----:B------:R-:W-:Y:S01]  /*11a0*/  LOP3.LUT R9, R7, R6, RZ, 0x3c, !PT ;  /* 0x0000000607097212 */ /* 0x000fe200078e3cff */
[----:B------:R-:W-:Y:S01]  /*11b0*/  UIMAD UR8, UR15, UR9, UR8 ;  /* 0x000000090f0872a4 */ /* 0x000fe2000f8e0208 */
[----:B------:R-:W-:Y:S01]  /*11c0*/  @P0 LEA.HI.X R7, R148, R3, R29, 0x4, P2 ;  /* 0x0000000394070211 */ /* 0x000fe200010f241d */
[----:B------:R-:W-:Y:S01]  /*11d0*/  IMAD.SHL.U32 R151, R151, 0x2, RZ ;  /* 0x0000000297977824 */ /* 0x000fe200078e00ff */
[----:B------:R-:W-:-:S02]  /*11e0*/  @P0 LEA R6, P2, R0, c[0x0][0x220], 0x1 ;  /* 0x0000880000060a11 */ /* 0x000fc400078408ff */
[----:B------:R-:W-:Y:S01]  /*11f0*/  @P4 IADD3.X R11, R3, R13, R11, P3, !PT ;  /* 0x0000000d030b4210 */ /* 0x000fe20001ffe40b */
[----:B------:R-:W-:Y:S01]  /*1200*/  IMAD.WIDE.U32 R12, R12, c[0x0][0x260], R4 ;  /* 0x000098000c0c7a25 */ /* 0x000fe200078e0004 */
[----:B------:R-:W-:Y:S02]  /*1210*/  LOP3.LUT R90, R9, 0xfffffe00, R90, 0xf8, !PT ;  /* 0xfffffe00095a7812 */ /* 0x000fe400078ef85a */
[----:B------:R-:W-:Y:S02]  /*1220*/  @P1 LEA R4, P3, R2, c[0x0][0x220], 0x1 ;  /* 0x0000880002041a11 */ /* 0x000fe400078608ff */
[----:B------:R-:W-:Y:S01]  /*1230*/  @P0 LEA.HI.X R7, R0, c[0x0][0x224], R7, 0x1, P2 ;  /* 0x0000890000070a11 */ /* 0x000fe200010f0c07 */
[----:B------:R-:W-:Y:S01]  /*1240*/  IMAD.SHL.U32 R90, R90, 0x2, RZ ;  /* 0x000000025a5a7824 */ /* 0x000fe200078e00ff */
[----:B------:R-:W-:Y:S02]  /*1250*/  LOP3.LUT R0, R22, 0xfffffffc, RZ, 0xc0, !PT ;  /* 0xfffffffc16007812 */ /* 0x000fe400078ec0ff */
[----:B------:R-:W-:-:S02]  /*1260*/  @P1 LEA.HI.X R5, R2, c[0x0][0x224], R3, 0x1, P3 ;  /* 0x0000890002051a11 */ /* 0x000fc400018f0c03 */
[----:B------:R-:W-:Y:S01]  /*1270*/  @P4 LEA R14, P2, R8, c[0x0][0x220], 0x1 ;  /* 0x00008800080e4a11 */ /* 0x000fe200078408ff */
[----:B------:R-:W-:Y:S01]  /*1280*/  IMAD.IADD R0, R247, 0x1, -R0 ;  /* 0x00000001f7007824 */ /* 0x000fe200078e0a00 */
[----:B------:R-:W-:Y:S01]  /*1290*/  ISETP.GE.AND P3, PT, R10, 0x41, PT ;  /* 0x000000410a00780c */ /* 0x000fe20003f66270 */
[----:B------:R-:W-:Y:S01]  /*12a0*/  @!PT LDS RZ, [RZ] ;  /* 0x00000000fffff984 */ /* 0x000fe20000000800 */
[----:B------:R-:W-:Y:S01]  /*12b0*/  @!PT LDS RZ, [RZ] ;  /* 0x00000000fffff984 */ /* 0x000fe20000000800 */
[----:B------:R-:W-:Y:S01]  /*12c0*/  @!PT LDS RZ, [RZ] ;  /* 0x00000000fffff984 */ /* 0x000fe20000000800 */
[----:B------:R1:W-:Y:S01]  /*12d0*/  @P1 LDGSTS.E.BYPASS.LTC128B.128 [R90+0x3900], [R4.64], !P6 ;  /* 0x03900000045a1fae */ /* 0x0003e2000f101d56 */
[----:B------:R-:W-:Y:S01]  /*12e0*/  @P4 LEA.HI.X R15, R8, c[0x0][0x224], R11, 0x1, P2 ;  /* 0x00008900080f4a11 */ /* 0x000fe200010f0c0b */
[----:B------:R-:W-:Y:S01]  /*12f0*/  IMAD.SHL.U32 R36, R0, 0x4, RZ ;  /* 0x0000000400247824 */ /* 0x000fe200078e00ff */
[----:B------:R-:W-:Y:S01]  /*1300*/  ISETP.GE.AND P2, PT, R10, 0x31, PT ;  /* 0x000000310a00780c */ /* 0x000fe20003f46270 */
[----:B------:R-:W-:Y:S01]  /*1310*/  IMAD.SHL.U32 R20, R0, 0x8, RZ ;  /* 0x0000000800147824 */ /* 0x000fe200078e00ff */
[----:B------:R4:W-:Y:S01]  /*1320*/  @P0 LDGSTS.E.BYPASS.LTC128B.128 [R90+0x4100], [R6.64], !P6 ;  /* 0x04100000065a0fae */ /* 0x0009e2000f101d56 */
[----:B------:R-:W-:Y:S01]  /*1330*/  ISETP.GE.AND P1, PT, R10, 0x51, PT ;  /* 0x000000510a00780c */ /* 0x000fe20003f26270 */
[----:B------:R-:W-:Y:S01]  /*1340*/  IMAD R0, R0, 0x20, R38 ;  /* 0x0000002000007824 */ /* 0x000fe200078e0226 */
[----:B------:R-:W-:Y:S01]  /*1350*/  SHF.R.S32.HI R37, RZ, 0x1f, R36 ;  /* 0x0000001fff257819 */ /* 0x000fe20000011424 */
[----:B------:R2:W-:Y:S01]  /*1360*/  @P4 LDGSTS.E.BYPASS.LTC128B.128 [R90+0x4900], [R14.64], !P6 ;  /* 0x049000000e5a4fae */ /* 0x0005e2000f101d56 */
[----:B------:R-:W-:-:S02]  /*1370*/  SHF.R.S32.HI R21, RZ, 0x1f, R20 ;  /* 0x0000001fff157819 */ /* 0x000fc40000011414 */
[----:B------:R-:W-:Y:S01]  /*1380*/  ISETP.GE.AND P4, PT, R20, c[0x0][0x27c], PT ;  /* 0x00009f0014007a0c */ /* 0x000fe20003f86270 */
[----:B------:R-:W-:Y:S01]  /*1390*/  IMAD.WIDE.U32 R8, R38, c[0x0][0x280], R36 ;  /* 0x0000a00026087a25 */ /* 0x000fe200078e0024 */
[----:B------:R-:W-:Y:S02]  /*13a0*/  ISETP.GT.AND P0, PT, R10, 0x60, PT ;  /* 0x000000600a00780c */ /* 0x000fe40003f04270 */
[----:B------:R-:W-:Y:S01]  /*13b0*/  P2R R147, PR, RZ, 0x10 ;  /* 0x00000010ff937803 */ /* 0x000fe20000000000 */
[----:B------:R-:W-:Y:S01]  /*13c0*/  IMAD.MOV.U32 R26, RZ, RZ, R8 ;  /* 0x000000ffff1a7224 */ /* 0x000fe200078e0008 */
[----:B------:R-:W-:Y:S02]  /*13d0*/  SEL R8, RZ, c[0x0][0x27c], !P4 ;  /* 0x00009f00ff087a07 */ /* 0x000fe40006000000 */
[----:B------:R-:W-:Y:S01]  /*13e0*/  IADD3 R13, R13, UR8, RZ ;  /* 0x000000080d0d7c10 */ /* 0x000fe2000fffe0ff */
[----:B------:R-:W-:Y:S01]  /*13f0*/  ULDC.64 UR8, c[0x0][0x210] ;  /* 0x0000840000087ab9 */ /* 0x000fe20000000a00 */
[----:B------:R-:W-:Y:S01]  /*1400*/  IADD3 R94, R20, 0x20, RZ ;  /* 0x00000020145e7810 */ /* 0x000fe20007ffe0ff */
[----:B------:R-:W-:Y:S01]  /*1410*/  UIMAD UR29, UR14, UR8, URZ ;  /* 0x000000080e1d72a4 */ /* 0x000fe2000f8e023f */
[----:B------:R-:W-:Y:S01]  /*1420*/  IADD3 R23, R36, 0x10, RZ ;  /* 0x0000001024177810 */ /* 0x000fe20007ffe0ff */
[----:B------:R-:W-:Y:S01]  /*1430*/  UIMAD.WIDE.U32 UR30, UR15, UR8, URZ ;  /* 0x000000080f1e72a5 */ /* 0x000fe2000f8e003f */
[----:B------:R-:W-:Y:S01]  /*1440*/  SHF.R.S32.HI R83, RZ, 0x1f, R94 ;  /* 0x0000001fff537819 */ /* 0x000fe2000001145e */
[----:B------:R-:W-:Y:S01]  /*1450*/  UIMAD UR29, UR15, UR9, UR29 ;  /* 0x000000090f1d72a4 */ /* 0x000fe2000f8e021d */
[----:B-1----:R-:W-:Y:S01]  /*1460*/  SHF.R.S32.HI R4, RZ, 0x1f, R38 ;  /* 0x0000001fff047819 */ /* 0x002fe20000011426 */
[----:B------:R-:W-:Y:S01]  /*1470*/  IMAD.WIDE.U32 R96, R96, c[0x0][0x268], R12 ;  /* 0x00009a0060607a25 */ /* 0x000fe200078e000c */
[----:B------:R-:W-:Y:S01]  /*1480*/  ULDC.64 UR8, c[0x0][0x1e8] ;  /* 0x00007a0000087ab9 */ /* 0x000fe20000000a00 */
[----:B------:R-:W-:Y:S01]  /*1490*/  LEA.HI R83, R83, R94, RZ, 0x3 ;  /* 0x0000005e53537211 */ /* 0x000fe200078f18ff */
[----:B------:R-:W-:Y:S01]  /*14a0*/  UIMAD UR32, UR14, UR8, URZ ;  /* 0x000000080e2072a4 */ /* 0x000fe2000f8e023f */
[C---:B------:R-:W-:Y:S01]  /*14b0*/  IMAD R11, R4.reuse, c[0x0][0x280], RZ ;  /* 0x0000a000040b7a24 */ /* 0x040fe200078e02ff */
[----:B------:R-:W-:Y:S01]  /*14c0*/  UIMAD.WIDE.U32 UR34, UR15, UR8, URZ ;  /* 0x000000080f2272a5 */ /* 0x000fe2000f8e003f */
[----:B------:R-:W-:Y:S01]  /*14d0*/  IMAD R4, R4, c[0x0][0x290], RZ ;  /* 0x0000a40004047a24 */ /* 0x000fe200078e02ff */
[----:B------:R-:W-:Y:S01]  /*14e0*/  UIMAD UR32, UR15, UR9, UR32 ;  /* 0x000000090f2072a4 */ /* 0x000fe2000f8e0220 */
[C---:B------:R-:W-:Y:S01]  /*14f0*/  IMAD R11, R38.reuse, c[0x0][0x284], R11 ;  /* 0x0000a100260b7a24 */ /* 0x040fe200078e020b */
[----:B------:R-:W-:Y:S01]  /*1500*/  LOP3.LUT R83, R83, 0xfffffff8, RZ, 0xc0, !PT ;  /* 0xfffffff853537812 */ /* 0x000fe200078ec0ff */
[C---:B------:R-:W-:Y:S01]  /*1510*/  IMAD R16, R38.reuse, c[0x0][0x294], R4 ;  /* 0x0000a50026107a24 */ /* 0x040fe200078e0204 */
[----:B------:R-:W-:Y:S01]  /*1520*/  ULDC.64 UR8, c[0x0][0x268] ;  /* 0x00009a0000087ab9 */ /* 0x000fe20000000a00 */
[C---:B----4-:R-:W-:Y:S01]  /*1530*/  IMAD.WIDE.U32 R6, R38.reuse, c[0x0][0x290], R36 ;  /* 0x0000a40026067a25 */ /* 0x050fe200078e0024 */
[----:B------:R-:W-:Y:S01]  /*1540*/  UIMAD UR8, UR26, UR8, URZ ;  /* 0x000000081a0872a4 */ /* 0x000fe2000f8e023f */
[----:B------:R-:W-:Y:S01]  /*1550*/  SHF.R.S32.HI R93, RZ, 0x1f, R83 ;  /* 0x0000001fff5d7819 */ /* 0x000fe20000011453 */
[----:B------:R-:W-:Y:S01]  /*1560*/  UIADD3 UR29, UR31, UR29, URZ ;  /* 0x0000001d1f1d7290 */ /* 0x000fe2000fffe03f */
[----:B------:R-:W-:Y:S01]  /*1570*/  IMAD.WIDE.U32 R4, R38, c[0x0][0x280], R20 ;  /* 0x0000a00026047a25 */ /* 0x000fe200078e0014 */
[----:B------:R-:W-:-:S02]  /*1580*/  UIMAD UR27, UR27, UR9, UR8 ;  /* 0x000000091b1b72a4 */ /* 0x000fc4000f8e0208 */
[----:B------:R-:W-:Y:S01]  /*1590*/  UMOV UR26, 0x60 ;  /* 0x00000060001a7882 */ /* 0x000fe20000000000 */
[----:B------:R-:W-:Y:S01]  /*15a0*/  IMAD.IADD R27, R9, 0x1, R11 ;  /* 0x00000001091b7824 */ /* 0x000fe200078e020b */
[----:B------:R-:W-:Y:S01]  /*15b0*/  ULDC.64 UR8, c[0x0][0x2b0] ;  /* 0x0000ac0000087ab9 */ /* 0x000fe20000000a00 */
[----:B------:R-:W-:Y:S01]  /*15c0*/  IMAD.IADD R25, R7, 0x1, R16 ;  /* 0x0000000107197824 */ /* 0x000fe200078e0210 */
[----:B------:R-:W-:Y:S01]  /*15d0*/  IADD3 R98, R97, UR27, RZ ;  /* 0x0000001b61627c10 */ /* 0x000fe2000fffe0ff */
[----:B------:R-:W-:Y:S01]  /*15e0*/  IMAD.IADD R19, R11, 0x1, R5 ;  /* 0x000000010b137824 */ /* 0x000fe200078e0205 */
[----:B------:R-:W-:Y:S01]  /*15f0*/  UIADD3 UR32, UR35, UR32, URZ ;  /* 0x0000002023207290 */ /* 0x000fe2000fffe03f */
[----:B------:R-:W-:Y:S02]  /*1600*/  IMAD.MOV.U32 R24, RZ, RZ, R6 ;  /* 0x000000ffff187224 */ /* 0x000fe400078e0006 */
[----:B------:R-:W-:Y:S02]  /*1610*/  IMAD.MOV.U32 R18, RZ, RZ, R4 ;  /* 0x000000ffff127224 */ /* 0x000fe400078e0004 */
[----:B------:R-:W-:-:S02]  /*1620*/  @P2 IMAD R9, R29, 0x30, RZ ;  /* 0x000000301d092824 */ /* 0x000fc400078e02ff */
[----:B------:R-:W-:-:S04]  /*1630*/  IMAD.WIDE.U32 R6, R38, c[0x0][0x290], R20 ;  /* 0x0000a40026067a25 */ /* 0x000fc800078e0014 */
[----:B------:R-:W-:-:S04]  /*1640*/  @P2 IMAD.WIDE.U32 R4, R148, 0x30, R2 ;  /* 0x0000003094042825 */ /* 0x000fc800078e0002 */
[----:B------:R-:W-:Y:S01]  /*1650*/  @P2 IMAD.IADD R9, R5, 0x1, R9 ;  /* 0x0000000105092824 */ /* 0x000fe200078e0209 */
[C---:B------:R-:W-:Y:S01]  /*1660*/  @P2 LEA R10, P4, R4.reuse, c[0x0][0x220], 0x1 ;  /* 0x00008800040a2a11 */ /* 0x040fe200078808ff */
[----:B------:R-:W-:Y:S02]  /*1670*/  @P1 IMAD.MOV.U32 R5, RZ, RZ, R3 ;  /* 0x000000ffff051224 */ /* 0x000fe400078e0003 */
[----:B------:R-:W-:Y:S01]  /*1680*/  IMAD.WIDE.U32 R108, R149, c[0x0][0x280], R26 ;  /* 0x0000a000956c7a25 */ /* 0x000fe200078e001a */
[----:B------:R-:W-:-:S03]  /*1690*/  @P2 LEA.HI.X R11, R4, c[0x0][0x224], R9, 0x1, P4 ;  /* 0x00008900040b2a11 */ /* 0x000fc600020f0c09 */
[----:B------:R-:W-:Y:S02]  /*16a0*/  @P1 IMAD.MOV.U32 R4, RZ, RZ, R2 ;  /* 0x000000ffff041224 */ /* 0x000fe400078e0002 */
[----:B------:R1:W-:Y:S01]  /*16b0*/  @P2 LDGSTS.E.BYPASS.LTC128B.128 [R90+0x5100], [R10.64], !P6 ;  /* 0x051000000a5a2fae */ /* 0x0003e2000f101d56 */
[----:B------:R-:W-:-:S04]  /*16c0*/  IMAD.WIDE.U32 R106, R149, c[0x0][0x290], R24 ;  /* 0x0000a400956a7a25 */ /* 0x000fc800078e0018 */
[----:B------:R-:W-:-:S04]  /*16d0*/  @P1 IMAD.WIDE.U32 R4, R148, 0x50, R4 ;  /* 0x0000005094041825 */ /* 0x000fc800078e0004 */
[----:B------:R-:W-:-:S04]  /*16e0*/  IMAD.WIDE.U32 R104, R149, c[0x0][0x280], R18 ;  /* 0x0000a00095687a25 */ /* 0x000fc800078e0012 */
[----:B-1----:R-:W-:-:S05]  /*16f0*/  IMAD.SHL.U32 R10, R156, 0x40, RZ ;  /* 0x000000409c0a7824 */ /* 0x002fca00078e00ff */
[----:B------:R-:W-:-:S04]  /*1700*/  LOP3.LUT R122, R10, 0x1c0, RZ, 0xc0, !PT ;  /* 0x000001c00a7a7812 */ /* 0x000fc800078ec0ff */
[----:B------:R-:W-:Y:S01]  /*1710*/  SHF.R.U32.HI R159, RZ, 0x3, R122 ;  /* 0x00000003ff9f7819 */ /* 0x000fe2000001167a */
[----:B---3--:R1:W3:Y:S02]  /*1720*/  @P5 R2UR UR28, R17 ;  /* 0x00000000111c53c2 */ /* 0x0082e400000e0000 */
[----:B-1----:R-:W-:Y:S01]  /*1730*/  IMAD.IADD R17, R16, 0x1, R7 ;  /* 0x0000000110117824 */ /* 0x002fe200078e0207 */
[----:B---3--:R-:W-:Y:S01]  /*1740*/  @UP0 USHF.R.S32.HI UR39, URZ, 0x1f, UR28 ;  /* 0x0000001f3f270899 */ /* 0x008fe2000801141c */
[----:B------:R-:W-:Y:S01]  /*1750*/  IMAD.IADD R7, R20, 0x1, R8 ;  /* 0x0000000114077824 */ /* 0x000fe200078e0208 */
[----:B------:R-:W-:Y:S01]  /*1760*/  @UP0 UMOV UR38, UR28 ;  /* 0x0000001c00260c82 */ /* 0x000fe20008000000 */
[----:B------:R-:W-:Y:S01]  /*1770*/  IMAD.MOV.U32 R16, RZ, RZ, R6 ;  /* 0x000000ffff107224 */ /* 0x000fe200078e0006 */
[C---:B------:R-:W-:Y:S01]  /*1780*/  @P3 LEA R6, P4, R148.reuse, R2, 0x6 ;  /* 0x0000000294063211 */ /* 0x040fe200078830ff */
[----:B------:R-:W-:Y:S01]  /*1790*/  @!UP0 UMOV UR38, UR20 ;  /* 0x0000001400268c82 */ /* 0x000fe20008000000 */
[----:B--2---:R-:W-:Y:S01]  /*17a0*/  SHF.R.S32.HI R14, RZ, 0x1f, R7 ;  /* 0x0000001fff0e7819 */ /* 0x004fe20000011407 */
[----:B------:R-:W-:Y:S01]  /*17b0*/  @!UP0 UMOV UR39, UR10 ;  /* 0x0000000a00278c82 */ /* 0x000fe20008000000 */
[C---:B------:R-:W-:Y:S01]  /*17c0*/  @P3 LEA.HI.X R9, R148.reuse, R3, R29, 0x6, P4 ;  /* 0x0000000394093211 */ /* 0x040fe200020f341d */
[----:B------:R-:W-:Y:S01]  /*17d0*/  @P0 IMAD.WIDE.U32 R2, R148, 0x60, R2 ;  /* 0x0000006094020825 */ /* 0x000fe200078e0002 */
[----:B------:R-:W-:Y:S01]  /*17e0*/  LEA.HI R14, R14, R7, RZ, 0x3 ;  /* 0x000000070e0e7211 */ /* 0x000fe200078f18ff */
[----:B------:R-:W-:Y:S01]  /*17f0*/  UIMAD UR28, UR39, UR8, URZ ;  /* 0x00000008271c72a4 */ /* 0x000fe2000f8e023f */
[----:B------:R-:W-:Y:S01]  /*1800*/  @P3 LEA R8, P4, R6, c[0x0][0x220], 0x1 ;  /* 0x0000880006083a11 */ /* 0x000fe200078808ff */
[----:B------:R-:W-:Y:S01]  /*1810*/  @P1 IMAD R7, R29, 0x50, RZ ;  /* 0x000000501d071824 */ /* 0x000fe200078e02ff */
[----:B------:R-:W-:Y:S01]  /*1820*/  SHF.L.U64.HI R148, R148, R155, c[0x0][0x23c] ;  /* 0x00008f0094947619 */ /* 0x000fe2000001029b */
[----:B------:R-:W-:Y:S01]  /*1830*/  UIMAD UR28, UR38, UR9, UR28 ;  /* 0x00000009261c72a4 */ /* 0x000fe2000f8e021c */
[----:B------:R-:W-:Y:S01]  /*1840*/  @P3 LEA.HI.X R9, R6, c[0x0][0x224], R9, 0x1, P4 ;  /* 0x0000890006093a11 */ /* 0x000fe200020f0c09 */
[----:B------:R-:W-:Y:S01]  /*1850*/  @P1 IMAD.IADD R7, R5, 0x1, R7 ;  /* 0x0000000105071824 */ /* 0x000fe200078e0207 */
[C---:B------:R-:W-:Y:S01]  /*1860*/  @P1 LEA R6, P4, R4.reuse, c[0x0][0x220], 0x1 ;  /* 0x0000880004061a11 */ /* 0x040fe200078808ff */
[----:B------:R-:W-:Y:S01]  /*1870*/  @P0 IMAD R5, R29, 0x60, RZ ;  /* 0x000000601d050824 */ /* 0x000fe200078e02ff */
[----:B------:R-:W-:Y:S01]  /*1880*/  ULDC UR10, c[0x0][0x284] ;  /* 0x0000a100000a7ab9 */ /* 0x000fe20000000800 */
[----:B------:R1:W-:Y:S01]  /*1890*/  @P3 LDGSTS.E.BYPASS.LTC128B.128 [R90+0x5900], [R8.64], !P6 ;  /* 0x05900000085a3fae */ /* 0x0003e2000f101d56 */
[----:B------:R-:W-:Y:S01]  /*18a0*/  @P1 LEA.HI.X R7, R4, c[0x0][0x224], R7, 0x1, P4 ;  /* 0x0000890004071a11 */ /* 0x000fe200020f0c07 */
[----:B------:R-:W-:Y:S01]  /*18b0*/  @P0 IMAD.IADD R5, R3, 0x1, R5 ;  /* 0x0000000103050824 */ /* 0x000fe200078e0205 */
[----:B------:R-:W-:Y:S01]  /*18c0*/  @P0 LEA R4, P4, R2, c[0x0][0x220], 0x1 ;  /* 0x0000880002040a11 */ /* 0x000fe200078808ff */
[----:B------:R-:W-:Y:S01]  /*18d0*/  ULDC UR9, c[0x0][0x294] ;  /* 0x0000a50000097ab9 */ /* 0x000fe20000000800 */
[----:B------:R-:W-:Y:S01]  /*18e0*/  LEA.HI R3, R28, R247, RZ, 0x5 ;  /* 0x000000f71c037211 */ /* 0x000fe200078f28ff */
[----:B------:R2:W-:Y:S01]  /*18f0*/  @P1 LDGSTS.E.BYPASS.LTC128B.128 [R90+0x6100], [R6.64], !P6 ;  /* 0x06100000065a1fae */ /* 0x0005e2000f101d56 */
[----:B------:R-:W-:Y:S01]  /*1900*/  @P0 LEA.HI.X R5, R2, c[0x0][0x224], R5, 0x1, P4 ;  /* 0x0000890002050a11 */ /* 0x000fe200020f0c05 */
[----:B------:R-:W-:Y:S01]  /*1910*/  UIMAD.WIDE.U32 UR36, UR38, UR8, URZ ;  /* 0x00000008262472a5 */ /* 0x000fe2000f8e003f */
[----:B------:R-:W-:Y:S01]  /*1920*/  SHF.R.S32.HI R2, RZ, 0x1f, R149 ;  /* 0x0000001fff027819 */ /* 0x000fe20000011495 */
[----:B------:R-:W-:Y:S01]  /*1930*/  IMAD.SHL.U32 R3, R3, 0x10, RZ ;  /* 0x0000001003037824 */ /* 0x000fe200078e00ff */
[----:B------:R-:W-:Y:S01]  /*1940*/  ULDC UR8, c[0x0][0x284] ;  /* 0x0000a10000087ab9 */ /* 0x000fe20000000800 */
[----:B------:R3:W-:Y:S01]  /*1950*/  @P0 LDGSTS.E.BYPASS.LTC128B.128 [R90+0x6900], [R4.64], !P6 ;  /* 0x06900000045a0fae */ /* 0x0007e2000f101d56 */
[----:B------:R-:W-:Y:S01]  /*1960*/  ISETP.GE.AND P0, PT, R20, c[0x0][0x1d4], PT ;  /* 0x0000750014007a0c */ /* 0x000fe20003f06270 */
[----:B------:R-:W-:Y:S01]  /*1970*/  UIMAD UR10, UR26, UR10, URZ ;  /* 0x0000000a1a0a72a4 */ /* 0x000fe2000f8e023f */
[----:B------:R-:W-:Y:S01]  /*1980*/  LOP3.LUT R135, R3, 0xfffffe00, RZ, 0xc0, !PT ;  /* 0xfffffe0003877812 */ /* 0x000fe200078ec0ff */
[----:B------:R-:W-:Y:S01]  /*1990*/  IMAD.SHL.U32 R3, R158, 0x40, RZ ;  /* 0x000000409e037824 */ /* 0x000fe200078e00ff */
[----:B------:R-:W-:Y:S01]  /*19a0*/  P2R R101, PR, RZ, 0x1 ;  /* 0x00000001ff657803 */ /* 0x000fe20000000000 */
[----:B------:R-:W0:Y:S01]  /*19b0*/  LDGDEPBAR ;  /* 0x00000000000079af */ /* 0x000e220000000000 */
[----:B------:R-:W-:Y:S01]  /*19c0*/  UIMAD UR9, UR26, UR9, URZ ;  /* 0x000000091a0972a4 */ /* 0x000fe2000f8e023f */
[----:B------:R-:W-:Y:S01]  /*19d0*/  ISETP.GE.AND P1, PT, R94, c[0x0][0x1d4], PT ;  /* 0x000075005e007a0c */ /* 0x000fe20003f26270 */
[----:B------:R-:W-:Y:S01]  /*19e0*/  UIMAD UR8, UR5, UR8, URZ ;  /* 0x00000008050872a4 */ /* 0x000fe2000f8e023f */
[----:B------:R-:W-:Y:S01]  /*19f0*/  LOP3.LUT R124, R3, 0x1c0, RZ, 0xc0, !PT ;  /* 0x000001c0037c7812 */ /* 0x000fe200078ec0ff */
[----:B------:R-:W-:Y:S01]  /*1a00*/  IMAD.WIDE.U32 R102, R149, c[0x0][0x290], R16 ;  /* 0x0000a40095667a25 */ /* 0x000fe200078e0010 */
[----:B------:R-:W-:Y:S01]  /*1a10*/  LOP3.LUT R95, R14, 0xfffffff8, RZ, 0xc0, !PT ;  /* 0xfffffff80e5f7812 */ /* 0x000fe200078ec0ff */
[----:B------:R-:W-:Y:S01]  /*1a20*/  UIADD3 UR28, UR37, UR28, URZ ;  /* 0x0000001c251c7290 */ /* 0x000fe2000fffe03f */
[----:B------:R-:W-:-:S02]  /*1a30*/  SHF.R.U32.HI R161, RZ, 0x3, R124 ;  /* 0x00000003ffa17819 */ /* 0x000fc4000001167c */
[----:B-1----:R-:W-:Y:S02]  /*1a40*/  SHF.R.S32.HI R9, RZ, 0x1f, R156 ;  /* 0x0000001fff097819 */ /* 0x002fe4000001149c */
[----:B------:R-:W-:Y:S02]  /*1a50*/  P2R R116, PR, RZ, 0x2 ;  /* 0x00000002ff747803 */ /* 0x000fe40000000000 */
[----:B------:R-:W-:Y:S01]  /*1a60*/  LEA.HI R3, R9, R156, RZ, 0x3 ;  /* 0x0000009c09037211 */ /* 0x000fe200078f18ff */
[----:B--2---:R-:W-:Y:S01]  /*1a70*/  IMAD.MOV.U32 R6, RZ, RZ, c[0x0][0x280] ;  /* 0x0000a000ff067624 */ /* 0x004fe200078e00ff */
[----:B------:R-:W-:Y:S02]  /*1a80*/  SHF.R.S32.HI R115, RZ, 0x3, R14 ;  /* 0x00000003ff737819 */ /* 0x000fe4000001140e */
[----:B------:R-:W-:Y:S01]  /*1a90*/  SHF.R.S32.HI R110, RZ, 0x1f, R95 ;  /* 0x0000001fff6e7819 */ /* 0x000fe2000001145f */
[C---:B------:R-:W-:Y:S01]  /*1aa0*/  IMAD.SHL.U32 R172, R6.reuse, 0x40, RZ ;  /* 0x0000004006ac7824 */ /* 0x040fe200078e00ff */
[C---:B------:R-:W-:Y:S01]  /*1ab0*/  SHF.L.U64.HI R152, R6.reuse, R153, c[0x0][0x284] ;  /* 0x0000a10006987619 */ /* 0x040fe20000010299 */
[----:B---3--:R-:W-:Y:S01]  /*1ac0*/  IMAD.MOV.U32 R4, RZ, RZ, c[0x0][0x290] ;  /* 0x0000a400ff047624 */ /* 0x008fe200078e00ff */
[----:B------:R-:W-:Y:S01]  /*1ad0*/  SHF.L.U64.HI R154, R6, R155, c[0x0][0x284] ;  /* 0x0000a100069a7619 */ /* 0x000fe2000001029b */
[C---:B------:R-:W-:Y:S01]  /*1ae0*/  IMAD R5, R2.reuse, c[0x0][0x280], RZ ;  /* 0x0000a00002057a24 */ /* 0x040fe200078e02ff */
[----:B------:R-:W-:Y:S01]  /*1af0*/  ISETP.NE.AND P1, PT, R175, 0x1, PT ;  /* 0x00000001af00780c */ /* 0x000fe20003f25270 */
[----:B------:R-:W-:Y:S01]  /*1b00*/  IMAD R2, R2, c[0x0][0x290], RZ ;  /* 0x0000a40002027a24 */ /* 0x000fe200078e02ff */
[C---:B------:R-:W-:Y:S01]  /*1b10*/  SHF.L.U64.HI R153, R4.reuse, R153, c[0x0][0x294] ;  /* 0x0000a50004997619 */ /* 0x040fe20000010299 */
[C---:B------:R-:W-:Y:S01]  /*1b20*/  IMAD.SHL.U32 R170, R4.reuse, 0x40, RZ ;  /* 0x0000004004aa7824 */ /* 0x040fe200078e00ff */
[C---:B------:R-:W-:Y:S01]  /*1b30*/  SHF.L.U64.HI R155, R4.reuse, R155, c[0x0][0x294] ;  /* 0x0000a500049b7619 */ /* 0x040fe2000001029b */
[----:B------:R-:W-:-:S02]  /*1b40*/  IMAD.SHL.U32 R171, R4, 0x20, RZ ;  /* 0x0000002004ab7824 */ /* 0x000fc400078e00ff */
[----:B------:R-:W-:-:S04]  /*1b50*/  IMAD.WIDE.U32 R166, R4, 0x60, RZ ;  /* 0x0000006004a67825 */ /* 0x000fc800078e00ff */
[----:B------:R-:W-:Y:S01]  /*1b60*/  IMAD.WIDE.U32 R162, R4, 0x70, RZ ;  /* 0x0000007004a27825 */ /* 0x000fe200078e00ff */
[----:B------:R-:W-:Y:S02]  /*1b70*/  SHF.R.S32.HI R4, RZ, 0x1f, R22 ;  /* 0x0000001fff047819 */ /* 0x000fe40000011416 */
[----:B------:R-:W-:Y:S01]  /*1b80*/  IADD3 R120, R167, UR9, RZ ;  /* 0x00000009a7787c10 */ /* 0x000fe2000fffe0ff */
[----:B------:R-:W-:Y:S01]  /*1b90*/  IMAD R7, R149, c[0x0][0x294], R2 ;  /* 0x0000a50095077a24 */ /* 0x000fe200078e0202 */
[----:B------:R-:W-:Y:S01]  /*1ba0*/  LEA.HI R2, R4, R38, RZ, 0x3 ;  /* 0x0000002604027211 */ /* 0x000fe200078f18ff */
[C---:B------:R-:W-:Y:S01]  /*1bb0*/  IMAD.SHL.U32 R173, R6.reuse, 0x20, RZ ;  /* 0x0000002006ad7824 */ /* 0x040fe200078e00ff */
[----:B------:R-:W-:Y:S01]  /*1bc0*/  SHF.R.S32.HI R4, RZ, 0x1f, R157 ;  /* 0x0000001fff047819 */ /* 0x000fe2000001149d */
[----:B------:R-:W-:Y:S01]  /*1bd0*/  IMAD.WIDE.U32 R168, R6, 0x60, RZ ;  /* 0x0000006006a87825 */ /* 0x000fe200078e00ff */
[----:B------:R-:W-:Y:S02]  /*1be0*/  LOP3.LUT R2, R2, 0xfffffff8, RZ, 0xc0, !PT ;  /* 0xfffffff802027812 */ /* 0x000fe400078ec0ff */
[----:B------:R-:W-:Y:S01]  /*1bf0*/  LEA.HI R4, R4, R157, RZ, 0x3 ;  /* 0x0000009d04047211 */ /* 0x000fe200078f18ff */
[----:B------:R-:W-:Y:S01]  /*1c00*/  IMAD.WIDE.U32 R164, R6, 0x70, RZ ;  /* 0x0000007006a47825 */ /* 0x000fe200078e00ff */
[----:B------:R-:W-:-:S02]  /*1c10*/  SHF.R.S32.HI R6, RZ, 0x1f, R158 ;  /* 0x0000001fff067819 */ /* 0x000fc4000001149e */
[----:B------:R-:W-:Y:S01]  /*1c20*/  IADD3 R119, R169, UR10, RZ ;  /* 0x0000000aa9777c10 */ /* 0x000fe2000fffe0ff */
[----:B------:R-:W-:Y:S01]  /*1c30*/  IMAD R8, R149, c[0x0][0x284], R5 ;  /* 0x0000a10095087a24 */ /* 0x000fe200078e0205 */
[----:B------:R-:W-:Y:S01]  /*1c40*/  LEA.HI R6, R6, R158, RZ, 0x3 ;  /* 0x0000009e06067211 */ /* 0x000fe200078f18ff */
[----:B------:R-:W-:Y:S01]  /*1c50*/  IMAD.SHL.U32 R5, R157, 0x40, RZ ;  /* 0x000000409d057824 */ /* 0x000fe200078e00ff */
[----:B------:R-:W-:Y:S01]  /*1c60*/  IADD3 R144, R163, UR21, RZ ;  /* 0x00000015a3907c10 */ /* 0x000fe2000fffe0ff */
[----:B------:R-:W-:Y:S01]  /*1c70*/  IMAD.IADD R2, R38, 0x1, -R2 ;  /* 0x0000000126027824 */ /* 0x000fe200078e0a02 */
[----:B------:R-:W-:Y:S01]  /*1c80*/  IADD3 R143, R165, UR8, RZ ;  /* 0x00000008a58f7c10 */ /* 0x000fe2000fffe0ff */
[----:B------:R-:W-:Y:S01]  /*1c90*/  IMAD.SHL.U32 R3, R3, 0x40, RZ ;  /* 0x0000004003037824 */ /* 0x000fe200078e00ff */
[----:B------:R-:W-:Y:S01]  /*1ca0*/  LOP3.LUT R123, R5, 0x1c0, RZ, 0xc0, !PT ;  /* 0x000001c0057b7812 */ /* 0x000fe200078ec0ff */
[C---:B------:R-:W-:Y:S01]  /*1cb0*/  IMAD.SHL.U32 R5, R2.reuse, 0x40, RZ ;  /* 0x0000004002057824 */ /* 0x040fe200078e00ff */
[----:B------:R-:W-:Y:S01]  /*1cc0*/  LOP3.LUT P0, RZ, R2, 0x4, RZ, 0xc0, !PT ;  /* 0x0000000402ff7812 */ /* 0x000fe2000780c0ff */
[----:B------:R-:W-:Y:S01]  /*1cd0*/  IMAD.SHL.U32 R2, R6, 0x40, RZ ;  /* 0x0000004006027824 */ /* 0x000fe200078e00ff */
[----:B------:R-:W-:Y:S01]  /*1ce0*/  LOP3.LUT R136, R3, 0xfffffe00, RZ, 0xc0, !PT ;  /* 0xfffffe0003887812 */ /* 0x000fe200078ec0ff */
[----:B------:R-:W-:Y:S01]  /*1cf0*/  IMAD.SHL.U32 R4, R4, 0x40, RZ ;  /* 0x0000004004047824 */ /* 0x000fe200078e00ff */
[----:B------:R-:W-:Y:S01]  /*1d00*/  LOP3.LUT R133, R5, 0x1c0, RZ, 0xc0, !PT ;  /* 0x000001c005857812 */ /* 0x000fe200078ec0ff */
[----:B------:R-:W-:Y:S01]  /*1d10*/  IMAD.IADD R114, R109, 0x1, R8 ;  /* 0x000000016d727824 */ /* 0x000fe200078e0208 */
[----:B------:R-:W-:Y:S01]  /*1d20*/  LOP3.LUT R138, R2, 0xfffffe00, RZ, 0xc0, !PT ;  /* 0xfffffe00028a7812 */ /* 0x000fe200078ec0ff */
[----:B------:R-:W-:Y:S01]  /*1d30*/  IMAD.IADD R112, R8, 0x1, R105 ;  /* 0x0000000108707824 */ /* 0x000fe200078e0269 */
[----:B------:R-:W-:Y:S01]  /*1d40*/  SHF.R.U32.HI R134, RZ, 0x3, R133 ;  /* 0x00000003ff867819 */ /* 0x000fe20000011685 */
[----:B------:R-:W-:Y:S01]  /*1d50*/  IMAD.IADD R113, R107, 0x1, R7 ;  /* 0x000000016b717824 */ /* 0x000fe200078e0207 */
[----:B------:R-:W-:Y:S01]  /*1d60*/  LOP3.LUT R2, R133, 0x18, R20, 0xf8, !PT ;  /* 0x0000001885027812 */ /* 0x000fe200078ef814 */
[----:B------:R-:W-:Y:S01]  /*1d70*/  IMAD.IADD R111, R7, 0x1, R103 ;  /* 0x00000001076f7824 */ /* 0x000fe200078e0267 */
[----:B------:R-:W-:Y:S01]  /*1d80*/  LOP3.LUT R3, R133, 0x38, R14, 0xf8, !PT ;  /* 0x0000003885037812 */ /* 0x000fe200078ef80e */
[----:B------:R-:W-:Y:S01]  /*1d90*/  ULDC.U8 UR8, c[0x0][0x298] ;  /* 0x0000a60000087ab9 */ /* 0x000fe20000000000 */
[----:B------:R-:W-:-:S02]  /*1da0*/  LOP3.LUT R2, R2, R134, RZ, 0x3c, !PT ;  /* 0x0000008602027212 */ /* 0x000fc400078e3cff */
[----:B------:R-:W-:Y:S02]  /*1db0*/  LOP3.LUT R137, R4, 0xfffffe00, RZ, 0xc0, !PT ;  /* 0xfffffe0004897812 */ /* 0x000fe400078ec0ff */
[----:B------:R-:W-:Y:S01]  /*1dc0*/  SHF.R.U32.HI R160, RZ, 0x3, R123 ;  /* 0x00000003ffa07819 */ /* 0x000fe2000001167b */
[----:B------:R-:W-:Y:S01]  /*1dd0*/  IMAD.IADD R2, R2, 0x1, R135 ;  /* 0x0000000102027824 */ /* 0x000fe200078e0287 */
[--C-:B------:R-:W-:Y:S02]  /*1de0*/  LOP3.LUT R6, R124, 0x38, R14.reuse, 0xf8, !PT ;  /* 0x000000387c067812 */ /* 0x100fe400078ef80e */
[--C-:B------:R-:W-:Y:S02]  /*1df0*/  LOP3.LUT R5, R123, 0x38, R14.reuse, 0xf8, !PT ;  /* 0x000000387b057812 */ /* 0x100fe400078ef80e */
[----:B------:R-:W-:Y:S02]  /*1e00*/  LEA R91, R2, 0x100, 0x1 ;  /* 0x00000100025b7811 */ /* 0x000fe400078e08ff */
[----:B------:R-:W-:-:S02]  /*1e10*/  LOP3.LUT R4, R122, 0x38, R14, 0xf8, !PT ;  /* 0x000000387a047812 */ /* 0x000fc400078ef80e */
[----:B------:R-:W-:Y:S02]  /*1e20*/  LOP3.LUT R2, R3, R134, RZ, 0x3c, !PT ;  /* 0x0000008603027212 */ /* 0x000fe400078e3cff */
[----:B------:R-:W-:Y:S02]  /*1e30*/  LOP3.LUT R6, R138, R6, R161, 0xf6, !PT ;  /* 0x000000068a067212 */ /* 0x000fe400078ef6a1 */
[----:B------:R-:W-:Y:S01]  /*1e40*/  LOP3.LUT R5, R137, R5, R160, 0xf6, !PT ;  /* 0x0000000589057212 */ /* 0x000fe200078ef6a0 */
[----:B------:R-:W-:Y:S01]  /*1e50*/  IMAD.IADD R2, R2, 0x1, R135 ;  /* 0x0000000102027824 */ /* 0x000fe200078e0287 */
[----:B------:R-:W-:Y:S01]  /*1e60*/  LOP3.LUT R3, R136, R4, R159, 0xf6, !PT ;  /* 0x0000000488037212 */ /* 0x000fe200078ef69f */
[----:B------:R-:W-:Y:S01]  /*1e70*/  IMAD.SHL.U32 R142, R6, 0x2, RZ ;  /* 0x00000002068e7824 */ /* 0x000fe200078e00ff */
[----:B------:R-:W-:Y:S01]  /*1e80*/  IADD3 R92, R91, 0x40, RZ ;  /* 0x000000405b5c7810 */ /* 0x000fe20007ffe0ff */
[----:B------:R-:W-:Y:S01]  /*1e90*/  IMAD.SHL.U32 R141, R5, 0x2, RZ ;  /* 0x00000002058d7824 */ /* 0x000fe200078e00ff */
[----:B------:R-:W-:Y:S01]  /*1ea0*/  @P0 IADD3 R92, R91, -0x40, RZ ;  /* 0xffffffc05b5c0810 */ /* 0x000fe20007ffe0ff */
[----:B------:R-:W-:Y:S01]  /*1eb0*/  IMAD.SHL.U32 R140, R3, 0x2, RZ ;  /* 0x00000002038c7824 */ /* 0x000fe200078e00ff */
[----:B------:R-:W-:Y:S01]  /*1ec0*/  BAR.SYNC.DEFER_BLOCKING 0x0 ;  /* 0x0000000000007b1d */ /* 0x000fe20000010000 */
[----:B------:R-:W-:Y:S01]  /*1ed0*/  IMAD.SHL.U32 R139, R2, 0x2, RZ ;  /* 0x00000002028b7824 */ /* 0x000fe200078e00ff */
[----:B------:R-:W-:-:S04]  /*1ee0*/  ISETP.GE.AND P0, PT, R174, 0x1, PT ;  /* 0x00000001ae00780c */ /* 0x000fc80003f06270 */
.L_x_102:
[----:B-1----:R-:W-:Y:S01]  /*1ef0*/  IMAD.U32 R2, RZ, RZ, UR6 ;  /* 0x00000006ff027e24 */ /* 0x002fe2000f8e00ff */
[----:B------:R-:W-:Y:S04]  /*1f00*/  DEPBAR.LE SB0, 0x0 ;  /* 0x000080000000791a */ /* 0x000fe80000000000 */
[----:B------:R-:W-:Y:S01]  /*1f10*/  IMAD R2, R2, 0x70, R0 ;  /* 0x0000007002027824 */ /* 0x000fe200078e0200 */
[----:B------:R-:W-:Y:S01]  /*1f20*/  ISETP.NE.AND P1, PT, R175, 0x1, PT ;  /* 0x00000001af00780c */ /* 0x000fe20003f25270 */
[----:B------:R-:W-:Y:S01]  /*1f30*/  IMAD.MOV.U32 R99, RZ, RZ, RZ ;  /* 0x000000ffff637224 */ /* 0x000fe200078e00ff */
[----:B------:R-:W-:Y:S01]  /*1f40*/  ISETP.GE.AND P2, PT, R174, 0x1, PT ;  /* 0x00000001ae00780c */ /* 0x000fe20003f46270 */
[----:B------:R-:W-:Y:S01]  /*1f50*/  IMAD.IADD R3, R146, 0x1, R2 ;  /* 0x0000000192037824 */ /* 0x000fe200078e0202 */
[----:B------:R-:W-:Y:S01]  /*1f60*/  ISETP.GE.AND P0, PT, R2, UR4, PT ;  /* 0x0000000402007c0c */ /* 0x000fe2000bf06270 */
[----:B------:R-:W-:Y:S02]  /*1f70*/  BSSY B2, `(.L_x_56) ;  /* 0x0000547000027945 */ /* 0x000fe40003800000 */
[--C-:B------:R-:W-:Y:S01]  /*1f80*/  IMAD.MOV.U32 R2, RZ, RZ, R3.reuse ;  /* 0x000000ffff027224 */ /* 0x100fe200078e0003 */
[----:B------:R-:W-:Y:S05]  /*1f90*/  ISETP.GT.OR P0, PT, R0, 0x6f, P0 ;  /* 0x0000006f0000780c */ /* 0x000fea0000704670 */
[----:B------:R-:W-:Y:S05]  /*1fa0*/  @P1 IMAD.HI.U32 R4, R3, c[0x0][0x2bc], RZ ;  /* 0x0000af0003041a27 */ /* 0x000fea00078e00ff */
[----:B------:R-:W-:Y:S04]  /*1fb0*/  @P1 SHF.R.U32.HI R2, RZ, c[0x0][0x2c0], R4 ;  /* 0x0000b000ff021a19 */ /* 0x000fe80000011604 */
[C---:B------:R-:W-:Y:S04]  /*1fc0*/  @!P0 IADD3 R5, P1, R2.reuse, UR36, RZ ;  /* 0x0000002402058c10 */ /* 0x040fe8000ff3e0ff */
[----:B------:R-:W-:Y:S01]  /*1fd0*/  @!P0 LEA.HI.X.SX32 R6, R2, UR28, 0x1, P1 ;  /* 0x0000001c02068c11 */ /* 0x000fe200088f0eff */
[----:B------:R-:W-:Y:S01]  /*1fe0*/  IMAD.MOV R2, RZ, RZ, -R2 ;  /* 0x000000ffff027224 */ /* 0x000fe200078e0a02 */
[C---:B------:R-:W-:Y:S03]  /*1ff0*/  @!P0 LEA R4, P1, R5.reuse, c[0x0][0x2a0], 0x2 ;  /* 0x0000a80005048a11 */ /* 0x040fe600078210ff */
[----:B------:R-:W-:Y:S01]  /*2000*/  IMAD R100, R2, c[0x0][0x2b8], R3 ;  /* 0x0000ae0002647a24 */ /* 0x000fe200078e0203 */
[----:B------:R-:W-:Y:S03]  /*2010*/  @!P0 LEA.HI.X R5, R5, c[0x0][0x2a4], R6, 0x2, P1 ;  /* 0x0000a90005058a11 */ /* 0x000fe600008f1406 */
[C---:B------:R-:W-:Y:S01]  /*2020*/  IMAD.WIDE.U32 R2, R100.reuse, c[0x0][0x1e0], RZ ;  /* 0x0000780064027a25 */ /* 0x040fe200078e00ff */
[----:B------:R-:W-:Y:S01]  /*2030*/  SHF.R.S32.HI R117, RZ, 0x1f, R100 ;  /* 0x0000001fff757819 */ /* 0x000fe20000011464 */
[----:B------:R1:W2:Y:S04]  /*2040*/  @!P0 LDG.E R99, [R4.64] ;  /* 0x0000001604638981 */ /* 0x0002a8000c1e1900 */
[----:B------:R-:W-:Y:S01]  /*2050*/  BAR.SYNC.DEFER_BLOCKING 0x0 ;  /* 0x0000000000007b1d */ /* 0x000fe20000010000 */
[----:B-1----:R-:W-:Y:S04]  /*2060*/  IMAD R4, R117, c[0x0][0x1e0], RZ ;  /* 0x0000780075047a24 */ /* 0x002fe800078e02ff */
[----:B------:R-:W-:Y:S04]  /*2070*/  IMAD R4, R100, c[0x0][0x1e4], R4 ;  /* 0x0000790064047a24 */ /* 0x000fe800078e0204 */
[----:B------:R-:W-:Y:S01]  /*2080*/  IMAD.IADD R3, R3, 0x1, R4 ;  /* 0x0000000103037824 */ /* 0x000fe200078e0204 */
[----:B--2---:R-:W-:Y:S03]  /*2090*/  SHF.R.S32.HI R118, RZ, 0x1f, R99 ;  /* 0x0000001fff767819 */ /* 0x004fe60000011463 */
[C---:B------:R-:W-:Y:S04]  /*20a0*/  IMAD.WIDE.U32 R2, R99.reuse, c[0x0][0x1f0], R2 ;  /* 0x00007c0063027a25 */ /* 0x040fe800078e0002 */
[----:B------:R-:W-:Y:S01]  /*20b0*/  IMAD R4, R118, c[0x0][0x1f0], RZ ;  /* 0x00007c0076047a24 */ /* 0x000fe200078e02ff */
[----:B------:R-:W-:Y:S03]  /*20c0*/  IADD3 R2, P0, R2, UR34, RZ ;  /* 0x0000002202027c10 */ /* 0x000fe6000ff1e0ff */
[----:B------:R-:W-:Y:S05]  /*20d0*/  IMAD R4, R99, c[0x0][0x1f4], R4 ;  /* 0x00007d0063047a24 */ /* 0x000fea00078e0204 */
[----:B------:R-:W-:Y:S02]  /*20e0*/  IADD3.X R3, R3, UR32, R4, P0, !PT ;  /* 0x0000002003037c10 */ /* 0x000fe400087fe404 */
[C---:B------:R-:W-:Y:S04]  /*20f0*/  LEA R89, P0, R2.reuse, c[0x0][0x1c8], 0x1 ;  /* 0x0000720002597a11 */ /* 0x040fe800078008ff */
[----:B------:R-:W-:Y:S01]  /*2100*/  LEA.HI.X R88, R2, c[0x0][0x1cc], R3, 0x1, P0 ;  /* 0x0000730002587a11 */ /* 0x000fe200000f0c03 */
[----:B------:R-:W-:-:S05]  /*2110*/  @!P2 BRA `(.L_x_57) ;  /* 0x00004e100000a947 */ /* 0x000fca0003800000 */
[----:B------:R-:W-:Y:S01]  /*2120*/  IMAD R3, R143, UR6, RZ ;  /* 0x000000068f037c24 */ /* 0x000fe2000f8e02ff */
[----:B------:R-:W-:Y:S01]  /*2130*/  ISETP.NE.AND P0, PT, RZ, UR8, PT ;  /* 0x00000008ff007c0c */ /* 0x000fe2000bf05270 */
[----:B------:R-:W-:Y:S01]  /*2140*/  IMAD R2, R144, UR6, RZ ;  /* 0x0000000690027c24 */ /* 0x000fe2000f8e02ff */
[----:B------:R-:W-:Y:S01]  /*2150*/  USHF.R.S32.HI UR9, URZ, 0x1f, UR6 ;  /* 0x0000001f3f097899 */ /* 0x000fe20008011406 */
[----:B------:R-:W-:Y:S01]  /*2160*/  IMAD.WIDE.U32 R72, R164, UR6, RZ ;  /* 0x00000006a4487c25 */ /* 0x000fe2000f8e00ff */
[----:B------:R-:W-:Y:S03]  /*2170*/  UIMAD UR5, UR6, -0x70, UR4 ;  /* 0xffffff90060578a4 */ /* 0x000fe6000f8e0204 */
[----:B------:R-:W-:Y:S01]  /*2180*/  IMAD.WIDE.U32 R74, R162, UR6, RZ ;  /* 0x00000006a24a7c25 */ /* 0x000fe2000f8e00ff */
[----:B------:R-:W-:Y:S03]  /*2190*/  UISETP.LT.AND UP0, UPT, UR5, 0x70, UPT ;  /* 0x000000700500788c */ /* 0x000fe6000bf01270 */
[----:B------:R-:W-:Y:S02]  /*21a0*/  IMAD R3, R164, UR9, R3 ;  /* 0x00000009a4037c24 */ /* 0x000fe4000f8e0203 */
[----:B------:R-:W-:Y:S01]  /*21b0*/  IMAD R2, R162, UR9, R2 ;  /* 0x00000009a2027c24 */ /* 0x000fe2000f8e0202 */
[----:B------:R-:W-:Y:S02]  /*21c0*/  USEL UR9, UR5, 0x70, UP0 ;  /* 0x0000007005097887 */ /* 0x000fe40008000000 */
[----:B------:R-:W-:Y:S02]  /*21d0*/  IADD3 R39, R73, R3, RZ ;  /* 0x0000000349277210 */ /* 0x000fe40007ffe0ff */
[----:B------:R-:W-:Y:S01]  /*21e0*/  IADD3 R43, R75, R2, RZ ;  /* 0x000000024b2b7210 */ /* 0x000fe20007ffe0ff */
[----:B------:R-:W-:-:S05]  /*21f0*/  @!P0 BRA `(.L_x_58) ;  /* 0x0000284000008947 */ /* 0x000fca0003800000 */
[----:B------:R-:W-:Y:S01]  /*2200*/  ISETP.GE.AND P4, PT, R38, UR9, PT ;  /* 0x0000000926007c0c */ /* 0x000fe2000bf86270 */
[----:B------:R-:W-:Y:S01]  /*2210*/  BSSY B0, `(.L_x_59) ;  /* 0x000001b000007945 */ /* 0x000fe20003800000 */
[----:B------:R-:W-:Y:S01]  /*2220*/  CS2R R50, SRZ ;  /* 0x0000000000327805 */ /* 0x000fe2000001ff00 */
[----:B------:R-:W-:Y:S01]  /*2230*/  CS2R R46, SRZ ;  /* 0x00000000002e7805 */ /* 0x000fe2000001ff00 */
[----:B------:R-:W-:Y:S01]  /*2240*/  CS2R R40, SRZ ;  /* 0x0000000000287805 */ /* 0x000fe2000001ff00 */
[----:B------:R-:W-:Y:S01]  /*2250*/  CS2R R12, SRZ ;  /* 0x00000000000c7805 */ /* 0x000fe2000001ff00 */
[----:B------:R-:W-:Y:S07]  /*2260*/  CS2R R2, SRZ ;  /* 0x0000000000027805 */ /* 0x000fee000001ff00 */
[----:B------:R-:W-:-:S05]  /*2270*/  @P4 BRA `(.L_x_60) ;  /* 0x0000014000004947 */ /* 0x000fca0003800000 */
[----:B------:R-:W-:Y:S01]  /*2280*/  IADD3 R2, P0, R108, R72, RZ ;  /* 0x000000486c027210 */ /* 0x000fe20007f1e0ff */
[----:B------:R-:W-:Y:S01]  /*2290*/  CS2R R40, SRZ ;  /* 0x0000000000287805 */ /* 0x000fe2000001ff00 */
[----:B------:R-:W-:Y:S01]  /*22a0*/  CS2R R46, SRZ ;  /* 0x00000000002e7805 */ /* 0x000fe2000001ff00 */
[----:B------:R-:W-:Y:S02]  /*22b0*/  CS2R R12, SRZ ;  /* 0x00000000000c7805 */ /* 0x000fe4000001ff00 */
[----:B------:R-:W-:Y:S01]  /*22c0*/  IMAD.X R4, R39, 0x1, R114, P0 ;  /* 0x0000000127047824 */ /* 0x000fe200000e0672 */
[----:B------:R-:W-:Y:S05]  /*22d0*/  IADD3 R3, P0, R106, R74, RZ ;  /* 0x0000004a6a037210 */ /* 0x000fea0007f1e0ff */
[----:B------:R-:W-:Y:S01]  /*22e0*/  IMAD.X R5, R43, 0x1, R113, P0 ;  /* 0x000000012b057824 */ /* 0x000fe200000e0671 */
[C---:B------:R-:W-:Y:S04]  /*22f0*/  LEA R6, P0, R2.reuse, c[0x0][0x270], 0x1 ;  /* 0x00009c0002067a11 */ /* 0x040fe800078008ff */
[----:B------:R-:W-:Y:S02]  /*2300*/  LEA.HI.X R7, R2, c[0x0][0x274], R4, 0x1, P0 ;  /* 0x00009d0002077a11 */ /* 0x000fe400000f0c04 */
[C---:B------:R-:W-:Y:S04]  /*2310*/  LEA R4, P0, R3.reuse, c[0x0][0x288], 0x1 ;  /* 0x0000a20003047a11 */ /* 0x040fe800078008ff */
[----:B------:R-:W-:Y:S02]  /*2320*/  LEA.HI.X R5, R3, c[0x0][0x28c], R5, 0x1, P0 ;  /* 0x0000a30003057a11 */ /* 0x000fe400000f0c05 */
[----:B------:R-:W-:Y:S01]  /*2330*/  ISETP.GE.AND P0, PT, R36, c[0x0][0x27c], PT ;  /* 0x00009f0024007a0c */ /* 0x000fe20003f06270 */
[----:B------:R-:W-:Y:S11]  /*2340*/  CS2R R2, SRZ ;  /* 0x0000000000027805 */ /* 0x000ff6000001ff00 */
[----:B------:R-:W-:Y:S01]  /*2350*/  @!UPT UIADD3 URZ, URZ, URZ, URZ ;  /* 0x0000003f3f3ff290 */ /* 0x000fe2000fffe03f */
[----:B------:R1:W5:Y:S04]  /*2360*/  @!P0 LDG.E.64 R40, [R6.64] ;  /* 0x0000001606288981 */ /* 0x000368000c1e1b00 */
[----:B------:R1:W5:Y:S01]  /*2370*/  @!P0 LDG.E.64 R2, [R4.64] ;  /* 0x0000001604028981 */ /* 0x000362000c1e1b00 */
[----:B------:R-:W-:Y:S11]  /*2380*/  ISETP.GE.AND P0, PT, R23, c[0x0][0x27c], PT ;  /* 0x00009f0017007a0c */ /* 0x000ff60003f06270 */
[----:B------:R-:W-:Y:S02]  /*2390*/  @!UPT UIADD3 URZ, URZ, URZ, URZ ;  /* 0x0000003f3f3ff290 */ /* 0x000fe4000fffe03f */
[----:B------:R1:W5:Y:S04]  /*23a0*/  @!P0 LDG.E.64 R46, [R6.64+0x20] ;  /* 0x00002016062e8981 */ /* 0x000368000c1e1b00 */
[----:B------:R1:W5:Y:S02]  /*23b0*/  @!P0 LDG.E.64 R12, [R4.64+0x20] ;  /* 0x00002016040c8981 */ /* 0x000364000c1e1b00 */
.L_x_60:
[----:B------:R-:W-:Y:S05]  /*23c0*/  BSYNC B0 ;  /* 0x0000000000007941 */ /* 0x000fea0003800000 */
.L_x_59:
[----:B------:R-:W-:Y:S01]  /*23d0*/  ISETP.GE.AND P5, PT, R158, UR9, PT ;  /* 0x000000099e007c0c */ /* 0x000fe2000bfa6270 */
[----:B-1---5:R-:W-:Y:S01]  /*23e0*/  IMAD.MOV.U32 R7, RZ, RZ, R46 ;  /* 0x000000ffff077224 */ /* 0x022fe200078e002e */
[----:B------:R-:W-:Y:S01]  /*23f0*/  BSSY B0, `(.L_x_61) ;  /* 0x0000025000007945 */ /* 0x000fe20003800000 */
[----:B------:R-:W-:Y:S01]  /*2400*/  IMAD.MOV.U32 R6, RZ, RZ, R47 ;  /* 0x000000ffff067224 */ /* 0x000fe200078e002f */
[----:B------:R-:W-:Y:S01]  /*2410*/  CS2R R48, SRZ ;  /* 0x0000000000307805 */ /* 0x000fe2000001ff00 */
[----:B------:R-:W-:Y:S01]  /*2420*/  IMAD.MOV.U32 R5, RZ, RZ, R40 ;  /* 0x000000ffff057224 */ /* 0x000fe200078e0028 */
[----:B------:R-:W-:Y:S01]  /*2430*/  CS2R R16, SRZ ;  /* 0x0000000000107805 */ /* 0x000fe2000001ff00 */
[----:B------:R-:W-:Y:S01]  /*2440*/  IMAD.MOV.U32 R4, RZ, RZ, R41 ;  /* 0x000000ffff047224 */ /* 0x000fe200078e0029 */
[----:B------:R-:W-:Y:S01]  /*2450*/  PRMT R60, R7, 0x5410, R6 ;  /* 0x00005410073c7816 */ /* 0x000fe20000000006 */
[----:B------:R-:W-:Y:S01]  /*2460*/  IMAD.MOV.U32 R6, RZ, RZ, R13 ;  /* 0x000000ffff067224 */ /* 0x000fe200078e000d */
[----:B------:R-:W-:Y:S01]  /*2470*/  PRMT R42, R5, 0x7610, R42 ;  /* 0x00007610052a7816 */ /* 0x000fe2000000002a */
[----:B------:R-:W-:Y:S01]  /*2480*/  IMAD.MOV.U32 R5, RZ, RZ, R2 ;  /* 0x000000ffff057224 */ /* 0x000fe200078e0002 */
[----:B------:R-:W-:Y:S01]  /*2490*/  PRMT R44, R4, 0x7610, R44 ;  /* 0x00007610042c7816 */ /* 0x000fe2000000002c */
[----:B------:R-:W-:Y:S01]  /*24a0*/  CS2R R14, SRZ ;  /* 0x00000000000e7805 */ /* 0x000fe2000001ff00 */
[----:B------:R-:W-:Y:S02]  /*24b0*/  MOV R7, R12 ;  /* 0x0000000c00077202 */ /* 0x000fe40000000f00 */
[----:B------:R-:W-:Y:S02]  /*24c0*/  MOV R4, R3 ;  /* 0x0000000300047202 */ /* 0x000fe40000000f00 */
[----:B------:R-:W-:Y:S02]  /*24d0*/  PRMT R30, R7, 0x5410, R6 ;  /* 0x00005410071e7816 */ /* 0x000fe40000000006 */
[----:B------:R-:W-:Y:S01]  /*24e0*/  PRMT R22, R5, 0x5410, R4 ;  /* 0x0000541005167816 */ /* 0x000fe20000000004 */
[----:B------:R-:W-:-:S05]  /*24f0*/  @P5 BRA `(.L_x_62) ;  /* 0x0000014000005947 */ /* 0x000fca0003800000 */
[----:B------:R-:W-:Y:S01]  /*2500*/  IADD3 R4, P1, P0, R108, R72, R173 ;  /* 0x000000486c047210 */ /* 0x000fe2000783e0ad */
[----:B------:R-:W-:Y:S01]  /*2510*/  CS2R R48, SRZ ;  /* 0x0000000000307805 */ /* 0x000fe2000001ff00 */
[----:B------:R-:W-:Y:S01]  /*2520*/  CS2R R14, SRZ ;  /* 0x00000000000e7805 */ /* 0x000fe2000001ff00 */
[----:B------:R-:W-:Y:S01]  /*2530*/  CS2R R50, SRZ ;  /* 0x0000000000327805 */ /* 0x000fe2000001ff00 */
[----:B------:R-:W-:Y:S01]  /*2540*/  IADD3.X R7, R114, R39, R154, P1, P0 ;  /* 0x0000002772077210 */ /* 0x000fe20000fe049a */
[----:B------:R-:W-:Y:S01]  /*2550*/  CS2R R16, SRZ ;  /* 0x0000000000107805 */ /* 0x000fe2000001ff00 */
[----:B------:R-:W-:Y:S04]  /*2560*/  IADD3 R5, P1, P0, R106, R74, R171 ;  /* 0x0000004a6a057210 */ /* 0x000fe8000783e0ab */
[----:B------:R-:W-:Y:S02]  /*2570*/  IADD3.X R8, R113, R43, R155, P1, P0 ;  /* 0x0000002b71087210 */ /* 0x000fe40000fe049b */
[C---:B------:R-:W-:Y:S04]  /*2580*/  LEA R6, P0, R4.reuse, c[0x0][0x270], 0x1 ;  /* 0x00009c0004067a11 */ /* 0x040fe800078008ff */
[----:B------:R-:W-:Y:S02]  /*2590*/  LEA.HI.X R7, R4, c[0x0][0x274], R7, 0x1, P0 ;  /* 0x00009d0004077a11 */ /* 0x000fe400000f0c07 */
[C---:B------:R-:W-:Y:S04]  /*25a0*/  LEA R4, P0, R5.reuse, c[0x0][0x288], 0x1 ;  /* 0x0000a20005047a11 */ /* 0x040fe800078008ff */
[----:B------:R-:W-:Y:S02]  /*25b0*/  LEA.HI.X R5, R5, c[0x0][0x28c], R8, 0x1, P0 ;  /* 0x0000a30005057a11 */ /* 0x000fe400000f0c08 */
[----:B------:R-:W-:Y:S11]  /*25c0*/  ISETP.GE.AND P0, PT, R36, c[0x0][0x27c], PT ;  /* 0x00009f0024007a0c */ /* 0x000ff60003f06270 */
[----:B------:R-:W-:Y:S02]  /*25d0*/  @!UPT UIADD3 URZ, URZ, URZ, URZ ;  /* 0x0000003f3f3ff290 */ /* 0x000fe4000fffe03f */
[----:B------:R1:W5:Y:S04]  /*25e0*/  @!P0 LDG.E.64 R48, [R6.64] ;  /* 0x0000001606308981 */ /* 0x000368000c1e1b00 */
[----:B------:R1:W5:Y:S01]  /*25f0*/  @!P0 LDG.E.64 R14, [R4.64] ;  /* 0x00000016040e8981 */ /* 0x000362000c1e1b00 */
[----:B------:R-:W-:Y:S11]  /*2600*/  ISETP.GE.AND P0, PT, R23, c[0x0][0x27c], PT ;  /* 0x00009f0017007a0c */ /* 0x000ff60003f06270 */
[----:B------:R-:W-:Y:S02]  /*2610*/  @!UPT UIADD3 URZ, URZ, URZ, URZ ;  /* 0x0000003f3f3ff290 */ /* 0x000fe4000fffe03f */
[----:B------:R1:W5:Y:S04]  /*2620*/  @!P0 LDG.E.64 R50, [R6.64+0x20] ;  /* 0x0000201606328981 */ /* 0x000368000c1e1b00 */
[----:B------:R1:W5:Y:S02]  /*2630*/  @!P0 LDG.E.64 R16, [R4.64+0x20] ;  /* 0x0000201604108981 */ /* 0x000364000c1e1b00 */
.L_x_62:
[----:B------:R-:W-:Y:S05]  /*2640*/  BSYNC B0 ;  /* 0x0000000000007941 */ /* 0x000fea0003800000 */
.L_x_61:
[----:B------:R-:W-:Y:S01]  /*2650*/  ISETP.GE.AND P3, PT, R157, UR9, PT ;  /* 0x000000099d007c0c */ /* 0x000fe2000bf66270 */
[----:B-1---5:R-:W-:Y:S01]  /*2660*/  IMAD.MOV.U32 R7, RZ, RZ, R50 ;  /* 0x000000ffff077224 */ /* 0x022fe200078e0032 */
[----:B------:R-:W-:Y:S01]  /*2670*/  MOV R5, R48 ;  /* 0x0000003000057202 */ /* 0x000fe20000000f00 */
[----:B------:R-:W-:Y:S01]  /*2680*/  IMAD.MOV.U32 R6, RZ, RZ, R51 ;  /* 0x000000ffff067224 */ /* 0x000fe200078e0033 */
[----:B------:R-:W-:Y:S01]  /*2690*/  BSSY B0, `(.L_x_63) ;  /* 0x0000024000007945 */ /* 0x000fe20003800000 */
[----:B------:R-:W-:Y:S01]  /*26a0*/  IMAD.MOV.U32 R4, RZ, RZ, R49 ;  /* 0x000000ffff047224 */ /* 0x000fe200078e0031 */
[----:B------:R-:W-:Y:S01]  /*26b0*/  CS2R R58, SRZ ;  /* 0x00000000003a7805 */ /* 0x000fe2000001ff00 */
[----:B------:R-:W-:Y:S01]  /*26c0*/  CS2R R54, SRZ ;  /* 0x0000000000367805 */ /* 0x000fe2000001ff00 */
[----:B------:R-:W-:Y:S01]  /*26d0*/  PRMT R62, R7, 0x5410, R6 ;  /* 0x00005410073e7816 */ /* 0x000fe20000000006 */
[----:B------:R-:W-:Y:S01]  /*26e0*/  IMAD.MOV.U32 R7, RZ, RZ, R16 ;  /* 0x000000ffff077224 */ /* 0x000fe200078e0010 */
[----:B------:R-:W-:Y:S01]  /*26f0*/  PRMT R61, R5, 0x5410, R4 ;  /* 0x00005410053d7816 */ /* 0x000fe20000000004 */
[----:B------:R-:W-:Y:S01]  /*2700*/  IMAD.MOV.U32 R5, RZ, RZ, R14 ;  /* 0x000000ffff057224 */ /* 0x000fe200078e000e */
[----:B------:R-:W-:Y:S01]  /*2710*/  MOV R6, R17 ;  /* 0x0000001100067202 */ /* 0x000fe20000000f00 */
[----:B------:R-:W-:Y:S01]  /*2720*/  CS2R R52, SRZ ;  /* 0x0000000000347805 */ /* 0x000fe2000001ff00 */
[----:B------:R-:W-:Y:S01]  /*2730*/  MOV R4, R15 ;  /* 0x0000000f00047202 */ /* 0x000fe20000000f00 */
[----:B------:R-:W-:Y:S01]  /*2740*/  CS2R R24, SRZ ;  /* 0x0000000000187805 */ /* 0x000fe2000001ff00 */
[----:B------:R-:W-:Y:S01]  /*2750*/  PRMT R32, R7, 0x5410, R6 ;  /* 0x0000541007207816 */ /* 0x000fe20000000006 */
[----:B------:R-:W-:Y:S01]  /*2760*/  CS2R R18, SRZ ;  /* 0x0000000000127805 */ /* 0x000fe2000001ff00 */
        /* <DEDUP_REMOVED lines=22> */
.L_x_64:
[----:B------:R-:W-:Y:S05]  /*28d0*/  BSYNC B0 ;  /* 0x0000000000007941 */ /* 0x000fea0003800000 */
.L_x_63:
        /* <DEDUP_REMOVED lines=38> */
.L_x_66:
[----:B------:R-:W-:Y:S05]  /*2b40*/  BSYNC B0 ;  /* 0x0000000000007941 */ /* 0x000fea0003800000 */
.L_x_65:
[----:B-1---5:R-:W-:Y:S01]  /*2b50*/  MOV R5, R56 ;  /* 0x0000003800057202 */ /* 0x022fe20000000f00 */
[----:B------:R1:W2:Y:S01]  /*2b60*/  SHFL.IDX PT, R70, R88, RZ, 0x1c1f ;  /* 0x001c1fff58467589 */ /* 0x0002a200000e0000 */
[----:B------:R-:W-:Y:S01]  /*2b70*/  IMAD.MOV.U32 R7, RZ, RZ, R58 ;  /* 0x000000ffff077224 */ /* 0x000fe200078e003a */
[----:B------:R-:W-:Y:S01]  /*2b80*/  BSSY B1, `(.L_x_67) ;  /* 0x0000081000017945 */ /* 0x000fe20003800000 */
[----:B------:R-:W-:Y:S02]  /*2b90*/  IMAD.MOV.U32 R6, RZ, RZ, R59 ;  /* 0x000000ffff067224 */ /* 0x000fe400078e003b */
[----:B------:R-:W-:Y:S01]  /*2ba0*/  IMAD.MOV.U32 R4, RZ, RZ, R57 ;  /* 0x000000ffff047224 */ /* 0x000fe200078e0039 */
[----:B------:R1:W3:Y:S02]  /*2bb0*/  SHFL.IDX PT, R67, R89, RZ, 0x1c1f ;  /* 0x001c1fff59437589 */ /* 0x0002e400000e0000 */
[----:B------:R-:W-:Y:S01]  /*2bc0*/  PRMT R66, R7, 0x5410, R6 ;  /* 0x0000541007427816 */ /* 0x000fe20000000006 */
[----:B------:R-:W-:Y:S01]  /*2bd0*/  IMAD.MOV.U32 R7, RZ, RZ, R28 ;  /* 0x000000ffff077224 */ /* 0x000fe200078e001c */
[----:B------:R-:W-:Y:S01]  /*2be0*/  PRMT R65, R5, 0x5410, R4 ;  /* 0x0000541005417816 */ /* 0x000fe20000000004 */
[----:B------:R-:W-:Y:S01]  /*2bf0*/  IMAD.MOV.U32 R5, RZ, RZ, R26 ;  /* 0x000000ffff057224 */ /* 0x000fe200078e001a */
[----:B------:R-:W-:Y:S02]  /*2c00*/  MOV R6, R29 ;  /* 0x0000001d00067202 */ /* 0x000fe40000000f00 */
[----:B------:R-:W-:Y:S02]  /*2c10*/  MOV R4, R27 ;  /* 0x0000001b00047202 */ /* 0x000fe40000000f00 */
[----:B------:R-:W-:Y:S02]  /*2c20*/  PRMT R39, R7, 0x5410, R6 ;  /* 0x0000541007277816 */ /* 0x000fe40000000006 */
[----:B------:R-:W-:Y:S01]  /*2c30*/  PRMT R35, R5, 0x5410, R4 ;  /* 0x0000541005237816 */ /* 0x000fe20000000004 */
[----:B------:R-:W-:-:S05]  /*2c40*/  @P4 BRA `(.L_x_68) ;  /* 0x0000074000004947 */ /* 0x000fca0003800000 */
[----:B------:R-:W-:Y:S01]  /*2c50*/  ISETP.NE.AND P0, PT, R101, RZ, PT ;  /* 0x000000ff6500720c */ /* 0x000fe20003f05270 */
[----:B------:R-:W-:Y:S01]  /*2c60*/  @!UPT UIADD3 URZ, URZ, URZ, URZ ;  /* 0x0000003f3f3ff290 */ /* 0x000fe2000fffe03f */
[----:B------:R-:W-:Y:S11]  /*2c70*/  BSSY B0, `(.L_x_69) ;  /* 0x0000038000007945 */ /* 0x000ff60003800000 */
[----:B------:R-:W-:-:S05]  /*2c80*/  @P0 BRA `(.L_x_70) ;  /* 0x0000036000000947 */ /* 0x000fca0003800000 */
[C---:B---3--:R-:W-:Y:S01]  /*2c90*/  LEA R68, P0, R20.reuse, R67, 0x1 ;  /* 0x0000004314447211 */ /* 0x048fe200078008ff */
[----:B------:R-:W3:Y:S03]  /*2ca0*/  LDS.128 R8, [R91+0x3800] ;  /* 0x003800005b087984 */ /* 0x000ee60000000c00 */
[----:B--2---:R-:W-:Y:S02]  /*2cb0*/  LEA.HI.X R69, R20, R70, R21, 0x1, P0 ;  /* 0x0000004614457211 */ /* 0x004fe400000f0c15 */
[----:B------:R-:W-:Y:S11]  /*2cc0*/  ISETP.GE.AND P0, PT, R36, c[0x0][0x27c], PT ;  /* 0x00009f0024007a0c */ /* 0x000ff60003f06270 */
[----:B------:R-:W-:Y:S02]  /*2cd0*/  @!UPT UIADD3 URZ, URZ, URZ, URZ ;  /* 0x0000003f3f3ff290 */ /* 0x000fe4000fffe03f */
[----:B------:R-:W-:Y:S01]  /*2ce0*/  @!P0 SHF.R.U64 R6, R2, 0x10, R3 ;  /* 0x0000001002068819 */ /* 0x000fe20000001203 */
[----:B------:R-:W-:Y:S01]  /*2cf0*/  @!P0 HADD2.F32 R2, -RZ, R22.H0_H0 ;  /* 0x20000016ff028230 */ /* 0x000fe20000004100 */
[----:B------:R-:W-:Y:S02]  /*2d00*/  @!P0 SHF.R.U64 R43, R40, 0x10, R41 ;  /* 0x00000010282b8819 */ /* 0x000fe40000001229 */
[----:B------:R-:W-:Y:S02]  /*2d10*/  @!P0 SHF.R.U32.HI R7, RZ, 0x10, R3 ;  /* 0x00000010ff078819 */ /* 0x000fe40000011603 */
[----:B------:R-:W-:Y:S01]  /*2d20*/  @!P0 SHF.R.U32.HI R45, RZ, 0x10, R41 ;  /* 0x00000010ff2d8819 */ /* 0x000fe20000011629 */
[----:B------:R-:W-:Y:S02]  /*2d30*/  @!P0 HADD2.F32 R41, -RZ, R42.H0_H0 ;  /* 0x2000002aff298230 */ /* 0x000fe40000004100 */
[----:B------:R-:W-:Y:S02]  /*2d40*/  @!P0 HADD2.F32 R43, -RZ, R43.H0_H0 ;  /* 0x2000002bff2b8230 */ /* 0x000fe40000004100 */
[----:B------:R-:W-:Y:S01]  /*2d50*/  @!P0 HADD2.F32 R45, -RZ, R45.H0_H0 ;  /* 0x2000002dff2d8230 */ /* 0x000fe20000004100 */
[----:B---3--:R-:W-:Y:S02]  /*2d60*/  @!P0 MOV R5, R8 ;  /* 0x0000000800058202 */ /* 0x008fe40000000f00 */
[----:B------:R-:W-:Y:S03]  /*2d70*/  @!P0 MOV R4, R9 ;  /* 0x0000000900048202 */ /* 0x000fe60000000f00 */
[--C-:B------:R-:W-:Y:S02]  /*2d80*/  @!P0 HADD2.F32 R40, -RZ, R5.reuse.H1_H1 ;  /* 0x30000005ff288230 */ /* 0x100fe40000004100 */
[----:B------:R-:W-:Y:S02]  /*2d90*/  @!P0 HADD2.F32 R3, -RZ, R5.H0_H0 ;  /* 0x20000005ff038230 */ /* 0x000fe40000004100 */
[----:B------:R-:W-:Y:S01]  /*2da0*/  @!P0 HADD2.F32 R5, -RZ, R6.H0_H0 ;  /* 0x20000006ff058230 */ /* 0x000fe20000004100 */
[-C--:B------:R-:W-:Y:S01]  /*2db0*/  @!P0 FMUL.FTZ R71, R40, R2.reuse ;  /* 0x0000000228478220 */ /* 0x080fe20000410000 */
[--C-:B------:R-:W-:Y:S01]  /*2dc0*/  @!P0 HADD2.F32 R42, -RZ, R4.reuse.H1_H1 ;  /* 0x30000004ff2a8230 */ /* 0x100fe20000004100 */
[C---:B------:R-:W-:Y:S01]  /*2dd0*/  @!P0 FMUL.FTZ R2, R3.reuse, R2 ;  /* 0x0000000203028220 */ /* 0x040fe20000410000 */
[----:B------:R-:W-:Y:S01]  /*2de0*/  @!P0 HADD2.F32 R4, -RZ, R4.H0_H0 ;  /* 0x20000004ff048230 */ /* 0x000fe20000004100 */
[----:B------:R-:W-:Y:S01]  /*2df0*/  @!P0 FFMA.FTZ R73, R3, R41, -R71 ;  /* 0x0000002903498223 */ /* 0x000fe20000010847 */
[----:B------:R-:W-:Y:S01]  /*2e00*/  @!P0 MOV R6, R10 ;  /* 0x0000000a00068202 */ /* 0x000fe20000000f00 */
[-C--:B------:R-:W-:Y:S02]  /*2e10*/  @!P0 FMUL.FTZ R71, R42, R5.reuse ;  /* 0x000000052a478220 */ /* 0x080fe40000410000 */
[----:B------:R-:W-:Y:S01]  /*2e20*/  @!P0 FMUL.FTZ R3, R4, R5 ;  /* 0x0000000504038220 */ /* 0x000fe20000410000 */
[----:B------:R-:W-:Y:S01]  /*2e30*/  @!P0 MOV R5, R11 ;  /* 0x0000000b00058202 */ /* 0x000fe20000000f00 */
[----:B------:R-:W-:Y:S01]  /*2e40*/  @!P0 FFMA.FTZ R2, R40, R41, R2 ;  /* 0x0000002928028223 */ /* 0x000fe20000010002 */
[----:B------:R-:W-:Y:S01]  /*2e50*/  @!P0 HADD2.F32 R40, -RZ, R6.H1_H1 ;  /* 0x30000006ff288230 */ /* 0x000fe20000004100 */
[-C--:B------:R-:W-:Y:S01]  /*2e60*/  @!P0 FFMA.FTZ R72, R4, R43.reuse, -R71 ;  /* 0x0000002b04488223 */ /* 0x080fe20000010847 */
[----:B------:R-:W-:Y:S01]  /*2e70*/  @!P0 HADD2.F32 R4, -RZ, R22.H1_H1 ;  /* 0x30000016ff048230 */ /* 0x000fe20000004100 */
[----:B------:R-:W-:Y:S01]  /*2e80*/  @!P0 FFMA.FTZ R3, R42, R43, R3 ;  /* 0x0000002b2a038223 */ /* 0x000fe20000010003 */
[----:B------:R-:W-:Y:S01]  /*2e90*/  @!P0 F2FP.PACK_AB R2, R2, R73 ;  /* 0x000000490202823e */ /* 0x000fe200000000ff */
[----:B------:R-:W-:Y:S02]  /*2ea0*/  @!P0 HADD2.F32 R22, -RZ, R7.H0_H0 ;  /* 0x20000007ff168230 */ /* 0x000fe40000004100 */
[----:B------:R-:W-:Y:S01]  /*2eb0*/  @!P0 HADD2.F32 R7, -RZ, R6.H0_H0 ;  /* 0x20000006ff078230 */ /* 0x000fe20000004100 */
[----:B------:R-:W-:Y:S01]  /*2ec0*/  @!P0 F2FP.PACK_AB R3, R3, R72 ;  /* 0x000000480303823e */ /* 0x000fe200000000ff */
[----:B------:R-:W-:Y:S01]  /*2ed0*/  @!P0 HADD2.F32 R41, -RZ, R44.H0_H0 ;  /* 0x2000002cff298230 */ /* 0x000fe20000004100 */
[----:B------:R-:W-:Y:S01]  /*2ee0*/  @!P0 MOV R8, R2 ;  /* 0x0000000200088202 */ /* 0x000fe20000000f00 */
[--C-:B------:R-:W-:Y:S01]  /*2ef0*/  @!P0 HADD2.F32 R44, -RZ, R5.reuse.H1_H1 ;  /* 0x30000005ff2c8230 */ /* 0x100fe20000004100 */
[----:B------:R-:W-:Y:S01]  /*2f00*/  @!P0 MOV R9, R3 ;  /* 0x0000000300098202 */ /* 0x000fe20000000f00 */
[----:B------:R-:W-:Y:S01]  /*2f10*/  @!P0 HADD2.F32 R6, -RZ, R5.H0_H0 ;  /* 0x20000005ff068230 */ /* 0x000fe20000004100 */
[-C--:B------:R-:W-:Y:S02]  /*2f20*/  @!P0 FMUL.FTZ R5, R40, R4.reuse ;  /* 0x0000000428058220 */ /* 0x080fe40000410000 */
[C---:B------:R-:W-:Y:S02]  /*2f30*/  @!P0 FMUL.FTZ R4, R7.reuse, R4 ;  /* 0x0000000407048220 */ /* 0x040fe40000410000 */
[-C--:B------:R-:W-:Y:S02]  /*2f40*/  @!P0 FMUL.FTZ R71, R44, R22.reuse ;  /* 0x000000162c478220 */ /* 0x080fe40000410000 */
[-C--:B------:R-:W-:Y:S02]  /*2f50*/  @!P0 FFMA.FTZ R7, R7, R41.reuse, -R5 ;  /* 0x0000002907078223 */ /* 0x080fe40000010805 */
[----:B------:R-:W-:Y:S02]  /*2f60*/  @!P0 FMUL.FTZ R5, R6, R22 ;  /* 0x0000001606058220 */ /* 0x000fe40000410000 */
[----:B------:R-:W-:Y:S02]  /*2f70*/  @!P0 FFMA.FTZ R4, R40, R41, R4 ;  /* 0x0000002928048223 */ /* 0x000fe40000010004 */
[-C--:B------:R-:W-:Y:S02]  /*2f80*/  @!P0 FFMA.FTZ R71, R6, R45.reuse, -R71 ;  /* 0x0000002d06478223 */ /* 0x080fe40000010847 */
[----:B------:R-:W-:Y:S01]  /*2f90*/  @!P0 FFMA.FTZ R5, R44, R45, R5 ;  /* 0x0000002d2c058223 */ /* 0x000fe20000010005 */
[----:B------:R-:W-:Y:S04]  /*2fa0*/  @!P0 F2FP.PACK_AB R4, R4, R7 ;  /* 0x000000070404823e */ /* 0x000fe800000000ff */
[----:B------:R-:W-:Y:S02]  /*2fb0*/  @!P0 F2FP.PACK_AB R5, R5, R71 ;  /* 0x000000470505823e */ /* 0x000fe400000000ff */
[----:B------:R-:W-:Y:S02]  /*2fc0*/  @!P0 MOV R10, R4 ;  /* 0x00000004000a8202 */ /* 0x000fe40000000f00 */
[----:B------:R-:W-:Y:S05]  /*2fd0*/  @!P0 MOV R11, R5 ;  /* 0x00000005000b8202 */ /* 0x000fea0000000f00 */
[----:B------:R2:W-:Y:S02]  /*2fe0*/  ST.E.128 [R68.64], R8 ;  /* 0x0000000844007985 */ /* 0x0005e4000c101d16 */
.L_x_70:
[----:B------:R-:W-:Y:S05]  /*2ff0*/  BSYNC B0 ;  /* 0x0000000000007941 */ /* 0x000fea0003800000 */
.L_x_69:
[----:B------:R-:W-:Y:S11]  /*3000*/  ISETP.NE.AND P0, PT, R116, RZ, PT ;  /* 0x000000ff7400720c */ /* 0x000ff60003f05270 */
[----:B------:R-:W-:Y:S02]  /*3010*/  @!UPT UIADD3 URZ, URZ, URZ, URZ ;  /* 0x0000003f3f3ff290 */ /* 0x000fe4000fffe03f */
[----:B------:R-:W-:-:S05]  /*3020*/  @P0 BRA `(.L_x_68) ;  /* 0x0000036000000947 */ /* 0x000fca0003800000 */
[C---:B---3--:R-:W-:Y:S01]  /*3030*/  LEA R44, P0, R83.reuse, R67, 0x1 ;  /* 0x00000043532c7211 */ /* 0x048fe200078008ff */
[----:B--2---:R-:W2:Y:S03]  /*3040*/  LDS.128 R8, [R92+0x3800] ;  /* 0x003800005c087984 */ /* 0x004ea60000000c00 */
[----:B------:R-:W-:Y:S02]  /*3050*/  LEA.HI.X R45, R83, R70, R93, 0x1, P0 ;  /* 0x00000046532d7211 */ /* 0x000fe400000f0c5d */
[----:B------:R-:W-:Y:S11]  /*3060*/  ISETP.GE.AND P0, PT, R23, c[0x0][0x27c], PT ;  /* 0x00009f0017007a0c */ /* 0x000ff60003f06270 */
[----:B------:R-:W-:Y:S02]  /*3070*/  @!UPT UIADD3 URZ, URZ, URZ, URZ ;  /* 0x0000003f3f3ff290 */ /* 0x000fe4000fffe03f */
[----:B------:R-:W-:Y:S01]  /*3080*/  @!P0 HADD2.F32 R2, -RZ, R30.H0_H0 ;  /* 0x2000001eff028230 */ /* 0x000fe20000004100 */
[----:B------:R-:W-:Y:S01]  /*3090*/  @!P0 SHF.R.U64 R5, R12, 0x10, R13 ;  /* 0x000000100c058819 */ /* 0x000fe2000000120d */
[----:B------:R-:W-:Y:S01]  /*30a0*/  @!P0 HADD2.F32 R7, -RZ, R60.H0_H0 ;  /* 0x2000003cff078230 */ /* 0x000fe20000004100 */
[----:B------:R-:W-:Y:S02]  /*30b0*/  @!P0 SHF.R.U64 R22, R46, 0x10, R47 ;  /* 0x000000102e168819 */ /* 0x000fe4000000122f */
[----:B------:R-:W-:Y:S01]  /*30c0*/  @!P0 SHF.R.U32.HI R12, RZ, 0x10, R13 ;  /* 0x00000010ff0c8819 */ /* 0x000fe2000001160d */
[----:B------:R-:W-:Y:S01]  /*30d0*/  @!P0 HADD2.F32 R5, -RZ, R5.H0_H0 ;  /* 0x20000005ff058230 */ /* 0x000fe20000004100 */
[----:B------:R-:W-:Y:S01]  /*30e0*/  @!P0 SHF.R.U32.HI R42, RZ, 0x10, R47 ;  /* 0x00000010ff2a8819 */ /* 0x000fe2000001162f */
[----:B------:R-:W-:Y:S02]  /*30f0*/  @!P0 HADD2.F32 R22, -RZ, R22.H0_H0 ;  /* 0x20000016ff168230 */ /* 0x000fe40000004100 */
[----:B------:R-:W-:Y:S02]  /*3100*/  @!P0 HADD2.F32 R12, -RZ, R12.H0_H0 ;  /* 0x2000000cff0c8230 */ /* 0x000fe40000004100 */
[----:B------:R-:W-:Y:S01]  /*3110*/  @!P0 HADD2.F32 R42, -RZ, R42.H0_H0 ;  /* 0x2000002aff2a8230 */ /* 0x000fe20000004100 */
[----:B--2---:R-:W-:Y:S02]  /*3120*/  @!P0 MOV R3, R8 ;  /* 0x0000000800038202 */ /* 0x004fe40000000f00 */
[----:B------:R-:W-:Y:S03]  /*3130*/  @!P0 MOV R4, R9 ;  /* 0x0000000900048202 */ /* 0x000fe60000000f00 */
[--C-:B------:R-:W-:Y:S02]  /*3140*/  @!P0 HADD2.F32 R6, -RZ, R3.reuse.H1_H1 ;  /* 0x30000003ff068230 */ /* 0x100fe40000004100 */
[----:B------:R-:W-:Y:S02]  /*3150*/  @!P0 HADD2.F32 R3, -RZ, R3.H0_H0 ;  /* 0x20000003ff038230 */ /* 0x000fe40000004100 */
[--C-:B------:R-:W-:Y:S01]  /*3160*/  @!P0 HADD2.F32 R13, -RZ, R4.reuse.H1_H1 ;  /* 0x30000004ff0d8230 */ /* 0x100fe20000004100 */
[CC--:B------:R-:W-:Y:S01]  /*3170*/  @!P0 FMUL.FTZ R40, R6.reuse, R2.reuse ;  /* 0x0000000206288220 */ /* 0x0c0fe20000410000 */
[----:B------:R-:W-:Y:S01]  /*3180*/  @!P0 HADD2.F32 R4, -RZ, R4.H0_H0 ;  /* 0x20000004ff048230 */ /* 0x000fe20000004100 */
[C---:B------:R-:W-:Y:S02]  /*3190*/  @!P0 FMUL.FTZ R2, R3.reuse, R2 ;  /* 0x0000000203028220 */ /* 0x040fe40000410000 */
[-C--:B------:R-:W-:Y:S02]  /*31a0*/  @!P0 FFMA.FTZ R47, R3, R7.reuse, -R40 ;  /* 0x00000007032f8223 */ /* 0x080fe40000010828 */
[----:B------:R-:W-:Y:S01]  /*31b0*/  @!P0 FFMA.FTZ R2, R6, R7, R2 ;  /* 0x0000000706028223 */ /* 0x000fe20000010002 */
[----:B------:R-:W-:Y:S01]  /*31c0*/  @!P0 MOV R6, R10 ;  /* 0x0000000a00068202 */ /* 0x000fe20000000f00 */
[CC--:B------:R-:W-:Y:S02]  /*31d0*/  @!P0 FMUL.FTZ R40, R13.reuse, R5.reuse ;  /* 0x000000050d288220 */ /* 0x0c0fe40000410000 */
[C---:B------:R-:W-:Y:S01]  /*31e0*/  @!P0 FMUL.FTZ R3, R4.reuse, R5 ;  /* 0x0000000504038220 */ /* 0x040fe20000410000 */
[----:B------:R-:W-:Y:S01]  /*31f0*/  @!P0 MOV R5, R11 ;  /* 0x0000000b00058202 */ /* 0x000fe20000000f00 */
[-C--:B------:R-:W-:Y:S01]  /*3200*/  @!P0 FFMA.FTZ R46, R4, R22.reuse, -R40 ;  /* 0x00000016042e8223 */ /* 0x080fe20000010828 */
[----:B------:R-:W-:Y:S01]  /*3210*/  @!P0 HADD2.F32 R4, -RZ, R30.H1_H1 ;  /* 0x3000001eff048230 */ /* 0x000fe20000004100 */
[----:B------:R-:W-:Y:S01]  /*3220*/  @!P0 FFMA.FTZ R3, R13, R22, R3 ;  /* 0x000000160d038223 */ /* 0x000fe20000010003 */
[----:B------:R-:W-:Y:S01]  /*3230*/  @!P0 F2FP.PACK_AB R2, R2, R47 ;  /* 0x0000002f0202823e */ /* 0x000fe200000000ff */
[--C-:B------:R-:W-:Y:S02]  /*3240*/  @!P0 HADD2.F32 R30, -RZ, R6.reuse.H1_H1 ;  /* 0x30000006ff1e8230 */ /* 0x100fe40000004100 */
[----:B------:R-:W-:Y:S01]  /*3250*/  @!P0 HADD2.F32 R7, -RZ, R6.H0_H0 ;  /* 0x20000006ff078230 */ /* 0x000fe20000004100 */
[----:B------:R-:W-:Y:S01]  /*3260*/  @!P0 F2FP.PACK_AB R3, R3, R46 ;  /* 0x0000002e0303823e */ /* 0x000fe200000000ff */
[----:B------:R-:W-:Y:S01]  /*3270*/  @!P0 HADD2.F32 R40, -RZ, R60.H1_H1 ;  /* 0x3000003cff288230 */ /* 0x000fe20000004100 */
[----:B------:R-:W-:Y:S01]  /*3280*/  @!P0 MOV R8, R2 ;  /* 0x0000000200088202 */ /* 0x000fe20000000f00 */
[--C-:B------:R-:W-:Y:S01]  /*3290*/  @!P0 HADD2.F32 R41, -RZ, R5.reuse.H1_H1 ;  /* 0x30000005ff298230 */ /* 0x100fe20000004100 */
[----:B------:R-:W-:Y:S01]  /*32a0*/  @!P0 MOV R9, R3 ;  /* 0x0000000300098202 */ /* 0x000fe20000000f00 */
[----:B------:R-:W-:Y:S01]  /*32b0*/  @!P0 HADD2.F32 R6, -RZ, R5.H0_H0 ;  /* 0x20000005ff068230 */ /* 0x000fe20000004100 */
[-C--:B------:R-:W-:Y:S02]  /*32c0*/  @!P0 FMUL.FTZ R5, R30, R4.reuse ;  /* 0x000000041e058220 */ /* 0x080fe40000410000 */
[----:B------:R-:W-:Y:S02]  /*32d0*/  @!P0 FMUL.FTZ R4, R7, R4 ;  /* 0x0000000407048220 */ /* 0x000fe40000410000 */
[----:B------:R-:W-:Y:S02]  /*32e0*/  @!P0 FMUL.FTZ R43, R41, R12 ;  /* 0x0000000c292b8220 */ /* 0x000fe40000410000 */
[----:B------:R-:W-:Y:S02]  /*32f0*/  @!P0 FFMA.FTZ R7, R7, R40, -R5 ;  /* 0x0000002807078223 */ /* 0x000fe40000010805 */
        /* <DEDUP_REMOVED lines=9> */
.L_x_68:
[----:B------:R-:W-:Y:S05]  /*3390*/  BSYNC B1 ;  /* 0x0000000000017941 */ /* 0x000fea0003800000 */
.L_x_67:
[----:B------:R4:W1:Y:S01]  /*33a0*/  SHFL.IDX PT, R43, R88, 0x1, 0x1c1f ;  /* 0x003c1f00582b7f89 */ /* 0x00086200000e0000 */
[----:B------:R-:W-:Y:S03]  /*33b0*/  BSSY B1, `(.L_x_71) ;  /* 0x0000077000017945 */ /* 0x000fe60003800000 */
[----:B------:R4:W3:Y:S01]  /*33c0*/  SHFL.IDX PT, R42, R89, 0x1, 0x1c1f ;  /* 0x003c1f00592a7f89 */ /* 0x0008e200000e0000 */
[----:B------:R-:W-:-:S05]  /*33d0*/  @P5 BRA `(.L_x_72) ;  /* 0x0000074000005947 */ /* 0x000fca0003800000 */
[----:B------:R-:W-:Y:S01]  /*33e0*/  ISETP.NE.AND P0, PT, R101, RZ, PT ;  /* 0x000000ff6500720c */ /* 0x000fe20003f05270 */
[----:B------:R-:W-:Y:S01]  /*33f0*/  @!UPT UIADD3 URZ, URZ, URZ, URZ ;  /* 0x0000003f3f3ff290 */ /* 0x000fe2000fffe03f */
[----:B------:R-:W-:Y:S11]  /*3400*/  BSSY B0, `(.L_x_73) ;  /* 0x0000038000007945 */ /* 0x000ff60003800000 */
[----:B------:R-:W-:-:S05]  /*3410*/  @P0 BRA `(.L_x_74) ;  /* 0x0000036000000947 */ /* 0x000fca0003800000 */
[C---:B---3--:R-:W-:Y:S01]  /*3420*/  LEA R40, P0, R20.reuse, R42, 0x1 ;  /* 0x0000002a14287211 */ /* 0x048fe200078008ff */
[----:B--2---:R-:W2:Y:S03]  /*3430*/  LDS.128 R8, [R91+0x4800] ;  /* 0x004800005b087984 */ /* 0x004ea60000000c00 */
[----:B-1----:R-:W-:Y:S02]  /*3440*/  LEA.HI.X R41, R20, R43, R21, 0x1, P0 ;  /* 0x0000002b14297211 */ /* 0x002fe400000f0c15 */
[----:B------:R-:W-:Y:S11]  /*3450*/  ISETP.GE.AND P0, PT, R36, c[0x0][0x27c], PT ;  /* 0x00009f0024007a0c */ /* 0x000ff60003f06270 */
[----:B------:R-:W-:Y:S02]  /*3460*/  @!UPT UIADD3 URZ, URZ, URZ, URZ ;  /* 0x0000003f3f3ff290 */ /* 0x000fe4000fffe03f */
[----:B------:R-:W-:Y:S01]  /*3470*/  @!P0 HADD2.F32 R2, -RZ, R31.H0_H0 ;  /* 0x2000001fff028230 */ /* 0x000fe20000004100 */
[----:B------:R-:W-:Y:S01]  /*3480*/  @!P0 SHF.R.U64 R5, R14, 0x10, R15 ;  /* 0x000000100e058819 */ /* 0x000fe2000000120f */
[--C-:B------:R-:W-:Y:S01]  /*3490*/  @!P0 HADD2.F32 R7, -RZ, R61.reuse.H0_H0 ;  /* 0x2000003dff078230 */ /* 0x100fe20000004100 */
[----:B------:R-:W-:Y:S01]  /*34a0*/  @!P0 SHF.R.U64 R13, R48, 0x10, R49 ;  /* 0x00000010300d8819 */ /* 0x000fe20000001231 */
[----:B------:R-:W-:Y:S01]  /*34b0*/  @!P0 HADD2.F32 R22, -RZ, R61.H1_H1 ;  /* 0x3000003dff168230 */ /* 0x000fe20000004100 */
[----:B------:R-:W-:Y:S01]  /*34c0*/  @!P0 SHF.R.U32.HI R14, RZ, 0x10, R15 ;  /* 0x00000010ff0e8819 */ /* 0x000fe2000001160f */
[----:B------:R-:W-:Y:S01]  /*34d0*/  @!P0 HADD2.F32 R5, -RZ, R5.H0_H0 ;  /* 0x20000005ff058230 */ /* 0x000fe20000004100 */
[----:B------:R-:W-:Y:S01]  /*34e0*/  @!P0 SHF.R.U32.HI R48, RZ, 0x10, R49 ;  /* 0x00000010ff308819 */ /* 0x000fe20000011631 */
        /* <DEDUP_REMOVED lines=13> */
[-C--:B------:R-:W-:Y:S02]  /*35c0*/  @!P0 FMUL.FTZ R15, R12, R5.reuse ;  /* 0x000000050c0f8220 */ /* 0x080fe40000410000 */
[C---:B------:R-:W-:Y:S01]  /*35d0*/  @!P0 FMUL.FTZ R3, R4.reuse, R5 ;  /* 0x0000000504038220 */ /* 0x040fe20000410000 */
[----:B------:R-:W-:Y:S01]  /*35e0*/  @!P0 MOV R5, R11 ;  /* 0x0000000b00058202 */ /* 0x000fe20000000f00 */
[-C--:B------:R-:W-:Y:S01]  /*35f0*/  @!P0 FFMA.FTZ R45, R4, R13.reuse, -R15 ;  /* 0x0000000d042d8223 */ /* 0x080fe2000001080f */
[--C-:B------:R-:W-:Y:S01]  /*3600*/  @!P0 HADD2.F32 R15, -RZ, R6.reuse.H1_H1 ;  /* 0x30000006ff0f8230 */ /* 0x100fe20000004100 */
[----:B------:R-:W-:Y:S01]  /*3610*/  @!P0 FFMA.FTZ R3, R12, R13, R3 ;  /* 0x0000000d0c038223 */ /* 0x000fe20000010003 */
[----:B------:R-:W-:Y:S01]  /*3620*/  @!P0 F2FP.PACK_AB R2, R2, R46 ;  /* 0x0000002e0202823e */ /* 0x000fe200000000ff */
[----:B------:R-:W-:Y:S02]  /*3630*/  @!P0 HADD2.F32 R4, -RZ, R31.H1_H1 ;  /* 0x3000001fff048230 */ /* 0x000fe40000004100 */
[----:B------:R-:W-:Y:S01]  /*3640*/  @!P0 HADD2.F32 R7, -RZ, R6.H0_H0 ;  /* 0x20000006ff078230 */ /* 0x000fe20000004100 */
[----:B------:R-:W-:Y:S01]  /*3650*/  @!P0 F2FP.PACK_AB R3, R3, R45 ;  /* 0x0000002d0303823e */ /* 0x000fe200000000ff */
[--C-:B------:R-:W-:Y:S01]  /*3660*/  @!P0 HADD2.F32 R30, -RZ, R5.reuse.H1_H1 ;  /* 0x30000005ff1e8230 */ /* 0x100fe20000004100 */
[----:B------:R-:W-:Y:S01]  /*3670*/  @!P0 MOV R8, R2 ;  /* 0x0000000200088202 */ /* 0x000fe20000000f00 */
[----:B------:R-:W-:Y:S01]  /*3680*/  @!P0 HADD2.F32 R6, -RZ, R5.H0_H0 ;  /* 0x20000005ff068230 */ /* 0x000fe20000004100 */
[-C--:B------:R-:W-:Y:S01]  /*3690*/  @!P0 FMUL.FTZ R5, R15, R4.reuse ;  /* 0x000000040f058220 */ /* 0x080fe20000410000 */
[----:B------:R-:W-:Y:S01]  /*36a0*/  @!P0 MOV R9, R3 ;  /* 0x0000000300098202 */ /* 0x000fe20000000f00 */
[C---:B------:R-:W-:Y:S01]  /*36b0*/  @!P0 FMUL.FTZ R4, R7.reuse, R4 ;  /* 0x0000000407048220 */ /* 0x040fe20000410000 */
[----:B------:R-:W-:Y:S01]  /*36c0*/  @!P0 HADD2.F32 R31, -RZ, R48.H0_H0 ;  /* 0x20000030ff1f8230 */ /* 0x000fe20000004100 */
[----:B------:R-:W-:Y:S02]  /*36d0*/  @!P0 FMUL.FTZ R44, R30, R14 ;  /* 0x0000000e1e2c8220 */ /* 0x000fe40000410000 */
[----:B------:R-:W-:Y:S02]  /*36e0*/  @!P0 FFMA.FTZ R7, R7, R22, -R5 ;  /* 0x0000001607078223 */ /* 0x000fe40000010805 */
[C---:B------:R-:W-:Y:S02]  /*36f0*/  @!P0 FMUL.FTZ R5, R6.reuse, R14 ;  /* 0x0000000e06058220 */ /* 0x040fe40000410000 */
        /* <DEDUP_REMOVED lines=8> */
.L_x_74:
[----:B------:R-:W-:Y:S05]  /*3780*/  BSYNC B0 ;  /* 0x0000000000007941 */ /* 0x000fea0003800000 */
.L_x_73:
[----:B------:R-:W-:Y:S11]  /*3790*/  ISETP.NE.AND P0, PT, R116, RZ, PT ;  /* 0x000000ff7400720c */ /* 0x000ff60003f05270 */
[----:B------:R-:W-:Y:S02]  /*37a0*/  @!UPT UIADD3 URZ, URZ, URZ, URZ ;  /* 0x0000003f3f3ff290 */ /* 0x000fe4000fffe03f */
[----:B------:R-:W-:-:S05]  /*37b0*/  @P0 BRA `(.L_x_72) ;  /* 0x0000036000000947 */ /* 0x000fca0003800000 */
[C---:B---3--:R-:W-:Y:S01]  /*37c0*/  LEA R30, P0, R83.reuse, R42, 0x1 ;  /* 0x0000002a531e7211 */ /* 0x048fe200078008ff */
[----:B-12---:R-:W1:Y:S03]  /*37d0*/  LDS.128 R8, [R92+0x4800] ;  /* 0x004800005c087984 */ /* 0x006e660000000c00 */
[----:B------:R-:W-:Y:S02]  /*37e0*/  LEA.HI.X R31, R83, R43, R93, 0x1, P0 ;  /* 0x0000002b531f7211 */ /* 0x000fe400000f0c5d */
        /* <DEDUP_REMOVED lines=11> */
[----:B------:R-:W-:Y:S02]  /*38a0*/  @!P0 HADD2.F32 R12, -RZ, R12.H0_H0 ;  /* 0x2000000cff0c8230 */ /* 0x000fe40000004100 */
[----:B------:R-:W-:Y:S01]  /*38b0*/  @!P0 HADD2.F32 R22, -RZ, R22.H0_H0 ;  /* 0x20000016ff168230 */ /* 0x000fe20000004100 */
[----:B-1----:R-:W-:Y:S02]  /*38c0*/  @!P0 MOV R3, R8 ;  /* 0x0000000800038202 */ /* 0x002fe40000000f00 */
        /* <DEDUP_REMOVED lines=25> */
[----:B------:R-:W-:Y:S02]  /*3a60*/  @!P0 FMUL.FTZ R4, R7, R4 ;  /* 0x0000000407048220 */ /* 0x000fe40000410000 */
        /* <DEDUP_REMOVED lines=11> */
.L_x_72:
[----:B------:R-:W-:Y:S05]  /*3b20*/  BSYNC B1 ;  /* 0x0000000000017941 */ /* 0x000fea0003800000 */
.L_x_71:
[----:B------:R4:W3:Y:S01]  /*3b30*/  SHFL.IDX PT, R32, R88, 0x2, 0x1c1f ;  /* 0x005c1f0058207f89 */ /* 0x0008e200000e0000 */
[----:B------:R-:W-:Y:S03]  /*3b40*/  BSSY B1, `(.L_x_75) ;  /* 0x0000077000017945 */ /* 0x000fe60003800000 */
[----:B------:R4:W2:Y:S01]  /*3b50*/  SHFL.IDX PT, R22, R89, 0x2, 0x1c1f ;  /* 0x005c1f0059167f89 */ /* 0x0008a200000e0000 */
[----:B------:R-:W-:-:S05]  /*3b60*/  @P3 BRA `(.L_x_76) ;  /* 0x0000074000003947 */ /* 0x000fca0003800000 */
[----:B------:R-:W-:Y:S01]  /*3b70*/  ISETP.NE.AND P0, PT, R101, RZ, PT ;  /* 0x000000ff6500720c */ /* 0x000fe20003f05270 */
[----:B------:R-:W-:Y:S01]  /*3b80*/  @!UPT UIADD3 URZ, URZ, URZ, URZ ;  /* 0x0000003f3f3ff290 */ /* 0x000fe2000fffe03f */
[----:B------:R-:W-:Y:S11]  /*3b90*/  BSSY B0, `(.L_x_77) ;  /* 0x0000038000007945 */ /* 0x000ff60003800000 */
[----:B------:R-:W-:-:S05]  /*3ba0*/  @P0 BRA `(.L_x_78) ;  /* 0x0000036000000947 */ /* 0x000fca0003800000 */
[C---:B-12---:R-:W-:Y:S01]  /*3bb0*/  LEA R30, P0, R20.reuse, R22, 0x1 ;  /* 0x00000016141e7211 */ /* 0x046fe200078008ff */
[----:B------:R-:W1:Y:S03]  /*3bc0*/  LDS.128 R8, [R91+0x5800] ;  /* 0x005800005b087984 */ /* 0x000e660000000c00 */
[----:B---3--:R-:W-:Y:S02]  /*3bd0*/  LEA.HI.X R31, R20, R32, R21, 0x1, P0 ;  /* 0x00000020141f7211 */ /* 0x008fe400000f0c15 */
        /* <DEDUP_REMOVED lines=51> */
.L_x_78:
[----:B------:R-:W-:Y:S05]  /*3f10*/  BSYNC B0 ;  /* 0x0000000000007941 */ /* 0x000fea0003800000 */
.L_x_77:
[----:B------:R-:W-:Y:S11]  /*3f20*/  ISETP.NE.AND P0, PT, R116, RZ, PT ;  /* 0x000000ff7400720c */ /* 0x000ff60003f05270 */
[----:B------:R-:W-:Y:S02]  /*3f30*/  @!UPT UIADD3 URZ, URZ, URZ, URZ ;  /* 0x0000003f3f3ff290 */ /* 0x000fe4000fffe03f */
        /* <DEDUP_REMOVED lines=55> */
.L_x_76:
[----:B------:R-:W-:Y:S05]  /*42b0*/  BSYNC B1 ;  /* 0x0000000000017941 */ /* 0x000fea0003800000 */
.L_x_75:
[----:B-1----:R1:W4:Y:S04]  /*42c0*/  SHFL.IDX PT, R31, R88, 0x3, 0x1c1f ;  /* 0x007c1f00581f7f89 */ /* 0x00232800000e0000 */
        /* <DEDUP_REMOVED lines=8> */
[----:B----4-:R-:W-:Y:S02]  /*4350*/  LEA.HI.X R25, R20, R31, R21, 0x1, P0 ;  /* 0x0000001f14197211 */ /* 0x010fe400000f0c15 */
        /* <DEDUP_REMOVED lines=51> */
.L_x_81:
[----:B------:R-:W-:Y:S05]  /*4690*/  BSYNC B0 ;  /* 0x0000000000007941 */ /* 0x000fea0003800000 */
.L_x_80:
[----:B------:R-:W-:Y:S11]  /*46a0*/  ISETP.NE.AND P0, PT, R116, RZ, PT ;  /* 0x000000ff7400720c */ /* 0x000ff60003f05270 */
[----:B------:R-:W-:Y:S02]  /*46b0*/  @!UPT UIADD3 URZ, URZ, URZ, URZ ;  /* 0x0000003f3f3ff290 */ /* 0x000fe4000fffe03f */
[----:B------:R-:W-:-:S05]  /*46c0*/  @P0 BRA `(.L_x_79) ;  /* 0x00002d1000000947 */ /* 0x000fca0003800000 */
[C---:B--23--:R-:W-:Y:S01]  /*46d0*/  LEA R24, P0, R83.reuse, R30, 0x1 ;  /* 0x0000001e53187211 */ /* 0x04cfe200078008ff */
[----:B------:R-:W2:Y:S03]  /*46e0*/  LDS.128 R8, [R92+0x6800] ;  /* 0x006800005c087984 */ /* 0x000ea60000000c00 */
        /* <DEDUP_REMOVED lines=51> */
[----:B------:R2:W-:Y:S01]  /*4a20*/  ST.E.128 [R24.64], R8 ;  /* 0x0000000818007985 */ /* 0x0005e2000c101d16 */
[----:B------:R-:W-:-:S05]  /*4a30*/  BRA `(.L_x_79) ;  /* 0x000029a000007947 */ /* 0x000fca0003800000 */
.L_x_58:
[----:B------:R-:W-:Y:S01]  /*4a40*/  ISETP.GE.AND P0, PT, R158, UR9, PT ;  /* 0x000000099e007c0c */ /* 0x000fe2000bf06270 */
[----:B------:R-:W-:Y:S01]  /*4a50*/  CS2R R66, SRZ ;  /* 0x0000000000427805 */ /* 0x000fe2000001ff00 */
[----:B------:R-:W-:Y:S01]  /*4a60*/  ISETP.NE.AND P6, PT, R101, RZ, PT ;  /* 0x000000ff6500720c */ /* 0x000fe20003fc5270 */
[----:B------:R-:W-:Y:S01]  /*4a70*/  CS2R R64, SRZ ;  /* 0x0000000000407805 */ /* 0x000fe2000001ff00 */
[----:B------:R-:W-:Y:S01]  /*4a80*/  ISETP.GE.OR P4, PT, R20, c[0x0][0x27c], P0 ;  /* 0x00009f0014007a0c */ /* 0x000fe20000786670 */
[----:B------:R-:W-:Y:S01]  /*4a90*/  CS2R R26, SRZ ;  /* 0x00000000001a7805 */ /* 0x000fe2000001ff00 */
[----:B------:R-:W-:Y:S01]  /*4aa0*/  ISETP.NE.AND P5, PT, R147, RZ, PT ;  /* 0x000000ff9300720c */ /* 0x000fe20003fa5270 */
[----:B------:R-:W-:Y:S01]  /*4ab0*/  CS2R R24, SRZ ;  /* 0x0000000000187805 */ /* 0x000fe2000001ff00 */
[----:B------:R-:W-:Y:S01]  /*4ac0*/  IADD3 R132, -R151, c[0x0][0x1d4], RZ ;  /* 0x0000750097847a10 */ /* 0x000fe20007ffe1ff */
[----:B------:R-:W-:Y:S01]  /*4ad0*/  CS2R R62, SRZ ;  /* 0x00000000003e7805 */ /* 0x000fe2000001ff00 */
[----:B------:R-:W-:Y:S01]  /*4ae0*/  CS2R R60, SRZ ;  /* 0x00000000003c7805 */ /* 0x000fe2000001ff00 */
[----:B------:R-:W-:Y:S01]  /*4af0*/  CS2R R30, SRZ ;  /* 0x00000000001e7805 */ /* 0x000fe2000001ff00 */
[----:B------:R-:W-:Y:S01]  /*4b00*/  CS2R R28, SRZ ;  /* 0x00000000001c7805 */ /* 0x000fe2000001ff00 */
[----:B------:R-:W-:Y:S01]  /*4b10*/  CS2R R70, SRZ ;  /* 0x0000000000467805 */ /* 0x000fe2000001ff00 */
[----:B------:R-:W-:Y:S01]  /*4b20*/  CS2R R68, SRZ ;  /* 0x0000000000447805 */ /* 0x000fe2000001ff00 */
[----:B------:R-:W-:Y:S01]  /*4b30*/  CS2R R34, SRZ ;  /* 0x0000000000227805 */ /* 0x000fe2000001ff00 */
[----:B------:R-:W-:Y:S01]  /*4b40*/  CS2R R32, SRZ ;  /* 0x0000000000207805 */ /* 0x000fe2000001ff00 */
[----:B------:R-:W-:Y:S01]  /*4b50*/  @!P4 IADD3 R2, P1, P0, R104, R72, R173 ;  /* 0x000000486802c210 */ /* 0x000fe2000783e0ad */
[----:B------:R-:W-:Y:S01]  /*4b60*/  CS2R R46, SRZ ;  /* 0x00000000002e7805 */ /* 0x000fe2000001ff00 */
[----:B------:R-:W-:Y:S01]  /*4b70*/  CS2R R44, SRZ ;  /* 0x00000000002c7805 */ /* 0x000fe2000001ff00 */
[----:B------:R1:W2:Y:S01]  /*4b80*/  SHFL.IDX PT, R77, R88, RZ, 0x1c1f ;  /* 0x001c1fff584d7589 */ /* 0x0002a200000e0000 */
[----:B------:R-:W-:Y:S01]  /*4b90*/  @!P4 IADD3.X R5, R112, R39, R154, P1, P0 ;  /* 0x000000277005c210 */ /* 0x000fe20000fe049a */
[----:B------:R-:W-:Y:S01]  /*4ba0*/  BSSY B0, `(.L_x_82) ;  /* 0x00000d2000007945 */ /* 0x000fe20003800000 */
[----:B------:R-:W-:Y:S04]  /*4bb0*/  @!P4 IADD3 R3, P1, P0, R102, R74, R171 ;  /* 0x0000004a6603c210 */ /* 0x000fe8000783e0ab */
[----:B------:R-:W-:Y:S01]  /*4bc0*/  @!P4 IADD3.X R8, R111, R43, R155, P1, P0 ;  /* 0x0000002b6f08c210 */ /* 0x000fe20000fe049b */
[----:B------:R1:W3:Y:S01]  /*4bd0*/  SHFL.IDX PT, R76, R89, RZ, 0x1c1f ;  /* 0x001c1fff594c7589 */ /* 0x0002e200000e0000 */
[----:B------:R-:W-:Y:S04]  /*4be0*/  ISETP.GE.AND P0, PT, R157, UR9, PT ;  /* 0x000000099d007c0c */ /* 0x000fe8000bf06270 */
[----:B------:R-:W-:Y:S11]  /*4bf0*/  ISETP.GE.OR P2, PT, R20, c[0x0][0x27c], P0 ;  /* 0x00009f0014007a0c */ /* 0x000ff60000746670 */
[----:B------:R-:W-:Y:S02]  /*4c00*/  @!UPT UIADD3 URZ, URZ, URZ, URZ ;  /* 0x0000003f3f3ff290 */ /* 0x000fe4000fffe03f */
[----:B------:R-:W-:Y:S04]  /*4c10*/  @!P2 IADD3 R6, P1, P0, R104, R172, R72 ;  /* 0x000000ac6806a210 */ /* 0x000fe8000783e048 */
[----:B------:R-:W-:Y:S02]  /*4c20*/  @!P2 IADD3.X R9, R112, R152, R39, P1, P0 ;  /* 0x000000987009a210 */ /* 0x000fe40000fe0427 */
[----:B------:R-:W-:Y:S04]  /*4c30*/  @!P2 IADD3 R7, P1, P0, R102, R170, R74 ;  /* 0x000000aa6607a210 */ /* 0x000fe8000783e04a */
[C---:B------:R-:W-:Y:S02]  /*4c40*/  @!P2 IADD3.X R12, R111.reuse, R153, R43, P1, P0 ;  /* 0x000000996f0ca210 */ /* 0x040fe40000fe042b */
[----:B------:R-:W-:Y:S04]  /*4c50*/  ISETP.GE.AND P0, PT, R156, UR9, PT ;  /* 0x000000099c007c0c */ /* 0x000fe8000bf06270 */
[----:B------:R-:W-:Y:S11]  /*4c60*/  ISETP.GE.OR P1, PT, R20, c[0x0][0x27c], P0 ;  /* 0x00009f0014007a0c */ /* 0x000ff60000726670 */
[----:B------:R-:W-:Y:S02]  /*4c70*/  @!UPT UIADD3 URZ, URZ, URZ, URZ ;  /* 0x0000003f3f3ff290 */ /* 0x000fe4000fffe03f */
[----:B------:R-:W-:Y:S04]  /*4c80*/  @!P1 IADD3 R10, P3, P0, R104, R168, R72 ;  /* 0x000000a8680a9210 */ /* 0x000fe8000787e048 */
[----:B------:R-:W-:Y:S02]  /*4c90*/  @!P1 IADD3.X R13, R112, R119, R39, P3, P0 ;  /* 0x00000077700d9210 */ /* 0x000fe40001fe0427 */
[----:B------:R-:W-:Y:S04]  /*4ca0*/  @!P1 IADD3 R11, P3, P0, R102, R166, R74 ;  /* 0x000000a6660b9210 */ /* 0x000fe8000787e04a */
[----:B------:R-:W-:Y:S02]  /*4cb0*/  @!P1 IADD3.X R14, R111, R120, R43, P3, P0 ;  /* 0x000000786f0e9210 */ /* 0x000fe40001fe042b */
[C---:B------:R-:W-:Y:S04]  /*4cc0*/  @!P4 LEA R4, P0, R2.reuse, c[0x0][0x270], 0x1 ;  /* 0x00009c000204ca11 */ /* 0x040fe800078008ff */
[----:B------:R-:W-:Y:S02]  /*4cd0*/  @!P4 LEA.HI.X R5, R2, c[0x0][0x274], R5, 0x1, P0 ;  /* 0x00009d000205ca11 */ /* 0x000fe400000f0c05 */
[C---:B------:R-:W-:Y:S03]  /*4ce0*/  @!P4 LEA R2, P0, R3.reuse, c[0x0][0x288], 0x1 ;  /* 0x0000a2000302ca11 */ /* 0x040fe600078008ff */
[----:B------:R4:W2:Y:S01]  /*4cf0*/  @!P4 LDG.E.128 R60, [R4.64] ;  /* 0x00000016043cc981 */ /* 0x0008a2000c1e1d00 */
[----:B------:R-:W-:Y:S02]  /*4d00*/  @!P4 LEA.HI.X R3, R3, c[0x0][0x28c], R8, 0x1, P0 ;  /* 0x0000a3000303ca11 */ /* 0x000fe400000f0c08 */
[C---:B------:R-:W-:Y:S04]  /*4d10*/  @!P2 LEA R8, P0, R6.reuse, c[0x0][0x270], 0x1 ;  /* 0x00009c000608aa11 */ /* 0x040fe800078008ff */
[----:B------:R-:W-:Y:S01]  /*4d20*/  @!P2 LEA.HI.X R9, R6, c[0x0][0x274], R9, 0x1, P0 ;  /* 0x00009d000609aa11 */ /* 0x000fe200000f0c09 */
[----:B------:R1:W3:Y:S01]  /*4d30*/  @!P4 LDG.E.128 R24, [R2.64] ;  /* 0x000000160218c981 */ /* 0x0002e2000c1e1d00 */
[C---:B------:R-:W-:Y:S04]  /*4d40*/  @!P2 LEA R6, P0, R7.reuse, c[0x0][0x288], 0x1 ;  /* 0x0000a2000706aa11 */ /* 0x040fe800078008ff */
[----:B------:R-:W-:Y:S02]  /*4d50*/  @!P2 LEA.HI.X R7, R7, c[0x0][0x28c], R12, 0x1, P0 ;  /* 0x0000a3000707aa11 */ /* 0x000fe400000f0c0c */
[C---:B------:R-:W-:Y:S01]  /*4d60*/  @!P1 LEA R12, P0, R10.reuse, c[0x0][0x270], 0x1 ;  /* 0x00009c000a0c9a11 */ /* 0x040fe200078008ff */
[----:B------:R1:W3:Y:S03]  /*4d70*/  @!P2 LDG.E.128 R64, [R8.64] ;  /* 0x000000160840a981 */ /* 0x0002e6000c1e1d00 */
[----:B------:R-:W-:Y:S02]  /*4d80*/  @!P1 LEA.HI.X R13, R10, c[0x0][0x274], R13, 0x1, P0 ;  /* 0x00009d000a0d9a11 */ /* 0x000fe400000f0c0d */
[C---:B------:R-:W-:Y:S03]  /*4d90*/  @!P1 LEA R10, P0, R11.reuse, c[0x0][0x288], 0x1 ;  /* 0x0000a2000b0a9a11 */ /* 0x040fe600078008ff */
[----:B------:R1:W3:Y:S01]  /*4da0*/  @!P2 LDG.E.128 R28, [R6.64] ;  /* 0x00000016061ca981 */ /* 0x0002e2000c1e1d00 */
[----:B------:R-:W-:Y:S01]  /*4db0*/  @!P1 LEA.HI.X R11, R11, c[0x0][0x28c], R14, 0x1, P0 ;  /* 0x0000a3000b0b9a11 */ /* 0x000fe200000f0c0e */
[----:B----4-:R-:W-:Y:S01]  /*4dc0*/  CS2R R4, SRZ ;  /* 0x0000000000047805 */ /* 0x010fe2000001ff00 */
[----:B------:R-:W-:Y:S04]  /*4dd0*/  ISETP.GE.AND P0, PT, R38, UR9, PT ;  /* 0x0000000926007c0c */ /* 0x000fe8000bf06270 */
[----:B------:R-:W-:Y:S01]  /*4de0*/  ISETP.GE.OR P0, PT, R20, c[0x0][0x27c], P0 ;  /* 0x00009f0014007a0c */ /* 0x000fe20000706670 */
[----:B------:R-:W4:Y:S08]  /*4df0*/  @!P1 LDG.E.128 R68, [R12.64] ;  /* 0x000000160c449981 */ /* 0x000f30000c1e1d00 */
[----:B------:R-:W4:Y:S04]  /*4e00*/  @!P1 LDG.E.128 R32, [R10.64] ;  /* 0x000000160a209981 */ /* 0x000f28000c1e1d00 */
[----:B------:R-:W-:Y:S05]  /*4e10*/  @!P0 IADD3 R72, P1, R104, R72, RZ ;  /* 0x0000004868488210 */ /* 0x000fea0007f3e0ff */
[----:B------:R-:W-:Y:S01]  /*4e20*/  @!P0 IMAD.X R39, R112, 0x1, R39, P1 ;  /* 0x0000000170278824 */ /* 0x000fe200008e0627 */
[C---:B-1----:R-:W-:Y:S01]  /*4e30*/  @!P0 LEA R8, P1, R72.reuse, c[0x0][0x270], 0x1 ;  /* 0x00009c0048088a11 */ /* 0x042fe200078208ff */
[----:B------:R-:W-:Y:S03]  /*4e40*/  CS2R R6, SRZ ;  /* 0x0000000000067805 */ /* 0x000fe6000001ff00 */
[----:B------:R-:W-:Y:S02]  /*4e50*/  @!P0 LEA.HI.X R9, R72, c[0x0][0x274], R39, 0x1, P1 ;  /* 0x00009d0048098a11 */ /* 0x000fe400008f0c27 */
[----:B------:R-:W-:Y:S03]  /*4e60*/  @!P0 IADD3 R74, P1, R102, R74, RZ ;  /* 0x0000004a664a8210 */ /* 0x000fe60007f3e0ff */
[----:B------:R2:W5:Y:S02]  /*4e70*/  @!P0 LDG.E.128 R44, [R8.64] ;  /* 0x00000016082c8981 */ /* 0x000564000c1e1d00 */
[----:B------:R-:W-:Y:S01]  /*4e80*/  @!P0 IMAD.X R3, R111, 0x1, R43, P1 ;  /* 0x000000016f038824 */ /* 0x000fe200008e062b */
[C---:B------:R-:W-:Y:S04]  /*4e90*/  @!P0 LEA R2, P1, R74.reuse, c[0x0][0x288], 0x1 ;  /* 0x0000a2004a028a11 */ /* 0x040fe800078208ff */
[----:B------:R-:W-:Y:S02]  /*4ea0*/  @!P0 LEA.HI.X R3, R74, c[0x0][0x28c], R3, 0x1, P1 ;  /* 0x0000a3004a038a11 */ /* 0x000fe400008f0c03 */
[----:B------:R-:W-:Y:S03]  /*4eb0*/  ISETP.GE.AND P1, PT, R20, c[0x0][0x27c], PT ;  /* 0x00009f0014007a0c */ /* 0x000fe60003f26270 */
[----:B------:R1:W5:Y:S01]  /*4ec0*/  @!P0 LDG.E.128 R4, [R2.64] ;  /* 0x0000001602048981 */ /* 0x000362000c1e1d00 */
[----:B------:R-:W-:Y:S01]  /*4ed0*/  ISETP.GE.OR P0, PT, R38, UR9, P6 ;  /* 0x0000000926007c0c */ /* 0x000fe2000b706670 */
[----:B--2---:R-:W-:Y:S02]  /*4ee0*/  IMAD.MOV.U32 R9, RZ, RZ, R62 ;  /* 0x000000ffff097224 */ /* 0x004fe400078e003e */
[----:B------:R-:W-:Y:S02]  /*4ef0*/  IMAD.MOV.U32 R8, RZ, RZ, R63 ;  /* 0x000000ffff087224 */ /* 0x000fe400078e003f */
[----:B-1----:R-:W-:Y:S02]  /*4f00*/  IMAD.MOV.U32 R3, RZ, RZ, R60 ;  /* 0x000000ffff037224 */ /* 0x002fe400078e003c */
[----:B------:R-:W-:Y:S01]  /*4f10*/  IMAD.MOV.U32 R2, RZ, RZ, R61 ;  /* 0x000000ffff027224 */ /* 0x000fe200078e003d */
[----:B------:R-:W-:Y:S01]  /*4f20*/  PRMT R55, R8, 0x5410, R9 ;  /* 0x0000541008377816 */ /* 0x000fe20000000009 */
[----:B---3--:R-:W-:Y:S02]  /*4f30*/  IMAD.MOV.U32 R9, RZ, RZ, R26 ;  /* 0x000000ffff097224 */ /* 0x008fe400078e001a */
[----:B------:R-:W-:Y:S01]  /*4f40*/  IMAD.MOV.U32 R8, RZ, RZ, R27 ;  /* 0x000000ffff087224 */ /* 0x000fe200078e001b */
[----:B------:R-:W-:Y:S01]  /*4f50*/  PRMT R54, R3, 0x5410, R2 ;  /* 0x0000541003367816 */ /* 0x000fe20000000002 */
[----:B------:R-:W-:Y:S02]  /*4f60*/  IMAD.MOV.U32 R3, RZ, RZ, R24 ;  /* 0x000000ffff037224 */ /* 0x000fe400078e0018 */
        /* <DEDUP_REMOVED lines=14> */
[----:B----4-:R-:W-:Y:S02]  /*5050*/  IMAD.MOV.U32 R9, RZ, RZ, R70 ;  /* 0x000000ffff097224 */ /* 0x010fe400078e0046 */
        /* <DEDUP_REMOVED lines=10> */
[----:B------:R-:W-:Y:S04]  /*5100*/  PRMT R42, R8, 0x5410, R9 ;  /* 0x00005410082a7816 */ /* 0x000fe80000000009 */
[----:B------:R-:W-:Y:S01]  /*5110*/  PRMT R41, R2, 0x5410, R3 ;  /* 0x0000541002297816 */ /* 0x000fe20000000003 */
[----:B------:R-:W-:-:S05]  /*5120*/  @P0 BRA `(.L_x_83) ;  /* 0x0000079000000947 */ /* 0x000fca0003800000 */
[----:B-----5:R-:W-:Y:S01]  /*5130*/  IMAD.MOV.U32 R10, RZ, RZ, R5 ;  /* 0x000000ffff0a7224 */ /* 0x020fe200078e0005 */
[----:B------:R-:W-:Y:S01]  /*5140*/  SEL R2, R151, R132, !P5 ;  /* 0x0000008497027207 */ /* 0x000fe20006800000 */
[----:B------:R-:W-:Y:S01]  /*5150*/  LDS.128 R16, [R139+0x3900] ;  /* 0x003900008b107984 */ /* 0x000fe20000000c00 */
[----:B------:R-:W-:Y:S01]  /*5160*/  MOV R3, R4 ;  /* 0x0000000400037202 */ /* 0x000fe20000000f00 */
[----:B------:R-:W-:Y:S01]  /*5170*/  IMAD.MOV.U32 R48, RZ, RZ, R45 ;  /* 0x000000ffff307224 */ /* 0x000fe200078e002d */
[----:B------:R-:W-:Y:S01]  /*5180*/  SHF.R.S32.HI R78, RZ, 0x1f, R2 ;  /* 0x0000001fff4e7819 */ /* 0x000fe20000011402 */
[----:B------:R-:W-:Y:S01]  /*5190*/  IMAD.MOV.U32 R50, RZ, RZ, R46 ;  /* 0x000000ffff327224 */ /* 0x000fe200078e002e */
[--C-:B------:R-:W-:Y:S01]  /*51a0*/  @!P1 SHF.R.U64 R8, R4, 0x10, R5.reuse ;  /* 0x0000001004089819 */ /* 0x100fe20000001205 */
[----:B------:R-:W-:Y:S01]  /*51b0*/  @!P1 HADD2.F32 R4, -RZ, R3.H0_H0 ;  /* 0x20000003ff049230 */ /* 0x000fe20000004100 */
[----:B------:R-:W-:Y:S02]  /*51c0*/  LEA.HI R78, R78, R2, RZ, 0x4 ;  /* 0x000000024e4e7211 */ /* 0x000fe400078f20ff */
[----:B------:R-:W-:Y:S01]  /*51d0*/  @!P1 SHF.R.U32.HI R9, RZ, 0x10, R5 ;  /* 0x00000010ff099819 */ /* 0x000fe20000011605 */
[----:B------:R-:W-:Y:S01]  /*51e0*/  @!P1 HADD2.F32 R3, -RZ, R8.H0_H0 ;  /* 0x20000008ff039230 */ /* 0x000fe20000004100 */
[----:B------:R-:W-:Y:S02]  /*51f0*/  LEA.HI.SX32 R78, R78, R115, 0x1c ;  /* 0x000000734e4e7211 */ /* 0x000fe400078fe2ff */
[----:B------:R-:W-:Y:S02]  /*5200*/  MOV R43, R44 ;  /* 0x0000002c002b7202 */ /* 0x000fe40000000f00 */
[----:B------:R-:W-:Y:S02]  /*5210*/  SHF.L.U32 R78, R78, 0x3, RZ ;  /* 0x000000034e4e7819 */ /* 0x000fe400000006ff */
[----:B------:R-:W-:Y:S01]  /*5220*/  MOV R11, R6 ;  /* 0x00000006000b7202 */ /* 0x000fe20000000f00 */
[----:B------:R-:W-:Y:S01]  /*5230*/  @!P1 HADD2.F32 R8, -RZ, R43.H0_H0 ;  /* 0x2000002bff089230 */ /* 0x000fe20000004100 */
[----:B------:R-:W-:Y:S02]  /*5240*/  LOP3.LUT R56, R133, 0x38, R78, 0xf8, !PT ;  /* 0x0000003885387812 */ /* 0x000fe400078ef84e */
[----:B------:R-:W-:Y:S02]  /*5250*/  @!P1 SHF.R.U64 R12, R6, 0x10, R7 ;  /* 0x00000010060c9819 */ /* 0x000fe40000001207 */
[----:B------:R-:W-:Y:S02]  /*5260*/  LOP3.LUT R56, R56, R134, RZ, 0x3c, !PT ;  /* 0x0000008638387212 */ /* 0x000fe400078e3cff */
[----:B------:R-:W-:Y:S02]  /*5270*/  @!P1 SHF.R.U64 R44, R44, 0x10, R45 ;  /* 0x000000102c2c9819 */ /* 0x000fe4000000122d */
[----:B------:R-:W-:Y:S02]  /*5280*/  IADD3 R56, R56, R135, RZ ;  /* 0x0000008738387210 */ /* 0x000fe40007ffe0ff */
[C---:B------:R-:W-:Y:S01]  /*5290*/  LEA R80, P0, R95.reuse, R76, 0x1 ;  /* 0x0000004c5f507211 */ /* 0x040fe200078008ff */
[----:B------:R-:W-:Y:S01]  /*52a0*/  @!P1 HADD2.F32 R44, -RZ, R44.H0_H0 ;  /* 0x2000002cff2c9230 */ /* 0x000fe20000004100 */
[----:B------:R-:W-:Y:S01]  /*52b0*/  MOV R13, R7 ;  /* 0x00000007000d7202 */ /* 0x000fe20000000f00 */
[----:B------:R-:W-:Y:S01]  /*52c0*/  IMAD.SHL.U32 R56, R56, 0x2, RZ ;  /* 0x0000000238387824 */ /* 0x000fe200078e00ff */
[----:B------:R-:W-:Y:S02]  /*52d0*/  @!P1 SHF.R.U32.HI R14, RZ, 0x10, R7 ;  /* 0x00000010ff0e9819 */ /* 0x000fe40000011607 */
[----:B------:R-:W-:Y:S02]  /*52e0*/  @!P1 SHF.R.U32.HI R49, RZ, 0x10, R45 ;  /* 0x00000010ff319819 */ /* 0x000fe4000001162d */
[----:B------:R-:W-:Y:S01]  /*52f0*/  LEA.HI.X R81, R95, R77, R110, 0x1, P0 ;  /* 0x0000004d5f517211 */ /* 0x000fe200000f0c6e */
[----:B------:R-:W1:Y:S01]  /*5300*/  LDS.128 R56, [R56+0x3900] ;  /* 0x0039000038387984 */ /* 0x000e620000000c00 */
[----:B------:R-:W-:Y:S02]  /*5310*/  ISETP.GE.AND P0, PT, R78, c[0x0][0x1d4], PT ;  /* 0x000075004e007a0c */ /* 0x000fe40003f06270 */
[--C-:B------:R-:W-:Y:S02]  /*5320*/  @!P1 SHF.R.U32.HI R53, RZ, 0x10, R47.reuse ;  /* 0x00000010ff359819 */ /* 0x100fe4000001162f */
[----:B------:R-:W-:Y:S01]  /*5330*/  @!P1 SHF.R.U64 R51, R46, 0x10, R47 ;  /* 0x000000102e339819 */ /* 0x000fe2000000122f */
[----:B------:R-:W-:Y:S01]  /*5340*/  @!P1 HADD2.F32 R46, -RZ, R49.H0_H0 ;  /* 0x20000031ff2e9230 */ /* 0x000fe20000004100 */
[----:B------:R-:W-:Y:S07]  /*5350*/  MOV R52, R47 ;  /* 0x0000002f00347202 */ /* 0x000fee0000000f00 */
[----:B------:R-:W-:Y:S04]  /*5360*/  @!P0 IMAD.WIDE R76, R78, 0x2, R76 ;  /* 0x000000024e4c8825 */ /* 0x000fe800078e024c */
[----:B-1----:R-:W-:Y:S01]  /*5370*/  @!P1 IMAD.MOV.U32 R5, RZ, RZ, R56 ;  /* 0x000000ffff059224 */ /* 0x002fe200078e0038 */
[----:B------:R-:W-:Y:S04]  /*5380*/  @!P1 MOV R2, R16 ;  /* 0x0000001000029202 */ /* 0x000fe80000000f00 */
[--C-:B------:R-:W-:Y:S02]  /*5390*/  @!P1 HADD2.F32 R7, -RZ, R5.reuse.H0_H0 ;  /* 0x20000005ff079230 */ /* 0x100fe40000004100 */
[--C-:B------:R-:W-:Y:S02]  /*53a0*/  @!P1 HADD2.F32 R6, -RZ, R2.reuse.H0_H0 ;  /* 0x20000002ff069230 */ /* 0x100fe40000004100 */
[----:B------:R-:W-:Y:S01]  /*53b0*/  @!P1 HADD2.F32 R43, -RZ, R5.H1_H1 ;  /* 0x30000005ff2b9230 */ /* 0x000fe20000004100 */
[-C--:B------:R-:W-:Y:S01]  /*53c0*/  @!P1 FMUL.FTZ R45, R7, R4.reuse ;  /* 0x00000004072d9220 */ /* 0x080fe20000410000 */
[----:B------:R-:W-:Y:S01]  /*53d0*/  @!P1 HADD2.F32 R5, -RZ, R2.H1_H1 ;  /* 0x30000002ff059230 */ /* 0x000fe20000004100 */
[C---:B------:R-:W-:Y:S02]  /*53e0*/  @!P1 FMUL.FTZ R2, R6.reuse, R4 ;  /* 0x0000000406029220 */ /* 0x040fe40000410000 */
[----:B------:R-:W-:Y:S02]  /*53f0*/  @!P1 FMUL.FTZ R4, R43, R3 ;  /* 0x000000032b049220 */ /* 0x000fe40000410000 */
[----:B------:R-:W-:Y:S01]  /*5400*/  @!P1 FFMA.FTZ R2, R7, R8, R2 ;  /* 0x0000000807029223 */ /* 0x000fe20000010002 */
[----:B------:R-:W-:Y:S01]  /*5410*/  @!P1 MOV R7, R57 ;  /* 0x0000003900079202 */ /* 0x000fe20000000f00 */
[C---:B------:R-:W-:Y:S02]  /*5420*/  @!P1 FMUL.FTZ R3, R5.reuse, R3 ;  /* 0x0000000305039220 */ /* 0x040fe40000410000 */
[----:B------:R-:W-:Y:S01]  /*5430*/  @!P1 FFMA.FTZ R86, R5, R44, -R4 ;  /* 0x0000002c05569223 */ /* 0x000fe20000010804 */
[----:B------:R-:W-:Y:S01]  /*5440*/  @!P1 MOV R5, R17 ;  /* 0x0000001100059202 */ /* 0x000fe20000000f00 */
[----:B------:R-:W-:Y:S01]  /*5450*/  @!P1 FFMA.FTZ R87, R6, R8, -R45 ;  /* 0x0000000806579223 */ /* 0x000fe2000001082d */
[----:B------:R-:W-:Y:S01]  /*5460*/  @!P1 HADD2.F32 R6, -RZ, R9.H0_H0 ;  /* 0x20000009ff069230 */ /* 0x000fe20000004100 */
[----:B------:R-:W-:Y:S01]  /*5470*/  @!P1 FFMA.FTZ R3, R43, R44, R3 ;  /* 0x0000002c2b039223 */ /* 0x000fe20000010003 */
[--C-:B------:R-:W-:Y:S01]  /*5480*/  @!P1 HADD2.F32 R43, -RZ, R7.reuse.H0_H0 ;  /* 0x20000007ff2b9230 */ /* 0x100fe20000004100 */
[----:B------:R-:W-:Y:S01]  /*5490*/  @!P1 IMAD.MOV.U32 R9, RZ, RZ, R58 ;  /* 0x000000ffff099224 */ /* 0x000fe200078e003a */
[----:B------:R-:W-:Y:S02]  /*54a0*/  @!P1 HADD2.F32 R4, -RZ, R10.H0_H0 ;  /* 0x2000000aff049230 */ /* 0x000fe40000004100 */
[----:B------:R-:W-:Y:S01]  /*54b0*/  @!P1 HADD2.F32 R45, -RZ, R7.H1_H1 ;  /* 0x30000007ff2d9230 */ /* 0x000fe20000004100 */
[----:B------:R-:W-:Y:S01]  /*54c0*/  @!P1 F2FP.PACK_AB R2, R3, R2 ;  /* 0x000000020302923e */ /* 0x000fe200000000ff */
[--C-:B------:R-:W-:Y:S02]  /*54d0*/  @!P1 HADD2.F32 R7, -RZ, R5.reuse.H1_H1 ;  /* 0x30000005ff079230 */ /* 0x100fe40000004100 */
[----:B------:R-:W-:Y:S01]  /*54e0*/  @!P1 HADD2.F32 R44, -RZ, R48.H0_H0 ;  /* 0x20000030ff2c9230 */ /* 0x000fe20000004100 */
[----:B------:R-:W-:Y:S01]  /*54f0*/  @!P1 FMUL.FTZ R10, R45, R6 ;  /* 0x000000062d0a9220 */ /* 0x000fe20000410000 */
[----:B------:R-:W-:Y:S01]  /*5500*/  @!P1 HADD2.F32 R8, -RZ, R5.H0_H0 ;  /* 0x20000005ff089230 */ /* 0x000fe20000004100 */
[----:B------:R-:W-:Y:S01]  /*5510*/  @!P1 FMUL.FTZ R5, R43, R4 ;  /* 0x000000042b059220 */ /* 0x000fe20000410000 */
[----:B------:R-:W-:Y:S01]  /*5520*/  @!P1 MOV R56, R2 ;  /* 0x0000000200389202 */ /* 0x000fe20000000f00 */
[C---:B------:R-:W-:Y:S01]  /*5530*/  @!P1 FFMA.FTZ R84, R7.reuse, R46, -R10 ;  /* 0x0000002e07549223 */ /* 0x040fe2000001080a */
[--C-:B------:R-:W-:Y:S01]  /*5540*/  @!P1 HADD2.F32 R47, -RZ, R9.reuse.H0_H0 ;  /* 0x20000009ff2f9230 */ /* 0x100fe20000004100 */
[C---:B------:R-:W-:Y:S01]  /*5550*/  @!P1 FFMA.FTZ R85, R8.reuse, R44, -R5 ;  /* 0x0000002c08559223 */ /* 0x040fe20000010805 */
[----:B------:R-:W-:Y:S01]  /*5560*/  @!P1 HADD2.F32 R49, -RZ, R9.H1_H1 ;  /* 0x30000009ff319230 */ /* 0x000fe20000004100 */
[----:B------:R-:W-:Y:S01]  /*5570*/  @!P1 FMUL.FTZ R5, R7, R6 ;  /* 0x0000000607059220 */ /* 0x000fe20000410000 */
[----:B------:R-:W-:Y:S01]  /*5580*/  @!P1 MOV R7, R18 ;  /* 0x0000001200079202 */ /* 0x000fe20000000f00 */
[----:B------:R-:W-:Y:S01]  /*5590*/  @!P1 FMUL.FTZ R4, R8, R4 ;  /* 0x0000000408049220 */ /* 0x000fe20000410000 */
[----:B------:R-:W-:Y:S01]  /*55a0*/  @!P1 HADD2.F32 R6, -RZ, R11.H0_H0 ;  /* 0x2000000bff069230 */ /* 0x000fe20000004100 */
[----:B------:R-:W-:Y:S01]  /*55b0*/  @!P1 MOV R11, R59 ;  /* 0x0000003b000b9202 */ /* 0x000fe20000000f00 */
[----:B------:R-:W-:Y:S01]  /*55c0*/  @!P1 HADD2.F32 R8, -RZ, R12.H0_H0 ;  /* 0x2000000cff089230 */ /* 0x000fe20000004100 */
[----:B------:R-:W-:Y:S01]  /*55d0*/  @!P1 FFMA.FTZ R4, R43, R44, R4 ;  /* 0x0000002c2b049223 */ /* 0x000fe20000010004 */
[--C-:B------:R-:W-:Y:S01]  /*55e0*/  @!P1 HADD2.F32 R9, -RZ, R7.reuse.H1_H1 ;  /* 0x30000007ff099230 */ /* 0x100fe20000004100 */
[----:B------:R-:W-:Y:S01]  /*55f0*/  @!P1 FFMA.FTZ R5, R45, R46, R5 ;  /* 0x0000002e2d059223 */ /* 0x000fe20000010005 */
[----:B------:R-:W-:Y:S01]  /*5600*/  @!P1 HADD2.F32 R48, -RZ, R50.H0_H0 ;  /* 0x20000032ff309230 */ /* 0x000fe20000004100 */
[----:B------:R-:W-:Y:S01]  /*5610*/  @!P1 FMUL.FTZ R12, R49, R8 ;  /* 0x00000008310c9220 */ /* 0x000fe20000410000 */
[----:B------:R-:W-:Y:S01]  /*5620*/  @!P1 HADD2.F32 R10, -RZ, R7.H0_H0 ;  /* 0x20000007ff0a9230 */ /* 0x000fe20000004100 */
[----:B------:R-:W-:Y:S01]  /*5630*/  @!P1 FMUL.FTZ R7, R47, R6 ;  /* 0x000000062f079220 */ /* 0x000fe20000410000 */
[----:B------:R-:W-:Y:S01]  /*5640*/  @!P1 HADD2.F32 R50, -RZ, R51.H0_H0 ;  /* 0x20000033ff329230 */ /* 0x000fe20000004100 */
[----:B------:R-:W-:Y:S01]  /*5650*/  @!P1 F2FP.PACK_AB R4, R5, R4 ;  /* 0x000000040504923e */ /* 0x000fe200000000ff */
[----:B------:R-:W-:Y:S01]  /*5660*/  @!P1 HADD2.F32 R51, -RZ, R11.H1_H1 ;  /* 0x3000000bff339230 */ /* 0x000fe20000004100 */
[C---:B------:R-:W-:Y:S02]  /*5670*/  @!P1 FFMA.FTZ R82, R10.reuse, R48, -R7 ;  /* 0x000000300a529223 */ /* 0x040fe40000010807 */
[C---:B------:R-:W-:Y:S01]  /*5680*/  @!P1 FMUL.FTZ R7, R9.reuse, R8 ;  /* 0x0000000809079220 */ /* 0x040fe20000410000 */
[----:B------:R-:W-:Y:S01]  /*5690*/  @!P1 HADD2.F32 R8, -RZ, R13.H0_H0 ;  /* 0x2000000dff089230 */ /* 0x000fe20000004100 */
[----:B------:R-:W-:Y:S01]  /*56a0*/  @!P1 FFMA.FTZ R79, R9, R50, -R12 ;  /* 0x00000032094f9223 */ /* 0x000fe2000001080c */
[----:B------:R-:W-:Y:S01]  /*56b0*/  @!P1 HADD2.F32 R13, -RZ, R11.H0_H0 ;  /* 0x2000000bff0d9230 */ /* 0x000fe20000004100 */
[----:B------:R-:W-:Y:S02]  /*56c0*/  @!P1 IMAD.MOV.U32 R9, RZ, RZ, R19 ;  /* 0x000000ffff099224 */ /* 0x000fe400078e0013 */
[----:B------:R-:W-:Y:S01]  /*56d0*/  @!P1 FMUL.FTZ R6, R10, R6 ;  /* 0x000000060a069220 */ /* 0x000fe20000410000 */
[----:B------:R-:W-:Y:S01]  /*56e0*/  @!P1 HADD2.F32 R10, -RZ, R14.H0_H0 ;  /* 0x2000000eff0a9230 */ /* 0x000fe20000004100 */
[----:B------:R-:W-:Y:S01]  /*56f0*/  @!P1 IMAD.MOV.U32 R57, RZ, RZ, R4 ;  /* 0x000000ffff399224 */ /* 0x000fe200078e0004 */
[--C-:B------:R-:W-:Y:S01]  /*5700*/  @!P1 HADD2.F32 R12, -RZ, R9.reuse.H0_H0 ;  /* 0x20000009ff0c9230 */ /* 0x100fe20000004100 */
[----:B------:R-:W-:Y:S01]  /*5710*/  @!P1 FFMA.FTZ R6, R47, R48, R6 ;  /* 0x000000302f069223 */ /* 0x000fe20000010006 */
[----:B------:R-:W-:Y:S01]  /*5720*/  @!P1 HADD2.F32 R11, -RZ, R9.H1_H1 ;  /* 0x30000009ff0b9230 */ /* 0x000fe20000004100 */
[-C--:B------:R-:W-:Y:S01]  /*5730*/  @!P1 FMUL.FTZ R9, R13, R8.reuse ;  /* 0x000000080d099220 */ /* 0x080fe20000410000 */
[----:B------:R-:W-:Y:S01]  /*5740*/  @!P1 HADD2.F32 R14, -RZ, R52.H0_H0 ;  /* 0x20000034ff0e9230 */ /* 0x000fe20000004100 */
[C---:B------:R-:W-:Y:S01]  /*5750*/  @!P1 FMUL.FTZ R8, R12.reuse, R8 ;  /* 0x000000080c089220 */ /* 0x040fe20000410000 */
[----:B------:R-:W-:Y:S01]  /*5760*/  @!P1 HADD2.F32 R52, -RZ, R53.H0_H0 ;  /* 0x20000035ff349230 */ /* 0x000fe20000004100 */
[----:B------:R-:W-:Y:S02]  /*5770*/  @!P1 FMUL.FTZ R53, R51, R10 ;  /* 0x0000000a33359220 */ /* 0x000fe40000410000 */
[----:B------:R-:W-:Y:S01]  /*5780*/  @!P1 FFMA.FTZ R78, R12, R14, -R9 ;  /* 0x0000000e0c4e9223 */ /* 0x000fe20000010809 */
[----:B------:R-:W-:Y:S01]  /*5790*/  @!P1 F2FP.PACK_AB R12, R79, R82 ;  /* 0x000000524f0c923e */ /* 0x000fe200000000ff */
[C---:B------:R-:W-:Y:S02]  /*57a0*/  @!P1 FFMA.FTZ R53, R11.reuse, R52, -R53 ;  /* 0x000000340b359223 */ /* 0x040fe40000010835 */
[----:B------:R-:W-:Y:S01]  /*57b0*/  @!P1 FMUL.FTZ R9, R11, R10 ;  /* 0x0000000a0b099220 */ /* 0x000fe20000410000 */
[----:B------:R-:W-:Y:S01]  /*57c0*/  @!P1 F2FP.PACK_AB R11, R84, R85 ;  /* 0x00000055540b923e */ /* 0x000fe200000000ff */
[----:B------:R-:W-:Y:S01]  /*57d0*/  @!P1 FFMA.FTZ R7, R49, R50, R7 ;  /* 0x0000003231079223 */ /* 0x000fe20000010007 */
[----:B------:R-:W-:Y:S01]  /*57e0*/  @!P1 F2FP.PACK_AB R10, R86, R87 ;  /* 0x00000057560a923e */ /* 0x000fe200000000ff */
[----:B------:R-:W-:Y:S01]  /*57f0*/  @!P1 FFMA.FTZ R8, R13, R14, R8 ;  /* 0x0000000e0d089223 */ /* 0x000fe20000010008 */
[----:B------:R-:W-:Y:S01]  /*5800*/  @!P1 F2FP.PACK_AB R43, R53, R78 ;  /* 0x0000004e352b923e */ /* 0x000fe200000000ff */
[----:B------:R-:W-:Y:S01]  /*5810*/  @!P1 FFMA.FTZ R9, R51, R52, R9 ;  /* 0x0000003433099223 */ /* 0x000fe20000010009 */
[----:B------:R-:W-:Y:S01]  /*5820*/  @!P1 MOV R16, R10 ;  /* 0x0000000a00109202 */ /* 0x000fe20000000f00 */
[----:B------:R-:W-:Y:S01]  /*5830*/  @!P1 IMAD.MOV.U32 R18, RZ, RZ, R12 ;  /* 0x000000ffff129224 */ /* 0x000fe200078e000c */
[----:B------:R-:W-:Y:S02]  /*5840*/  @!P1 MOV R17, R11 ;  /* 0x0000000b00119202 */ /* 0x000fe40000000f00 */
[----:B------:R-:W-:Y:S02]  /*5850*/  @!P1 MOV R19, R43 ;  /* 0x0000002b00139202 */ /* 0x000fe40000000f00 */
[----:B------:R-:W-:Y:S02]  /*5860*/  @!P1 F2FP.PACK_AB R6, R7, R6 ;  /* 0x000000060706923e */ /* 0x000fe400000000ff */
[----:B------:R-:W-:Y:S01]  /*5870*/  @!P1 F2FP.PACK_AB R8, R9, R8 ;  /* 0x000000080908923e */ /* 0x000fe200000000ff */
[----:B------:R1:W-:Y:S01]  /*5880*/  ST.E.128 [R80.64], R16 ;  /* 0x0000001050007985 */ /* 0x0003e2000c101d16 */
[----:B------:R-:W-:Y:S02]  /*5890*/  @!P1 MOV R58, R6 ;  /* 0x00000006003a9202 */ /* 0x000fe40000000f00 */
[----:B------:R-:W-:Y:S05]  /*58a0*/  @!P1 MOV R59, R8 ;  /* 0x00000008003b9202 */ /* 0x000fea0000000f00 */
[----:B------:R1:W-:Y:S02]  /*58b0*/  @!P0 ST.E.128 [R76.64], R56 ;  /* 0x000000384c008985 */ /* 0x0003e4000c101d16 */
.L_x_83:
[----:B------:R-:W-:Y:S05]  /*58c0*/  BSYNC B0 ;  /* 0x0000000000007941 */ /* 0x000fea0003800000 */
.L_x_82:
[----:B-----5:R2:W3:Y:S01]  /*58d0*/  SHFL.IDX PT, R5, R88, 0x1, 0x1c1f ;  /* 0x003c1f0058057f89 */ /* 0x0204e200000e0000 */
[----:B------:R-:W-:Y:S01]  /*58e0*/  ISETP.GE.OR P0, PT, R158, UR9, P6 ;  /* 0x000000099e007c0c */ /* 0x000fe2000b706670 */
[----:B------:R-:W-:Y:S02]  /*58f0*/  BSSY B0, `(.L_x_84) ;  /* 0x0000074000007945 */ /* 0x000fe40003800000 */
[----:B------:R2:W4:Y:S10]  /*5900*/  SHFL.IDX PT, R4, R89, 0x1, 0x1c1f ;  /* 0x003c1f0059047f89 */ /* 0x00053400000e0000 */
[----:B------:R-:W-:-:S05]  /*5910*/  @P0 BRA `(.L_x_85) ;  /* 0x0000071000000947 */ /* 0x000fca0003800000 */
[----:B------:R-:W-:Y:S01]  /*5920*/  SEL R2, R151, R132, !P5 ;  /* 0x0000008497027207 */ /* 0x000fe20006800000 */
[----:B-1----:R-:W-:Y:S01]  /*5930*/  LDS.128 R16, [R142+0x3900] ;  /* 0x003900008e107984 */ /* 0x002fe20000000c00 */
[C---:B----4-:R-:W-:Y:S01]  /*5940*/  LEA R56, P0, R95.reuse, R4, 0x1 ;  /* 0x000000045f387211 */ /* 0x050fe200078008ff */
[----:B------:R-:W-:Y:S01]  /*5950*/  @!P1 HADD2.F32 R10, -RZ, R54.H0_H0 ;  /* 0x20000036ff0a9230 */ /* 0x000fe20000004100 */
[----:B------:R-:W-:Y:S01]  /*5960*/  SHF.R.S32.HI R6, RZ, 0x1f, R2 ;  /* 0x0000001fff067819 */ /* 0x000fe20000011402 */
[----:B------:R-:W-:Y:S01]  /*5970*/  @!P1 HADD2.F32 R44, -RZ, R55.H0_H0 ;  /* 0x20000037ff2c9230 */ /* 0x000fe20000004100 */
[----:B---3--:R-:W-:Y:S02]  /*5980*/  LEA.HI.X R57, R95, R5, R110, 0x1, P0 ;  /* 0x000000055f397211 */ /* 0x008fe400000f0c6e */
[----:B------:R-:W-:Y:S02]  /*5990*/  LEA.HI R6, R6, R2, RZ, 0x4 ;  /* 0x0000000206067211 */ /* 0x000fe400078f20ff */
[--C-:B------:R-:W-:Y:S02]  /*59a0*/  @!P1 SHF.R.U64 R3, R24, 0x10, R25.reuse ;  /* 0x0000001018039819 */ /* 0x100fe40000001219 */
[----:B------:R-:W-:Y:S02]  /*59b0*/  LEA.HI.SX32 R6, R6, R115, 0x1c ;  /* 0x0000007306067211 */ /* 0x000fe400078fe2ff */
[----:B------:R-:W-:Y:S01]  /*59c0*/  @!P1 SHF.R.U32.HI R7, RZ, 0x10, R25 ;  /* 0x00000010ff079819 */ /* 0x000fe20000011619 */
[----:B------:R-:W-:Y:S01]  /*59d0*/  @!P1 HADD2.F32 R3, -RZ, R3.H0_H0 ;  /* 0x20000003ff039230 */ /* 0x000fe20000004100 */
[----:B------:R-:W-:Y:S02]  /*59e0*/  SHF.L.U32 R6, R6, 0x3, RZ ;  /* 0x0000000306067819 */ /* 0x000fe400000006ff */
[----:B------:R-:W-:Y:S02]  /*59f0*/  @!P1 SHF.R.U32.HI R25, RZ, 0x10, R63 ;  /* 0x00000010ff199819 */ /* 0x000fe4000001163f */
[----:B------:R-:W-:Y:S02]  /*5a00*/  LOP3.LUT R48, R124, 0x38, R6, 0xf8, !PT ;  /* 0x000000387c307812 */ /* 0x000fe400078ef806 */
[----:B------:R-:W-:Y:S01]  /*5a10*/  ISETP.GE.AND P0, PT, R6, c[0x0][0x1d4], PT ;  /* 0x0000750006007a0c */ /* 0x000fe20003f06270 */
[----:B------:R-:W-:Y:S01]  /*5a20*/  @!P1 HADD2.F32 R46, -RZ, R25.H0_H0 ;  /* 0x20000019ff2e9230 */ /* 0x000fe20000004100 */
[----:B------:R-:W-:Y:S01]  /*5a30*/  LOP3.LUT R48, R48, R161, RZ, 0x3c, !PT ;  /* 0x000000a130307212 */ /* 0x000fe200078e3cff */
[----:B------:R-:W-:Y:S01]  /*5a40*/  @!P1 HADD2.F32 R25, -RZ, R55.H1_H1 ;  /* 0x30000037ff199230 */ /* 0x000fe20000004100 */
[--C-:B------:R-:W-:Y:S02]  /*5a50*/  @!P1 SHF.R.U32.HI R9, RZ, 0x10, R27.reuse ;  /* 0x00000010ff099819 */ /* 0x100fe4000001161b */
[----:B------:R-:W-:Y:S02]  /*5a60*/  IADD3 R48, R138, R48, RZ ;  /* 0x000000308a307210 */ /* 0x000fe40007ffe0ff */
[----:B------:R-:W-:Y:S01]  /*5a70*/  @!P1 SHF.R.U64 R11, R26, 0x10, R27 ;  /* 0x000000101a0b9819 */ /* 0x000fe2000000121b */
[----:B------:R-:W-:Y:S01]  /*5a80*/  @!P1 HADD2.F32 R9, -RZ, R9.H0_H0 ;  /* 0x20000009ff099230 */ /* 0x000fe20000004100 */
[----:B------:R-:W-:Y:S01]  /*5a90*/  @!P1 SHF.R.U64 R27, R62, 0x10, R63 ;  /* 0x000000103e1b9819 */ /* 0x000fe2000000123f */
[----:B------:R-:W-:Y:S01]  /*5aa0*/  IMAD.SHL.U32 R48, R48, 0x2, RZ ;  /* 0x0000000230307824 */ /* 0x000fe200078e00ff */
[----:B------:R-:W-:Y:S01]  /*5ab0*/  @!P1 SHF.R.U64 R13, R60, 0x10, R61 ;  /* 0x000000103c0d9819 */ /* 0x000fe2000000123d */
[----:B------:R-:W-:Y:S01]  /*5ac0*/  @!P0 IMAD.WIDE R62, R6, 0x2, R4 ;  /* 0x00000002063e8825 */ /* 0x000fe200078e0204 */
[----:B------:R-:W-:Y:S01]  /*5ad0*/  @!P1 HADD2.F32 R5, -RZ, R15.H0_H0 ;  /* 0x2000000fff059230 */ /* 0x000fe20000004100 */
[----:B------:R-:W-:Y:S01]  /*5ae0*/  @!P1 SHF.R.U32.HI R24, RZ, 0x10, R61 ;  /* 0x00000010ff189819 */ /* 0x000fe2000001163d */
[----:B------:R-:W-:Y:S01]  /*5af0*/  @!P1 HADD2.F32 R27, -RZ, R27.H0_H0 ;  /* 0x2000001bff1b9230 */ /* 0x000fe20000004100 */
[----:B------:R-:W1:Y:S01]  /*5b00*/  LDS.128 R48, [R48+0x3900] ;  /* 0x0039000030307984 */ /* 0x000e620000000c00 */
[----:B------:R-:W-:Y:S02]  /*5b10*/  @!P1 HADD2.F32 R13, -RZ, R13.H0_H0 ;  /* 0x2000000dff0d9230 */ /* 0x000fe40000004100 */
[----:B------:R-:W-:Y:S01]  /*5b20*/  @!P1 HADD2.F32 R24, -RZ, R24.H0_H0 ;  /* 0x20000018ff189230 */ /* 0x000fe20000004100 */
[----:B-1----:R-:W-:Y:S02]  /*5b30*/  @!P1 MOV R4, R48 ;  /* 0x0000003000049202 */ /* 0x002fe40000000f00 */
[----:B------:R-:W-:Y:S03]  /*5b40*/  @!P1 MOV R2, R16 ;  /* 0x0000001000029202 */ /* 0x000fe60000000f00 */
[----:B------:R-:W-:Y:S02]  /*5b50*/  @!P1 HADD2.F32 R8, -RZ, R4.H0_H0 ;  /* 0x20000004ff089230 */ /* 0x000fe40000004100 */
[----:B------:R-:W-:Y:S02]  /*5b60*/  @!P1 HADD2.F32 R6, -RZ, R2.H0_H0 ;  /* 0x20000002ff069230 */ /* 0x000fe40000004100 */
[----:B------:R-:W-:Y:S01]  /*5b70*/  @!P1 HADD2.F32 R12, -RZ, R4.H1_H1 ;  /* 0x30000004ff0c9230 */ /* 0x000fe20000004100 */
[-C--:B------:R-:W-:Y:S01]  /*5b80*/  @!P1 FMUL.FTZ R14, R8, R5.reuse ;  /* 0x00000005080e9220 */ /* 0x080fe20000410000 */
[----:B------:R-:W-:Y:S01]  /*5b90*/  @!P1 HADD2.F32 R4, -RZ, R2.H1_H1 ;  /* 0x30000002ff049230 */ /* 0x000fe20000004100 */
[----:B------:R-:W-:Y:S02]  /*5ba0*/  @!P1 FMUL.FTZ R2, R6, R5 ;  /* 0x0000000506029220 */ /* 0x000fe40000410000 */
[-C--:B------:R-:W-:Y:S02]  /*5bb0*/  @!P1 FMUL.FTZ R5, R12, R3.reuse ;  /* 0x000000030c059220 */ /* 0x080fe40000410000 */
[-C--:B------:R-:W-:Y:S02]  /*5bc0*/  @!P1 FFMA.FTZ R2, R8, R10.reuse, R2 ;  /* 0x0000000a08029223 */ /* 0x080fe40000010002 */
[----:B------:R-:W-:Y:S01]  /*5bd0*/  @!P1 FFMA.FTZ R61, R6, R10, -R14 ;  /* 0x0000000a063d9223 */ /* 0x000fe2000001080e */
[----:B------:R-:W-:Y:S01]  /*5be0*/  @!P1 HADD2.F32 R6, -RZ, R7.H0_H0 ;  /* 0x20000007ff069230 */ /* 0x000fe20000004100 */
[----:B------:R-:W-:Y:S01]  /*5bf0*/  @!P1 IMAD.MOV.U32 R10, RZ, RZ, R49 ;  /* 0x000000ffff0a9224 */ /* 0x000fe200078e0031 */
[----:B------:R-:W-:Y:S01]  /*5c00*/  @!P1 HADD2.F32 R14, -RZ, R54.H1_H1 ;  /* 0x30000036ff0e9230 */ /* 0x000fe20000004100 */
[C---:B------:R-:W-:Y:S02]  /*5c10*/  @!P1 FMUL.FTZ R3, R4.reuse, R3 ;  /* 0x0000000304039220 */ /* 0x040fe40000410000 */
[----:B------:R-:W-:Y:S01]  /*5c20*/  @!P1 FFMA.FTZ R60, R4, R13, -R5 ;  /* 0x0000000d043c9223 */ /* 0x000fe20000010805 */
[----:B------:R-:W-:Y:S01]  /*5c30*/  @!P1 MOV R5, R17 ;  /* 0x0000001100059202 */ /* 0x000fe20000000f00 */
[----:B------:R-:W-:Y:S01]  /*5c40*/  @!P1 FFMA.FTZ R3, R12, R13, R3 ;  /* 0x0000000d0c039223 */ /* 0x000fe20000010003 */
[--C-:B------:R-:W-:Y:S02]  /*5c50*/  @!P1 HADD2.F32 R13, -RZ, R10.reuse.H0_H0 ;  /* 0x2000000aff0d9230 */ /* 0x100fe40000004100 */
[----:B------:R-:W-:Y:S02]  /*5c60*/  @!P1 HADD2.F32 R4, -RZ, R15.H1_H1 ;  /* 0x3000000fff049230 */ /* 0x000fe40000004100 */
[----:B------:R-:W-:Y:S01]  /*5c70*/  @!P1 HADD2.F32 R15, -RZ, R10.H1_H1 ;  /* 0x3000000aff0f9230 */ /* 0x000fe20000004100 */
[----:B------:R-:W-:Y:S01]  /*5c80*/  @!P1 F2FP.PACK_AB R2, R3, R2 ;  /* 0x000000020302923e */ /* 0x000fe200000000ff */
[--C-:B------:R-:W-:Y:S02]  /*5c90*/  @!P1 HADD2.F32 R8, -RZ, R5.reuse.H0_H0 ;  /* 0x20000005ff089230 */ /* 0x100fe40000004100 */
[----:B------:R-:W-:Y:S01]  /*5ca0*/  @!P1 HADD2.F32 R7, -RZ, R5.H1_H1 ;  /* 0x30000005ff079230 */ /* 0x000fe20000004100 */
[----:B------:R-:W-:Y:S02]  /*5cb0*/  @!P1 FMUL.FTZ R5, R13, R4 ;  /* 0x000000040d059220 */ /* 0x000fe40000410000 */
[----:B------:R-:W-:Y:S02]  /*5cc0*/  @!P1 FMUL.FTZ R10, R15, R6 ;  /* 0x000000060f0a9220 */ /* 0x000fe40000410000 */
[C---:B------:R-:W-:Y:S02]  /*5cd0*/  @!P1 FMUL.FTZ R4, R8.reuse, R4 ;  /* 0x0000000408049220 */ /* 0x040fe40000410000 */
[----:B------:R-:W-:Y:S01]  /*5ce0*/  @!P1 FFMA.FTZ R59, R8, R14, -R5 ;  /* 0x0000000e083b9223 */ /* 0x000fe20000010805 */
[----:B------:R-:W-:Y:S01]  /*5cf0*/  @!P1 MOV R8, R51 ;  /* 0x0000003300089202 */ /* 0x000fe20000000f00 */
[C---:B------:R-:W-:Y:S01]  /*5d00*/  @!P1 FMUL.FTZ R5, R7.reuse, R6 ;  /* 0x0000000607059220 */ /* 0x040fe20000410000 */
[----:B------:R-:W-:Y:S01]  /*5d10*/  @!P1 HADD2.F32 R6, -RZ, R22.H0_H0 ;  /* 0x20000016ff069230 */ /* 0x000fe20000004100 */
[----:B------:R-:W-:Y:S02]  /*5d20*/  @!P1 FFMA.FTZ R58, R7, R24, -R10 ;  /* 0x00000018073a9223 */ /* 0x000fe4000001080a */
[----:B------:R-:W-:Y:S01]  /*5d30*/  @!P1 IMAD.MOV.U32 R7, RZ, RZ, R19 ;  /* 0x000000ffff079224 */ /* 0x000fe200078e0013 */
[--C-:B------:R-:W-:Y:S01]  /*5d40*/  @!P1 HADD2.F32 R43, -RZ, R8.reuse.H0_H0 ;  /* 0x20000008ff2b9230 */ /* 0x100fe20000004100 */
[----:B------:R-:W-:Y:S01]  /*5d50*/  @!P1 FFMA.FTZ R4, R13, R14, R4 ;  /* 0x0000000e0d049223 */ /* 0x000fe20000010004 */
[----:B------:R-:W-:Y:S01]  /*5d60*/  @!P1 HADD2.F32 R45, -RZ, R8.H1_H1 ;  /* 0x30000008ff2d9230 */ /* 0x000fe20000004100 */
[----:B------:R-:W-:Y:S01]  /*5d70*/  @!P1 FFMA.FTZ R5, R15, R24, R5 ;  /* 0x000000180f059223 */ /* 0x000fe20000010005 */
[--C-:B------:R-:W-:Y:S01]  /*5d80*/  @!P1 HADD2.F32 R10, -RZ, R7.reuse.H0_H0 ;  /* 0x20000007ff0a9230 */ /* 0x100fe20000004100 */
[----:B------:R-:W-:Y:S01]  /*5d90*/  @!P1 FMUL.FTZ R12, R43, R6 ;  /* 0x000000062b0c9220 */ /* 0x000fe20000410000 */
[----:B------:R-:W-:Y:S01]  /*5da0*/  @!P1 HADD2.F32 R7, -RZ, R7.H1_H1 ;  /* 0x30000007ff079230 */ /* 0x000fe20000004100 */
[----:B------:R-:W-:Y:S01]  /*5db0*/  @!P1 IMAD.MOV.U32 R48, RZ, RZ, R2 ;  /* 0x000000ffff309224 */ /* 0x000fe200078e0002 */
[----:B------:R-:W-:Y:S01]  /*5dc0*/  @!P1 F2FP.PACK_AB R4, R5, R4 ;  /* 0x000000040504923e */ /* 0x000fe200000000ff */
[C---:B------:R-:W-:Y:S02]  /*5dd0*/  @!P1 FMUL.FTZ R8, R10.reuse, R6 ;  /* 0x000000060a089220 */ /* 0x040fe40000410000 */
[-C--:B------:R-:W-:Y:S01]  /*5de0*/  @!P1 FMUL.FTZ R6, R45, R9.reuse ;  /* 0x000000092d069220 */ /* 0x080fe20000410000 */
[----:B------:R-:W-:Y:S01]  /*5df0*/  @!P1 MOV R49, R4 ;  /* 0x0000000400319202 */ /* 0x000fe20000000f00 */
[----:B------:R-:W-:Y:S01]  /*5e00*/  @!P1 FFMA.FTZ R54, R10, R44, -R12 ;  /* 0x0000002c0a369223 */ /* 0x000fe2000001080c */
[----:B------:R-:W-:Y:S01]  /*5e10*/  @!P1 MOV R12, R50 ;  /* 0x00000032000c9202 */ /* 0x000fe20000000f00 */
[C---:B------:R-:W-:Y:S01]  /*5e20*/  @!P1 FMUL.FTZ R9, R7.reuse, R9 ;  /* 0x0000000907099220 */ /* 0x040fe20000410000 */
[----:B------:R-:W-:Y:S01]  /*5e30*/  @!P1 HADD2.F32 R10, -RZ, R11.H0_H0 ;  /* 0x2000000bff0a9230 */ /* 0x000fe20000004100 */
[----:B------:R-:W-:Y:S01]  /*5e40*/  @!P1 FFMA.FTZ R53, R7, R46, -R6 ;  /* 0x0000002e07359223 */ /* 0x000fe20000010806 */
[----:B------:R-:W-:Y:S01]  /*5e50*/  @!P1 MOV R7, R18 ;  /* 0x0000001200079202 */ /* 0x000fe20000000f00 */
[----:B------:R-:W-:Y:S02]  /*5e60*/  @!P1 HADD2.F32 R26, -RZ, R12.H1_H1 ;  /* 0x3000000cff1a9230 */ /* 0x000fe40000004100 */
[----:B------:R-:W-:Y:S01]  /*5e70*/  @!P1 HADD2.F32 R6, -RZ, R22.H1_H1 ;  /* 0x30000016ff069230 */ /* 0x000fe20000004100 */
[----:B------:R-:W-:Y:S01]  /*5e80*/  @!P1 F2FP.PACK_AB R13, R53, R54 ;  /* 0x00000036350d923e */ /* 0x000fe200000000ff */
[----:B------:R-:W-:Y:S01]  /*5e90*/  @!P1 HADD2.F32 R22, -RZ, R12.H0_H0 ;  /* 0x2000000cff169230 */ /* 0x000fe20000004100 */
[----:B------:R-:W-:Y:S01]  /*5ea0*/  @!P1 FMUL.FTZ R47, R26, R10 ;  /* 0x0000000a1a2f9220 */ /* 0x000fe20000410000 */
[--C-:B------:R-:W-:Y:S01]  /*5eb0*/  @!P1 HADD2.F32 R12, -RZ, R7.reuse.H0_H0 ;  /* 0x20000007ff0c9230 */ /* 0x100fe20000004100 */
[----:B------:R-:W-:Y:S01]  /*5ec0*/  @!P1 MOV R19, R13 ;  /* 0x0000000d00139202 */ /* 0x000fe20000000f00 */
[----:B------:R-:W-:Y:S01]  /*5ed0*/  @!P1 HADD2.F32 R11, -RZ, R7.H1_H1 ;  /* 0x30000007ff0b9230 */ /* 0x000fe20000004100 */
[-C--:B------:R-:W-:Y:S02]  /*5ee0*/  @!P1 FMUL.FTZ R7, R22, R6.reuse ;  /* 0x0000000616079220 */ /* 0x080fe40000410000 */
[C---:B------:R-:W-:Y:S02]  /*5ef0*/  @!P1 FMUL.FTZ R6, R12.reuse, R6 ;  /* 0x000000060c069220 */ /* 0x040fe40000410000 */
[----:B------:R-:W-:Y:S02]  /*5f00*/  @!P1 FFMA.FTZ R52, R12, R25, -R7 ;  /* 0x000000190c349223 */ /* 0x000fe40000010807 */
[C---:B------:R-:W-:Y:S01]  /*5f10*/  @!P1 FMUL.FTZ R7, R11.reuse, R10 ;  /* 0x0000000a0b079220 */ /* 0x040fe20000410000 */
[----:B------:R-:W-:Y:S01]  /*5f20*/  @!P1 F2FP.PACK_AB R10, R60, R61 ;  /* 0x0000003d3c0a923e */ /* 0x000fe200000000ff */
[----:B------:R-:W-:Y:S01]  /*5f30*/  @!P1 FFMA.FTZ R12, R11, R27, -R47 ;  /* 0x0000001b0b0c9223 */ /* 0x000fe2000001082f */
[----:B------:R-:W-:Y:S01]  /*5f40*/  @!P1 F2FP.PACK_AB R11, R58, R59 ;  /* 0x0000003b3a0b923e */ /* 0x000fe200000000ff */
[----:B------:R-:W-:Y:S02]  /*5f50*/  @!P1 FFMA.FTZ R6, R22, R25, R6 ;  /* 0x0000001916069223 */ /* 0x000fe40000010006 */
[----:B------:R-:W-:Y:S01]  /*5f60*/  @!P1 FFMA.FTZ R7, R26, R27, R7 ;  /* 0x0000001b1a079223 */ /* 0x000fe20000010007 */
[----:B------:R-:W-:Y:S01]  /*5f70*/  @!P1 F2FP.PACK_AB R12, R12, R52 ;  /* 0x000000340c0c923e */ /* 0x000fe200000000ff */
[----:B------:R-:W-:Y:S01]  /*5f80*/  @!P1 FFMA.FTZ R8, R43, R44, R8 ;  /* 0x0000002c2b089223 */ /* 0x000fe20000010008 */
[----:B------:R-:W-:Y:S01]  /*5f90*/  @!P1 MOV R17, R11 ;  /* 0x0000000b00119202 */ /* 0x000fe20000000f00 */
[----:B------:R-:W-:Y:S01]  /*5fa0*/  @!P1 FFMA.FTZ R9, R45, R46, R9 ;  /* 0x0000002e2d099223 */ /* 0x000fe20000010009 */
[----:B------:R-:W-:Y:S01]  /*5fb0*/  @!P1 MOV R18, R12 ;  /* 0x0000000c00129202 */ /* 0x000fe20000000f00 */
[----:B------:R-:W-:Y:S01]  /*5fc0*/  @!P1 IMAD.MOV.U32 R16, RZ, RZ, R10 ;  /* 0x000000ffff109224 */ /* 0x000fe200078e000a */
[----:B------:R-:W-:Y:S02]  /*5fd0*/  @!P1 F2FP.PACK_AB R6, R7, R6 ;  /* 0x000000060706923e */ /* 0x000fe400000000ff */
[----:B------:R-:W-:Y:S02]  /*5fe0*/  @!P1 F2FP.PACK_AB R8, R9, R8 ;  /* 0x000000080908923e */ /* 0x000fe400000000ff */
[----:B------:R1:W-:Y:S01]  /*5ff0*/  ST.E.128 [R56.64], R16 ;  /* 0x0000001038007985 */ /* 0x0003e2000c101d16 */
[----:B------:R-:W-:Y:S02]  /*6000*/  @!P1 MOV R50, R6 ;  /* 0x0000000600329202 */ /* 0x000fe40000000f00 */
[----:B------:R-:W-:Y:S05]  /*6010*/  @!P1 MOV R51, R8 ;  /* 0x0000000800339202 */ /* 0x000fea0000000f00 */
[----:B------:R1:W-:Y:S02]  /*6020*/  @!P0 ST.E.128 [R62.64], R48 ;  /* 0x000000303e008985 */ /* 0x0003e4000c101d16 */
.L_x_85:
[----:B------:R-:W-:Y:S05]  /*6030*/  BSYNC B0 ;  /* 0x0000000000007941 */ /* 0x000fea0003800000 */
.L_x_84:
[----:B---3--:R3:W1:Y:S01]  /*6040*/  SHFL.IDX PT, R5, R88, 0x2, 0x1c1f ;  /* 0x005c1f0058057f89 */ /* 0x00866200000e0000 */
[----:B------:R-:W-:Y:S01]  /*6050*/  ISETP.GE.OR P0, PT, R157, UR9, P6 ;  /* 0x000000099d007c0c */ /* 0x000fe2000b706670 */
[----:B------:R-:W-:Y:S02]  /*6060*/  BSSY B0, `(.L_x_86) ;  /* 0x0000074000007945 */ /* 0x000fe40003800000 */
[----:B----4-:R3:W4:Y:S10]  /*6070*/  SHFL.IDX PT, R4, R89, 0x2, 0x1c1f ;  /* 0x005c1f0059047f89 */ /* 0x01073400000e0000 */
[----:B------:R-:W-:-:S05]  /*6080*/  @P0 BRA `(.L_x_87) ;  /* 0x0000071000000947 */ /* 0x000fca0003800000 */
[----:B------:R-:W-:Y:S01]  /*6090*/  SEL R2, R151, R132, !P5 ;  /* 0x0000008497027207 */ /* 0x000fe20006800000 */
[----:B-1----:R-:W-:Y:S01]  /*60a0*/  LDS.128 R16, [R141+0x3900] ;  /* 0x003900008d107984 */ /* 0x002fe20000000c00 */
[C---:B----4-:R-:W-:Y:S01]  /*60b0*/  LEA R50, P0, R95.reuse, R4, 0x1 ;  /* 0x000000045f327211 */ /* 0x050fe200078008ff */
[----:B------:R-:W-:Y:S01]  /*60c0*/  @!P1 HADD2.F32 R10, -RZ, R72.H0_H0 ;  /* 0x20000048ff0a9230 */ /* 0x000fe20000004100 */
[----:B------:R-:W-:Y:S01]  /*60d0*/  SHF.R.S32.HI R6, RZ, 0x1f, R2 ;  /* 0x0000001fff067819 */ /* 0x000fe20000011402 */
[----:B------:R-:W-:Y:S01]  /*60e0*/  @!P1 HADD2.F32 R25, -RZ, R73.H1_H1 ;  /* 0x30000049ff199230 */ /* 0x000fe20000004100 */
[----:B------:R-:W-:Y:S02]  /*60f0*/  LEA.HI.X R51, R95, R5, R110, 0x1, P0 ;  /* 0x000000055f337211 */ /* 0x000fe400000f0c6e */
[----:B------:R-:W-:Y:S02]  /*6100*/  LEA.HI R6, R6, R2, RZ, 0x4 ;  /* 0x0000000206067211 */ /* 0x000fe400078f20ff */
[----:B------:R-:W-:Y:S02]  /*6110*/  @!P1 SHF.R.U64 R3, R28, 0x10, R29 ;  /* 0x000000101c039819 */ /* 0x000fe4000000121d */
[----:B------:R-:W-:Y:S02]  /*6120*/  LEA.HI.SX32 R6, R6, R115, 0x1c ;  /* 0x0000007306067211 */ /* 0x000fe400078fe2ff */
[----:B------:R-:W-:Y:S01]  /*6130*/  @!P1 SHF.R.U64 R13, R64, 0x10, R65 ;  /* 0x00000010400d9819 */ /* 0x000fe20000001241 */
[----:B------:R-:W-:Y:S01]  /*6140*/  @!P1 HADD2.F32 R3, -RZ, R3.H0_H0 ;  /* 0x20000003ff039230 */ /* 0x000fe20000004100 */
[----:B------:R-:W-:Y:S02]  /*6150*/  SHF.L.U32 R6, R6, 0x3, RZ ;  /* 0x0000000306067819 */ /* 0x000fe400000006ff */
[----:B------:R-:W-:Y:S01]  /*6160*/  @!P1 SHF.R.U32.HI R7, RZ, 0x10, R29 ;  /* 0x00000010ff079819 */ /* 0x000fe2000001161d */
[----:B------:R-:W-:Y:S01]  /*6170*/  @!P1 HADD2.F32 R13, -RZ, R13.H0_H0 ;  /* 0x2000000dff0d9230 */ /* 0x000fe20000004100 */
[----:B------:R-:W-:Y:S01]  /*6180*/  LOP3.LUT R44, R123, 0x38, R6, 0xf8, !PT ;  /* 0x000000387b2c7812 */ /* 0x000fe200078ef806 */
[----:B------:R-:W-:Y:S01]  /*6190*/  @!P1 HADD2.F32 R29, -RZ, R73.H0_H0 ;  /* 0x20000049ff1d9230 */ /* 0x000fe20000004100 */
[----:B------:R-:W-:Y:S02]  /*61a0*/  ISETP.GE.AND P0, PT, R6, c[0x0][0x1d4], PT ;  /* 0x0000750006007a0c */ /* 0x000fe40003f06270 */
[----:B------:R-:W-:Y:S02]  /*61b0*/  LOP3.LUT R44, R44, R160, RZ, 0x3c, !PT ;  /* 0x000000a02c2c7212 */ /* 0x000fe400078e3cff */
[----:B------:R-:W-:Y:S02]  /*61c0*/  @!P1 SHF.R.U64 R11, R30, 0x10, R31 ;  /* 0x000000101e0b9819 */ /* 0x000fe4000000121f */
[----:B------:R-:W-:Y:S02]  /*61d0*/  IADD3 R44, R137, R44, RZ ;  /* 0x0000002c892c7210 */ /* 0x000fe40007ffe0ff */
[----:B------:R-:W-:Y:S02]  /*61e0*/  @!P1 SHF.R.U32.HI R22, RZ, 0x10, R65 ;  /* 0x00000010ff169819 */ /* 0x000fe40000011641 */
[----:B------:R-:W-:Y:S01]  /*61f0*/  @!P1 SHF.R.U32.HI R9, RZ, 0x10, R31 ;  /* 0x00000010ff099819 */ /* 0x000fe2000001161f */
[----:B------:R-:W-:Y:S01]  /*6200*/  IMAD.SHL.U32 R44, R44, 0x2, RZ ;  /* 0x000000022c2c7824 */ /* 0x000fe200078e00ff */
[----:B------:R-:W-:Y:S01]  /*6210*/  @!P1 SHF.R.U32.HI R24, RZ, 0x10, R67 ;  /* 0x00000010ff189819 */ /* 0x000fe20000011643 */
[----:B------:R-:W-:Y:S01]  /*6220*/  @!P0 IMAD.WIDE R56, R6, 0x2, R4 ;  /* 0x0000000206388825 */ /* 0x000fe200078e0204 */
[----:B------:R-:W-:Y:S01]  /*6230*/  @!P1 HADD2.F32 R5, -RZ, R39.H0_H0 ;  /* 0x20000027ff059230 */ /* 0x000fe20000004100 */
[----:B------:R-:W-:Y:S01]  /*6240*/  @!P1 SHF.R.U64 R27, R66, 0x10, R67 ;  /* 0x00000010421b9819 */ /* 0x000fe20000001243 */
[----:B------:R-:W-:Y:S01]  /*6250*/  @!P1 HADD2.F32 R22, -RZ, R22.H0_H0 ;  /* 0x20000016ff169230 */ /* 0x000fe20000004100 */
[----:B------:R-:W1:Y:S01]  /*6260*/  LDS.128 R44, [R44+0x3900] ;  /* 0x003900002c2c7984 */ /* 0x000e620000000c00 */
[----:B------:R-:W-:Y:S02]  /*6270*/  @!P1 HADD2.F32 R9, -RZ, R9.H0_H0 ;  /* 0x20000009ff099230 */ /* 0x000fe40000004100 */
        /* <DEDUP_REMOVED lines=44> */
[----:B------:R-:W-:Y:S02]  /*6540*/  @!P1 FMUL.FTZ R8, R10, R6 ;  /* 0x000000060a089220 */ /* 0x000fe40000410000 */
[----:B------:R-:W-:Y:S01]  /*6550*/  @!P1 FMUL.FTZ R6, R30, R9 ;  /* 0x000000091e069220 */ /* 0x000fe20000410000 */
        /* <DEDUP_REMOVED lines=8> */
[--C-:B------:R-:W-:Y:S01]  /*65e0*/  @!P1 HADD2.F32 R24, -RZ, R12.reuse.H0_H0 ;  /* 0x2000000cff189230 */ /* 0x100fe20000004100 */
[----:B------:R-:W-:Y:S01]  /*65f0*/  @!P1 F2FP.PACK_AB R13, R43, R48 ;  /* 0x000000302b0d923e */ /* 0x000fe200000000ff */
[----:B------:R-:W-:Y:S02]  /*6600*/  @!P1 HADD2.F32 R26, -RZ, R12.H1_H1 ;  /* 0x3000000cff1a9230 */ /* 0x000fe40000004100 */
[--C-:B------:R-:W-:Y:S01]  /*6610*/  @!P1 HADD2.F32 R12, -RZ, R7.reuse.H0_H0 ;  /* 0x20000007ff0c9230 */ /* 0x100fe20000004100 */
[----:B------:R-:W-:Y:S01]  /*6620*/  @!P1 MOV R19, R13 ;  /* 0x0000000d00139202 */ /* 0x000fe20000000f00 */
[----:B------:R-:W-:Y:S01]  /*6630*/  @!P1 HADD2.F32 R11, -RZ, R7.H1_H1 ;  /* 0x30000007ff0b9230 */ /* 0x000fe20000004100 */
[----:B------:R-:W-:Y:S02]  /*6640*/  @!P1 FMUL.FTZ R7, R24, R6 ;  /* 0x0000000618079220 */ /* 0x000fe40000410000 */
[----:B------:R-:W-:Y:S02]  /*6650*/  @!P1 FMUL.FTZ R39, R26, R10 ;  /* 0x0000000a1a279220 */ /* 0x000fe40000410000 */
[C---:B------:R-:W-:Y:S02]  /*6660*/  @!P1 FMUL.FTZ R6, R12.reuse, R6 ;  /* 0x000000060c069220 */ /* 0x040fe40000410000 */
[----:B------:R-:W-:Y:S02]  /*6670*/  @!P1 FFMA.FTZ R40, R12, R25, -R7 ;  /* 0x000000190c289223 */ /* 0x000fe40000010807 */
[----:B------:R-:W-:Y:S01]  /*6680*/  @!P1 FMUL.FTZ R7, R11, R10 ;  /* 0x0000000a0b079220 */ /* 0x000fe20000410000 */
        /* <DEDUP_REMOVED lines=17> */
.L_x_87:
[----:B------:R-:W-:Y:S05]  /*67a0*/  BSYNC B0 ;  /* 0x0000000000007941 */ /* 0x000fea0003800000 */
.L_x_86:
[----:B-1----:R1:W2:Y:S01]  /*67b0*/  SHFL.IDX PT, R49, R88, 0x3, 0x1c1f ;  /* 0x007c1f0058317f89 */ /* 0x0022a200000e0000 */
[----:B------:R-:W-:Y:S03]  /*67c0*/  ISETP.GE.OR P0, PT, R156, UR9, P6 ;  /* 0x000000099c007c0c */ /* 0x000fe6000b706670 */
[----:B------:R1:W3:Y:S10]  /*67d0*/  SHFL.IDX PT, R48, R89, 0x3, 0x1c1f ;  /* 0x007c1f0059307f89 */ /* 0x0002f400000e0000 */
[----:B------:R-:W-:-:S05]  /*67e0*/  @P0 BRA `(.L_x_79) ;  /* 0x00000bf000000947 */ /* 0x000fca0003800000 */
[----:B------:R-:W-:Y:S01]  /*67f0*/  SEL R2, R151, R132, !P5 ;  /* 0x0000008497027207 */ /* 0x000fe20006800000 */
[----:B------:R-:W5:Y:S01]  /*6800*/  LDS.128 R16, [R140+0x3900] ;  /* 0x003900008c107984 */ /* 0x000f620000000c00 */
[C---:B---3--:R-:W-:Y:S01]  /*6810*/  LEA R52, P0, R95.reuse, R48, 0x1 ;  /* 0x000000305f347211 */ /* 0x048fe200078008ff */
[--C-:B------:R-:W-:Y:S01]  /*6820*/  @!P1 HADD2.F32 R26, -RZ, R74.reuse.H0_H0 ;  /* 0x2000004aff1a9230 */ /* 0x100fe20000004100 */
[----:B------:R-:W-:Y:S01]  /*6830*/  SHF.R.S32.HI R3, RZ, 0x1f, R2 ;  /* 0x0000001fff037819 */ /* 0x000fe20000011402 */
[----:B------:R-:W-:Y:S01]  /*6840*/  @!P1 HADD2.F32 R15, -RZ, R74.H1_H1 ;  /* 0x3000004aff0f9230 */ /* 0x000fe20000004100 */
[----:B--2---:R-:W-:Y:S01]  /*6850*/  LEA.HI.X R53, R95, R49, R110, 0x1, P0 ;  /* 0x000000315f357211 */ /* 0x004fe200000f0c6e */
[----:B------:R-:W-:Y:S01]  /*6860*/  @!P1 HADD2.F32 R30, -RZ, R75.H1_H1 ;  /* 0x3000004bff1e9230 */ /* 0x000fe20000004100 */
[----:B------:R-:W-:Y:S02]  /*6870*/  LEA.HI R2, R3, R2, RZ, 0x4 ;  /* 0x0000000203027211 */ /* 0x000fe400078f20ff */
[----:B------:R-:W-:Y:S02]  /*6880*/  @!P1 SHF.R.U32.HI R10, RZ, 0x10, R69 ;  /* 0x00000010ff0a9819 */ /* 0x000fe40000011645 */
[----:B------:R-:W-:Y:S02]  /*6890*/  LEA.HI.SX32 R2, R2, R115, 0x1c ;  /* 0x0000007302027211 */ /* 0x000fe400078fe2ff */
[--C-:B------:R-:W-:Y:S01]  /*68a0*/  @!P1 SHF.R.U32.HI R11, RZ, 0x10, R35.reuse ;  /* 0x00000010ff0b9819 */ /* 0x100fe20000011623 */
[----:B------:R-:W-:Y:S01]  /*68b0*/  @!P1 HADD2.F32 R28, -RZ, R10.H0_H0 ;  /* 0x2000000aff1c9230 */ /* 0x000fe20000004100 */
[----:B------:R-:W-:Y:S01]  /*68c0*/  SHF.L.U32 R43, R2, 0x3, RZ ;  /* 0x00000003022b7819 */ /* 0x000fe200000006ff */
[----:B------:R-:W-:Y:S01]  /*68d0*/  @!P1 HADD2.F32 R2, -RZ, R41.H0_H0 ;  /* 0x20000029ff029230 */ /* 0x000fe20000004100 */
[----:B------:R-:W-:Y:S01]  /*68e0*/  @!P1 SHF.R.U64 R12, R34, 0x10, R35 ;  /* 0x00000010220c9819 */ /* 0x000fe20000001223 */
[----:B------:R-:W-:Y:S01]  /*68f0*/  @!P1 HADD2.F32 R34, -RZ, R75.H0_H0 ;  /* 0x2000004bff229230 */ /* 0x000fe20000004100 */
[----:B------:R-:W-:Y:S02]  /*6900*/  LOP3.LUT R44, R122, 0x38, R43, 0xf8, !PT ;  /* 0x000000387a2c7812 */ /* 0x000fe400078ef82b */
[--C-:B------:R-:W-:Y:S02]  /*6910*/  @!P1 SHF.R.U32.HI R6, RZ, 0x10, R33.reuse ;  /* 0x00000010ff069819 */ /* 0x100fe40000011621 */
[----:B------:R-:W-:Y:S02]  /*6920*/  LOP3.LUT R44, R44, R159, RZ, 0x3c, !PT ;  /* 0x0000009f2c2c7212 */ /* 0x000fe400078e3cff */
[----:B------:R-:W-:Y:S02]  /*6930*/  @!P1 SHF.R.U64 R9, R32, 0x10, R33 ;  /* 0x0000001020099819 */ /* 0x000fe40000001221 */
[----:B------:R-:W-:Y:S02]  /*6940*/  IADD3 R44, R136, R44, RZ ;  /* 0x0000002c882c7210 */ /* 0x000fe40007ffe0ff */
[----:B------:R-:W-:Y:S02]  /*6950*/  @!P1 SHF.R.U64 R24, R68, 0x10, R69 ;  /* 0x0000001044189819 */ /* 0x000fe40000001245 */
[--C-:B------:R-:W-:Y:S01]  /*6960*/  @!P1 SHF.R.U64 R32, R70, 0x10, R71.reuse ;  /* 0x0000001046209819 */ /* 0x100fe20000001247 */
[----:B------:R-:W-:Y:S01]  /*6970*/  IMAD.SHL.U32 R44, R44, 0x2, RZ ;  /* 0x000000022c2c7824 */ /* 0x000fe200078e00ff */
[----:B------:R-:W-:Y:S01]  /*6980*/  @!P1 SHF.R.U32.HI R39, RZ, 0x10, R71 ;  /* 0x00000010ff279819 */ /* 0x000fe20000011647 */
[----:B------:R-:W-:Y:S01]  /*6990*/  @!P1 HADD2.F32 R24, -RZ, R24.H0_H0 ;  /* 0x20000018ff189230 */ /* 0x000fe20000004100 */
[----:B------:R-:W-:Y:S01]  /*69a0*/  ISETP.GE.AND P0, PT, R43, c[0x0][0x1d4], PT ;  /* 0x000075002b007a0c */ /* 0x000fe20003f06270 */
[----:B------:R-:W-:Y:S02]  /*69b0*/  @!P1 HADD2.F32 R32, -RZ, R32.H0_H0 ;  /* 0x20000020ff209230 */ /* 0x000fe40000004100 */
[----:B------:R-:W2:Y:S01]  /*69c0*/  LDS.128 R44, [R44+0x3900] ;  /* 0x003900002c2c7984 */ /* 0x000ea20000000c00 */
[----:B------:R-:W-:Y:S01]  /*69d0*/  @!P1 HADD2.F32 R39, -RZ, R39.H0_H0 ;  /* 0x20000027ff279230 */ /* 0x000fe20000004100 */
[----:B-----5:R-:W-:Y:S05]  /*69e0*/  @!P1 IMAD.MOV.U32 R5, RZ, RZ, R17 ;  /* 0x000000ffff059224 */ /* 0x020fea00078e0011 */
[----:B------:R-:W-:Y:S05]  /*69f0*/  @!P1 HADD2.F32 R3, -RZ, R5.H0_H0 ;  /* 0x20000005ff039230 */ /* 0x000fea0000004100 */
[----:B----4-:R-:W-:Y:S02]  /*6a00*/  @!P1 FMUL.FTZ R4, R3, R2 ;  /* 0x0000000203049220 */ /* 0x010fe40000410000 */
[----:B--2---:R-:W-:Y:S01]  /*6a10*/  @!P1 IMAD.MOV.U32 R35, RZ, RZ, R47 ;  /* 0x000000ffff239224 */ /* 0x004fe200078e002f */
[----:B------:R-:W-:Y:S01]  /*6a20*/  @!P1 MOV R7, R45 ;  /* 0x0000002d00079202 */ /* 0x000fe20000000f00 */
[----:B------:R-:W-:Y:S01]  /*6a30*/  @!P1 IMAD.MOV.U32 R31, RZ, RZ, R46 ;  /* 0x000000ffff1f9224 */ /* 0x000fe200078e002e */
[----:B------:R-:W-:Y:S02]  /*6a40*/  @!P1 MOV R13, R44 ;  /* 0x0000002c000d9202 */ /* 0x000fe40000000f00 */
[----:B------:R-:W-:Y:S02]  /*6a50*/  @!P1 HADD2.F32 R33, -RZ, R35.H0_H0 ;  /* 0x20000023ff219230 */ /* 0x000fe40000004100 */
[--C-:B------:R-:W-:Y:S02]  /*6a60*/  @!P1 HADD2.F32 R25, -RZ, R7.reuse.H0_H0 ;  /* 0x20000007ff199230 */ /* 0x100fe40000004100 */
[----:B------:R-:W-:Y:S02]  /*6a70*/  @!P1 HADD2.F32 R27, -RZ, R7.H1_H1 ;  /* 0x30000007ff1b9230 */ /* 0x000fe40000004100 */
[----:B------:R-:W-:Y:S01]  /*6a80*/  @!P1 HADD2.F32 R35, -RZ, R35.H1_H1 ;  /* 0x30000023ff239230 */ /* 0x000fe20000004100 */
[----:B------:R-:W-:Y:S01]  /*6a90*/  @!P1 FMUL.FTZ R8, R25, R2 ;  /* 0x0000000219089220 */ /* 0x000fe20000410000 */
[----:B------:R-:W-:Y:S02]  /*6aa0*/  @!P1 HADD2.F32 R2, -RZ, R6.H0_H0 ;  /* 0x20000006ff029230 */ /* 0x000fe40000004100 */
[----:B------:R-:W-:Y:S01]  /*6ab0*/  @!P1 HADD2.F32 R6, -RZ, R5.H1_H1 ;  /* 0x30000005ff069230 */ /* 0x000fe20000004100 */
[----:B------:R-:W-:Y:S01]  /*6ac0*/  @!P1 FFMA.FTZ R56, R3, R26, -R8 ;  /* 0x0000001a03389223 */ /* 0x000fe20000010808 */
[----:B------:R-:W-:Y:S01]  /*6ad0*/  @!P1 MOV R8, R16 ;  /* 0x0000001000089202 */ /* 0x000fe20000000f00 */
[-C--:B------:R-:W-:Y:S01]  /*6ae0*/  @!P1 FMUL.FTZ R10, R27, R2.reuse ;  /* 0x000000021b0a9220 */ /* 0x080fe20000410000 */
[----:B------:R-:W-:Y:S01]  /*6af0*/  @!P1 HADD2.F32 R3, -RZ, R41.H1_H1 ;  /* 0x30000029ff039230 */ /* 0x000fe20000004100 */
[C---:B------:R-:W-:Y:S01]  /*6b00*/  @!P1 FMUL.FTZ R5, R6.reuse, R2 ;  /* 0x0000000206059220 */ /* 0x040fe20000410000 */
[----:B------:R-:W-:Y:S01]  /*6b10*/  @!P1 HADD2.F32 R14, -RZ, R13.H0_H0 ;  /* 0x2000000dff0e9230 */ /* 0x000fe20000004100 */
[----:B------:R-:W-:Y:S01]  /*6b20*/  @!P1 FFMA.FTZ R55, R6, R28, -R10 ;  /* 0x0000001c06379223 */ /* 0x000fe2000001080a */
[----:B------:R-:W-:Y:S01]  /*6b30*/  @!P1 HADD2.F32 R7, -RZ, R8.H0_H0 ;  /* 0x20000008ff079230 */ /* 0x000fe20000004100 */
[----:B------:R-:W-:Y:S01]  /*6b40*/  @!P1 MOV R10, R19 ;  /* 0x00000013000a9202 */ /* 0x000fe20000000f00 */
[----:B------:R-:W-:Y:S01]  /*6b50*/  @!P1 HADD2.F32 R6, -RZ, R42.H0_H0 ;  /* 0x2000002aff069230 */ /* 0x000fe20000004100 */
[CC--:B------:R-:W-:Y:S01]  /*6b60*/  @!P1 FMUL.FTZ R22, R14.reuse, R3.reuse ;  /* 0x000000030e169220 */ /* 0x0c0fe20000410000 */
[----:B------:R-:W-:Y:S01]  /*6b70*/  @!P1 HADD2.F32 R29, -RZ, R31.H0_H0 ;  /* 0x2000001fff1d9230 */ /* 0x000fe20000004100 */
[C---:B------:R-:W-:Y:S01]  /*6b80*/  @!P1 FMUL.FTZ R2, R7.reuse, R3 ;  /* 0x0000000307029220 */ /* 0x040fe20000410000 */
[----:B------:R-:W-:Y:S01]  /*6b90*/  @!P1 HADD2.F32 R3, -RZ, R9.H0_H0 ;  /* 0x20000009ff039230 */ /* 0x000fe20000004100 */
[-C--:B------:R-:W-:Y:S01]  /*6ba0*/  @!P1 FFMA.FTZ R54, R7, R15.reuse, -R22 ;  /* 0x0000000f07369223 */ /* 0x080fe20000010816 */
[----:B------:R-:W-:Y:S01]  /*6bb0*/  @!P1 HADD2.F32 R22, -RZ, R13.H1_H1 ;  /* 0x3000000dff169230 */ /* 0x000fe20000004100 */
[----:B------:R-:W-:Y:S01]  /*6bc0*/  @!P1 FMUL.FTZ R13, R33, R6 ;  /* 0x00000006210d9220 */ /* 0x000fe20000410000 */
[----:B------:R-:W-:Y:S01]  /*6bd0*/  @!P1 HADD2.F32 R7, -RZ, R8.H1_H1 ;  /* 0x30000008ff079230 */ /* 0x000fe20000004100 */
[----:B------:R-:W-:Y:S01]  /*6be0*/  @!P1 FFMA.FTZ R2, R14, R15, R2 ;  /* 0x0000000f0e029223 */ /* 0x000fe20000010002 */
[--C-:B------:R-:W-:Y:S01]  /*6bf0*/  @!P1 HADD2.F32 R9, -RZ, R10.reuse.H0_H0 ;  /* 0x2000000aff099230 */ /* 0x100fe20000004100 */
[CC--:B------:R-:W-:Y:S01]  /*6c00*/  @!P1 FMUL.FTZ R8, R22.reuse, R3.reuse ;  /* 0x0000000316089220 */ /* 0x0c0fe20000410000 */
[----:B------:R-:W-:Y:S01]  /*6c10*/  @!P1 HADD2.F32 R10, -RZ, R10.H1_H1 ;  /* 0x3000000aff0a9230 */ /* 0x000fe20000004100 */
[C---:B------:R-:W-:Y:S01]  /*6c20*/  @!P1 FMUL.FTZ R3, R7.reuse, R3 ;  /* 0x0000000307039220 */ /* 0x040fe20000410000 */
[----:B------:R-:W-:Y:S01]  /*6c30*/  @!P1 HADD2.F32 R31, -RZ, R31.H1_H1 ;  /* 0x3000001fff1f9230 */ /* 0x000fe20000004100 */
[----:B------:R-:W-:Y:S01]  /*6c40*/  @!P1 FFMA.FTZ R51, R7, R24, -R8 ;  /* 0x0000001807339223 */ /* 0x000fe20000010808 */
[----:B------:R-:W-:Y:S01]  /*6c50*/  @!P1 MOV R7, R18 ;  /* 0x0000001200079202 */ /* 0x000fe20000000f00 */
[C---:B------:R-:W-:Y:S01]  /*6c60*/  @!P1 FMUL.FTZ R8, R9.reuse, R6 ;  /* 0x0000000609089220 */ /* 0x040fe20000410000 */
[----:B------:R-:W-:Y:S01]  /*6c70*/  @!P1 HADD2.F32 R6, -RZ, R42.H1_H1 ;  /* 0x3000002aff069230 */ /* 0x000fe20000004100 */
[----:B------:R-:W-:Y:S01]  /*6c80*/  @!P1 FFMA.FTZ R50, R9, R34, -R13 ;  /* 0x0000002209329223 */ /* 0x000fe2000001080d */
[----:B------:R-:W-:Y:S01]  /*6c90*/  @!P1 HADD2.F32 R9, -RZ, R12.H0_H0 ;  /* 0x2000000cff099230 */ /* 0x000fe20000004100 */
[----:B------:R-:W-:Y:S01]  /*6ca0*/  @!P1 FFMA.FTZ R3, R22, R24, R3 ;  /* 0x0000001816039223 */ /* 0x000fe20000010003 */
[----:B------:R-:W-:Y:S01]  /*6cb0*/  @!P1 HADD2.F32 R13, -RZ, R11.H0_H0 ;  /* 0x2000000bff0d9230 */ /* 0x000fe20000004100 */
[----:B------:R-:W-:Y:S01]  /*6cc0*/  @!P1 FFMA.FTZ R4, R25, R26, R4 ;  /* 0x0000001a19049223 */ /* 0x000fe20000010004 */
[--C-:B------:R-:W-:Y:S01]  /*6cd0*/  @!P1 HADD2.F32 R12, -RZ, R7.reuse.H0_H0 ;  /* 0x20000007ff0c9230 */ /* 0x100fe20000004100 */
[----:B------:R-:W-:Y:S01]  /*6ce0*/  @!P1 FMUL.FTZ R41, R31, R9 ;  /* 0x000000091f299220 */ /* 0x000fe20000410000 */
[----:B------:R-:W-:Y:S01]  /*6cf0*/  @!P1 HADD2.F32 R11, -RZ, R7.H1_H1 ;  /* 0x30000007ff0b9230 */ /* 0x000fe20000004100 */
[----:B------:R-:W-:Y:S01]  /*6d00*/  @!P1 FMUL.FTZ R7, R29, R6 ;  /* 0x000000061d079220 */ /* 0x000fe20000410000 */
[----:B------:R-:W-:Y:S01]  /*6d10*/  @!P1 F2FP.PACK_AB R2, R3, R2 ;  /* 0x000000020302923e */ /* 0x000fe200000000ff */
[----:B------:R-:W-:Y:S02]  /*6d20*/  @!P1 FMUL.FTZ R40, R35, R13 ;  /* 0x0000000d23289220 */ /* 0x000fe40000410000 */
[----:B------:R-:W-:Y:S01]  /*6d30*/  @!P1 FFMA.FTZ R42, R12, R30, -R7 ;  /* 0x0000001e0c2a9223 */ /* 0x000fe20000010807 */
[----:B------:R-:W-:Y:S01]  /*6d40*/  @!P1 MOV R44, R2 ;  /* 0x00000002002c9202 */ /* 0x000fe20000000f00 */
[C---:B------:R-:W-:Y:S02]  /*6d50*/  @!P1 FFMA.FTZ R41, R11.reuse, R32, -R41 ;  /* 0x000000200b299223 */ /* 0x040fe40000010829 */
[C---:B------:R-:W-:Y:S02]  /*6d60*/  @!P1 FFMA.FTZ R40, R10.reuse, R39, -R40 ;  /* 0x000000270a289223 */ /* 0x040fe40000010828 */
[----:B------:R-:W-:Y:S02]  /*6d70*/  @!P1 FMUL.FTZ R7, R11, R9 ;  /* 0x000000090b079220 */ /* 0x000fe40000410000 */
[----:B------:R-:W-:Y:S01]  /*6d80*/  @!P1 FMUL.FTZ R9, R10, R13 ;  /* 0x0000000d0a099220 */ /* 0x000fe20000410000 */
[----:B------:R-:W-:Y:S01]  /*6d90*/  @!P1 F2FP.PACK_AB R10, R41, R42 ;  /* 0x0000002a290a923e */ /* 0x000fe200000000ff */
[----:B------:R-:W-:Y:S01]  /*6da0*/  @!P1 FMUL.FTZ R6, R12, R6 ;  /* 0x000000060c069220 */ /* 0x000fe20000410000 */
[----:B------:R-:W-:Y:S01]  /*6db0*/  @!P1 F2FP.PACK_AB R13, R55, R56 ;  /* 0x00000038370d923e */ /* 0x000fe200000000ff */
[----:B------:R-:W-:Y:S01]  /*6dc0*/  @!P1 FFMA.FTZ R5, R27, R28, R5 ;  /* 0x0000001c1b059223 */ /* 0x000fe20000010005 */
[----:B------:R-:W-:Y:S01]  /*6dd0*/  @!P1 F2FP.PACK_AB R12, R51, R54 ;  /* 0x00000036330c923e */ /* 0x000fe200000000ff */
[----:B------:R-:W-:Y:S01]  /*6de0*/  @!P1 IMAD.MOV.U32 R18, RZ, RZ, R10 ;  /* 0x000000ffff129224 */ /* 0x000fe200078e000a */
[----:B------:R-:W-:Y:S01]  /*6df0*/  @!P1 F2FP.PACK_AB R11, R40, R50 ;  /* 0x00000032280b923e */ /* 0x000fe200000000ff */
[----:B------:R-:W-:Y:S01]  /*6e00*/  @!P1 FFMA.FTZ R6, R29, R30, R6 ;  /* 0x0000001e1d069223 */ /* 0x000fe20000010006 */
[----:B------:R-:W-:Y:S01]  /*6e10*/  @!P1 MOV R16, R12 ;  /* 0x0000000c00109202 */ /* 0x000fe20000000f00 */
[----:B------:R-:W-:Y:S01]  /*6e20*/  @!P1 FFMA.FTZ R7, R31, R32, R7 ;  /* 0x000000201f079223 */ /* 0x000fe20000010007 */
[----:B------:R-:W-:Y:S01]  /*6e30*/  @!P1 MOV R17, R13 ;  /* 0x0000000d00119202 */ /* 0x000fe20000000f00 */
[----:B------:R-:W-:Y:S01]  /*6e40*/  @!P1 FFMA.FTZ R8, R33, R34, R8 ;  /* 0x0000002221089223 */ /* 0x000fe20000010008 */
[----:B------:R-:W-:Y:S01]  /*6e50*/  @!P1 MOV R19, R11 ;  /* 0x0000000b00139202 */ /* 0x000fe20000000f00 */
[----:B------:R-:W-:Y:S01]  /*6e60*/  @!P1 FFMA.FTZ R9, R35, R39, R9 ;  /* 0x0000002723099223 */ /* 0x000fe20000010009 */
[----:B------:R-:W-:Y:S02]  /*6e70*/  @!P1 F2FP.PACK_AB R4, R5, R4 ;  /* 0x000000040504923e */ /* 0x000fe400000000ff */
[----:B------:R-:W-:Y:S01]  /*6e80*/  @!P1 F2FP.PACK_AB R6, R7, R6 ;  /* 0x000000060706923e */ /* 0x000fe200000000ff */
[----:B------:R2:W-:Y:S01]  /*6e90*/  ST.E.128 [R52.64], R16 ;  /* 0x0000001034007985 */ /* 0x0005e2000c101d16 */
[----:B------:R-:W-:Y:S01]  /*6ea0*/  @!P1 F2FP.PACK_AB R8, R9, R8 ;  /* 0x000000080908923e */ /* 0x000fe200000000ff */
[----:B------:R-:W-:Y:S01]  /*6eb0*/  @!P1 IMAD.MOV.U32 R45, RZ, RZ, R4 ;  /* 0x000000ffff2d9224 */ /* 0x000fe200078e0004 */
[----:B------:R-:W-:Y:S02]  /*6ec0*/  @!P1 MOV R46, R6 ;  /* 0x00000006002e9202 */ /* 0x000fe40000000f00 */
[----:B------:R-:W-:Y:S01]  /*6ed0*/  @!P1 MOV R47, R8 ;  /* 0x00000008002f9202 */ /* 0x000fe20000000f00 */
[----:B------:R-:W-:-:S05]  /*6ee0*/  @P0 BRA `(.L_x_79) ;  /* 0x000004f000000947 */ /* 0x000fca0003800000 */
[C---:B------:R-:W-:Y:S04]  /*6ef0*/  LEA R2, P0, R43.reuse, R48, 0x1 ;  /* 0x000000302b027211 */ /* 0x040fe800078008ff */
[----:B------:R-:W-:Y:S05]  /*6f00*/  LEA.HI.X.SX32 R3, R43, R49, 0x1, P0 ;  /* 0x000000312b037211 */ /* 0x000fea00000f0eff */
[----:B------:R3:W-:Y:S01]  /*6f10*/  ST.E.128 [R2.64], R44 ;  /* 0x0000002c02007985 */ /* 0x0007e2000c101d16 */
[----:B------:R-:W-:-:S05]  /*6f20*/  BRA `(.L_x_79) ;  /* 0x000004b000007947 */ /* 0x000fca0003800000 */
.L_x_57:
[----:B------:R1:W2:Y:S01]  /*6f30*/  SHFL.IDX PT, R5, R88, RZ, 0x1c1f ;  /* 0x001c1fff58057589 */ /* 0x0002a200000e0000 */
[----:B------:R-:W-:Y:S01]  /*6f40*/  UIMAD UR5, UR6, -0x70, UR4 ;  /* 0xffffff90060578a4 */ /* 0x000fe2000f8e0204 */
[----:B------:R-:W-:Y:S02]  /*6f50*/  BSSY B0, `(.L_x_88) ;  /* 0x0000014000007945 */ /* 0x000fe40003800000 */
[----:B------:R1:W3:Y:S01]  /*6f60*/  SHFL.IDX PT, R4, R89, RZ, 0x1c1f ;  /* 0x001c1fff59047589 */ /* 0x0002e200000e0000 */
[----:B------:R-:W-:Y:S04]  /*6f70*/  UISETP.LT.AND UP0, UPT, UR5, 0x70, UPT ;  /* 0x000000700500788c */ /* 0x000fe8000bf01270 */
[----:B------:R-:W-:Y:S06]  /*6f80*/  USEL UR9, UR5, 0x70, UP0 ;  /* 0x0000007005097887 */ /* 0x000fec0008000000 */
[----:B------:R-:W-:Y:S04]  /*6f90*/  IADD3 R12, -R38, UR9, RZ ;  /* 0x00000009260c7c10 */ /* 0x000fe8000fffe1ff */
[----:B------:R-:W-:Y:S11]  /*6fa0*/  ISETP.GE.AND P0, PT, R12, 0x1, PT ;  /* 0x000000010c00780c */ /* 0x000ff60003f06270 */
[----:B------:R-:W-:Y:S02]  /*6fb0*/  @!UPT UIADD3 URZ, URZ, URZ, URZ ;  /* 0x0000003f3f3ff290 */ /* 0x000fe4000fffe03f */
[----:B------:R-:W-:-:S05]  /*6fc0*/  @!P0 BRA `(.L_x_89) ;  /* 0x000000c000008947 */ /* 0x000fca0003800000 */
[C---:B-123--:R-:W-:Y:S11]  /*6fd0*/  ISETP.GE.AND P1, PT, R20.reuse, c[0x0][0x1d4], PT ;  /* 0x0000750014007a0c */ /* 0x04eff60003f26270 */
[----:B------:R-:W-:Y:S02]  /*6fe0*/  @!UPT UIADD3 URZ, URZ, URZ, URZ ;  /* 0x0000003f3f3ff290 */ /* 0x000fe4000fffe03f */
[----:B------:R-:W1:Y:S01]  /*6ff0*/  @!P1 LDS.128 R8, [R91+0x3800] ;  /* 0x003800005b089984 */ /* 0x000e620000000c00 */
[CC--:B------:R-:W-:Y:S04]  /*7000*/  @!P1 LEA R2, P0, R20.reuse, R4.reuse, 0x1 ;  /* 0x0000000414029211 */ /* 0x0c0fe800078008ff */
[-C--:B------:R-:W-:Y:S02]  /*7010*/  @!P1 LEA.HI.X R3, R20, R5.reuse, R21, 0x1, P0 ;  /* 0x0000000514039211 */ /* 0x080fe400000f0c15 */
[----:B------:R-:W-:Y:S11]  /*7020*/  ISETP.GE.AND P0, PT, R94, c[0x0][0x1d4], PT ;  /* 0x000075005e007a0c */ /* 0x000ff60003f06270 */
[----:B------:R-:W-:Y:S02]  /*7030*/  @!UPT UIADD3 URZ, URZ, URZ, URZ ;  /* 0x0000003f3f3ff290 */ /* 0x000fe4000fffe03f */
[C---:B------:R-:W-:Y:S04]  /*7040*/  @!P0 LEA R4, P2, R83.reuse, R4, 0x1 ;  /* 0x0000000453048211 */ /* 0x040fe800078408ff */
[----:B------:R-:W-:Y:S01]  /*7050*/  @!P0 LEA.HI.X R5, R83, R5, R93, 0x1, P2 ;  /* 0x0000000553058211 */ /* 0x000fe200010f0c5d */
[----:B-1----:R-:W-:Y:S04]  /*7060*/  @!P1 ST.E.128 [R2.64], R8 ;  /* 0x0000000802009985 */ /* 0x002fe8000c101d16 */
[----:B------:R-:W1:Y:S04]  /*7070*/  @!P0 LDS.128 R8, [R92+0x3800] ;  /* 0x003800005c088984 */ /* 0x000e680000000c00 */
[----:B-1----:R1:W-:Y:S02]  /*7080*/  @!P0 ST.E.128 [R4.64], R8 ;  /* 0x0000000804008985 */ /* 0x0023e4000c101d16 */
.L_x_89:
[----:B-123--:R-:W-:Y:S05]  /*7090*/  BSYNC B0 ;  /* 0x0000000000007941 */ /* 0x00efea0003800000 */
.L_x_88:
[----:B------:R1:W2:Y:S01]  /*70a0*/  SHFL.IDX PT, R5, R88, 0x1, 0x1c1f ;  /* 0x003c1f0058057f89 */ /* 0x0002a200000e0000 */
[----:B------:R-:W-:Y:S01]  /*70b0*/  ISETP.GE.AND P0, PT, R12, 0x21, PT ;  /* 0x000000210c00780c */ /* 0x000fe20003f06270 */
[----:B------:R-:W-:Y:S02]  /*70c0*/  BSSY B0, `(.L_x_90) ;  /* 0x000000f000007945 */ /* 0x000fe40003800000 */
[----:B------:R1:W3:Y:S10]  /*70d0*/  SHFL.IDX PT, R4, R89, 0x1, 0x1c1f ;  /* 0x003c1f0059047f89 */ /* 0x0002f400000e0000 */
[----:B------:R-:W-:-:S05]  /*70e0*/  @!P0 BRA `(.L_x_91) ;  /* 0x000000c000008947 */ /* 0x000fca0003800000 */
[C---:B------:R-:W-:Y:S11]  /*70f0*/  ISETP.GE.AND P1, PT, R20.reuse, c[0x0][0x1d4], PT ;  /* 0x0000750014007a0c */ /* 0x040ff60003f26270 */
[----:B------:R-:W-:Y:S02]  /*7100*/  @!UPT UIADD3 URZ, URZ, URZ, URZ ;  /* 0x0000003f3f3ff290 */ /* 0x000fe4000fffe03f */
[----:B------:R-:W4:Y:S01]  /*7110*/  @!P1 LDS.128 R8, [R91+0x4800] ;  /* 0x004800005b089984 */ /* 0x000f220000000c00 */
[CC--:B---3--:R-:W-:Y:S04]  /*7120*/  @!P1 LEA R2, P0, R20.reuse, R4.reuse, 0x1 ;  /* 0x0000000414029211 */ /* 0x0c8fe800078008ff */
[-C--:B--2---:R-:W-:Y:S02]  /*7130*/  @!P1 LEA.HI.X R3, R20, R5.reuse, R21, 0x1, P0 ;  /* 0x0000000514039211 */ /* 0x084fe400000f0c15 */
[----:B------:R-:W-:Y:S11]  /*7140*/  ISETP.GE.AND P0, PT, R94, c[0x0][0x1d4], PT ;  /* 0x000075005e007a0c */ /* 0x000ff60003f06270 */
[----:B------:R-:W-:Y:S02]  /*7150*/  @!UPT UIADD3 URZ, URZ, URZ, URZ ;  /* 0x0000003f3f3ff290 */ /* 0x000fe4000fffe03f */
[C---:B------:R-:W-:Y:S04]  /*7160*/  @!P0 LEA R4, P2, R83.reuse, R4, 0x1 ;  /* 0x0000000453048211 */ /* 0x040fe800078408ff */
[----:B------:R-:W-:Y:S01]  /*7170*/  @!P0 LEA.HI.X R5, R83, R5, R93, 0x1, P2 ;  /* 0x0000000553058211 */ /* 0x000fe200010f0c5d */
[----:B----4-:R-:W-:Y:S04]  /*7180*/  @!P1 ST.E.128 [R2.64], R8 ;  /* 0x0000000802009985 */ /* 0x010fe8000c101d16 */
[----:B------:R-:W2:Y:S04]  /*7190*/  @!P0 LDS.128 R8, [R92+0x4800] ;  /* 0x004800005c088984 */ /* 0x000ea80000000c00 */
[----:B--2---:R2:W-:Y:S02]  /*71a0*/  @!P0 ST.E.128 [R4.64], R8 ;  /* 0x0000000804008985 */ /* 0x0045e4000c101d16 */
.L_x_91:
[----:B------:R-:W-:Y:S05]  /*71b0*/  BSYNC B0 ;  /* 0x0000000000007941 */ /* 0x000fea0003800000 */
.L_x_90:
[----:B------:R4:W1:Y:S01]  /*71c0*/  SHFL.IDX PT, R3, R88, 0x2, 0x1c1f ;  /* 0x005c1f0058037f89 */ /* 0x00086200000e0000 */
[----:B------:R-:W-:Y:S01]  /*71d0*/  ISETP.GE.AND P0, PT, R12, 0x41, PT ;  /* 0x000000410c00780c */ /* 0x000fe20003f06270 */
[----:B------:R-:W-:Y:S02]  /*71e0*/  BSSY B0, `(.L_x_92) ;  /* 0x000000f000007945 */ /* 0x000fe40003800000 */
[----:B------:R4:W3:Y:S10]  /*71f0*/  SHFL.IDX PT, R2, R89, 0x2, 0x1c1f ;  /* 0x005c1f0059027f89 */ /* 0x0008f400000e0000 */
[----:B------:R-:W-:-:S05]  /*7200*/  @!P0 BRA `(.L_x_93) ;  /* 0x000000c000008947 */ /* 0x000fca0003800000 */
[C---:B------:R-:W-:Y:S11]  /*7210*/  ISETP.GE.AND P1, PT, R20.reuse, c[0x0][0x1d4], PT ;  /* 0x0000750014007a0c */ /* 0x040ff60003f26270 */
[----:B------:R-:W-:Y:S02]  /*7220*/  @!UPT UIADD3 URZ, URZ, URZ, URZ ;  /* 0x0000003f3f3ff290 */ /* 0x000fe4000fffe03f */
[----:B--2---:R-:W2:Y:S01]  /*7230*/  @!P1 LDS.128 R8, [R91+0x5800] ;  /* 0x005800005b089984 */ /* 0x004ea20000000c00 */
[CC--:B---3--:R-:W-:Y:S04]  /*7240*/  @!P1 LEA R4, P0, R20.reuse, R2.reuse, 0x1 ;  /* 0x0000000214049211 */ /* 0x0c8fe800078008ff */
[-C--:B-1----:R-:W-:Y:S02]  /*7250*/  @!P1 LEA.HI.X R5, R20, R3.reuse, R21, 0x1, P0 ;  /* 0x0000000314059211 */ /* 0x082fe400000f0c15 */
[----:B------:R-:W-:Y:S11]  /*7260*/  ISETP.GE.AND P0, PT, R94, c[0x0][0x1d4], PT ;  /* 0x000075005e007a0c */ /* 0x000ff60003f06270 */
[----:B------:R-:W-:Y:S02]  /*7270*/  @!UPT UIADD3 URZ, URZ, URZ, URZ ;  /* 0x0000003f3f3ff290 */ /* 0x000fe4000fffe03f */
[C---:B------:R-:W-:Y:S04]  /*7280*/  @!P0 LEA R2, P2, R83.reuse, R2, 0x1 ;  /* 0x0000000253028211 */ /* 0x040fe800078408ff */
[----:B------:R-:W-:Y:S01]  /*7290*/  @!P0 LEA.HI.X R3, R83, R3, R93, 0x1, P2 ;  /* 0x0000000353038211 */ /* 0x000fe200010f0c5d */
[----:B--2---:R-:W-:Y:S04]  /*72a0*/  @!P1 ST.E.128 [R4.64], R8 ;  /* 0x0000000804009985 */ /* 0x004fe8000c101d16 */
[----:B------:R-:W1:Y:S04]  /*72b0*/  @!P0 LDS.128 R4, [R92+0x5800] ;  /* 0x005800005c048984 */ /* 0x000e680000000c00 */
[----:B-1----:R1:W-:Y:S02]  /*72c0*/  @!P0 ST.E.128 [R2.64], R4 ;  /* 0x0000000402008985 */ /* 0x0023e4000c101d16 */
.L_x_93:
[----:B------:R-:W-:Y:S05]  /*72d0*/  BSYNC B0 ;  /* 0x0000000000007941 */ /* 0x000fea0003800000 */
.L_x_92:
[----:B-1----:R1:W4:Y:S01]  /*72e0*/  SHFL.IDX PT, R3, R88, 0x3, 0x1c1f ;  /* 0x007c1f0058037f89 */ /* 0x00232200000e0000 */
[----:B------:R-:W-:Y:S03]  /*72f0*/  ISETP.GE.AND P0, PT, R12, 0x61, PT ;  /* 0x000000610c00780c */ /* 0x000fe60003f06270 */
[----:B---3--:R1:W3:Y:S10]  /*7300*/  SHFL.IDX PT, R2, R89, 0x3, 0x1c1f ;  /* 0x007c1f0059027f89 */ /* 0x0082f400000e0000 */
[----:B------:R-:W-:-:S05]  /*7310*/  @!P0 BRA `(.L_x_79) ;  /* 0x000000c000008947 */ /* 0x000fca0003800000 */
[C---:B------:R-:W-:Y:S11]  /*7320*/  ISETP.GE.AND P1, PT, R20.reuse, c[0x0][0x1d4], PT ;  /* 0x0000750014007a0c */ /* 0x040ff60003f26270 */
[----:B------:R-:W-:Y:S02]  /*7330*/  @!UPT UIADD3 URZ, URZ, URZ, URZ ;  /* 0x0000003f3f3ff290 */ /* 0x000fe4000fffe03f */
[----:B--2---:R-:W2:Y:S01]  /*7340*/  @!P1 LDS.128 R8, [R91+0x6800] ;  /* 0x006800005b089984 */ /* 0x004ea20000000c00 */
[CC--:B---3--:R-:W-:Y:S04]  /*7350*/  @!P1 LEA R4, P0, R20.reuse, R2.reuse, 0x1 ;  /* 0x0000000214049211 */ /* 0x0c8fe800078008ff */
[-C--:B----4-:R-:W-:Y:S02]  /*7360*/  @!P1 LEA.HI.X R5, R20, R3.reuse, R21, 0x1, P0 ;  /* 0x0000000314059211 */ /* 0x090fe400000f0c15 */
[----:B------:R-:W-:Y:S11]  /*7370*/  ISETP.GE.AND P0, PT, R94, c[0x0][0x1d4], PT ;  /* 0x000075005e007a0c */ /* 0x000ff60003f06270 */
[----:B------:R-:W-:Y:S02]  /*7380*/  @!UPT UIADD3 URZ, URZ, URZ, URZ ;  /* 0x0000003f3f3ff290 */ /* 0x000fe4000fffe03f */
[C---:B------:R-:W-:Y:S04]  /*7390*/  @!P0 LEA R2, P2, R83.reuse, R2, 0x1 ;  /* 0x0000000253028211 */ /* 0x040fe800078408ff */
[----:B------:R-:W-:Y:S01]  /*73a0*/  @!P0 LEA.HI.X R3, R83, R3, R93, 0x1, P2 ;  /* 0x0000000353038211 */ /* 0x000fe200010f0c5d */
[----:B--2---:R-:W-:Y:S04]  /*73b0*/  @!P1 ST.E.128 [R4.64], R8 ;  /* 0x0000000804009985 */ /* 0x004fe8000c101d16 */
[----:B------:R-:W2:Y:S04]  /*73c0*/  @!P0 LDS.128 R4, [R92+0x6800] ;  /* 0x006800005c048984 */ /* 0x000ea80000000c00 */
[----:B--2---:R2:W-:Y:S02]  /*73d0*/  @!P0 ST.E.128 [R2.64], R4 ;  /* 0x0000000402008985 */ /* 0x0045e4000c101d16 */
.L_x_79:
[----:B------:R-:W-:Y:S05]  /*73e0*/  BSYNC B2 ;  /* 0x0000000000027941 */ /* 0x000fea0003800000 */
.L_x_56:
[----:B--23--:R-:W-:Y:S01]  /*73f0*/  IMAD.U32 R2, RZ, RZ, UR6 ;  /* 0x00000006ff027e24 */ /* 0x00cfe2000f8e00ff */
[----:B------:R-:W-:Y:S01]  /*7400*/  UIMAD UR5, UR6, -0x70, URZ ;  /* 0xffffff90060578a4 */ /* 0x000fe2000f8e023f */
[----:B------:R-:W-:Y:S02]  /*7410*/  BSSY B0, `(.L_x_94) ;  /* 0x0000085000007945 */ /* 0x000fe40003800000 */
[----:B----4-:R-:W-:Y:S03]  /*7420*/  IMAD.WIDE R2, R2, 0x70, R128 ;  /* 0x0000007002027825 */ /* 0x010fe600078e0280 */
[----:B------:R-:W-:Y:S01]  /*7430*/  IADD3 R4, R125, UR5, RZ ;  /* 0x000000057d047c10 */ /* 0x000fe2000fffe0ff */
[----:B------:R-:W-:Y:S03]  /*7440*/  UIADD3 UR5, UR5, UR4, URZ ;  /* 0x0000000405057290 */ /* 0x000fe6000fffe03f */
[C---:B------:R-:W-:Y:S01]  /*7450*/  ISETP.GE.AND P5, PT, R4.reuse, 0x11, PT ;  /* 0x000000110400780c */ /* 0x040fe20003fa6270 */
[----:B------:R-:W-:Y:S01]  /*7460*/  UISETP.LT.AND UP0, UPT, UR5, 0x70, UPT ;  /* 0x000000700500788c */ /* 0x000fe2000bf01270 */
[C---:B------:R-:W-:Y:S02]  /*7470*/  ISETP.GE.AND P4, PT, R4.reuse, 0x21, PT ;  /* 0x000000210400780c */ /* 0x040fe40003f86270 */
[C---:B------:R-:W-:Y:S01]  /*7480*/  ISETP.GE.AND P3, PT, R4.reuse, 0x31, PT ;  /* 0x000000310400780c */ /* 0x040fe20003f66270 */
[----:B------:R-:W-:Y:S01]  /*7490*/  USEL UR5, UR5, 0x70, UP0 ;  /* 0x0000007005057887 */ /* 0x000fe20008000000 */
[C---:B------:R-:W-:Y:S02]  /*74a0*/  ISETP.GE.AND P2, PT, R4.reuse, 0x41, PT ;  /* 0x000000410400780c */ /* 0x040fe40003f46270 */
[----:B------:R-:W-:Y:S02]  /*74b0*/  ISETP.GE.AND P1, PT, R4, 0x51, PT ;  /* 0x000000510400780c */ /* 0x000fe40003f26270 */
[----:B------:R-:W-:Y:S03]  /*74c0*/  P2R R8, PR, RZ, 0x20 ;  /* 0x00000020ff087803 */ /* 0x000fe60000000000 */
[C---:B------:R-:W-:Y:S05]  /*74d0*/  @P5 IADD3 R6, P0, R2.reuse, 0x10, RZ ;  /* 0x0000001002065810 */ /* 0x040fea0007f1e0ff */
[--C-:B------:R-:W-:Y:S01]  /*74e0*/  @P5 IMAD.X R7, RZ, RZ, R3.reuse, P0 ;  /* 0x000000ffff075224 */ /* 0x100fe200000e0603 */
[C---:B------:R-:W-:Y:S05]  /*74f0*/  @P4 IADD3 R9, P0, R2.reuse, 0x20, RZ ;  /* 0x0000002002094810 */ /* 0x040fea0007f1e0ff */
[--C-:B------:R-:W-:Y:S01]  /*7500*/  @P4 IMAD.X R11, RZ, RZ, R3.reuse, P0 ;  /* 0x000000ffff0b4224 */ /* 0x100fe200000e0603 */
[C---:B------:R-:W-:Y:S04]  /*7510*/  @P3 IADD3 R10, P0, R2.reuse, 0x30, RZ ;  /* 0x00000030020a3810 */ /* 0x040fe80007f1e0ff */
[-C--:B------:R-:W-:Y:S02]  /*7520*/  @P3 IADD3.X R19, RZ, R3.reuse, RZ, P0, !PT ;  /* 0x00000003ff133210 */ /* 0x080fe400007fe4ff */
[C---:B------:R-:W-:Y:S05]  /*7530*/  @P2 IADD3 R18, P0, R2.reuse, 0x40, RZ ;  /* 0x0000004002122810 */ /* 0x040fea0007f1e0ff */
[--C-:B------:R-:W-:Y:S01]  /*7540*/  @P2 IMAD.X R25, RZ, RZ, R3.reuse, P0 ;  /* 0x000000ffff192224 */ /* 0x100fe200000e0603 */
[----:B------:R-:W-:Y:S05]  /*7550*/  @P1 IADD3 R22, P0, R2, 0x50, RZ ;  /* 0x0000005002161810 */ /* 0x000fea0007f1e0ff */
[----:B------:R-:W-:Y:S01]  /*7560*/  @P1 IMAD.X R27, RZ, RZ, R3, P0 ;  /* 0x000000ffff1b1224 */ /* 0x000fe200000e0603 */
[----:B------:R-:W-:Y:S11]  /*7570*/  ISETP.GE.AND P0, PT, R4, 0x61, PT ;  /* 0x000000610400780c */ /* 0x000ff60003f06270 */
[----:B------:R-:W-:Y:S02]  /*7580*/  @!UPT UIADD3 URZ, URZ, URZ, URZ ;  /* 0x0000003f3f3ff290 */ /* 0x000fe4000fffe03f */
[----:B------:R-:W-:Y:S04]  /*7590*/  @P0 IADD3 R24, P6, R2, 0x60, RZ ;  /* 0x0000006002180810 */ /* 0x000fe80007fde0ff */
[----:B------:R-:W-:Y:S02]  /*75a0*/  @P0 IADD3.X R29, RZ, R3, RZ, P6, !PT ;  /* 0x00000003ff1d0210 */ /* 0x000fe400037fe4ff */
[----:B------:R-:W-:Y:S04]  /*75b0*/  ISETP.GE.AND P6, PT, R4, 0x1, PT ;  /* 0x000000010400780c */ /* 0x000fe80003fc6270 */
[----:B------:R-:W-:Y:S09]  /*75c0*/  P2R R28, PR, RZ, 0x40 ;  /* 0x00000040ff1c7803 */ /* 0x000ff20000000000 */
[----:B------:R-:W-:Y:S02]  /*75d0*/  @P6 IMAD R3, R3, c[0x0][0x258], RZ ;  /* 0x0000960003036a24 */ /* 0x000fe400078e02ff */
[----:B------:R-:W-:Y:S02]  /*75e0*/  @P6 IMAD.MOV.U32 R4, RZ, RZ, R96 ;  /* 0x000000ffff046224 */ /* 0x000fe400078e0060 */
[----:B------:R-:W-:Y:S04]  /*75f0*/  @P6 IMAD.MOV.U32 R5, RZ, RZ, R98 ;  /* 0x000000ffff056224 */ /* 0x000fe800078e0062 */
[C---:B------:R-:W-:Y:S04]  /*7600*/  @P6 IMAD.WIDE.U32 R4, R2.reuse, c[0x0][0x258], R4 ;  /* 0x0000960002046a25 */ /* 0x040fe800078e0004 */
[----:B------:R-:W-:Y:S01]  /*7610*/  @P6 IMAD R2, R2, c[0x0][0x25c], R3 ;  /* 0x0000970002026a24 */ /* 0x000fe200078e0203 */
[C---:B------:R-:W-:Y:S04]  /*7620*/  @P6 LEA R16, P5, R4.reuse, c[0x0][0x250], 0x1 ;  /* 0x0000940004106a11 */ /* 0x040fe800078a08ff */
[----:B------:R-:W-:Y:S04]  /*7630*/  @P6 IADD3 R2, R5, R2, RZ ;  /* 0x0000000205026210 */ /* 0x000fe80007ffe0ff */
[----:B------:R-:W-:Y:S02]  /*7640*/  @P6 LEA.HI.X R17, R4, c[0x0][0x254], R2, 0x1, P5 ;  /* 0x0000950004116a11 */ /* 0x000fe400028f0c02 */
[----:B------:R-:W-:Y:S04]  /*7650*/  ISETP.NE.AND P5, PT, R8, RZ, PT ;  /* 0x000000ff0800720c */ /* 0x000fe80003fa5270 */
[----:B------:R-:W-:Y:S09]  /*7660*/  P2R R26, PR, RZ, 0x20 ;  /* 0x00000020ff1a7803 */ /* 0x000ff20000000000 */
[----:B------:R-:W-:Y:S02]  /*7670*/  @P5 IMAD R4, R7, c[0x0][0x258], RZ ;  /* 0x0000960007045a24 */ /* 0x000fe400078e02ff */
[----:B------:R-:W-:Y:S02]  /*7680*/  @P5 IMAD.MOV.U32 R2, RZ, RZ, R96 ;  /* 0x000000ffff025224 */ /* 0x000fe400078e0060 */
[----:B------:R-:W-:Y:S02]  /*7690*/  @P5 IMAD.MOV.U32 R3, RZ, RZ, R98 ;  /* 0x000000ffff035224 */ /* 0x000fe400078e0062 */
[C---:B------:R-:W-:Y:S02]  /*76a0*/  @P5 IMAD R4, R6.reuse, c[0x0][0x25c], R4 ;  /* 0x0000970006045a24 */ /* 0x040fe400078e0204 */
[----:B------:R-:W-:Y:S04]  /*76b0*/  @P5 IMAD.WIDE.U32 R2, R6, c[0x0][0x258], R2 ;  /* 0x0000960006025a25 */ /* 0x000fe800078e0002 */
[----:B------:R-:W-:Y:S01]  /*76c0*/  @P0 IMAD R6, R29, c[0x0][0x258], RZ ;  /* 0x000096001d060a24 */ /* 0x000fe200078e02ff */
[----:B------:R-:W-:Y:S02]  /*76d0*/  @P5 LEA R14, P6, R2, c[0x0][0x250], 0x1 ;  /* 0x00009400020e5a11 */ /* 0x000fe400078c08ff */
[----:B------:R-:W-:Y:S01]  /*76e0*/  @P5 IADD3 R4, R3, R4, RZ ;  /* 0x0000000403045210 */ /* 0x000fe20007ffe0ff */
[----:B------:R-:W-:Y:S02]  /*76f0*/  @P4 IMAD.MOV.U32 R3, RZ, RZ, R98 ;  /* 0x000000ffff034224 */ /* 0x000fe400078e0062 */
[----:B------:R-:W-:Y:S01]  /*7700*/  @P0 IMAD R6, R24, c[0x0][0x25c], R6 ;  /* 0x0000970018060a24 */ /* 0x000fe200078e0206 */
[----:B------:R-:W-:Y:S01]  /*7710*/  @P5 LEA.HI.X R15, R2, c[0x0][0x254], R4, 0x1, P6 ;  /* 0x00009500020f5a11 */ /* 0x000fe200030f0c04 */
[----:B------:R-:W-:Y:S02]  /*7720*/  @P4 IMAD R4, R11, c[0x0][0x258], RZ ;  /* 0x000096000b044a24 */ /* 0x000fe400078e02ff */
[----:B------:R-:W-:Y:S02]  /*7730*/  @P4 IMAD.MOV.U32 R2, RZ, RZ, R96 ;  /* 0x000000ffff024224 */ /* 0x000fe400078e0060 */
[C---:B------:R-:W-:Y:S02]  /*7740*/  @P4 IMAD R4, R9.reuse, c[0x0][0x25c], R4 ;  /* 0x0000970009044a24 */ /* 0x040fe400078e0204 */
[----:B------:R-:W-:Y:S05]  /*7750*/  @P4 IMAD.WIDE.U32 R2, R9, c[0x0][0x258], R2 ;  /* 0x0000960009024a25 */ /* 0x000fea00078e0002 */
[C---:B------:R-:W-:Y:S02]  /*7760*/  @P4 LEA R12, P6, R2.reuse, c[0x0][0x250], 0x1 ;  /* 0x00009400020c4a11 */ /* 0x040fe400078c08ff */
[----:B------:R-:W-:Y:S01]  /*7770*/  @P4 IADD3 R4, R3, R4, RZ ;  /* 0x0000000403044210 */ /* 0x000fe20007ffe0ff */
[----:B------:R-:W-:Y:S03]  /*7780*/  @P3 IMAD.MOV.U32 R3, RZ, RZ, R98 ;  /* 0x000000ffff033224 */ /* 0x000fe600078e0062 */
        /* <DEDUP_REMOVED lines=9> */
[----:B------:R-:W-:Y:S01]  /*7820*/  @P2 IMAD.MOV.U32 R2, RZ, RZ, R96 ;  /* 0x000000ffff022224 */ /* 0x000fe200078e0060 */
[----:B------:R-:W-:Y:S01]  /*7830*/  ISETP.NE.AND P5, PT, R121, RZ, PT ;  /* 0x000000ff7900720c */ /* 0x000fe20003fa5270 */
[----:B------:R-:W-:Y:S02]  /*7840*/  @P2 IMAD R4, R25, c[0x0][0x258], RZ ;  /* 0x0000960019042a24 */ /* 0x000fe400078e02ff */
[C---:B------:R-:W-:Y:S04]  /*7850*/  @P2 IMAD.WIDE.U32 R2, R18.reuse, c[0x0][0x258], R2 ;  /* 0x0000960012022a25 */ /* 0x040fe800078e0002 */
[----:B------:R-:W-:Y:S01]  /*7860*/  @P2 IMAD R4, R18, c[0x0][0x25c], R4 ;  /* 0x0000970012042a24 */ /* 0x000fe200078e0204 */
[C---:B------:R-:W-:Y:S04]  /*7870*/  @P2 LEA R8, P6, R2.reuse, c[0x0][0x250], 0x1 ;  /* 0x0000940002082a11 */ /* 0x040fe800078c08ff */
[----:B------:R-:W-:Y:S01]  /*7880*/  @P2 IADD3 R4, R3, R4, RZ ;  /* 0x0000000403042210 */ /* 0x000fe20007ffe0ff */
[----:B------:R-:W-:Y:S03]  /*7890*/  @P1 IMAD.MOV.U32 R3, RZ, RZ, R98 ;  /* 0x000000ffff031224 */ /* 0x000fe600078e0062 */
[----:B------:R-:W-:Y:S01]  /*78a0*/  @P2 LEA.HI.X R9, R2, c[0x0][0x254], R4, 0x1, P6 ;  /* 0x0000950002092a11 */ /* 0x000fe200030f0c04 */
[----:B------:R-:W-:Y:S02]  /*78b0*/  @P1 IMAD R4, R27, c[0x0][0x258], RZ ;  /* 0x000096001b041a24 */ /* 0x000fe400078e02ff */
[----:B------:R-:W-:Y:S02]  /*78c0*/  @P1 IMAD.MOV.U32 R2, RZ, RZ, R96 ;  /* 0x000000ffff021224 */ /* 0x000fe400078e0060 */
[C---:B------:R-:W-:Y:S02]  /*78d0*/  @P1 IMAD R4, R22.reuse, c[0x0][0x25c], R4 ;  /* 0x0000970016041a24 */ /* 0x040fe400078e0204 */
[----:B------:R-:W-:Y:S05]  /*78e0*/  @P1 IMAD.WIDE.U32 R2, R22, c[0x0][0x258], R2 ;  /* 0x0000960016021a25 */ /* 0x000fea00078e0002 */
[----:B------:R-:W-:Y:S02]  /*78f0*/  @P1 IADD3 R3, R3, R4, RZ ;  /* 0x0000000403031210 */ /* 0x000fe40007ffe0ff */
[C---:B------:R-:W-:Y:S04]  /*7900*/  @P1 LEA R4, P6, R2.reuse, c[0x0][0x250], 0x1 ;  /* 0x0000940002041a11 */ /* 0x040fe800078c08ff */
[----:B------:R-:W-:Y:S01]  /*7910*/  @P1 LEA.HI.X R5, R2, c[0x0][0x254], R3, 0x1, P6 ;  /* 0x0000950002051a11 */ /* 0x000fe200030f0c03 */
[----:B------:R-:W-:Y:S02]  /*7920*/  @P0 IMAD.MOV.U32 R2, RZ, RZ, R96 ;  /* 0x000000ffff020224 */ /* 0x000fe400078e0060 */
[----:B------:R-:W-:Y:S04]  /*7930*/  @P0 IMAD.MOV.U32 R3, RZ, RZ, R98 ;  /* 0x000000ffff030224 */ /* 0x000fe800078e0062 */
[----:B------:R-:W-:Y:S05]  /*7940*/  @P0 IMAD.WIDE.U32 R2, R24, c[0x0][0x258], R2 ;  /* 0x0000960018020a25 */ /* 0x000fea00078e0002 */
[----:B------:R-:W-:Y:S02]  /*7950*/  @P0 IADD3 R3, R3, R6, RZ ;  /* 0x0000000603030210 */ /* 0x000fe40007ffe0ff */
[C---:B------:R-:W-:Y:S04]  /*7960*/  @P0 LEA R6, P6, R2.reuse, c[0x0][0x250], 0x1 ;  /* 0x0000940002060a11 */ /* 0x040fe800078c08ff */
[----:B------:R-:W-:Y:S01]  /*7970*/  @P0 LEA.HI.X R7, R2, c[0x0][0x254], R3, 0x1, P6 ;  /* 0x0000950002070a11 */ /* 0x000fe200030f0c03 */
[----:B------:R-:W-:Y:S01]  /*7980*/  IMAD R2, R117, c[0x0][0x208], RZ ;  /* 0x0000820075027a24 */ /* 0x000fe200078e02ff */
[----:B------:R-:W-:Y:S11]  /*7990*/  ISETP.NE.AND P6, PT, R28, RZ, PT ;  /* 0x000000ff1c00720c */ /* 0x000ff60003fc5270 */
[----:B------:R-:W-:Y:S02]  /*79a0*/  @!UPT UIADD3 URZ, URZ, URZ, URZ ;  /* 0x0000003f3f3ff290 */ /* 0x000fe4000fffe03f */
[----:B------:R-:W-:Y:S01]  /*79b0*/  @!PT LDS RZ, [RZ] ;  /* 0x00000000fffff984 */ /* 0x000fe20000000800 */
[----:B------:R-:W-:Y:S01]  /*79c0*/  @!PT LDS RZ, [RZ] ;  /* 0x00000000fffff984 */ /* 0x000fe20000000800 */
[----:B------:R-:W-:Y:S01]  /*79d0*/  @!PT LDS RZ, [RZ] ;  /* 0x00000000fffff984 */ /* 0x000fe20000000800 */
[----:B------:R2:W-:Y:S01]  /*79e0*/  @P6 LDGSTS.E.BYPASS.LTC128B.128 [R90+0x100], [R16.64], !P5 ;  /* 0x00100000105a6fae */ /* 0x0005e2000e901d56 */
[----:B------:R-:W-:Y:S02]  /*79f0*/  ISETP.NE.AND P5, PT, R26, RZ, PT ;  /* 0x000000ff1a00720c */ /* 0x000fe40003fa5270 */
[----:B------:R-:W-:Y:S11]  /*7a00*/  ISETP.NE.AND P6, PT, R121, RZ, PT ;  /* 0x000000ff7900720c */ /* 0x000ff60003fc5270 */
[----:B------:R-:W-:Y:S02]  /*7a10*/  @!UPT UIADD3 URZ, URZ, URZ, URZ ;  /* 0x0000003f3f3ff290 */ /* 0x000fe4000fffe03f */
[----:B------:R3:W-:Y:S08]  /*7a20*/  @P5 LDGSTS.E.BYPASS.LTC128B.128 [R90+0x900], [R14.64], !P6 ;  /* 0x009000000e5a5fae */ /* 0x0007f0000f101d56 */
[----:B------:R4:W-:Y:S08]  /*7a30*/  @P4 LDGSTS.E.BYPASS.LTC128B.128 [R90+0x1100], [R12.64], !P6 ;  /* 0x011000000c5a4fae */ /* 0x0009f0000f101d56 */
[----:B------:R2:W-:Y:S08]  /*7a40*/  @P3 LDGSTS.E.BYPASS.LTC128B.128 [R90+0x1900], [R10.64], !P6 ;  /* 0x019000000a5a3fae */ /* 0x0005f0000f101d56 */
[----:B------:R2:W-:Y:S08]  /*7a50*/  @P2 LDGSTS.E.BYPASS.LTC128B.128 [R90+0x2100], [R8.64], !P6 ;  /* 0x02100000085a2fae */ /* 0x0005f0000f101d56 */
[----:B------:R5:W-:Y:S01]  /*7a60*/  @P1 LDGSTS.E.BYPASS.LTC128B.128 [R90+0x2900], [R4.64], !P6 ;  /* 0x02900000045a1fae */ /* 0x000be2000f101d56 */
[----:B----4-:R-:W-:Y:S07]  /*7a70*/  IADD3 R12, -R38, UR5, RZ ;  /* 0x00000005260c7c10 */ /* 0x010fee000fffe1ff */
[----:B------:R2:W-:Y:S08]  /*7a80*/  @P0 LDGSTS.E.BYPASS.LTC128B.128 [R90+0x3100], [R6.64], !P6 ;  /* 0x03100000065a0fae */ /* 0x0005f0000f101d56 */
[----:B------:R-:W0:Y:S01]  /*7a90*/  LDGDEPBAR ;  /* 0x00000000000079af */ /* 0x000e220000000000 */
[C---:B-----5:R-:W-:Y:S02]  /*7aa0*/  IMAD R4, R100.reuse, c[0x0][0x20c], R2 ;  /* 0x0000830064047a24 */ /* 0x060fe400078e0202 */
[----:B------:R-:W-:Y:S04]  /*7ab0*/  IMAD.WIDE.U32 R2, R100, c[0x0][0x208], RZ ;  /* 0x0000820064027a25 */ /* 0x000fe800078e00ff */
[----:B------:R-:W-:Y:S02]  /*7ac0*/  IMAD.IADD R3, R3, 0x1, R4 ;  /* 0x0000000103037824 */ /* 0x000fe400078e0204 */
[----:B------:R-:W-:Y:S02]  /*7ad0*/  IMAD R4, R118, c[0x0][0x218], RZ ;  /* 0x0000860076047a24 */ /* 0x000fe400078e02ff */
[C---:B------:R-:W-:Y:S01]  /*7ae0*/  IMAD.WIDE.U32 R2, R99.reuse, c[0x0][0x218], R2 ;  /* 0x0000860063027a25 */ /* 0x040fe200078e0002 */
[----:B------:R-:W-:Y:S04]  /*7af0*/  DEPBAR.LE SB0, 0x0 ;  /* 0x000080000000791a */ /* 0x000fe80000000000 */
[----:B------:R-:W-:Y:S01]  /*7b00*/  BAR.SYNC.DEFER_BLOCKING 0x0 ;  /* 0x0000000000007b1d */ /* 0x000fe20000010000 */
[----:B------:R-:W-:Y:S01]  /*7b10*/  IMAD R4, R99, c[0x0][0x21c], R4 ;  /* 0x0000870063047a24 */ /* 0x000fe200078e0204 */
[----:B------:R-:W-:Y:S04]  /*7b20*/  IADD3 R2, P0, R2, UR30, RZ ;  /* 0x0000001e02027c10 */ /* 0x000fe8000ff1e0ff */
[----:B------:R-:W-:Y:S02]  /*7b30*/  IADD3.X R3, R3, UR29, R4, P0, !PT ;  /* 0x0000001d03037c10 */ /* 0x000fe400087fe404 */
[C---:B---3--:R-:W-:Y:S04]  /*7b40*/  LEA R14, P0, R2.reuse, c[0x0][0x1f8], 0x1 ;  /* 0x00007e00020e7a11 */ /* 0x048fe800078008ff */
[----:B------:R-:W-:Y:S02]  /*7b50*/  LEA.HI.X R13, R2, c[0x0][0x1fc], R3, 0x1, P0 ;  /* 0x00007f00020d7a11 */ /* 0x000fe400000f0c03 */
[----:B------:R2:W3:Y:S01]  /*7b60*/  SHFL.IDX PT, R2, R14, RZ, 0x1c1f ;  /* 0x001c1fff0e027589 */ /* 0x0004e200000e0000 */
[----:B------:R-:W-:Y:S07]  /*7b70*/  ISETP.GE.AND P0, PT, R12, 0x1, PT ;  /* 0x000000010c00780c */ /* 0x000fee0003f06270 */
[----:B------:R2:W4:Y:S06]  /*7b80*/  SHFL.IDX PT, R3, R13, RZ, 0x1c1f ;  /* 0x001c1fff0d037589 */ /* 0x00052c00000e0000 */
[----:B------:R-:W-:-:S05]  /*7b90*/  @!P0 BRA `(.L_x_95) ;  /* 0x000000c000008947 */ /* 0x000fca0003800000 */
[C---:B------:R-:W-:Y:S11]  /*7ba0*/  ISETP.GE.AND P1, PT, R20.reuse, c[0x0][0x1d4], PT ;  /* 0x0000750014007a0c */ /* 0x040ff60003f26270 */
[----:B------:R-:W-:Y:S02]  /*7bb0*/  @!UPT UIADD3 URZ, URZ, URZ, URZ ;  /* 0x0000003f3f3ff290 */ /* 0x000fe4000fffe03f */
[----:B--2---:R-:W2:Y:S01]  /*7bc0*/  @!P1 LDS.128 R8, [R91] ;  /* 0x000000005b089984 */ /* 0x004ea20000000c00 */
[CC--:B---3--:R-:W-:Y:S04]  /*7bd0*/  @!P1 LEA R4, P0, R20.reuse, R2.reuse, 0x1 ;  /* 0x0000000214049211 */ /* 0x0c8fe800078008ff */
[-C--:B----4-:R-:W-:Y:S02]  /*7be0*/  @!P1 LEA.HI.X R5, R20, R3.reuse, R21, 0x1, P0 ;  /* 0x0000000314059211 */ /* 0x090fe400000f0c15 */
[----:B------:R-:W-:Y:S11]  /*7bf0*/  ISETP.GE.AND P0, PT, R94, c[0x0][0x1d4], PT ;  /* 0x000075005e007a0c */ /* 0x000ff60003f06270 */
[----:B------:R-:W-:Y:S02]  /*7c00*/  @!UPT UIADD3 URZ, URZ, URZ, URZ ;  /* 0x0000003f3f3ff290 */ /* 0x000fe4000fffe03f */
[C---:B------:R-:W-:Y:S04]  /*7c10*/  @!P0 LEA R2, P2, R83.reuse, R2, 0x1 ;  /* 0x0000000253028211 */ /* 0x040fe800078408ff */
[----:B------:R-:W-:Y:S01]  /*7c20*/  @!P0 LEA.HI.X R3, R83, R3, R93, 0x1, P2 ;  /* 0x0000000353038211 */ /* 0x000fe200010f0c5d */
[----:B--2---:R-:W-:Y:S04]  /*7c30*/  @!P1 ST.E.128 [R4.64], R8 ;  /* 0x0000000804009985 */ /* 0x004fe8000c101d16 */
[----:B------:R-:W2:Y:S04]  /*7c40*/  @!P0 LDS.128 R4, [R92] ;  /* 0x000000005c048984 */ /* 0x000ea80000000c00 */
[----:B--2---:R2:W-:Y:S02]  /*7c50*/  @!P0 ST.E.128 [R2.64], R4 ;  /* 0x0000000402008985 */ /* 0x0045e4000c101d16 */
.L_x_95:
[----:B------:R-:W-:Y:S05]  /*7c60*/  BSYNC B0 ;  /* 0x0000000000007941 */ /* 0x000fea0003800000 */
.L_x_94:
[----:B--2-4-:R2:W4:Y:S01]  /*7c70*/  SHFL.IDX PT, R3, R13, 0x1, 0x1c1f ;  /* 0x003c1f000d037f89 */ /* 0x01452200000e0000 */
[----:B------:R-:W-:Y:S01]  /*7c80*/  ISETP.GE.AND P0, PT, R12, 0x21, PT ;  /* 0x000000210c00780c */ /* 0x000fe20003f06270 */
[----:B------:R-:W-:Y:S02]  /*7c90*/  BSSY B0, `(.L_x_96) ;  /* 0x000000f000007945 */ /* 0x000fe40003800000 */
[----:B---3--:R2:W3:Y:S10]  /*7ca0*/  SHFL.IDX PT, R2, R14, 0x1, 0x1c1f ;  /* 0x003c1f000e027f89 */ /* 0x0084f400000e0000 */
[----:B------:R-:W-:-:S05]  /*7cb0*/  @!P0 BRA `(.L_x_97) ;  /* 0x000000c000008947 */ /* 0x000fca0003800000 */
[C---:B------:R-:W-:Y:S11]  /*7cc0*/  ISETP.GE.AND P1, PT, R20.reuse, c[0x0][0x1d4], PT ;  /* 0x0000750014007a0c */ /* 0x040ff60003f26270 */
[----:B------:R-:W-:Y:S02]  /*7cd0*/  @!UPT UIADD3 URZ, URZ, URZ, URZ ;  /* 0x0000003f3f3ff290 */ /* 0x000fe4000fffe03f */
[----:B------:R-:W5:Y:S01]  /*7ce0*/  @!P1 LDS.128 R8, [R91+0x1000] ;  /* 0x001000005b089984 */ /* 0x000f620000000c00 */
[CC--:B---3--:R-:W-:Y:S04]  /*7cf0*/  @!P1 LEA R4, P0, R20.reuse, R2.reuse, 0x1 ;  /* 0x0000000214049211 */ /* 0x0c8fe800078008ff */
[-C--:B----4-:R-:W-:Y:S02]  /*7d00*/  @!P1 LEA.HI.X R5, R20, R3.reuse, R21, 0x1, P0 ;  /* 0x0000000314059211 */ /* 0x090fe400000f0c15 */
[----:B------:R-:W-:Y:S11]  /*7d10*/  ISETP.GE.AND P0, PT, R94, c[0x0][0x1d4], PT ;  /* 0x000075005e007a0c */ /* 0x000ff60003f06270 */
[----:B------:R-:W-:Y:S02]  /*7d20*/  @!UPT UIADD3 URZ, URZ, URZ, URZ ;  /* 0x0000003f3f3ff290 */ /* 0x000fe4000fffe03f */
[C---:B------:R-:W-:Y:S04]  /*7d30*/  @!P0 LEA R2, P2, R83.reuse, R2, 0x1 ;  /* 0x0000000253028211 */ /* 0x040fe800078408ff */
[----:B------:R-:W-:Y:S01]  /*7d40*/  @!P0 LEA.HI.X R3, R83, R3, R93, 0x1, P2 ;  /* 0x0000000353038211 */ /* 0x000fe200010f0c5d */
[----:B-----5:R-:W-:Y:S04]  /*7d50*/  @!P1 ST.E.128 [R4.64], R8 ;  /* 0x0000000804009985 */ /* 0x020fe8000c101d16 */
[----:B------:R-:W3:Y:S04]  /*7d60*/  @!P0 LDS.128 R4, [R92+0x1000] ;  /* 0x001000005c048984 */ /* 0x000ee80000000c00 */
[----:B---3--:R3:W-:Y:S02]  /*7d70*/  @!P0 ST.E.128 [R2.64], R4 ;  /* 0x0000000402008985 */ /* 0x0087e4000c101d16 */
.L_x_97:
[----:B------:R-:W-:Y:S05]  /*7d80*/  BSYNC B0 ;  /* 0x0000000000007941 */ /* 0x000fea0003800000 */
.L_x_96:
[----:B---34-:R3:W4:Y:S01]  /*7d90*/  SHFL.IDX PT, R3, R13, 0x2, 0x1c1f ;  /* 0x005c1f000d037f89 */ /* 0x01872200000e0000 */
[----:B------:R-:W-:Y:S01]  /*7da0*/  ISETP.GE.AND P0, PT, R12, 0x41, PT ;  /* 0x000000410c00780c */ /* 0x000fe20003f06270 */
[----:B------:R-:W-:Y:S02]  /*7db0*/  BSSY B0, `(.L_x_98) ;  /* 0x000000f000007945 */ /* 0x000fe40003800000 */
[----:B------:R3:W1:Y:S10]  /*7dc0*/  SHFL.IDX PT, R2, R14, 0x2, 0x1c1f ;  /* 0x005c1f000e027f89 */ /* 0x00067400000e0000 */
[----:B------:R-:W-:-:S05]  /*7dd0*/  @!P0 BRA `(.L_x_99) ;  /* 0x000000c000008947 */ /* 0x000fca0003800000 */
[C---:B------:R-:W-:Y:S11]  /*7de0*/  ISETP.GE.AND P1, PT, R20.reuse, c[0x0][0x1d4], PT ;  /* 0x0000750014007a0c */ /* 0x040ff60003f26270 */
[----:B------:R-:W-:Y:S02]  /*7df0*/  @!UPT UIADD3 URZ, URZ, URZ, URZ ;  /* 0x0000003f3f3ff290 */ /* 0x000fe4000fffe03f */
[----:B------:R-:W5:Y:S01]  /*7e00*/  @!P1 LDS.128 R8, [R91+0x2000] ;  /* 0x002000005b089984 */ /* 0x000f620000000c00 */
[CC--:B-1----:R-:W-:Y:S04]  /*7e10*/  @!P1 LEA R4, P0, R20.reuse, R2.reuse, 0x1 ;  /* 0x0000000214049211 */ /* 0x0c2fe800078008ff */
[-C--:B----4-:R-:W-:Y:S02]  /*7e20*/  @!P1 LEA.HI.X R5, R20, R3.reuse, R21, 0x1, P0 ;  /* 0x0000000314059211 */ /* 0x090fe400000f0c15 */
[----:B------:R-:W-:Y:S11]  /*7e30*/  ISETP.GE.AND P0, PT, R94, c[0x0][0x1d4], PT ;  /* 0x000075005e007a0c */ /* 0x000ff60003f06270 */
[----:B------:R-:W-:Y:S02]  /*7e40*/  @!UPT UIADD3 URZ, URZ, URZ, URZ ;  /* 0x0000003f3f3ff290 */ /* 0x000fe4000fffe03f */
[C---:B------:R-:W-:Y:S04]  /*7e50*/  @!P0 LEA R2, P2, R83.reuse, R2, 0x1 ;  /* 0x0000000253028211 */ /* 0x040fe800078408ff */
[----:B------:R-:W-:Y:S01]  /*7e60*/  @!P0 LEA.HI.X R3, R83, R3, R93, 0x1, P2 ;  /* 0x0000000353038211 */ /* 0x000fe200010f0c5d */
[----:B-----5:R-:W-:Y:S04]  /*7e70*/  @!P1 ST.E.128 [R4.64], R8 ;  /* 0x0000000804009985 */ /* 0x020fe8000c101d16 */
[----:B------:R-:W1:Y:S04]  /*7e80*/  @!P0 LDS.128 R4, [R92+0x2000] ;  /* 0x002000005c048984 */ /* 0x000e680000000c00 */
[----:B-1----:R1:W-:Y:S02]  /*7e90*/  @!P0 ST.E.128 [R2.64], R4 ;  /* 0x0000000402008985 */ /* 0x0023e4000c101d16 */
.L_x_99:
[----:B------:R-:W-:Y:S05]  /*7ea0*/  BSYNC B0 ;  /* 0x0000000000007941 */ /* 0x000fea0003800000 */
.L_x_98:
[----:B-1--4-:R1:W4:Y:S01]  /*7eb0*/  SHFL.IDX PT, R3, R13, 0x3, 0x1c1f ;  /* 0x007c1f000d037f89 */ /* 0x01232200000e0000 */
[----:B------:R-:W-:Y:S01]  /*7ec0*/  ISETP.GE.AND P0, PT, R12, 0x61, PT ;  /* 0x000000610c00780c */ /* 0x000fe20003f06270 */
[----:B------:R-:W-:Y:S02]  /*7ed0*/  BSSY B0, `(.L_x_100) ;  /* 0x000000f000007945 */ /* 0x000fe40003800000 */
[----:B------:R1:W2:Y:S10]  /*7ee0*/  SHFL.IDX PT, R2, R14, 0x3, 0x1c1f ;  /* 0x007c1f000e027f89 */ /* 0x0002b400000e0000 */
[----:B------:R-:W-:-:S05]  /*7ef0*/  @!P0 BRA `(.L_x_101) ;  /* 0x000000c000008947 */ /* 0x000fca0003800000 */
[C---:B------:R-:W-:Y:S11]  /*7f00*/  ISETP.GE.AND P1, PT, R20.reuse, c[0x0][0x1d4], PT ;  /* 0x0000750014007a0c */ /* 0x040ff60003f26270 */
[----:B------:R-:W-:Y:S02]  /*7f10*/  @!UPT UIADD3 URZ, URZ, URZ, URZ ;  /* 0x0000003f3f3ff290 */ /* 0x000fe4000fffe03f */
[----:B------:R-:W5:Y:S01]  /*7f20*/  @!P1 LDS.128 R8, [R91+0x3000] ;  /* 0x003000005b089984 */ /* 0x000f620000000c00 */
[CC--:B--2---:R-:W-:Y:S04]  /*7f30*/  @!P1 LEA R4, P0, R20.reuse, R2.reuse, 0x1 ;  /* 0x0000000214049211 */ /* 0x0c4fe800078008ff */
[-C--:B----4-:R-:W-:Y:S02]  /*7f40*/  @!P1 LEA.HI.X R5, R20, R3.reuse, R21, 0x1, P0 ;  /* 0x0000000314059211 */ /* 0x090fe400000f0c15 */
[----:B------:R-:W-:Y:S11]  /*7f50*/  ISETP.GE.AND P0, PT, R94, c[0x0][0x1d4], PT ;  /* 0x000075005e007a0c */ /* 0x000ff60003f06270 */
[----:B------:R-:W-:Y:S02]  /*7f60*/  @!UPT UIADD3 URZ, URZ, URZ, URZ ;  /* 0x0000003f3f3ff290 */ /* 0x000fe4000fffe03f */
[C---:B------:R-:W-:Y:S04]  /*7f70*/  @!P0 LEA R2, P2, R83.reuse, R2, 0x1 ;  /* 0x0000000253028211 */ /* 0x040fe800078408ff */
[----:B------:R-:W-:Y:S01]  /*7f80*/  @!P0 LEA.HI.X R3, R83, R3, R93, 0x1, P2 ;  /* 0x0000000353038211 */ /* 0x000fe200010f0c5d */
[----:B-----5:R-:W-:Y:S04]  /*7f90*/  @!P1 ST.E.128 [R4.64], R8 ;  /* 0x0000000804009985 */ /* 0x020fe8000c101d16 */
[----:B------:R-:W2:Y:S04]  /*7fa0*/  @!P0 LDS.128 R4, [R92+0x3000] ;  /* 0x003000005c048984 */ /* 0x000ea80000000c00 */
[----:B--2---:R2:W-:Y:S02]  /*7fb0*/  @!P0 ST.E.128 [R2.64], R4 ;  /* 0x0000000402008985 */ /* 0x0045e4000c101d16 */
.L_x_101:
[----:B------:R-:W-:Y:S05]  /*7fc0*/  BSYNC B0 ;  /* 0x0000000000007941 */ /* 0x000fea0003800000 */
.L_x_100:
[----:B------:R-:W-:Y:S02]  /*7fd0*/  UISETP.GT.AND UP0, UPT, UR6, UR7, UPT ;  /* 0x000000070600728c */ /* 0x000fe4000bf04270 */
[----:B------:R-:W-:Y:S04]  /*7fe0*/  UIADD3 UR6, UR6, -0x1, URZ ;  /* 0xffffffff06067890 */ /* 0x000fe8000fffe03f */
[----:B------:R-:W-:Y:S05]  /*7ff0*/  PLOP3.LUT P0, PT, PT, PT, UP0, 0x80, 0x0 ;  /* 0x000000000000781c */ /* 0x000fea0003f0f008 */
[----:B------:R-:W-:Y:S02]  /*8000*/  @UP0 USHF.R.S32.HI UR9, URZ, 0x1f, UR6 ;  /* 0x0000001f3f090899 */ /* 0x000fe40008011406 */
[----:B------:R-:W-:Y:S04]  /*8010*/  @UP0 UIMAD UR5, UR11, UR6, URZ ;  /* 0x000000060b0502a4 */ /* 0x000fe8000f8e023f */
[----:B------:R-:W-:Y:S02]  /*8020*/  @UP0 UIMAD UR5, UR9, UR24, UR5 ;  /* 0x00000018090502a4 */ /* 0x000fe4000f8e0205 */
[----:B--2---:R-:W-:Y:S02]  /*8030*/  @P0 IMAD.MOV.U32 R2, RZ, RZ, R130 ;  /* 0x000000ffff020224 */ /* 0x004fe400078e0082 */
[----:B----4-:R-:W-:Y:S04]  /*8040*/  @P0 IMAD.MOV.U32 R3, RZ, RZ, R127 ;  /* 0x000000ffff030224 */ /* 0x010fe800078e007f */
[----:B------:R-:W-:Y:S05]  /*8050*/  @P0 IMAD.WIDE.U32 R2, R145, UR6, R2 ;  /* 0x0000000691020c25 */ /* 0x000fea000f8e0002 */
[C---:B------:R-:W-:Y:S02]  /*8060*/  @P0 LEA R12, P1, R2.reuse, c[0x0][0x220], 0x1 ;  /* 0x00008800020c0a11 */ /* 0x040fe400078208ff */
[----:B------:R-:W-:Y:S04]  /*8070*/  @P0 IADD3 R3, R3, UR5, RZ ;  /* 0x0000000503030c10 */ /* 0x000fe8000fffe0ff */
[----:B-1-3--:R-:W-:Y:S02]  /*8080*/  @P0 LEA.HI.X R13, R2, c[0x0][0x224], R3, 0x1, P1 ;  /* 0x00008900020d0a11 */ /* 0x00afe400008f0c03 */
[-C--:B------:R-:W-:Y:S03]  /*8090*/  @P0 IADD3 R10, P1, R12, R150.reuse, RZ ;  /* 0x000000960c0a0210 */ /* 0x080fe60007f3e0ff */
[----:B------:R-:W-:Y:S01]  /*80a0*/  @!PT LDS RZ, [RZ] ;  /* 0x00000000fffff984 */ /* 0x000fe20000000800 */
[----:B------:R-:W-:Y:S01]  /*80b0*/  @!PT LDS RZ, [RZ] ;  /* 0x00000000fffff984 */ /* 0x000fe20000000800 */
[----:B------:R-:W-:Y:S01]  /*80c0*/  @!PT LDS RZ, [RZ] ;  /* 0x00000000fffff984 */ /* 0x000fe20000000800 */
[----:B------:R1:W-:Y:S02]  /*80d0*/  @P0 LDGSTS.E.BYPASS.LTC128B.128 [R90+0x3900], [R12.64], !P6 ;  /* 0x039000000c5a0fae */ /* 0x0003e4000f101d56 */
[--C-:B------:R-:W-:Y:S01]  /*80e0*/  @P0 IMAD.X R11, R13, 0x1, R148.reuse, P1 ;  /* 0x000000010d0b0824 */ /* 0x100fe200008e0694 */
[-C--:B------:R-:W-:Y:S04]  /*80f0*/  @P0 IADD3 R8, P1, R10, R150.reuse, RZ ;  /* 0x000000960a080210 */ /* 0x080fe80007f3e0ff */
[----:B------:R1:W-:Y:S01]  /*8100*/  @P0 LDGSTS.E.BYPASS.LTC128B.128 [R90+0x4100], [R10.64], !P6 ;  /* 0x041000000a5a0fae */ /* 0x0003e2000f101d56 */
        /* <DEDUP_REMOVED lines=10> */
[----:B------:R-:W-:Y:S04]  /*81b0*/  @P0 IADD3 R14, P1, R2, R150, RZ ;  /* 0x00000096020e0210 */ /* 0x000fe80007f3e0ff */
[----:B------:R1:W-:Y:S01]  /*81c0*/  @P0 LDGSTS.E.BYPASS.LTC128B.128 [R90+0x6100], [R2.64], !P6 ;  /* 0x06100000025a0fae */ /* 0x0003e2000f101d56 */
[----:B------:R-:W-:Y:S05]  /*81d0*/  @P0 IMAD.X R15, R3, 0x1, R148, P1 ;  /* 0x00000001030f0824 */ /* 0x000fea00008e0694 */
[----:B------:R1:W-:Y:S04]  /*81e0*/  @P0 LDGSTS.E.BYPASS.LTC128B.128 [R90+0x6900], [R14.64], !P6 ;  /* 0x069000000e5a0fae */ /* 0x0003e8000f101d56 */
[----:B------:R-:W0:Y:S01]  /*81f0*/  LDGDEPBAR ;  /* 0x00000000000079af */ /* 0x000e220000000000 */
[----:B------:R-:W-:-:S05]  /*8200*/  @P0 BRA `(.L_x_102) ;  /* 0xffff9ce000000947 */ /* 0x000fca000383ffff */
[----:B------:R-:W-:Y:S06]  /*8210*/  BAR.SYNC.DEFER_BLOCKING 0x0 ;  /* 0x0000000000007b1d */ /* 0x000fec0000010000 */
.L_x_55:
[----:B------:R-:W-:Y:S01]  /*8220*/  UISETP.GE.AND UP0, UPT, UR13, 0x1, UPT ;  /* 0x000000010d00788c */ /* 0x000fe2000bf06270 */
[----:B------:R-:W-:Y:S01]  /*8230*/  PLOP3.LUT P4, PT, PT, PT, PT, 0x80, 0x0 ;  /* 0x000000000000781c */ /* 0x000fe20003f8f070 */
[----:B------:R-:W-:Y:S01]  /*8240*/  CS2R R186, SRZ ;  /* 0x0000000000ba7805 */ /* 0x000fe2000001ff00 */
[----:B------:R-:W-:Y:S01]  /*8250*/  CS2R R184, SRZ ;  /* 0x0000000000b87805 */ /* 0x000fe2000001ff00 */
[----:B------:R-:W-:Y:S01]  /*8260*/  CS2R R130, SRZ ;  /* 0x0000000000827805 */ /* 0x000fe2000001ff00 */
[----:B------:R-:W-:Y:S01]  /*8270*/  CS2R R128, SRZ ;  /* 0x0000000000807805 */ /* 0x000fe2000001ff00 */
[----:B------:R-:W-:Y:S01]  /*8280*/  PLOP3.LUT P0, PT, PT, PT, UP0, 0x80, 0x0 ;  /* 0x000000000000781c */ /* 0x000fe20003f0f008 */
[----:B-1----:R-:W-:Y:S01]  /*8290*/  IMAD.MOV.U32 R15, RZ, RZ, RZ ;  /* 0x000000ffff0f7224 */ /* 0x002fe200078e00ff */
[----:B------:R-:W-:Y:S01]  /*82a0*/  CS2R R124, SRZ ;  /* 0x00000000007c7805 */ /* 0x000fe2000001ff00 */
[----:B------:R-:W-:Y:S01]  /*82b0*/  IMAD.MOV.U32 R126, RZ, RZ, RZ ;  /* 0x000000ffff7e7224 */ /* 0x000fe200078e00ff */
        /* <DEDUP_REMOVED lines=10> */
[----:B-----5:R-:W-:Y:S01]  /*8360*/  CS2R R22, SRZ ;  /* 0x0000000000167805 */ /* 0x020fe2000001ff00 */
[----:B------:R-:W-:Y:S01]  /*8370*/  MOV R176, RZ ;  /* 0x000000ff00b07202 */ /* 0x000fe20000000f00 */
[----:B------:R-:W-:Y:S01]  /*8380*/  IMAD.MOV.U32 R174, RZ, RZ, RZ ;  /* 0x000000ffffae7224 */ /* 0x000fe200078e00ff */
[----:B------:R-:W-:Y:S01]  /*8390*/  CS2R R24, SRZ ;  /* 0x0000000000187805 */ /* 0x000fe2000001ff00 */
        /* <DEDUP_REMOVED lines=26> */
[----:B------:R-:W-:-:S02]  /*8540*/  UISETP.NE.U32.AND UP1, UPT, URZ, UR4, UPT ;  /* 0x000000043f00728c */ /* 0x000fc4000bf25070 */
[----:B------:R-:W-:Y:S02]  /*8550*/  ULDC.64 UR6, c[0x0][0x340] ;  /* 0x0000d00000067ab9 */ /* 0x000fe40000000a00 */
[----:B------:R-:W-:-:S06]  /*8560*/  UISETP.NE.AND.EX UP1, UPT, URZ, UR5, UPT, UP1 ;  /* 0x000000053f00728c */ /* 0x000fcc000bf25310 */
[----:B------:R-:W-:-:S05]  /*8570*/  PLOP3.LUT P6, PT, PT, PT, UP1, 0x80, 0x0 ;  /* 0x000000000000781c */ /* 0x000fca0003fcf018 */
[----:B------:R-:W-:Y:S02]  /*8580*/  @UP1 UMOV UR4, 0x4 ;  /* 0x0000000400041882 */ /* 0x000fe40000000000 */
[----:B------:R-:W-:-:S06]  /*8590*/  @UP1 UIMAD.WIDE UR4, UR20, UR4, UR6 ;  /* 0x00000004140412a5 */ /* 0x000fcc000f8e0206 */
[----:B------:R-:W-:Y:S02]  /*85a0*/  IMAD.U32 R2, RZ, RZ, UR4 ;  /* 0x00000004ff027e24 */ /* 0x000fe4000f8e00ff */
[----:B------:R-:W-:Y:S01]  /*85b0*/  IMAD.U32 R3, RZ, RZ, UR5 ;  /* 0x00000005ff037e24 */ /* 0x000fe2000f8e00ff */
[----:B------:R-:W1:Y:S01]  /*85c0*/  S2R R20, SR_CTAID.X ;  /* 0x0000000000147919 */ /* 0x000e620000002500 */
[----:B------:R-:W-:Y:S01]  /*85d0*/  SHF.R.S32.HI R17, RZ, 0x1f, R247 ;  /* 0x0000001fff117819 */ /* 0x000fe200000114f7 */
[----:B------:R-:W-:Y:S02]  /*85e0*/  USHF.R.S32.HI UR6, URZ, 0x1f, UR18 ;  /* 0x0000001f3f067899 */ /* 0x000fe40008011412 */
[----:B------:R3:W4:Y:S01]  /*85f0*/  @P6 LDG.E R16, [R2.64] ;  /* 0x0000001602106981 */ /* 0x000722000c1e1900 */
[----:B------:R-:W-:Y:S01]  /*8600*/  ULDC.64 UR4, c[0x0][0x178] ;  /* 0x00005e0000047ab9 */ /* 0x000fe20000000a00 */
[----:B------:R-:W-:Y:S01]  /*8610*/  LEA.HI R9, R17, R247, RZ, 0x6 ;  /* 0x000000f711097211 */ /* 0x000fe200078f30ff */
[----:B------:R-:W-:Y:S01]  /*8620*/  UIMAD UR6, UR6, UR4, URZ ;  /* 0x00000004060672a4 */ /* 0x000fe2000f8e023f */
[----:B------:R-:W-:Y:S01]  /*8630*/  IMAD.MOV.U32 R252, RZ, RZ, c[0x0][0x2b8] ;  /* 0x0000ae00fffc7624 */ /* 0x000fe200078e00ff */
[----:B------:R-:W-:Y:S01]  /*8640*/  UIMAD.WIDE.U32 UR8, UR18, UR4, URZ ;  /* 0x00000004120872a5 */ /* 0x000fe2000f8e003f */
[----:B------:R-:W-:Y:S01]  /*8650*/  IMAD.MOV.U32 R249, RZ, RZ, RZ ;  /* 0x000000fffff97224 */ /* 0x000fe200078e00ff */
[----:B------:R-:W-:-:S03]  /*8660*/  UIMAD UR18, UR18, UR5, UR6 ;  /* 0x00000005121272a4 */ /* 0x000fc6000f8e0206 */
[----:B------:R-:W-:Y:S02]  /*8670*/  ULDC.64 UR6, c[0x0][0x348] ;  /* 0x0000d20000067ab9 */ /* 0x000fe40000000a00 */
[----:B------:R-:W-:Y:S02]  /*8680*/  UISETP.NE.U32.AND UP0, UPT, URZ, UR6, UPT ;  /* 0x000000063f00728c */ /* 0x000fe4000bf05070 */
[----:B------:R-:W-:Y:S02]  /*8690*/  ULDC.64 UR4, c[0x0][0x1b8] ;  /* 0x00006e0000047ab9 */ /* 0x000fe40000000a00 */
[----:B------:R-:W-:Y:S02]  /*86a0*/  UISETP.NE.AND.EX UP0, UPT, URZ, UR7, UPT, UP0 ;  /* 0x000000073f00728c */ /* 0x000fe4000bf05300 */
[----:B------:R-:W-:Y:S02]  /*86b0*/  USHF.R.S32.HI UR7, URZ, 0x1f, UR20 ;  /* 0x0000001f3f077899 */ /* 0x000fe40008011414 */
[----:B------:R-:W-:-:S02]  /*86c0*/  UIMAD UR6, UR14, UR4, URZ ;  /* 0x000000040e0672a4 */ /* 0x000fc4000f8e023f */
[----:B------:R-:W-:Y:S02]  /*86d0*/  UIADD3 UR9, UR9, UR18, URZ ;  /* 0x0000001209097290 */ /* 0x000fe4000fffe03f */
[----:B------:R-:W-:Y:S01]  /*86e0*/  USEL UR7, UR7, URZ, !UP0 ;  /* 0x0000003f07077287 */ /* 0x000fe2000c000000 */
[----:B---3--:R-:W-:Y:S01]  /*86f0*/  LEA.HI R2, R17, R247, RZ, 0x3 ;  /* 0x000000f711027211 */ /* 0x008fe200078f18ff */
[----:B------:R-:W-:Y:S01]  /*8700*/  IMAD.MOV.U32 R3, RZ, RZ, c[0x0][0x2c4] ;  /* 0x0000b100ff037624 */ /* 0x000fe200078e00ff */
[----:B------:R-:W-:Y:S02]  /*8710*/  UIMAD UR6, UR15, UR5, UR6 ;  /* 0x000000050f0672a4 */ /* 0x000fe4000f8e0206 */
[----:B------:R-:W-:Y:S01]  /*8720*/  LOP3.LUT R0, R2, 0xfffffff8, RZ, 0xc0, !PT ;  /* 0xfffffff802007812 */ /* 0x000fe200078ec0ff */
[----:B------:R-:W-:Y:S01]  /*8730*/  UIMAD.WIDE.U32 UR10, UR15, UR4, UR8 ;  /* 0x000000040f0a72a5 */ /* 0x000fe2000f8e0008 */
[----:B------:R-:W-:Y:S01]  /*8740*/  ISETP.NE.AND P0, PT, R3, 0x1, PT ;  /* 0x000000010300780c */ /* 0x000fe20003f05270 */
[----:B------:R-:W-:Y:S01]  /*8750*/  USEL UR8, UR20, URZ, !UP0 ;  /* 0x0000003f14087287 */ /* 0x000fe2000c000000 */
[----:B------:R-:W-:Y:S01]  /*8760*/  SHF.R.S32.HI R40, RZ, 0x3, R2 ;  /* 0x00000003ff287819 */ /* 0x000fe20000011402 */
[----:B------:R-:W-:Y:S01]  /*8770*/  IMAD.IADD R70, R247, 0x1, -R0 ;  /* 0x00000001f7467824 */ /* 0x000fe200078e0a00 */
[----:B------:R-:W-:-:S02]  /*8780*/  ULDC.64 UR4, c[0x0][0x1c0] ;  /* 0x0000700000047ab9 */ /* 0x000fc40000000a00 */
[----:B------:R-:W-:Y:S01]  /*8790*/  UIMAD UR7, UR7, UR4, URZ ;  /* 0x00000004070772a4 */ /* 0x000fe2000f8e023f */
[--C-:B------:R-:W-:Y:S01]  /*87a0*/  IMAD R251, R70, 0x10, R40.reuse ;  /* 0x0000001046fb7824 */ /* 0x100fe200078e0228 */
[----:B------:R-:W-:Y:S01]  /*87b0*/  UIADD3 UR11, UR11, UR6, URZ ;  /* 0x000000060b0b7290 */ /* 0x000fe2000fffe03f */
[C---:B-1----:R-:W-:Y:S01]  /*87c0*/  IMAD R15, R20.reuse, 0x80, R40 ;  /* 0x00000080140f7824 */ /* 0x042fe200078e0228 */
[----:B------:R-:W-:Y:S01]  /*87d0*/  UIMAD UR5, UR8, UR5, UR7 ;  /* 0x00000005080572a4 */ /* 0x000fe2000f8e0207 */
[----:B------:R-:W-:Y:S01]  /*87e0*/  IMAD R4, R20, 0x80, R251 ;  /* 0x0000008014047824 */ /* 0x000fe200078e02fb */
[----:B------:R-:W-:Y:S01]  /*87f0*/  UIMAD.WIDE.U32 UR8, UR8, UR4, UR10 ;  /* 0x00000004080872a5 */ /* 0x000fe2000f8e000a */
[----:B------:R-:W-:Y:S01]  /*8800*/  IMAD.SHL.U32 R44, R70, 0x8, RZ ;  /* 0x00000008462c7824 */ /* 0x000fe200078e00ff */
[----:B------:R-:W-:Y:S01]  /*8810*/  UMOV UR6, 0x70 ;  /* 0x0000007000067882 */ /* 0x000fe20000000000 */
[----:B------:R-:W-:Y:S01]  /*8820*/  @P0 IMAD.HI.U32 R2, R4, c[0x0][0x2c8], RZ ;  /* 0x0000b20004020a27 */ /* 0x000fe200078e00ff */
[----:B------:R-:W-:Y:S01]  /*8830*/  UIADD3 UR5, UR9, UR5, URZ ;  /* 0x0000000509057290 */ /* 0x000fe2000fffe03f */
[----:B------:R-:W-:Y:S01]  /*8840*/  LEA.HI R43, R17, R247, RZ, 0x4 ;  /* 0x000000f7112b7211 */ /* 0x000fe200078f20ff */
[----:B------:R-:W-:Y:S01]  /*8850*/  ULDC UR4, c[0x0][0x2c4] ;  /* 0x0000b10000047ab9 */ /* 0x000fe20000000800 */
[----:B------:R-:W-:Y:S01]  /*8860*/  IMAD.MOV.U32 R0, RZ, RZ, R4 ;  /* 0x000000ffff007224 */ /* 0x000fe200078e0004 */
[----:B------:R-:W-:Y:S01]  /*8870*/  @P0 SHF.R.U32.HI R0, RZ, c[0x0][0x2cc], R2 ;  /* 0x0000b300ff000a19 */ /* 0x000fe20000011602 */
[----:B------:R-:W-:Y:S01]  /*8880*/  IMAD.U32 R3, RZ, RZ, UR9 ;  /* 0x00000009ff037e24 */ /* 0x000fe2000f8e00ff */
[----:B--2---:R-:W-:Y:S01]  /*8890*/  UIMAD UR19, UR19, UR4, URZ ;  /* 0x00000004131372a4 */ /* 0x004fe2000f8e023f */
[----:B------:R-:W-:Y:S01]  /*88a0*/  IMAD.U32 R2, RZ, RZ, UR8 ;  /* 0x00000008ff027e24 */ /* 0x000fe2000f8e00ff */
[--C-:B------:R-:W-:Y:S01]  /*88b0*/  SHF.R.S32.HI R6, RZ, 0x1f, R0.reuse ;  /* 0x0000001fff067819 */ /* 0x100fe20000011400 */
[----:B------:R-:W-:Y:S01]  /*88c0*/  IMAD.MOV R5, RZ, RZ, -R0 ;  /* 0x000000ffff057224 */ /* 0x000fe200078e0a00 */
[----:B------:R-:W-:Y:S01]  /*88d0*/  ISETP.GE.AND P4, PT, R44, c[0x0][0x198], PT ;  /* 0x000066002c007a0c */ /* 0x000fe20003f86270 */
[----:B------:R-:W-:Y:S01]  /*88e0*/  IMAD.U32 R3, RZ, RZ, UR5 ;  /* 0x00000005ff037e24 */ /* 0x000fe2000f8e00ff */
[----:B------:R-:W-:Y:S01]  /*88f0*/  ISETP.GE.AND P2, PT, R15, UR19, PT ;  /* 0x000000130f007c0c */ /* 0x000fe2000bf46270 */
[----:B------:R-:W-:Y:S01]  /*8900*/  IMAD R4, R5, c[0x0][0x2c4], R4 ;  /* 0x0000b10005047a24 */ /* 0x000fe200078e0204 */
[----:B------:R-:W-:Y:S01]  /*8910*/  SHF.R.S32.HI R245, RZ, 0x1f, R44 ;  /* 0x0000001ffff57819 */ /* 0x000fe2000001142c */
[----:B------:R-:W-:Y:S01]  /*8920*/  IMAD R5, R6, c[0x0][0x1b0], RZ ;  /* 0x00006c0006057a24 */ /* 0x000fe200078e02ff */
[----:B------:R-:W-:Y:S01]  /*8930*/  UIMAD UR6, UR12, UR6, -0x70 ;  /* 0xffffff900c0674a4 */ /* 0x000fe2000f8e0206 */
[C---:B------:R-:W-:Y:S01]  /*8940*/  IMAD.WIDE.U32 R2, R0.reuse, c[0x0][0x1b0], R2 ;  /* 0x00006c0000027a25 */ /* 0x040fe200078e0002 */
[----:B------:R-:W-:Y:S01]  /*8950*/  ULDC.64 UR4, c[0x0][0x2b0] ;  /* 0x0000ac0000047ab9 */ /* 0x000fe20000000a00 */
[----:B------:R-:W-:Y:S02]  /*8960*/  STL [R1+0x8], R251 ;  /* 0x000008fb01007387 */ /* 0x000fe40000100800 */
[----:B------:R-:W-:Y:S01]  /*8970*/  IMAD R6, R0, c[0x0][0x1b4], R5 ;  /* 0x00006d0000067a24 */ /* 0x000fe200078e0205 */
[----:B------:R-:W-:-:S03]  /*8980*/  SHF.R.S32.HI R5, RZ, 0x1f, R4 ;  /* 0x0000001fff057819 */ /* 0x000fc60000011404 */
[----:B------:R-:W-:Y:S02]  /*8990*/  IMAD.IADD R3, R3, 0x1, R6 ;  /* 0x0000000103037824 */ /* 0x000fe400078e0206 */
[----:B------:R-:W-:Y:S02]  /*89a0*/  IMAD R0, R5, c[0x0][0x1a8], RZ ;  /* 0x00006a0005007a24 */ /* 0x000fe400078e02ff */
[----:B------:R-:W-:-:S04]  /*89b0*/  IMAD.WIDE.U32 R2, R4, c[0x0][0x1a8], R2 ;  /* 0x00006a0004027a25 */ /* 0x000fc800078e0002 */
[----:B------:R-:W-:Y:S01]  /*89c0*/  IMAD R0, R4, c[0x0][0x1ac], R0 ;  /* 0x00006b0004007a24 */ /* 0x000fe200078e0200 */
[----:B------:R-:W-:-:S03]  /*89d0*/  LEA R7, P0, R2, c[0x0][0x160], 0x1 ;  /* 0x0000580002077a11 */ /* 0x000fc600078008ff */
[----:B------:R-:W-:Y:S01]  /*89e0*/  IMAD.IADD R6, R3, 0x1, R0 ;  /* 0x0000000103067824 */ /* 0x000fe200078e0200 */
[----:B------:R-:W-:Y:S01]  /*89f0*/  IADD3 R3, R15, 0x10, RZ ;  /* 0x000000100f037810 */ /* 0x000fe20007ffe0ff */
[----:B------:R-:W1:Y:S01]  /*8a00*/  SHFL.IDX PT, R4, R7, RZ, 0x181f ;  /* 0x00181fff07047589 */ /* 0x000e6200000e0000 */
[----:B------:R-:W-:Y:S02]  /*8a10*/  IMAD.SHL.U32 R0, R40, 0x40, RZ ;  /* 0x0000004028007824 */ /* 0x000fe400078e00ff */
[----:B------:R-:W-:Y:S01]  /*8a20*/  LEA.HI.X R6, R2, c[0x0][0x164], R6, 0x1, P0 ;  /* 0x0000590002067a11 */ /* 0x000fe200000f0c06 */
[----:B------:R-:W-:Y:S01]  /*8a30*/  SHFL.IDX PT, R5, R7, 0x1, 0x181f ;  /* 0x00381f0007057f89 */ /* 0x000fe200000e0000 */
[----:B------:R-:W-:Y:S02]  /*8a40*/  ISETP.GE.AND P1, PT, R3, UR19, PT ;  /* 0x0000001303007c0c */ /* 0x000fe4000bf26270 */
[----:B------:R-:W-:Y:S01]  /*8a50*/  LOP3.LUT R0, R0, 0x1c0, RZ, 0xc0, !PT ;  /* 0x000001c000007812 */ /* 0x000fe200078ec0ff */
[----:B------:R-:W2:Y:S03]  /*8a60*/  SHFL.IDX PT, R8, R6, RZ, 0x181f ;  /* 0x00181fff06087589 */ /* 0x000ea600000e0000 */
[----:B------:R-:W-:Y:S01]  /*8a70*/  SHF.R.U32.HI R2, RZ, 0x3, R0 ;  /* 0x00000003ff027819 */ /* 0x000fe20000011600 */
[----:B------:R-:W3:Y:S01]  /*8a80*/  SHFL.IDX PT, R11, R6, 0x1, 0x181f ;  /* 0x00381f00060b7f89 */ /* 0x000ee200000e0000 */
[----:B------:R-:W-:-:S03]  /*8a90*/  LOP3.LUT R0, R0, 0x38, R44, 0xf8, !PT ;  /* 0x0000003800007812 */ /* 0x000fc600078ef82c */
[----:B------:R-:W5:Y:S01]  /*8aa0*/  SHFL.IDX PT, R12, R7, 0x2, 0x181f ;  /* 0x00581f00070c7f89 */ /* 0x000f6200000e0000 */
[----:B------:R-:W-:Y:S01]  /*8ab0*/  LOP3.LUT R3, R0, R2, RZ, 0x3c, !PT ;  /* 0x0000000200037212 */ /* 0x000fe200078e3cff */
[----:B------:R-:W-:Y:S01]  /*8ac0*/  IMAD.SHL.U32 R0, R9, 0x8, RZ ;  /* 0x0000000809007824 */ /* 0x000fe200078e00ff */
[----:B------:R-:W-:Y:S01]  /*8ad0*/  IADD3 R9, R15, 0x20, RZ ;  /* 0x000000200f097810 */ /* 0x000fe20007ffe0ff */
[----:B------:R-:W3:Y:S03]  /*8ae0*/  SHFL.IDX PT, R13, R6, 0x2, 0x181f ;  /* 0x00581f00060d7f89 */ /* 0x000ee600000e0000 */
[----:B------:R-:W-:Y:S01]  /*8af0*/  LOP3.LUT R69, R3, 0xfffffe00, R0, 0xf8, !PT ;  /* 0xfffffe0003457812 */ /* 0x000fe200078ef800 */
[----:B------:R-:W5:Y:S01]  /*8b00*/  SHFL.IDX PT, R10, R7, 0x3, 0x181f ;  /* 0x00781f00070a7f89 */ /* 0x000f6200000e0000 */
[----:B-1----:R-:W-:Y:S02]  /*8b10*/  @!P2 LEA R2, P0, R44, R4, 0x1 ;  /* 0x000000042c02a211 */ /* 0x002fe400078008ff */
[----:B------:R-:W-:Y:S01]  /*8b20*/  IADD3 R4, R15, 0x30, RZ ;  /* 0x000000300f047810 */ /* 0x000fe20007ffe0ff */
[----:B------:R-:W-:Y:S01]  /*8b30*/  @!P2 IMAD.SHL.U32 R0, R69, 0x2, RZ ;  /* 0x000000024500a824 */ /* 0x000fe200078e00ff */
[----:B------:R-:W-:Y:S02]  /*8b40*/  SHFL.IDX PT, R14, R6, 0x5, 0x181f ;  /* 0x00b81f00060e7f89 */ /* 0x000fe400000e0000 */
[----:B------:R-:W-:-:S02]  /*8b50*/  ISETP.GE.AND P3, PT, R4, UR19, PT ;  /* 0x0000001304007c0c */ /* 0x000fc4000bf66270 */
[C---:B--2---:R-:W-:Y:S02]  /*8b60*/  @!P2 LEA.HI.X R3, R44.reuse, R8, R245, 0x1, P0 ;  /* 0x000000082c03a211 */ /* 0x044fe400000f0cf5 */
[----:B------:R-:W-:Y:S01]  /*8b70*/  ISETP.GE.AND P0, PT, R9, UR19, PT ;  /* 0x0000001309007c0c */ /* 0x000fe2000bf06270 */
[----:B------:R-:W-:Y:S04]  /*8b80*/  SHFL.IDX PT, R8, R7, 0x4, 0x181f ;  /* 0x00981f0007087f89 */ /* 0x000fe800000e0000 */
[----:B------:R1:W-:Y:S01]  /*8b90*/  @!P2 LDGSTS.E.BYPASS.LTC128B.128 [R0+0x7100], [R2.64], !P4 ;  /* 0x071000000200afae */ /* 0x0003e2000e101d56 */
[----:B------:R-:W-:-:S03]  /*8ba0*/  @!P1 LEA R4, P2, R44, R5, 0x1 ;  /* 0x000000052c049211 */ /* 0x000fc600078408ff */
[----:B------:R-:W2:Y:S01]  /*8bb0*/  SHFL.IDX PT, R9, R6, 0x3, 0x181f ;  /* 0x00781f0006097f89 */ /* 0x000ea200000e0000 */
[----:B---3--:R-:W-:-:S03]  /*8bc0*/  @!P1 LEA.HI.X R5, R44, R11, R245, 0x1, P2 ;  /* 0x0000000b2c059211 */ /* 0x008fc600010f0cf5 */
[----:B------:R-:W-:Y:S01]  /*8bd0*/  SHFL.IDX PT, R11, R6, 0x4, 0x181f ;  /* 0x00981f00060b7f89 */ /* 0x000fe200000e0000 */
[----:B-1----:R-:W-:Y:S01]  /*8be0*/  IADD3 R2, R15, 0x40, RZ ;  /* 0x000000400f027810 */ /* 0x002fe20007ffe0ff */
[----:B------:R-:W-:-:S03]  /*8bf0*/  @!P1 IMAD.SHL.U32 R0, R69, 0x2, RZ ;  /* 0x0000000245009824 */ /* 0x000fc600078e00ff */
[----:B------:R-:W-:Y:S02]  /*8c00*/  ISETP.GE.AND P2, PT, R2, UR19, PT ;  /* 0x0000001302007c0c */ /* 0x000fe4000bf46270 */
[----:B-----5:R-:W-:Y:S01]  /*8c10*/  @!P0 LEA R2, P5, R44, R12, 0x1 ;  /* 0x0000000c2c028211 */ /* 0x020fe200078a08ff */
[----:B------:R1:W-:Y:S01]  /*8c20*/  @!P1 LDGSTS.E.BYPASS.LTC128B.128 [R0+0x7900], [R4.64], !P4 ;  /* 0x0790000004009fae */ /* 0x0003e2000e101d56 */
[----:B------:R-:W-:Y:S02]  /*8c30*/  ISETP.NE.AND P1, PT, R252, 0x1, PT ;  /* 0x00000001fc00780c */ /* 0x000fe40003f25270 */
[----:B------:R-:W-:Y:S01]  /*8c40*/  @!P0 LEA.HI.X R3, R44, R13, R245, 0x1, P5 ;  /* 0x0000000d2c038211 */ /* 0x000fe200028f0cf5 */
[----:B------:R-:W-:Y:S04]  /*8c50*/  SHFL.IDX PT, R12, R7, 0x7, 0x181f ;  /* 0x00f81f00070c7f89 */ /* 0x000fe800000e0000 */
[----:B------:R-:W3:Y:S01]  /*8c60*/  SHFL.IDX PT, R13, R7, 0x5, 0x181f ;  /* 0x00b81f00070d7f89 */ /* 0x000ee200000e0000 */
[----:B-1----:R-:W-:Y:S01]  /*8c70*/  @!P0 IMAD.SHL.U32 R0, R69, 0x2, RZ ;  /* 0x0000000245008824 */ /* 0x002fe200078e00ff */
[----:B------:R-:W-:-:S04]  /*8c80*/  IADD3 R4, R15, 0x50, RZ ;  /* 0x000000500f047810 */ /* 0x000fc80007ffe0ff */
[----:B------:R1:W-:Y:S01]  /*8c90*/  @!P0 LDGSTS.E.BYPASS.LTC128B.128 [R0+0x8100], [R2.64], !P4 ;  /* 0x0810000002008fae */ /* 0x0003e2000e101d56 */
[----:B------:R-:W-:Y:S02]  /*8ca0*/  ISETP.GE.AND P5, PT, R4, UR19, PT ;  /* 0x0000001304007c0c */ /* 0x000fe4000bfa6270 */
[----:B------:R-:W-:Y:S02]  /*8cb0*/  IADD3 R4, R15, 0x60, RZ ;  /* 0x000000600f047810 */ /* 0x000fe40007ffe0ff */
[C---:B-1----:R-:W-:Y:S01]  /*8cc0*/  @!P3 LEA R2, P0, R44.reuse, R10, 0x1 ;  /* 0x0000000a2c02b211 */ /* 0x042fe200078008ff */
[----:B------:R-:W-:Y:S01]  /*8cd0*/  @!P3 IMAD.SHL.U32 R0, R69, 0x2, RZ ;  /* 0x000000024500b824 */ /* 0x000fe200078e00ff */
[----:B------:R-:W1:Y:S02]  /*8ce0*/  SHFL.IDX PT, R10, R7, 0x6, 0x181f ;  /* 0x00d81f00070a7f89 */ /* 0x000e6400000e0000 */
[----:B--2---:R-:W-:-:S05]  /*8cf0*/  @!P3 LEA.HI.X R3, R44, R9, R245, 0x1, P0 ;  /* 0x000000092c03b211 */ /* 0x004fca00000f0cf5 */
[----:B------:R2:W-:Y:S01]  /*8d00*/  @!P3 LDGSTS.E.BYPASS.LTC128B.128 [R0+0x8900], [R2.64], !P4 ;  /* 0x089000000200bfae */ /* 0x0005e2000e101d56 */
[----:B------:R-:W-:Y:S02]  /*8d10*/  ISETP.NE.AND P3, PT, R252, 0x1, PT ;  /* 0x00000001fc00780c */ /* 0x000fe40003f65270 */
[----:B--2---:R-:W-:Y:S02]  /*8d20*/  IADD3 R0, R251, UR6, RZ ;  /* 0x00000006fb007c10 */ /* 0x004fe4000fffe0ff */
[----:B---3--:R-:W-:Y:S02]  /*8d30*/  @!P5 LEA R2, P1, R44, R13, 0x1 ;  /* 0x0000000d2c02d211 */ /* 0x008fe400078208ff */
[----:B------:R-:W-:Y:S01]  /*8d40*/  SHFL.IDX PT, R13, R6, 0x7, 0x181f ;  /* 0x00f81f00060d7f89 */ /* 0x000fe200000e0000 */
[----:B------:R-:W-:Y:S02]  /*8d50*/  IADD3 R9, R0, UR17, RZ ;  /* 0x0000001100097c10 */ /* 0x000fe4000fffe0ff */
[----:B------:R-:W-:Y:S01]  /*8d60*/  @!P5 LEA.HI.X R3, R44, R14, R245, 0x1, P1 ;  /* 0x0000000e2c03d211 */ /* 0x000fe200008f0cf5 */
[----:B----4-:R2:W3:Y:S01]  /*8d70*/  @P6 R2UR UR10, R16 ;  /* 0x00000000100a63c2 */ /* 0x0104e200000e0000 */
[----:B------:R-:W-:Y:S01]  /*8d80*/  ISETP.GE.AND P6, PT, R4, UR19, PT ;  /* 0x0000001304007c0c */ /* 0x000fe2000bfc6270 */
[----:B---3--:R-:W-:Y:S01]  /*8d90*/  @!UP1 UMOV UR10, UR20 ;  /* 0x00000014000a9c82 */ /* 0x008fe20008000000 */
[----:B------:R-:W-:Y:S01]  /*8da0*/  @!P2 LEA R4, P0, R44, R8, 0x1 ;  /* 0x000000082c04a211 */ /* 0x000fe200078008ff */
[----:B------:R-:W-:Y:S01]  /*8db0*/  @!P2 IMAD.SHL.U32 R8, R69, 0x2, RZ ;  /* 0x000000024508a824 */ /* 0x000fe200078e00ff */
[----:B------:R-:W-:-:S02]  /*8dc0*/  USHF.R.S32.HI UR7, URZ, 0x1f, UR10 ;  /* 0x0000001f3f077899 */ /* 0x000fc4000801140a */
[----:B------:R-:W-:Y:S01]  /*8dd0*/  @!P2 LEA.HI.X R5, R44, R11, R245, 0x1, P0 ;  /* 0x0000000b2c05a211 */ /* 0x000fe200000f0cf5 */
[----:B------:R-:W-:Y:S01]  /*8de0*/  UIMAD.WIDE.U32 UR8, UR10, UR4, URZ ;  /* 0x000000040a0872a5 */ /* 0x000fe2000f8e003f */
[----:B------:R1:W3:Y:S01]  /*8df0*/  SHFL.IDX PT, R11, R6, 0x6, 0x181f ;  /* 0x00d81f00060b7f89 */ /* 0x0002e200000e0000 */
[----:B------:R-:W-:Y:S01]  /*8e00*/  ISETP.GE.AND P0, PT, R0, UR13, PT ;  /* 0x0000000d00007c0c */ /* 0x000fe2000bf06270 */
[----:B------:R-:W-:Y:S01]  /*8e10*/  UIMAD UR7, UR7, UR4, URZ ;  /* 0x00000004070772a4 */ /* 0x000fe2000f8e023f */
[----:B------:R-:W-:Y:S01]  /*8e20*/  @!P5 IMAD.SHL.U32 R0, R69, 0x2, RZ ;  /* 0x000000024500d824 */ /* 0x000fe200078e00ff */
[----:B------:R4:W-:Y:S01]  /*8e30*/  @!P2 LDGSTS.E.BYPASS.LTC128B.128 [R8+0x9100], [R4.64], !P4 ;  /* 0x091000000408afae */ /* 0x0009e2000e101d56 */
[----:B------:R-:W-:Y:S01]  /*8e40*/  ISETP.GT.OR P0, PT, R251, 0x6f, P0 ;  /* 0x0000006ffb00780c */ /* 0x000fe20000704670 */
[----:B------:R-:W-:Y:S02]  /*8e50*/  UIMAD UR7, UR10, UR5, UR7 ;  /* 0x000000050a0772a4 */ /* 0x000fe4000f8e0207 */
[----:B------:R5:W-:Y:S01]  /*8e60*/  @!P5 LDGSTS.E.BYPASS.LTC128B.128 [R0+0x9900], [R2.64], !P4 ;  /* 0x099000000200dfae */ /* 0x000be2000e101d56 */
[----:B------:R-:W-:-:S02]  /*8e70*/  ULDC.64 UR4, c[0x0][0x1e8] ;  /* 0x00007a0000047ab9 */ /* 0x000fc40000000a00 */
[----:B------:R-:W-:Y:S01]  /*8e80*/  UIADD3 UR7, UR9, UR7, URZ ;  /* 0x0000000709077290 */ /* 0x000fe2000fffe03f */
[----:B-1----:R-:W-:Y:S01]  /*8e90*/  @!P6 LEA R6, P2, R44, R10, 0x1 ;  /* 0x0000000a2c06e211 */ /* 0x002fe200078408ff */
[----:B------:R-:W-:-:S03]  /*8ea0*/  @!P6 IMAD.SHL.U32 R10, R69, 0x2, RZ ;  /* 0x00000002450ae824 */ /* 0x000fc600078e00ff */
[----:B---3--:R-:W-:Y:S02]  /*8eb0*/  @!P6 LEA.HI.X R7, R44, R11, R245, 0x1, P2 ;  /* 0x0000000b2c07e211 */ /* 0x008fe400010f0cf5 */
[----:B----4-:R-:W-:Y:S01]  /*8ec0*/  IADD3 R5, R15, 0x70, RZ ;  /* 0x000000700f057810 */ /* 0x010fe20007ffe0ff */
[----:B------:R-:W-:Y:S02]  /*8ed0*/  @P3 IMAD.HI.U32 R4, R9, c[0x0][0x2bc], RZ ;  /* 0x0000af0009043a27 */ /* 0x000fe400078e00ff */
[----:B------:R1:W-:Y:S01]  /*8ee0*/  @!P6 LDGSTS.E.BYPASS.LTC128B.128 [R10+0xa100], [R6.64], !P4 ;  /* 0x0a100000060aefae */ /* 0x0003e2000e101d56 */
[----:B------:R-:W-:Y:S01]  /*8ef0*/  ISETP.GE.AND P1, PT, R5, UR19, PT ;  /* 0x0000001305007c0c */ /* 0x000fe2000bf26270 */
[----:B------:R-:W-:Y:S01]  /*8f00*/  IMAD.MOV.U32 R8, RZ, RZ, R9 ;  /* 0x000000ffff087224 */ /* 0x000fe200078e0009 */
[----:B------:R-:W-:-:S04]  /*8f10*/  @P3 SHF.R.U32.HI R8, RZ, c[0x0][0x2c0], R4 ;  /* 0x0000b000ff083a19 */ /* 0x000fc80000011604 */
[----:B-----5:R-:W-:-:S04]  /*8f20*/  @!P0 IADD3 R0, P3, R8, UR8, RZ ;  /* 0x0000000808008c10 */ /* 0x020fc8000ff7e0ff */
[----:B------:R-:W-:Y:S02]  /*8f30*/  @!P0 LEA R2, P2, R0, c[0x0][0x2a0], 0x2 ;  /* 0x0000a80000028a11 */ /* 0x000fe400078410ff */
[----:B------:R-:W-:Y:S02]  /*8f40*/  @!P0 LEA.HI.X.SX32 R3, R8, UR7, 0x1, P3 ;  /* 0x0000000708038c11 */ /* 0x000fe400098f0eff */
[----:B------:R-:W-:Y:S02]  /*8f50*/  @!P1 LEA R4, P3, R44, R12, 0x1 ;  /* 0x0000000c2c049211 */ /* 0x000fe400078608ff */
[----:B------:R-:W-:Y:S01]  /*8f60*/  @!P0 LEA.HI.X R3, R0, c[0x0][0x2a4], R3, 0x2, P2 ;  /* 0x0000a90000038a11 */ /* 0x000fe200010f1403 */
[----:B------:R-:W-:Y:S01]  /*8f70*/  @!P1 IMAD.SHL.U32 R0, R69, 0x2, RZ ;  /* 0x0000000245009824 */ /* 0x000fe200078e00ff */
[----:B------:R-:W-:-:S05]  /*8f80*/  @!P1 LEA.HI.X R5, R44, R13, R245, 0x1, P3 ;  /* 0x0000000d2c059211 */ /* 0x000fca00018f0cf5 */
[----:B------:R3:W-:Y:S04]  /*8f90*/  @!P1 LDGSTS.E.BYPASS.LTC128B.128 [R0+0xa900], [R4.64], !P4 ;  /* 0x0a90000004009fae */ /* 0x0007e8000e101d56 */
[----:B------:R-:W0:Y:S04]  /*8fa0*/  LDGDEPBAR ;  /* 0x00000000000079af */ /* 0x000e280000000000 */
[----:B------:R-:W-:Y:S06]  /*8fb0*/  BAR.SYNC.DEFER_BLOCKING 0x0 ;  /* 0x0000000000007b1d */ /* 0x000fec0000010000 */
[----:B------:R4:W5:Y:S01]  /*8fc0*/  @!P0 LDG.E R249, [R2.64] ;  /* 0x0000001602f98981 */ /* 0x000962000c1e1900 */
[----:B---3--:R-:W-:Y:S01]  /*8fd0*/  IMAD.MOV R0, RZ, RZ, -R8 ;  /* 0x000000ffff007224 */ /* 0x008fe200078e0a08 */
[----:B------:R-:W-:Y:S01]  /*8fe0*/  UIMAD UR10, UR14, UR4, URZ ;  /* 0x000000040e0a72a4 */ /* 0x000fe2000f8e023f */
[----:B------:R-:W-:Y:S01]  /*8ff0*/  ISETP.GE.AND P3, PT, R44, c[0x0][0x1d4], PT ;  /* 0x000075002c007a0c */ /* 0x000fe20003f66270 */
[----:B------:R-:W-:Y:S01]  /*9000*/  UIMAD.WIDE.U32 UR24, UR15, UR4, URZ ;  /* 0x000000040f1872a5 */ /* 0x000fe2000f8e003f */
[----:B------:R-:W-:Y:S01]  /*9010*/  IMAD R250, R0, c[0x0][0x2b8], R9 ;  /* 0x0000ae0000fa7a24 */ /* 0x000fe200078e0209 */
[----:B------:R-:W-:Y:S01]  /*9020*/  UIMAD UR10, UR15, UR5, UR10 ;  /* 0x000000050f0a72a4 */ /* 0x000fe2000f8e020a */
[----:B------:R-:W-:Y:S01]  /*9030*/  IMAD.U32 R9, RZ, RZ, UR15 ;  /* 0x0000000fff097e24 */ /* 0x000fe2000f8e00ff */
[----:B------:R-:W-:Y:S01]  /*9040*/  UIADD3 UR11, UR12, -0x1, URZ ;  /* 0xffffffff0c0b7890 */ /* 0x000fe2000fffe03f */
[----:B------:R-:W-:Y:S01]  /*9050*/  LEA.HI R138, R17, R247, RZ, 0x5 ;  /* 0x000000f7118a7211 */ /* 0x000fe200078f28ff */
[----:B------:R-:W-:Y:S01]  /*9060*/  UIADD3 UR10, UR25, UR10, URZ ;  /* 0x0000000a190a7290 */ /* 0x000fe2000fffe03f */
[----:B------:R-:W-:Y:S01]  /*9070*/  SHF.R.S32.HI R45, RZ, 0x1f, R250 ;  /* 0x0000001fff2d7819 */ /* 0x000fe200000114fa */
[----:B------:R-:W-:Y:S01]  /*9080*/  UIMAD UR11, UR11, -0x70, UR13 ;  /* 0xffffff900b0b78a4 */ /* 0x000fe2000f8e020d */
[----:B------:R-:W-:Y:S01]  /*9090*/  SHF.R.S32.HI R47, RZ, 0x5, R138 ;  /* 0x00000005ff2f7819 */ /* 0x000fe2000001148a */
[----:B------:R-:W-:-:S02]  /*90a0*/  ULDC.64 UR4, c[0x0][0x210] ;  /* 0x0000840000047ab9 */ /* 0x000fc40000000a00 */
[----:B------:R-:W-:Y:S01]  /*90b0*/  IMAD R0, R45, c[0x0][0x1e0], RZ ;  /* 0x000078002d007a24 */ /* 0x000fe200078e02ff */
[----:B------:R-:W-:Y:S01]  /*90c0*/  UIMAD UR14, UR14, UR4, URZ ;  /* 0x000000040e0e72a4 */ /* 0x000fe2000f8e023f */
[----:B------:R-:W-:Y:S01]  /*90d0*/  IADD3 R68, -R40, UR11, RZ ;  /* 0x0000000b28447c10 */ /* 0x000fe2000fffe1ff */
[----:B------:R-:W-:Y:S01]  /*90e0*/  UIMAD.WIDE.U32 UR26, UR15, UR4, URZ ;  /* 0x000000040f1a72a5 */ /* 0x000fe2000f8e003f */
[----:B------:R-:W-:Y:S01]  /*90f0*/  IMAD R0, R250, c[0x0][0x1e4], R0 ;  /* 0x00007900fa007a24 */ /* 0x000fe200078e0200 */
[----:B------:R-:W-:Y:S01]  /*9100*/  UIMAD UR5, UR15, UR5, UR14 ;  /* 0x000000050f0572a4 */ /* 0x000fe2000f8e020e */
[C---:B------:R-:W-:Y:S02]  /*9110*/  ISETP.GE.AND P4, PT, R68.reuse, 0x11, PT ;  /* 0x000000114400780c */ /* 0x040fe40003f86270 */
[----:B------:R-:W-:Y:S01]  /*9120*/  ISETP.GE.AND P2, PT, R68, 0x21, PT ;  /* 0x000000214400780c */ /* 0x000fe20003f46270 */
[----:B----4-:R-:W-:Y:S01]  /*9130*/  IMAD.WIDE.U32 R2, R250, c[0x0][0x1e0], RZ ;  /* 0x00007800fa027a25 */ /* 0x010fe200078e00ff */
[C---:B------:R-:W-:Y:S01]  /*9140*/  ISETP.GE.AND P5, PT, R68.reuse, 0x31, PT ;  /* 0x000000314400780c */ /* 0x040fe20003fa6270 */
[----:B------:R-:W-:Y:S01]  /*9150*/  UIADD3 UR5, UR27, UR5, URZ ;  /* 0x000000051b057290 */ /* 0x000fe2000fffe03f */
[----:B------:R-:W-:Y:S01]  /*9160*/  ISETP.GE.AND P6, PT, R68, 0x41, PT ;  /* 0x000000414400780c */ /* 0x000fe20003fc6270 */
[----:B------:R-:W-:Y:S01]  /*9170*/  IMAD.IADD R3, R3, 0x1, R0 ;  /* 0x0000000103037824 */ /* 0x000fe200078e0200 */
[----:B-----5:R-:W-:-:S03]  /*9180*/  SHF.R.S32.HI R46, RZ, 0x1f, R249 ;  /* 0x0000001fff2e7819 */ /* 0x020fc600000114f9 */
[----:B------:R-:W-:-:S04]  /*9190*/  IMAD.WIDE.U32 R2, R249, c[0x0][0x1f0], R2 ;  /* 0x00007c00f9027a25 */ /* 0x000fc800078e0002 */
[----:B------:R-:W-:Y:S01]  /*91a0*/  IMAD R0, R46, c[0x0][0x1f0], RZ ;  /* 0x00007c002e007a24 */ /* 0x000fe200078e02ff */
[----:B------:R-:W-:-:S03]  /*91b0*/  IADD3 R4, P1, R2, UR24, RZ ;  /* 0x0000001802047c10 */ /* 0x000fc6000ff3e0ff */
[----:B------:R-:W-:Y:S01]  /*91c0*/  IMAD R0, R249, c[0x0][0x1f4], R0 ;  /* 0x00007d00f9007a24 */ /* 0x000fe200078e0200 */
[----:B------:R-:W-:-:S04]  /*91d0*/  LEA R2, P0, R4, c[0x0][0x1c8], 0x1 ;  /* 0x0000720004027a11 */ /* 0x000fc800078008ff */
[----:B------:R-:W-:Y:S01]  /*91e0*/  IADD3.X R0, R3, UR10, R0, P1, !PT ;  /* 0x0000000a03007c10 */ /* 0x000fe20008ffe400 */
[----:B------:R-:W3:Y:S01]  /*91f0*/  SHFL.IDX PT, R5, R2, RZ, 0x181f ;  /* 0x00181fff02057589 */ /* 0x000ee200000e0000 */
[----:B------:R-:W-:Y:S02]  /*9200*/  IMAD R3, R250, c[0x0][0x1e0], RZ ;  /* 0x00007800fa037a24 */ /* 0x000fe400078e02ff */
[----:B------:R-:W-:Y:S01]  /*9210*/  LEA.HI.X R0, R4, c[0x0][0x1cc], R0, 0x1, P0 ;  /* 0x0000730004007a11 */ /* 0x000fe200000f0c00 */
[----:B-1----:R-:W-:Y:S01]  /*9220*/  SHFL.IDX PT, R7, R2, 0x1, 0x181f ;  /* 0x00381f0002077f89 */ /* 0x002fe200000e0000 */
[----:B------:R-:W-:Y:S01]  /*9230*/  ISETP.GE.AND P0, PT, R68, 0x1, PT ;  /* 0x000000014400780c */ /* 0x000fe20003f06270 */
[----:B------:R-:W-:Y:S02]  /*9240*/  IMAD R3, R249, c[0x0][0x1f0], R3 ;  /* 0x00007c00f9037a24 */ /* 0x000fe400078e0203 */
[----:B------:R-:W1:Y:S02]  /*9250*/  SHFL.IDX PT, R6, R0, RZ, 0x181f ;  /* 0x00181fff00067589 */ /* 0x000e6400000e0000 */
[----:B------:R-:W-:-:S02]  /*9260*/  IMAD R12, R9, c[0x0][0x1e8], R3 ;  /* 0x00007a00090c7a24 */ /* 0x000fc400078e0203 */
[----:B------:R-:W4:Y:S04]  /*9270*/  SHFL.IDX PT, R8, R0, 0x1, 0x181f ;  /* 0x00381f0000087f89 */ /* 0x000f2800000e0000 */
[----:B------:R-:W5:Y:S02]  /*9280*/  SHFL.IDX PT, R10, R2, 0x2, 0x181f ;  /* 0x00581f00020a7f89 */ /* 0x000f6400000e0000 */
[----:B------:R-:W-:Y:S02]  /*9290*/  @P0 IMAD.SHL.U32 R3, R69, 0x2, RZ ;  /* 0x0000000245030824 */ /* 0x000fe400078e00ff */
[----:B------:R-:W2:Y:S04]  /*92a0*/  SHFL.IDX PT, R11, R0, 0x2, 0x181f ;  /* 0x00581f00000b7f89 */ /* 0x000ea800000e0000 */
[----:B------:R-:W5:Y:S01]  /*92b0*/  SHFL.IDX PT, R9, R2, 0x3, 0x181f ;  /* 0x00781f0002097f89 */ /* 0x000f6200000e0000 */
[----:B---3--:R-:W-:-:S03]  /*92c0*/  @P0 LEA R4, P1, R44, R5, 0x1 ;  /* 0x000000052c040211 */ /* 0x008fc600078208ff */
[----:B------:R-:W-:Y:S04]  /*92d0*/  SHFL.IDX PT, R15, R0, 0x3, 0x181f ;  /* 0x00781f00000f7f89 */ /* 0x000fe800000e0000 */
[----:B------:R-:W3:Y:S01]  /*92e0*/  SHFL.IDX PT, R13, R2, 0x4, 0x181f ;  /* 0x00981f00020d7f89 */ /* 0x000ee200000e0000 */
[----:B-1----:R-:W-:Y:S02]  /*92f0*/  @P0 LEA.HI.X R5, R44, R6, R245, 0x1, P1 ;  /* 0x000000062c050211 */ /* 0x002fe400008f0cf5 */
[----:B------:R-:W-:Y:S01]  /*9300*/  ISETP.GE.AND P1, PT, R68, 0x51, PT ;  /* 0x000000514400780c */ /* 0x000fe20003f26270 */
[----:B------:R-:W1:Y:S04]  /*9310*/  SHFL.IDX PT, R14, R0, 0x4, 0x181f ;  /* 0x00981f00000e7f89 */ /* 0x000e6800000e0000 */
[----:B------:R1:W-:Y:S01]  /*9320*/  @P0 LDGSTS.E.BYPASS.LTC128B.128 [R3+0x3900], [R4.64], !P3 ;  /* 0x0390000004030fae */ /* 0x0003e2000d901d56 */
[----:B------:R-:W-:-:S03]  /*9330*/  @P4 LEA R6, P0, R44, R7, 0x1 ;  /* 0x000000072c064211 */ /* 0x000fc600078008ff */
[----:B--2---:R-:W-:Y:S01]  /*9340*/  SHFL.IDX PT, R16, R0, 0x5, 0x181f ;  /* 0x00b81f0000107f89 */ /* 0x004fe200000e0000 */
[----:B----4-:R-:W-:Y:S02]  /*9350*/  @P4 LEA.HI.X R7, R44, R8, R245, 0x1, P0 ;  /* 0x000000082c074211 */ /* 0x010fe400000f0cf5 */
[----:B-1----:R-:W-:Y:S02]  /*9360*/  LEA R3, R12, c[0x0][0x1c8], 0x1 ;  /* 0x000072000c037a11 */ /* 0x002fe400078e08ff */
[----:B------:R1:W2:Y:S01]  /*9370*/  SHFL.IDX PT, R12, R2, 0x5, 0x181f ;  /* 0x00b81f00020c7f89 */ /* 0x0002a200000e0000 */
[----:B-----5:R-:W-:-:S03]  /*9380*/  @P2 LEA R4, P0, R44, R10, 0x1 ;  /* 0x0000000a2c042211 */ /* 0x020fc600078008ff */
[----:B------:R4:W5:Y:S01]  /*9390*/  SHFL.IDX PT, R8, R3, 0x6, 0x181f ;  /* 0x00d81f0003087f89 */ /* 0x00096200000e0000 */
[----:B------:R-:W-:Y:S02]  /*93a0*/  @P2 LEA.HI.X R5, R44, R11, R245, 0x1, P0 ;  /* 0x0000000b2c052211 */ /* 0x000fe400000f0cf5 */
[----:B------:R-:W-:Y:S01]  /*93b0*/  ISETP.GE.AND P0, PT, R68, 0x61, PT ;  /* 0x000000614400780c */ /* 0x000fe20003f06270 */
[----:B------:R2:W3:Y:S01]  /*93c0*/  SHFL.IDX PT, R10, R0, 0x6, 0x181f ;  /* 0x00d81f00000a7f89 */ /* 0x0004e200000e0000 */
[C---:B-1----:R-:W-:Y:S02]  /*93d0*/  @P4 IMAD.SHL.U32 R2, R69.reuse, 0x2, RZ ;  /* 0x0000000245024824 */ /* 0x042fe400078e00ff */
[----:B----4-:R-:W-:-:S03]  /*93e0*/  @P2 IMAD.SHL.U32 R3, R69, 0x2, RZ ;  /* 0x0000000245032824 */ /* 0x010fc600078e00ff */
[----:B------:R1:W-:Y:S01]  /*93f0*/  @P4 LDGSTS.E.BYPASS.LTC128B.128 [R2+0x4100], [R6.64], !P3 ;  /* 0x0410000006024fae */ /* 0x0003e2000d901d56 */
[----:B--2---:R-:W-:-:S03]  /*9400*/  @P5 IMAD.SHL.U32 R0, R69, 0x2, RZ ;  /* 0x0000000245005824 */ /* 0x004fc600078e00ff */
[----:B------:R2:W-:Y:S01]  /*9410*/  @P2 LDGSTS.E.BYPASS.LTC128B.128 [R3+0x4900], [R4.64], !P3 ;  /* 0x0490000004032fae */ /* 0x0005e2000d901d56 */
[C---:B-1----:R-:W-:Y:S02]  /*9420*/  @P5 LEA R2, P4, R44.reuse, R9, 0x1 ;  /* 0x000000092c025211 */ /* 0x042fe400078808ff */
[C---:B---3--:R-:W-:Y:S02]  /*9430*/  @P6 LEA R6, P2, R44.reuse, R13, 0x1 ;  /* 0x0000000d2c066211 */ /* 0x048fe400078408ff */
[C-C-:B--2---:R-:W-:Y:S01]  /*9440*/  @P5 LEA.HI.X R3, R44.reuse, R15, R245.reuse, 0x1, P4 ;  /* 0x0000000f2c035211 */ /* 0x144fe200020f0cf5 */
[----:B------:R-:W-:Y:S01]  /*9450*/  @P6 IMAD.SHL.U32 R5, R69, 0x2, RZ ;  /* 0x0000000245056824 */ /* 0x000fe200078e00ff */
[C---:B------:R-:W-:Y:S02]  /*9460*/  @P6 LEA.HI.X R7, R44.reuse, R14, R245, 0x1, P2 ;  /* 0x0000000e2c076211 */ /* 0x040fe400010f0cf5 */
[----:B------:R-:W-:Y:S01]  /*9470*/  @P1 LEA R4, P4, R44, R12, 0x1 ;  /* 0x0000000c2c041211 */ /* 0x000fe200078808ff */
[----:B------:R1:W-:Y:S01]  /*9480*/  @P5 LDGSTS.E.BYPASS.LTC128B.128 [R0+0x5100], [R2.64], !P3 ;  /* 0x0510000002005fae */ /* 0x0003e2000d901d56 */
[----:B------:R-:W-:-:S03]  /*9490*/  ISETP.GT.AND P5, PT, R251, 0x6f, PT ;  /* 0x0000006ffb00780c */ /* 0x000fc60003fa4270 */
[----:B------:R2:W-:Y:S01]  /*94a0*/  @P6 LDGSTS.E.BYPASS.LTC128B.128 [R5+0x5900], [R6.64], !P3 ;  /* 0x0590000006056fae */ /* 0x0005e2000d901d56 */
[----:B-1----:R-:W-:Y:S02]  /*94b0*/  LOP3.LUT R0, R43, 0xfffffff0, RZ, 0xc0, !PT ;  /* 0xfffffff02b007812 */ /* 0x002fe400078ec0ff */
[C---:B-----5:R-:W-:Y:S02]  /*94c0*/  @P0 LEA R2, P2, R44.reuse, R8, 0x1 ;  /* 0x000000082c020211 */ /* 0x060fe400078408ff */
[C-C-:B--2---:R-:W-:Y:S01]  /*94d0*/  @P1 LEA.HI.X R5, R44.reuse, R16, R245.reuse, 0x1, P4 ;  /* 0x000000102c051211 */ /* 0x144fe200020f0cf5 */
[----:B------:R-:W-:Y:S01]  /*94e0*/  IMAD.IADD R6, R247, 0x1, -R0 ;  /* 0x00000001f7067824 */ /* 0x000fe200078e0a00 */
[----:B------:R-:W-:Y:S01]  /*94f0*/  @P0 LEA.HI.X R3, R44, R10, R245, 0x1, P2 ;  /* 0x0000000a2c030211 */ /* 0x000fe200010f0cf5 */
[C---:B------:R-:W-:Y:S02]  /*9500*/  @P1 IMAD.SHL.U32 R7, R69.reuse, 0x2, RZ ;  /* 0x0000000245071824 */ /* 0x040fe400078e00ff */
[----:B------:R-:W-:Y:S01]  /*9510*/  @P0 IMAD.SHL.U32 R0, R69, 0x2, RZ ;  /* 0x0000000245000824 */ /* 0x000fe200078e00ff */
[----:B------:R-:W-:-:S02]  /*9520*/  SHF.R.S32.HI R8, RZ, 0x1f, R6 ;  /* 0x0000001fff087819 */ /* 0x000fc40000011406 */
[----:B------:R1:W-:Y:S02]  /*9530*/  @P1 LDGSTS.E.BYPASS.LTC128B.128 [R7+0x6100], [R4.64], !P3 ;  /* 0x0610000004071fae */ /* 0x0003e4000d901d56 */
[----:B------:R-:W-:Y:S02]  /*9540*/  LEA.HI R42, R8, R6, RZ, 0x3 ;  /* 0x00000006082a7211 */ /* 0x000fe400078f18ff */
[----:B------:R2:W-:Y:S01]  /*9550*/  @P0 LDGSTS.E.BYPASS.LTC128B.128 [R0+0x6900], [R2.64], !P3 ;  /* 0x0690000002000fae */ /* 0x0005e2000d901d56 */
[----:B------:R-:W-:-:S03]  /*9560*/  ISETP.LT.AND P0, PT, RZ, c[0x0][0x27c], PT ;  /* 0x00009f00ff007a0c */ /* 0x000fc60003f01270 */
[----:B------:R-:W0:Y:S01]  /*9570*/  LDGDEPBAR ;  /* 0x00000000000079af */ /* 0x000e220000000000 */
[----:B-1----:R-:W-:Y:S01]  /*9580*/  IMAD.MOV.U32 R4, RZ, RZ, 0x20 ;  /* 0x00000020ff047424 */ /* 0x002fe200078e00ff */
[----:B--2---:R-:W-:Y:S01]  /*9590*/  LOP3.LUT R0, R42, 0xfffffff8, RZ, 0xc0, !PT ;  /* 0xfffffff82a007812 */ /* 0x004fe200078ec0ff */
[----:B------:R-:W-:-:S04]  /*95a0*/  IMAD.MOV.U32 R3, RZ, RZ, 0x10 ;  /* 0x00000010ff037424 */ /* 0x000fc800078e00ff */
[----:B------:R-:W-:-:S05]  /*95b0*/  IMAD.IADD R41, R6, 0x1, -R0 ;  /* 0x0000000106297824 */ /* 0x000fca00078e0a00 */
[----:B------:R-:W-:-:S05]  /*95c0*/  R2P PR, R41, 0x6 ;  /* 0x0000000629007804 */ /* 0x000fca0000000000 */
[----:B------:R-:W-:Y:S02]  /*95d0*/  SEL R3, R3, 0xfffffff0, !P1 ;  /* 0xfffffff003037807 */ /* 0x000fe40004800000 */
[----:B------:R-:W-:Y:S01]  /*95e0*/  SEL R4, R4, 0xffffffe0, !P2 ;  /* 0xffffffe004047807 */ /* 0x000fe20005000000 */
[----:B------:R-:W-:Y:S05]  /*95f0*/  @P0 BRA `(.L_x_104) ;  /* 0x0000002000000947 */ /* 0x000fea0003800000 */
[----:B------:R-:W-:-:S04]  /*9600*/  DEPBAR.LE SB0, 0x1 ;  /* 0x000080400000791a */ /* 0x000fc80000000000 */
[----:B------:R-:W-:Y:S05]  /*9610*/  BRA `(.L_x_105) ;  /* 0x000035e000007947 */ /* 0x000fea0003800000 */
.L_x_104:
[----:B------:R-:W-:Y:S01]  /*9620*/  SHF.R.S32.HI R0, RZ, 0x1f, R149 ;  /* 0x0000001fff007819 */ /* 0x000fe20000011495 */
[----:B------:R-:W-:Y:S01]  /*9630*/  ULDC.U8 UR4, c[0x0][0x298] ;  /* 0x0000a60000047ab9 */ /* 0x000fe20000000000 */
[----:B------:R-:W-:Y:S01]  /*9640*/  LEA.HI R10, R17, R247, RZ, 0x2 ;  /* 0x000000f7110a7211 */ /* 0x000fe200078f10ff */
[C---:B------:R-:W-:Y:S01]  /*9650*/  IMAD.WIDE.U32 R6, R149.reuse, c[0x0][0x290], RZ ;  /* 0x0000a40095067a25 */ /* 0x040fe200078e00ff */
[----:B------:R-:W-:Y:S01]  /*9660*/  ISETP.NE.AND P2, PT, RZ, UR4, PT ;  /* 0x00000004ff007c0c */ /* 0x000fe2000bf45270 */
[----:B------:R-:W-:Y:S01]  /*9670*/  BSSY B2, `(.L_x_105) ;  /* 0x0000358000027945 */ /* 0x000fe20003800000 */
[----:B------:R-:W-:Y:S01]  /*9680*/  SHF.R.S32.HI R31, RZ, 0x2, R10 ;  /* 0x00000002ff1f7819 */ /* 0x000fe2000001140a */
[----:B------:R-:W-:Y:S01]  /*9690*/  IMAD R2, R0, c[0x0][0x280], RZ ;  /* 0x0000a00000027a24 */ /* 0x000fe200078e02ff */
[----:B------:R-:W-:Y:S01]  /*96a0*/  LEA R16, P0, R6, c[0x0][0x288], 0x1 ;  /* 0x0000a20006107a11 */ /* 0x000fe200078008ff */
[----:B------:R-:W-:Y:S02]  /*96b0*/  IMAD R0, R0, c[0x0][0x290], RZ ;  /* 0x0000a40000007a24 */ /* 0x000fe400078e02ff */
[----:B------:R-:W-:-:S02]  /*96c0*/  IMAD R5, R149, c[0x0][0x284], R2 ;  /* 0x0000a10095057a24 */ /* 0x000fc400078e0202 */
[C---:B------:R-:W-:Y:S01]  /*96d0*/  IMAD R2, R149.reuse, c[0x0][0x294], R0 ;  /* 0x0000a50095027a24 */ /* 0x040fe200078e0200 */
[----:B------:R-:W-:Y:S01]  /*96e0*/  LOP3.LUT R0, R10, 0xfffffffc, RZ, 0xc0, !PT ;  /* 0xfffffffc0a007812 */ /* 0x000fe200078ec0ff */
[----:B------:R-:W-:-:S03]  /*96f0*/  IMAD.WIDE.U32 R8, R149, c[0x0][0x280], RZ ;  /* 0x0000a00095087a25 */ /* 0x000fc600078e00ff */
[----:B------:R-:W-:Y:S01]  /*9700*/  IADD3 R0, -R0, R247, RZ ;  /* 0x000000f700007210 */ /* 0x000fe20007ffe1ff */
[----:B------:R-:W-:Y:S01]  /*9710*/  IMAD.IADD R2, R2, 0x1, R7 ;  /* 0x0000000102027824 */ /* 0x000fe200078e0207 */
[----:B------:R-:W-:Y:S01]  /*9720*/  LEA R18, P1, R8, c[0x0][0x270], 0x1 ;  /* 0x00009c0008127a11 */ /* 0x000fe200078208ff */
[----:B------:R-:W-:Y:S01]  /*9730*/  IMAD.IADD R5, R5, 0x1, R9 ;  /* 0x0000000105057824 */ /* 0x000fe200078e0209 */
[----:B------:R-:W-:Y:S02]  /*9740*/  SHF.L.U32 R24, R0, 0x3, RZ ;  /* 0x0000000300187819 */ /* 0x000fe400000006ff */
[----:B------:R-:W-:Y:S01]  /*9750*/  LEA.HI.X R17, R6, c[0x0][0x28c], R2, 0x1, P0 ;  /* 0x0000a30006117a11 */ /* 0x000fe200000f0c02 */
[----:B------:R-:W-:Y:S01]  /*9760*/  IMAD R2, R20, 0x80, R31 ;  /* 0x0000008014027824 */ /* 0x000fe200078e021f */
[----:B------:R-:W-:Y:S01]  /*9770*/  LEA.HI.X R19, R8, c[0x0][0x274], R5, 0x1, P1 ;  /* 0x00009d0008137a11 */ /* 0x000fe200008f0c05 */
[----:B------:R-:W-:Y:S05]  /*9780*/  @!P2 BRA `(.L_x_106) ;  /* 0x00001a300000a947 */ /* 0x000fea0003800000 */
[----:B------:R-:W-:Y:S01]  /*9790*/  ISETP.GE.AND P0, PT, R2, UR19, PT ;  /* 0x0000001302007c0c */ /* 0x000fe2000bf06270 */
[----:B------:R-:W-:Y:S01]  /*97a0*/  BSSY B0, `(.L_x_107) ;  /* 0x0000017000007945 */ /* 0x000fe20003800000 */
[----:B------:R-:W-:Y:S01]  /*97b0*/  SHF.L.U32 R22, R0, 0x2, RZ ;  /* 0x0000000200167819 */ /* 0x000fe200000006ff */
[----:B------:R-:W-:Y:S01]  /*97c0*/  CS2R R8, SRZ ;  /* 0x0000000000087805 */ /* 0x000fe2000001ff00 */
[----:B------:R-:W-:Y:S01]  /*97d0*/  CS2R R12, SRZ ;  /* 0x00000000000c7805 */ /* 0x000fe2000001ff00 */
[----:B------:R-:W-:Y:S01]  /*97e0*/  CS2R R6, SRZ ;  /* 0x0000000000067805 */ /* 0x000fe2000001ff00 */
[----:B------:R-:W-:-:S07]  /*97f0*/  CS2R R10, SRZ ;  /* 0x00000000000a7805 */ /* 0x000fce000001ff00 */
[----:B------:R-:W-:Y:S05]  /*9800*/  @P0 BRA `(.L_x_108) ;  /* 0x0000010000000947 */ /* 0x000fea0003800000 */
[C---:B------:R-:W-:Y:S01]  /*9810*/  IADD3 R2, R22.reuse, 0x10, RZ ;  /* 0x0000001016027810 */ /* 0x040fe20007ffe0ff */
[----:B------:R-:W-:Y:S01]  /*9820*/  CS2R R8, SRZ ;  /* 0x0000000000087805 */ /* 0x000fe2000001ff00 */
[----:B------:R-:W-:Y:S01]  /*9830*/  ISETP.GE.AND P1, PT, R22, c[0x0][0x27c], PT ;  /* 0x00009f0016007a0c */ /* 0x000fe20003f26270 */
[----:B------:R-:W-:Y:S01]  /*9840*/  CS2R R6, SRZ ;  /* 0x0000000000067805 */ /* 0x000fe2000001ff00 */
[----:B------:R-:W-:-:S11]  /*9850*/  ISETP.GE.AND P0, PT, R2, c[0x0][0x27c], PT ;  /* 0x00009f0002007a0c */ /* 0x000fd60003f06270 */
[----:B------:R-:W-:Y:S02]  /*9860*/  @!P1 IMAD.WIDE R20, R22, 0x2, R18 ;  /* 0x0000000216149825 */ /* 0x000fe400078e0212 */
[----:B------:R-:W-:-:S03]  /*9870*/  @!P0 SHF.R.S32.HI R0, RZ, 0x1f, R2 ;  /* 0x0000001fff008819 */ /* 0x000fc60000011402 */
[----:B------:R1:W5:Y:S01]  /*9880*/  @!P1 LD.E.64 R12, [R20.64] ;  /* 0x00000016140c9980 */ /* 0x000362000c101b00 */
[----:B------:R-:W-:-:S04]  /*9890*/  @!P0 LEA.HI R0, R0, R2, RZ, 0x2 ;  /* 0x0000000200008211 */ /* 0x000fc800078f10ff */
[----:B------:R-:W-:-:S05]  /*98a0*/  @!P0 LOP3.LUT R0, R0, 0xfffffffc, RZ, 0xc0, !PT ;  /* 0xfffffffc00008812 */ /* 0x000fca00078ec0ff */
[----:B------:R-:W-:-:S04]  /*98b0*/  @!P0 IMAD.WIDE R14, R0, 0x2, R16 ;  /* 0x00000002000e8825 */ /* 0x000fc800078e0210 */
[----:B------:R-:W-:Y:S01]  /*98c0*/  @!P0 IMAD.WIDE R18, R0, 0x2, R18 ;  /* 0x0000000200128825 */ /* 0x000fe200078e0212 */
[----:B------:R1:W5:Y:S03]  /*98d0*/  @!P0 LD.E.64 R6, [R14.64] ;  /* 0x000000160e068980 */ /* 0x000366000c101b00 */
[----:B------:R-:W-:Y:S01]  /*98e0*/  @!P1 IMAD.WIDE R16, R22, 0x2, R16 ;  /* 0x0000000216109825 */ /* 0x000fe200078e0210 */
[----:B------:R1:W5:Y:S04]  /*98f0*/  @!P0 LD.E.64 R8, [R18.64] ;  /* 0x0000001612088980 */ /* 0x000368000c101b00 */
[----:B------:R1:W5:Y:S02]  /*9900*/  @!P1 LD.E.64 R10, [R16.64] ;  /* 0x00000016100a9980 */ /* 0x000364000c101b00 */
.L_x_108:
[----:B------:R-:W-:Y:S05]  /*9910*/  BSYNC B0 ;  /* 0x0000000000007941 */ /* 0x000fea0003800000 */
.L_x_107:
[----:B------:R-:W-:Y:S01]  /*9920*/  SHF.R.S32.HI R2, RZ, 0x1f, R31 ;  /* 0x0000001fff027819 */ /* 0x000fe2000001141f */
[----:B-1---5:R-:W-:Y:S01]  /*9930*/  IMAD.MOV.U32 R17, RZ, RZ, R12 ;  /* 0x000000ffff117224 */ /* 0x022fe200078e000c */
[--C-:B------:R-:W-:Y:S01]  /*9940*/  SHF.R.U64 R0, R12, 0x10, R13.reuse ;  /* 0x000000100c007819 */ /* 0x100fe2000000120d */
[----:B------:R-:W-:Y:S01]  /*9950*/  UIMAD UR4, UR16, -0x80, UR19 ;  /* 0xffffff80100478a4 */ /* 0x000fe2000f8e0213 */
[----:B------:R-:W-:Y:S01]  /*9960*/  LEA.HI R2, R2, R31, RZ, 0x3 ;  /* 0x0000001f02027211 */ /* 0x000fe200078f18ff */
[----:B------:R-:W-:Y:S01]  /*9970*/  IMAD.MOV.U32 R16, RZ, RZ, R13 ;  /* 0x000000ffff107224 */ /* 0x000fe200078e000d */
[----:B------:R-:W-:Y:S01]  /*9980*/  PRMT R23, R0, 0x5410, R17 ;  /* 0x0000541000177816 */ /* 0x000fe20000000011 */
[----:B------:R-:W-:Y:S01]  /*9990*/  UISETP.LT.AND UP0, UPT, UR4, 0x80, UPT ;  /* 0x000000800400788c */ /* 0x000fe2000bf01270 */
[----:B------:R-:W-:Y:S01]  /*99a0*/  LOP3.LUT R2, R2, 0xfffffff8, RZ, 0xc0, !PT ;  /* 0xfffffff802027812 */ /* 0x000fe200078ec0ff */
[----:B------:R-:W-:Y:S01]  /*99b0*/  IMAD.MOV.U32 R19, RZ, RZ, R10 ;  /* 0x000000ffff137224 */ /* 0x000fe200078e000a */
[----:B------:R-:W-:Y:S01]  /*99c0*/  SHF.R.U32.HI R12, RZ, 0x10, R13 ;  /* 0x00000010ff0c7819 */ /* 0x000fe2000001160d */
[----:B------:R-:W-:Y:S01]  /*99d0*/  USEL UR4, UR4, 0x80, UP0 ;  /* 0x0000008004047887 */ /* 0x000fe20008000000 */
[--C-:B------:R-:W-:Y:S01]  /*99e0*/  IMAD.MOV.U32 R13, RZ, RZ, R9.reuse ;  /* 0x000000ffff0d7224 */ /* 0x100fe200078e0009 */
[--C-:B------:R-:W-:Y:S01]  /*99f0*/  SHF.R.U64 R15, R8, 0x10, R9.reuse ;  /* 0x00000010080f7819 */ /* 0x100fe20000001209 */
[C---:B------:R-:W-:Y:S01]  /*9a00*/  IMAD.IADD R2, R31.reuse, 0x1, -R2 ;  /* 0x000000011f027824 */ /* 0x040fe200078e0a02 */
[----:B------:R-:W-:Y:S01]  /*9a10*/  SHF.R.U32.HI R18, RZ, 0x10, R9 ;  /* 0x00000010ff127819 */ /* 0x000fe20000011609 */
[----:B------:R-:W-:Y:S01]  /*9a20*/  IMAD.MOV.U32 R14, RZ, RZ, R8 ;  /* 0x000000ffff0e7224 */ /* 0x000fe200078e0008 */
[----:B------:R-:W-:Y:S01]  /*9a30*/  ISETP.GE.AND P0, PT, R31, UR4, PT ;  /* 0x000000041f007c0c */ /* 0x000fe2000bf06270 */
[C---:B------:R-:W-:Y:S01]  /*9a40*/  IMAD.SHL.U32 R0, R2.reuse, 0x40, RZ ;  /* 0x0000004002007824 */ /* 0x040fe200078e00ff */
[----:B------:R-:W-:Y:S01]  /*9a50*/  LOP3.LUT P1, RZ, R2, 0x4, RZ, 0xc0, !PT ;  /* 0x0000000402ff7812 */ /* 0x000fe2000782c0ff */
[--C-:B------:R-:W-:Y:S01]  /*9a60*/  IMAD.MOV.U32 R21, RZ, RZ, R11.reuse ;  /* 0x000000ffff157224 */ /* 0x100fe200078e000b */
[----:B------:R-:W-:Y:S01]  /*9a70*/  SHF.R.U64 R20, R10, 0x10, R11 ;  /* 0x000000100a147819 */ /* 0x000fe2000000120b */
[----:B------:R-:W-:Y:S01]  /*9a80*/  IMAD.MOV.U32 R10, RZ, RZ, R6 ;  /* 0x000000ffff0a7224 */ /* 0x000fe200078e0006 */
[----:B------:R-:W-:Y:S01]  /*9a90*/  LOP3.LUT R0, R0, 0x1c0, RZ, 0xc0, !PT ;  /* 0x000001c000007812 */ /* 0x000fe200078ec0ff */
[----:B------:R-:W-:Y:S01]  /*9aa0*/  IMAD.MOV.U32 R9, RZ, RZ, R7 ;  /* 0x000000ffff097224 */ /* 0x000fe200078e0007 */
[----:B------:R-:W-:Y:S01]  /*9ab0*/  SHF.R.U32.HI R8, RZ, 0x10, R11 ;  /* 0x00000010ff087819 */ /* 0x000fe2000001160b */
[----:B------:R-:W-:-:S04]  /*9ac0*/  DEPBAR.LE SB0, 0x1 ;  /* 0x000080400000791a */ /* 0x000fc80000000000 */
[----:B------:R-:W-:Y:S01]  /*9ad0*/  LOP3.LUT R2, R0, 0x18, R24, 0xf8, !PT ;  /* 0x0000001800027812 */ /* 0x000fe200078ef818 */
[----:B------:R-:W-:Y:S01]  /*9ae0*/  BSSY B1, `(.L_x_109) ;  /* 0x0000066000017945 */ /* 0x000fe20003800000 */
[----:B------:R-:W-:Y:S02]  /*9af0*/  SHF.R.U32.HI R0, RZ, 0x3, R0 ;  /* 0x00000003ff007819 */ /* 0x000fe40000011600 */
[--C-:B------:R-:W-:Y:S02]  /*9b00*/  SHF.R.U64 R6, R6, 0x10, R7.reuse ;  /* 0x0000001006067819 */ /* 0x100fe40000001207 */
[----:B------:R-:W-:Y:S02]  /*9b10*/  LOP3.LUT R0, R2, R0, RZ, 0x3c, !PT ;  /* 0x0000000002007212 */ /* 0x000fe400078e3cff */
[----:B------:R-:W-:Y:S02]  /*9b20*/  SHF.R.U32.HI R5, RZ, 0x10, R7 ;  /* 0x00000010ff057819 */ /* 0x000fe40000011607 */
[----:B------:R-:W-:Y:S01]  /*9b30*/  PRMT R28, R18, 0x5410, R13 ;  /* 0x00005410121c7816 */ /* 0x000fe2000000000d */
[----:B------:R-:W-:Y:S01]  /*9b40*/  IMAD R0, R47, 0x200, R0 ;  /* 0x000002002f007824 */ /* 0x000fe200078e0200 */
[----:B------:R-:W-:-:S02]  /*9b50*/  PRMT R20, R20, 0x5410, R19 ;  /* 0x0000541014147816 */ /* 0x000fc40000000013 */
[----:B------:R-:W-:Y:S02]  /*9b60*/  PRMT R25, R12, 0x5410, R16 ;  /* 0x000054100c197816 */ /* 0x000fe40000000010 */
[C---:B------:R-:W-:Y:S02]  /*9b70*/  IADD3 R2, R0.reuse, 0x20, RZ ;  /* 0x0000002000027810 */ /* 0x040fe40007ffe0ff */
[----:B------:R-:W-:Y:S02]  /*9b80*/  @P1 IADD3 R2, R0, -0x20, RZ ;  /* 0xffffffe000021810 */ /* 0x000fe40007ffe0ff */
[----:B------:R-:W-:Y:S02]  /*9b90*/  PRMT R27, R15, 0x5410, R14 ;  /* 0x000054100f1b7816 */ /* 0x000fe4000000000e */
[----:B------:R-:W-:Y:S02]  /*9ba0*/  PRMT R21, R8, 0x5410, R21 ;  /* 0x0000541008157816 */ /* 0x000fe40000000015 */
[----:B------:R-:W-:-:S02]  /*9bb0*/  PRMT R24, R10, 0x5410, R6 ;  /* 0x000054100a187816 */ /* 0x000fc40000000006 */
[----:B------:R-:W-:Y:S02]  /*9bc0*/  PRMT R26, R5, 0x5410, R9 ;  /* 0x00005410051a7816 */ /* 0x000fe40000000009 */
[----:B------:R-:W-:Y:S02]  /*9bd0*/  LEA R18, R0, 0x7100, 0x1 ;  /* 0x0000710000127811 */ /* 0x000fe400078e08ff */
[----:B------:R-:W-:Y:S01]  /*9be0*/  LEA R19, R2, 0x7100, 0x1 ;  /* 0x0000710002137811 */ /* 0x000fe200078e08ff */
[----:B------:R-:W-:Y:S06]  /*9bf0*/  BAR.SYNC.DEFER_BLOCKING 0x0 ;  /* 0x0000000000007b1d */ /* 0x000fec0000010000 */
[----:B------:R-:W-:Y:S05]  /*9c00*/  @P0 BRA `(.L_x_110) ;  /* 0x0000053000000947 */ /* 0x000fea0003800000 */
[----:B------:R-:W-:Y:S01]  /*9c10*/  ISETP.GE.AND P0, PT, R22, c[0x0][0x27c], PT ;  /* 0x00009f0016007a0c */ /* 0x000fe20003f06270 */
[----:B------:R-:W-:-:S12]  /*9c20*/  BSSY B0, `(.L_x_111) ;  /* 0x0000028000007945 */ /* 0x000fd80003800000 */
[----:B------:R-:W-:Y:S05]  /*9c30*/  @P0 BRA `(.L_x_112) ;  /* 0x0000026000000947 */ /* 0x000fea0003800000 */
[----:B------:R-:W1:Y:S01]  /*9c40*/  LDS.128 R8, [R18] ;  /* 0x0000000012087984 */ /* 0x000e620000000c00 */
[--C-:B------:R-:W-:Y:S02]  /*9c50*/  HADD2.F32 R7, -RZ, R20.reuse.H1_H1 ;  /* 0x30000014ff077230 */ /* 0x100fe40000004100 */
[----:B------:R-:W-:Y:S02]  /*9c60*/  HADD2.F32 R0, -RZ, R20.H0_H0 ;  /* 0x20000014ff007230 */ /* 0x000fe40000004100 */
[--C-:B------:R-:W-:Y:S02]  /*9c70*/  HADD2.F32 R5, -RZ, R23.reuse.H1_H1 ;  /* 0x30000017ff057230 */ /* 0x100fe40000004100 */
[----:B------:R-:W-:Y:S02]  /*9c80*/  HADD2.F32 R2, -RZ, R23.H0_H0 ;  /* 0x20000017ff027230 */ /* 0x000fe40000004100 */
[--C-:B-1----:R-:W-:Y:S02]  /*9c90*/  HADD2.F32 R12, -RZ, R8.reuse.H0_H0 ;  /* 0x20000008ff0c7230 */ /* 0x102fe40000004100 */
[----:B------:R-:W-:-:S02]  /*9ca0*/  HADD2.F32 R8, -RZ, R8.H1_H1 ;  /* 0x30000008ff087230 */ /* 0x000fc40000004100 */
[--C-:B------:R-:W-:Y:S02]  /*9cb0*/  HADD2.F32 R6, -RZ, R9.reuse.H0_H0 ;  /* 0x20000009ff067230 */ /* 0x100fe40000004100 */
[----:B------:R-:W-:Y:S02]  /*9cc0*/  HADD2.F32 R9, -RZ, R9.H1_H1 ;  /* 0x30000009ff097230 */ /* 0x000fe40000004100 */
[--C-:B------:R-:W-:Y:S02]  /*9cd0*/  HADD2.F32 R14, -RZ, R10.reuse.H0_H0 ;  /* 0x2000000aff0e7230 */ /* 0x100fe40000004100 */
[----:B------:R-:W-:Y:S01]  /*9ce0*/  HADD2.F32 R13, -RZ, R10.H1_H1 ;  /* 0x3000000aff0d7230 */ /* 0x000fe20000004100 */
[-C--:B------:R-:W-:Y:S01]  /*9cf0*/  FMUL.FTZ R10, R12, R7.reuse ;  /* 0x000000070c0a7220 */ /* 0x080fe20000410000 */
[--C-:B------:R-:W-:Y:S02]  /*9d00*/  HADD2.F32 R16, -RZ, R11.reuse.H0_H0 ;  /* 0x2000000bff107230 */ /* 0x100fe40000004100 */
[----:B------:R-:W-:Y:S01]  /*9d10*/  HADD2.F32 R15, -RZ, R11.H1_H1 ;  /* 0x3000000bff0f7230 */ /* 0x000fe20000004100 */
[----:B------:R-:W-:-:S02]  /*9d20*/  FMUL.FTZ R11, R8, R7 ;  /* 0x00000007080b7220 */ /* 0x000fc40000410000 */
[CC--:B------:R-:W-:Y:S02]  /*9d30*/  FMUL.FTZ R7, R9.reuse, R0.reuse ;  /* 0x0000000009077220 */ /* 0x0c0fe40000410000 */
[----:B------:R-:W-:Y:S02]  /*9d40*/  FMUL.FTZ R0, R6, R0 ;  /* 0x0000000006007220 */ /* 0x000fe40000410000 */
[-C--:B------:R-:W-:Y:S02]  /*9d50*/  FFMA.FTZ R17, R12, R5.reuse, -R11 ;  /* 0x000000050c117223 */ /* 0x080fe4000001080b */
[-C--:B------:R-:W-:Y:S01]  /*9d60*/  FFMA.FTZ R11, R6, R2.reuse, -R7 ;  /* 0x00000002060b7223 */ /* 0x080fe20000010807 */
[--C-:B------:R-:W-:Y:S01]  /*9d70*/  HADD2.F32 R6, -RZ, R21.reuse.H1_H1 ;  /* 0x30000015ff067230 */ /* 0x100fe20000004100 */
[----:B------:R-:W-:Y:S01]  /*9d80*/  FFMA.FTZ R9, R9, R2, R0 ;  /* 0x0000000209097223 */ /* 0x000fe20000010000 */
[----:B------:R-:W-:Y:S01]  /*9d90*/  HADD2.F32 R0, -RZ, R21.H0_H0 ;  /* 0x20000015ff007230 */ /* 0x000fe20000004100 */
[----:B------:R-:W-:Y:S01]  /*9da0*/  FFMA.FTZ R12, R8, R5, R10 ;  /* 0x00000005080c7223 */ /* 0x000fe2000001000a */
[--C-:B------:R-:W-:Y:S01]  /*9db0*/  HADD2.F32 R5, -RZ, R25.reuse.H1_H1 ;  /* 0x30000019ff057230 */ /* 0x100fe20000004100 */
[-C--:B------:R-:W-:Y:S01]  /*9dc0*/  FMUL.FTZ R8, R13, R6.reuse ;  /* 0x000000060d087220 */ /* 0x080fe20000410000 */
[----:B------:R-:W-:Y:S01]  /*9dd0*/  HADD2.F32 R2, -RZ, R25.H0_H0 ;  /* 0x20000019ff027230 */ /* 0x000fe20000004100 */
[----:B------:R-:W-:Y:S01]  /*9de0*/  FMUL.FTZ R7, R14, R6 ;  /* 0x000000060e077220 */ /* 0x000fe20000410000 */
[----:B------:R-:W-:Y:S01]  /*9df0*/  F2FP.PACK_AB R9, R9, R11 ;  /* 0x0000000b0909723e */ /* 0x000fe200000000ff */
[----:B------:R-:W-:-:S02]  /*9e00*/  FMUL.FTZ R6, R15, R0 ;  /* 0x000000000f067220 */ /* 0x000fc40000410000 */
[----:B------:R-:W-:Y:S02]  /*9e10*/  FMUL.FTZ R0, R16, R0 ;  /* 0x0000000010007220 */ /* 0x000fe40000410000 */
[----:B------:R-:W-:Y:S01]  /*9e20*/  FFMA.FTZ R10, R14, R5, -R8 ;  /* 0x000000050e0a7223 */ /* 0x000fe20000010808 */
[----:B------:R-:W-:Y:S01]  /*9e30*/  F2FP.PACK_AB R8, R12, R17 ;  /* 0x000000110c08723e */ /* 0x000fe200000000ff */
[----:B------:R-:W-:Y:S02]  /*9e40*/  FFMA.FTZ R7, R13, R5, R7 ;  /* 0x000000050d077223 */ /* 0x000fe40000010007 */
[-C--:B------:R-:W-:Y:S02]  /*9e50*/  FFMA.FTZ R6, R16, R2.reuse, -R6 ;  /* 0x0000000210067223 */ /* 0x080fe40000010806 */
[----:B------:R-:W-:Y:S01]  /*9e60*/  FFMA.FTZ R0, R15, R2, R0 ;  /* 0x000000020f007223 */ /* 0x000fe20000010000 */
[----:B------:R-:W-:-:S04]  /*9e70*/  F2FP.PACK_AB R10, R7, R10 ;  /* 0x0000000a070a723e */ /* 0x000fc800000000ff */
[----:B------:R-:W-:-:S05]  /*9e80*/  F2FP.PACK_AB R11, R0, R6 ;  /* 0x00000006000b723e */ /* 0x000fca00000000ff */
[----:B------:R1:W-:Y:S02]  /*9e90*/  STS.128 [R18], R8 ;  /* 0x0000000812007388 */ /* 0x0003e40000000c00 */
.L_x_112:
[----:B------:R-:W-:Y:S05]  /*9ea0*/  BSYNC B0 ;  /* 0x0000000000007941 */ /* 0x000fea0003800000 */
.L_x_111:
[----:B------:R-:W-:-:S04]  /*9eb0*/  IADD3 R0, R22, 0x10, RZ ;  /* 0x0000001016007810 */ /* 0x000fc80007ffe0ff */
[----:B------:R-:W-:-:S13]  /*9ec0*/  ISETP.GE.AND P0, PT, R0, c[0x0][0x27c], PT ;  /* 0x00009f0000007a0c */ /* 0x000fda0003f06270 */
[----:B------:R-:W-:Y:S05]  /*9ed0*/  @P0 BRA `(.L_x_110) ;  /* 0x0000026000000947 */ /* 0x000fea0003800000 */
[----:B-1----:R-:W1:Y:S01]  /*9ee0*/  LDS.128 R8, [R19] ;  /* 0x0000000013087984 */ /* 0x002e620000000c00 */
[--C-:B------:R-:W-:Y:S02]  /*9ef0*/  HADD2.F32 R7, -RZ, R24.reuse.H0_H0 ;  /* 0x20000018ff077230 */ /* 0x100fe40000004100 */
[----:B------:R-:W-:Y:S02]  /*9f00*/  HADD2.F32 R0, -RZ, R24.H1_H1 ;  /* 0x30000018ff007230 */ /* 0x000fe40000004100 */
        /* <DEDUP_REMOVED lines=35> */
.L_x_110:
[----:B------:R-:W-:Y:S05]  /*a140*/  BSYNC B1 ;  /* 0x0000000000017941 */ /* 0x000fea0003800000 */
.L_x_109:
[----:B------:R-:W-:Y:S01]  /*a150*/  IADD3 R0, R31, 0x20, RZ ;  /* 0x000000201f007810 */ /* 0x000fe20007ffe0ff */
[----:B------:R-:W-:Y:S03]  /*a160*/  BSSY B1, `(.L_x_113) ;  /* 0x0000056000017945 */ /* 0x000fe60003800000 */
[----:B------:R-:W-:-:S13]  /*a170*/  ISETP.GE.AND P0, PT, R0, UR4, PT ;  /* 0x0000000400007c0c */ /* 0x000fda000bf06270 */
[----:B------:R-:W-:Y:S05]  /*a180*/  @P0 BRA `(.L_x_114) ;  /* 0x0000053000000947 */ /* 0x000fea0003800000 */
[----:B------:R-:W-:Y:S01]  /*a190*/  ISETP.GE.AND P0, PT, R22, c[0x0][0x27c], PT ;  /* 0x00009f0016007a0c */ /* 0x000fe20003f06270 */
[----:B------:R-:W-:-:S12]  /*a1a0*/  BSSY B0, `(.L_x_115) ;  /* 0x0000028000007945 */ /* 0x000fd80003800000 */
[----:B------:R-:W-:Y:S05]  /*a1b0*/  @P0 BRA `(.L_x_116) ;  /* 0x0000026000000947 */ /* 0x000fea0003800000 */
[----:B-1----:R-:W1:Y:S01]  /*a1c0*/  LDS.128 R8, [R18+0x1000] ;  /* 0x0010000012087984 */ /* 0x002e620000000c00 */
        /* <DEDUP_REMOVED lines=10> */
[C---:B------:R-:W-:Y:S01]  /*a270*/  FMUL.FTZ R10, R7.reuse, R12 ;  /* 0x0000000c070a7220 */ /* 0x040fe20000410000 */
[--C-:B------:R-:W-:Y:S02]  /*a280*/  HADD2.F32 R16, -RZ, R11.reuse.H0_H0 ;  /* 0x2000000bff107230 */ /* 0x100fe40000004100 */
[----:B------:R-:W-:Y:S01]  /*a290*/  HADD2.F32 R15, -RZ, R11.H1_H1 ;  /* 0x3000000bff0f7230 */ /* 0x000fe20000004100 */
[----:B------:R-:W-:-:S02]  /*a2a0*/  FMUL.FTZ R11, R7, R8 ;  /* 0x00000008070b7220 */ /* 0x000fc40000410000 */
[CC--:B------:R-:W-:Y:S02]  /*a2b0*/  FMUL.FTZ R7, R0.reuse, R9.reuse ;  /* 0x0000000900077220 */ /* 0x0c0fe40000410000 */
[----:B------:R-:W-:Y:S02]  /*a2c0*/  FMUL.FTZ R0, R0, R6 ;  /* 0x0000000600007220 */ /* 0x000fe40000410000 */
[C---:B------:R-:W-:Y:S02]  /*a2d0*/  FFMA.FTZ R17, R5.reuse, R12, -R11 ;  /* 0x0000000c05117223 */ /* 0x040fe4000001080b */
[C---:B------:R-:W-:Y:S01]  /*a2e0*/  FFMA.FTZ R11, R2.reuse, R6, -R7 ;  /* 0x00000006020b7223 */ /* 0x040fe20000010807 */
[--C-:B------:R-:W-:Y:S01]  /*a2f0*/  HADD2.F32 R6, -RZ, R21.reuse.H1_H1 ;  /* 0x30000015ff067230 */ /* 0x100fe20000004100 */
[----:B------:R-:W-:Y:S01]  /*a300*/  FFMA.FTZ R9, R2, R9, R0 ;  /* 0x0000000902097223 */ /* 0x000fe20000010000 */
[----:B------:R-:W-:Y:S01]  /*a310*/  HADD2.F32 R0, -RZ, R21.H0_H0 ;  /* 0x20000015ff007230 */ /* 0x000fe20000004100 */
[----:B------:R-:W-:Y:S01]  /*a320*/  FFMA.FTZ R12, R5, R8, R10 ;  /* 0x00000008050c7223 */ /* 0x000fe2000001000a */
[--C-:B------:R-:W-:Y:S01]  /*a330*/  HADD2.F32 R5, -RZ, R25.reuse.H1_H1 ;  /* 0x30000019ff057230 */ /* 0x100fe20000004100 */
[C---:B------:R-:W-:Y:S01]  /*a340*/  FMUL.FTZ R8, R6.reuse, R13 ;  /* 0x0000000d06087220 */ /* 0x040fe20000410000 */
[----:B------:R-:W-:Y:S01]  /*a350*/  HADD2.F32 R2, -RZ, R25.H0_H0 ;  /* 0x20000019ff027230 */ /* 0x000fe20000004100 */
[----:B------:R-:W-:Y:S01]  /*a360*/  FMUL.FTZ R7, R6, R14 ;  /* 0x0000000e06077220 */ /* 0x000fe20000410000 */
[----:B------:R-:W-:Y:S01]  /*a370*/  F2FP.PACK_AB R9, R9, R11 ;  /* 0x0000000b0909723e */ /* 0x000fe200000000ff */
[----:B------:R-:W-:-:S02]  /*a380*/  FMUL.FTZ R6, R0, R15 ;  /* 0x0000000f00067220 */ /* 0x000fc40000410000 */
[----:B------:R-:W-:Y:S02]  /*a390*/  FMUL.FTZ R0, R0, R16 ;  /* 0x0000001000007220 */ /* 0x000fe40000410000 */
[C---:B------:R-:W-:Y:S01]  /*a3a0*/  FFMA.FTZ R10, R5.reuse, R14, -R8 ;  /* 0x0000000e050a7223 */ /* 0x040fe20000010808 */
[----:B------:R-:W-:Y:S01]  /*a3b0*/  F2FP.PACK_AB R8, R12, R17 ;  /* 0x000000110c08723e */ /* 0x000fe200000000ff */
[----:B------:R-:W-:Y:S02]  /*a3c0*/  FFMA.FTZ R7, R5, R13, R7 ;  /* 0x0000000d05077223 */ /* 0x000fe40000010007 */
[C---:B------:R-:W-:Y:S02]  /*a3d0*/  FFMA.FTZ R6, R2.reuse, R16, -R6 ;  /* 0x0000001002067223 */ /* 0x040fe40000010806 */
[----:B------:R-:W-:Y:S01]  /*a3e0*/  FFMA.FTZ R0, R2, R15, R0 ;  /* 0x0000000f02007223 */ /* 0x000fe20000010000 */
[----:B------:R-:W-:-:S04]  /*a3f0*/  F2FP.PACK_AB R10, R7, R10 ;  /* 0x0000000a070a723e */ /* 0x000fc800000000ff */
[----:B------:R-:W-:-:S05]  /*a400*/  F2FP.PACK_AB R11, R0, R6 ;  /* 0x00000006000b723e */ /* 0x000fca00000000ff */
[----:B------:R1:W-:Y:S02]  /*a410*/  STS.128 [R18+0x1000], R8 ;  /* 0x0010000812007388 */ /* 0x0003e40000000c00 */
.L_x_116:
[----:B------:R-:W-:Y:S05]  /*a420*/  BSYNC B0 ;  /* 0x0000000000007941 */ /* 0x000fea0003800000 */
.L_x_115:
[----:B------:R-:W-:-:S04]  /*a430*/  IADD3 R0, R22, 0x10, RZ ;  /* 0x0000001016007810 */ /* 0x000fc80007ffe0ff */
[----:B------:R-:W-:-:S13]  /*a440*/  ISETP.GE.AND P0, PT, R0, c[0x0][0x27c], PT ;  /* 0x00009f0000007a0c */ /* 0x000fda0003f06270 */
[----:B------:R-:W-:Y:S05]  /*a450*/  @P0 BRA `(.L_x_114) ;  /* 0x0000026000000947 */ /* 0x000fea0003800000 */
[----:B-1----:R-:W1:Y:S01]  /*a460*/  LDS.128 R8, [R19+0x1000] ;  /* 0x0010000013087984 */ /* 0x002e620000000c00 */
        /* <DEDUP_REMOVED lines=37> */
.L_x_114:
[----:B------:R-:W-:Y:S05]  /*a6c0*/  BSYNC B1 ;  /* 0x0000000000017941 */ /* 0x000fea0003800000 */
.L_x_113:
        /* <DEDUP_REMOVED lines=45> */
.L_x_120:
[----:B------:R-:W-:Y:S05]  /*a9a0*/  BSYNC B0 ;  /* 0x0000000000007941 */ /* 0x000fea0003800000 */
.L_x_119:
        /* <DEDUP_REMOVED lines=41> */
.L_x_118:
[----:B------:R-:W-:Y:S05]  /*ac40*/  BSYNC B1 ;  /* 0x0000000000017941 */ /* 0x000fea0003800000 */
.L_x_117:
[----:B------:R-:W-:-:S04]  /*ac50*/  IADD3 R0, R31, 0x60, RZ ;  /* 0x000000601f007810 */ /* 0x000fc80007ffe0ff */
        /* <DEDUP_REMOVED lines=43> */
.L_x_123:
[----:B------:R-:W-:Y:S05]  /*af10*/  BSYNC B0 ;  /* 0x0000000000007941 */ /* 0x000fea0003800000 */
.L_x_122:
        /* <DEDUP_REMOVED lines=40> */
[----:B------:R1:W-:Y:S01]  /*b1a0*/  STS.128 [R19+0x3000], R8 ;  /* 0x0030000813007388 */ /* 0x0003e20000000c00 */
[----:B------:R-:W-:Y:S05]  /*b1b0*/  BRA `(.L_x_121) ;  /* 0x00001a3000007947 */ /* 0x000fea0003800000 */
.L_x_106:
[----:B------:R-:W-:Y:S01]  /*b1c0*/  ISETP.GE.AND P0, PT, R2, UR19, PT ;  /* 0x0000001302007c0c */ /* 0x000fe2000bf06270 */
[----:B------:R-:W-:Y:S01]  /*b1d0*/  BSSY B0, `(.L_x_124) ;  /* 0x000000d000007945 */ /* 0x000fe20003800000 */
[----:B------:R-:W-:Y:S01]  /*b1e0*/  CS2R R10, SRZ ;  /* 0x00000000000a7805 */ /* 0x000fe2000001ff00 */
[----:B------:R-:W-:Y:S01]  /*b1f0*/  CS2R R8, SRZ ;  /* 0x0000000000087805 */ /* 0x000fe2000001ff00 */
[----:B------:R-:W-:Y:S01]  /*b200*/  CS2R R14, SRZ ;  /* 0x00000000000e7805 */ /* 0x000fe2000001ff00 */
[----:B------:R-:W-:-:S08]  /*b210*/  CS2R R12, SRZ ;  /* 0x00000000000c7805 */ /* 0x000fd0000001ff00 */
[----:B------:R-:W-:Y:S05]  /*b220*/  @P0 BRA `(.L_x_125) ;  /* 0x0000007000000947 */ /* 0x000fea0003800000 */
[----:B------:R-:W-:Y:S01]  /*b230*/  ISETP.GE.AND P0, PT, R24, c[0x0][0x27c], PT ;  /* 0x00009f0018007a0c */ /* 0x000fe20003f06270 */
[----:B------:R-:W-:-:S12]  /*b240*/  CS2R R10, SRZ ;  /* 0x00000000000a7805 */ /* 0x000fd8000001ff00 */
[----:B------:R-:W-:Y:S05]  /*b250*/  @P0 BRA `(.L_x_125) ;  /* 0x0000004000000947 */ /* 0x000fea0003800000 */
[----:B------:R-:W-:-:S04]  /*b260*/  IMAD.WIDE R12, R24, 0x2, R18 ;  /* 0x00000002180c7825 */ /* 0x000fc800078e0212 */
[----:B------:R-:W-:Y:S02]  /*b270*/  IMAD.WIDE R8, R24, 0x2, R16 ;  /* 0x0000000218087825 */ /* 0x000fe400078e0210 */
[----:B------:R-:W5:Y:S04]  /*b280*/  LD.E.128 R12, [R12.64] ;  /* 0x000000160c0c7980 */ /* 0x000f68000c101d00 */
[----:B------:R-:W5:Y:S02]  /*b290*/  LD.E.128 R8, [R8.64] ;  /* 0x0000001608087980 */ /* 0x000f64000c101d00 */
.L_x_125:
[----:B------:R-:W-:Y:S05]  /*b2a0*/  BSYNC B0 ;  /* 0x0000000000007941 */ /* 0x000fea0003800000 */
.L_x_124:
[----:B------:R-:W-:Y:S01]  /*b2b0*/  UIMAD UR4, UR16, -0x80, UR19 ;  /* 0xffffff80100478a4 */ /* 0x000fe2000f8e0213 */
[----:B------:R-:W-:Y:S01]  /*b2c0*/  ISETP.GE.AND P0, PT, R24, c[0x0][0x27c], PT ;  /* 0x00009f0018007a0c */ /* 0x000fe20003f06270 */
[--C-:B-----5:R-:W-:Y:S01]  /*b2d0*/  IMAD.MOV.U32 R21, RZ, RZ, R13.reuse ;  /* 0x000000ffff157224 */ /* 0x120fe200078e000d */
[--C-:B------:R-:W-:Y:S01]  /*b2e0*/  SHF.R.U64 R20, R12, 0x10, R13.reuse ;  /* 0x000000100c147819 */ /* 0x100fe2000000120d */
[----:B------:R-:W-:Y:S01]  /*b2f0*/  UISETP.LT.AND UP0, UPT, UR4, 0x80, UPT ;  /* 0x000000800400788c */ /* 0x000fe2000bf01270 */
[----:B------:R-:W-:Y:S01]  /*b300*/  SHF.R.U32.HI R17, RZ, 0x10, R13 ;  /* 0x00000010ff117819 */ /* 0x000fe2000001160d */
[----:B------:R-:W-:Y:S01]  /*b310*/  IMAD.MOV.U32 R19, RZ, RZ, R14 ;  /* 0x000000ffff137224 */ /* 0x000fe200078e000e */
[--C-:B------:R-:W-:Y:S01]  /*b320*/  SHF.R.U64 R16, R14, 0x10, R15.reuse ;  /* 0x000000100e107819 */ /* 0x100fe2000000120f */
[----:B------:R-:W-:Y:S01]  /*b330*/  USEL UR4, UR4, 0x80, UP0 ;  /* 0x0000008004047887 */ /* 0x000fe20008000000 */
[----:B------:R-:W-:Y:S01]  /*b340*/  IMAD.MOV.U32 R22, RZ, RZ, R12 ;  /* 0x000000ffff167224 */ /* 0x000fe200078e000c */
[--C-:B------:R-:W-:Y:S01]  /*b350*/  SHF.R.U32.HI R12, RZ, 0x10, R15.reuse ;  /* 0x00000010ff0c7819 */ /* 0x100fe2000001160f */
[----:B------:R-:W-:Y:S01]  /*b360*/  IMAD.MOV.U32 R18, RZ, RZ, R15 ;  /* 0x000000ffff127224 */ /* 0x000fe200078e000f */
[--C-:B------:R-:W-:Y:S01]  /*b370*/  SHF.R.U32.HI R5, RZ, 0x10, R9.reuse ;  /* 0x00000010ff057819 */ /* 0x100fe20000011609 */
[----:B------:R-:W-:Y:S01]  /*b380*/  IMAD.MOV.U32 R14, RZ, RZ, R8 ;  /* 0x000000ffff0e7224 */ /* 0x000fe200078e0008 */
[----:B------:R-:W-:Y:S01]  /*b390*/  ISETP.GE.OR P1, PT, R31, UR4, P0 ;  /* 0x000000041f007c0c */ /* 0x000fe20008726670 */
[--C-:B------:R-:W-:Y:S01]  /*b3a0*/  IMAD.MOV.U32 R13, RZ, RZ, R9.reuse ;  /* 0x000000ffff0d7224 */ /* 0x100fe200078e0009 */
[----:B------:R-:W-:Y:S01]  /*b3b0*/  SHF.R.U64 R8, R8, 0x10, R9 ;  /* 0x0000001008087819 */ /* 0x000fe20000001209 */
[----:B------:R-:W-:Y:S01]  /*b3c0*/  IMAD.MOV.U32 R7, RZ, RZ, R10 ;  /* 0x000000ffff077224 */ /* 0x000fe200078e000a */
[--C-:B------:R-:W-:Y:S01]  /*b3d0*/  SHF.R.U64 R2, R10, 0x10, R11.reuse ;  /* 0x000000100a027819 */ /* 0x100fe2000000120b */
[--C-:B------:R-:W-:Y:S01]  /*b3e0*/  IMAD.MOV.U32 R6, RZ, RZ, R11.reuse ;  /* 0x000000ffff067224 */ /* 0x100fe200078e000b */
[----:B------:R-:W-:Y:S01]  /*b3f0*/  SHF.R.U32.HI R0, RZ, 0x10, R11 ;  /* 0x00000010ff007819 */ /* 0x000fe2000001160b */
[----:B------:R-:W-:-:S04]  /*b400*/  DEPBAR.LE SB0, 0x1 ;  /* 0x000080400000791a */ /* 0x000fc80000000000 */
[----:B------:R-:W-:Y:S01]  /*b410*/  BSSY B0, `(.L_x_126) ;  /* 0x0000062000007945 */ /* 0x000fe20003800000 */
[----:B------:R-:W-:Y:S02]  /*b420*/  PRMT R33, R22, 0x5410, R13 ;  /* 0x0000541016217816 */ /* 0x000fe4000000000d */
[----:B------:R-:W-:Y:S02]  /*b430*/  PRMT R36, R21, 0x5410, R17 ;  /* 0x0000541015247816 */ /* 0x000fe40000000011 */
[----:B------:R-:W-:Y:S02]  /*b440*/  PRMT R34, R5, 0x5410, R20 ;  /* 0x0000541005227816 */ /* 0x000fe40000000014 */
[----:B------:R-:W-:Y:S02]  /*b450*/  PRMT R38, R19, 0x5410, R6 ;  /* 0x0000541013267816 */ /* 0x000fe40000000006 */
[----:B------:R-:W-:Y:S02]  /*b460*/  PRMT R39, R12, 0x5410, R18 ;  /* 0x000054100c277816 */ /* 0x000fe40000000012 */
[----:B------:R-:W-:-:S02]  /*b470*/  PRMT R37, R0, 0x5410, R16 ;  /* 0x0000541000257816 */ /* 0x000fc40000000010 */
[----:B------:R-:W-:Y:S02]  /*b480*/  PRMT R32, R8, 0x5410, R14 ;  /* 0x0000541008207816 */ /* 0x000fe4000000000e */
[----:B------:R-:W-:Y:S01]  /*b490*/  PRMT R35, R7, 0x5410, R2 ;  /* 0x0000541007237816 */ /* 0x000fe20000000002 */
[----:B------:R-:W-:Y:S06]  /*b4a0*/  BAR.SYNC.DEFER_BLOCKING 0x0 ;  /* 0x0000000000007b1d */ /* 0x000fec0000010000 */
[----:B------:R-:W-:Y:S05]  /*b4b0*/  @P1 BRA `(.L_x_127) ;  /* 0x0000057000001947 */ /* 0x000fea0003800000 */
[----:B------:R-:W-:Y:S02]  /*b4c0*/  SHF.L.U32 R0, R31, 0x6, RZ ;  /* 0x000000061f007819 */ /* 0x000fe400000006ff */
[----:B------:R-:W-:-:S02]  /*b4d0*/  IADD3 R5, R24, c[0x0][0x27c], RZ ;  /* 0x00009f0018057a10 */ /* 0x000fc40007ffe0ff */
[----:B------:R-:W-:Y:S02]  /*b4e0*/  LOP3.LUT R0, R0, 0x1c0, RZ, 0xc0, !PT ;  /* 0x000001c000007812 */ /* 0x000fe400078ec0ff */
[----:B------:R-:W-:Y:S02]  /*b4f0*/  SHF.L.U32 R7, R47, 0x9, RZ ;  /* 0x000000092f077819 */ /* 0x000fe400000006ff */
[C---:B------:R-:W-:Y:S02]  /*b500*/  LOP3.LUT R2, R0.reuse, 0x38, R24, 0xf8, !PT ;  /* 0x0000003800027812 */ /* 0x040fe400078ef818 */
[----:B------:R-:W-:Y:S02]  /*b510*/  SHF.R.U32.HI R6, RZ, 0x3, R0 ;  /* 0x00000003ff067819 */ /* 0x000fe40000011600 */
[----:B------:R-:W-:Y:S02]  /*b520*/  LOP3.LUT R0, R0, 0x38, R5, 0xf8, !PT ;  /* 0x0000003800007812 */ /* 0x000fe400078ef805 */
[----:B------:R-:W-:-:S02]  /*b530*/  LOP3.LUT R2, R7, R2, R6, 0xf6, !PT ;  /* 0x0000000207027212 */ /* 0x000fc400078ef606 */
[----:B------:R-:W-:Y:S01]  /*b540*/  LOP3.LUT R0, R7, R0, R6, 0xf6, !PT ;  /* 0x0000000007007212 */ /* 0x000fe200078ef606 */
[--C-:B------:R-:W-:Y:S01]  /*b550*/  HADD2.F32 R7, -RZ, R32.reuse.H0_H0 ;  /* 0x20000020ff077230 */ /* 0x100fe20000004100 */
[----:B------:R-:W-:Y:S01]  /*b560*/  SHF.L.U32 R28, R2, 0x1, RZ ;  /* 0x00000001021c7819 */ /* 0x000fe200000006ff */
[----:B------:R-:W-:Y:S01]  /*b570*/  HADD2.F32 R2, -RZ, R32.H1_H1 ;  /* 0x30000020ff027230 */ /* 0x000fe20000004100 */
[----:B------:R-:W-:-:S03]  /*b580*/  SHF.L.U32 R26, R0, 0x1, RZ ;  /* 0x00000001001a7819 */ /* 0x000fc600000006ff */
[----:B------:R-:W1:Y:S04]  /*b590*/  LDS.128 R12, [R28+0x7100] ;  /* 0x007100001c0c7984 */ /* 0x000e680000000c00 */
[----:B------:R-:W2:Y:S01]  /*b5a0*/  LDS.128 R8, [R26+0x7100] ;  /* 0x007100001a087984 */ /* 0x000ea20000000c00 */
[--C-:B-1----:R-:W-:Y:S02]  /*b5b0*/  HADD2.F32 R17, -RZ, R13.reuse.H0_H0 ;  /* 0x2000000dff117230 */ /* 0x102fe40000004100 */
[----:B------:R-:W-:Y:S02]  /*b5c0*/  HADD2.F32 R18, -RZ, R13.H1_H1 ;  /* 0x3000000dff127230 */ /* 0x000fe40000004100 */
[----:B--2---:R-:W-:Y:S02]  /*b5d0*/  HADD2.F32 R13, -RZ, R8.H0_H0 ;  /* 0x20000008ff0d7230 */ /* 0x004fe40000004100 */
[----:B------:R-:W-:-:S02]  /*b5e0*/  HADD2.F32 R5, -RZ, R12.H0_H0 ;  /* 0x2000000cff057230 */ /* 0x000fc40000004100 */
[----:B------:R-:W-:Y:S01]  /*b5f0*/  HADD2.F32 R16, -RZ, R12.H1_H1 ;  /* 0x3000000cff107230 */ /* 0x000fe20000004100 */
[-C--:B------:R-:W-:Y:S01]  /*b600*/  FMUL.FTZ R0, R13, R2.reuse ;  /* 0x000000020d007220 */ /* 0x080fe20000410000 */
[--C-:B------:R-:W-:Y:S01]  /*b610*/  HADD2.F32 R20, -RZ, R14.reuse.H0_H0 ;  /* 0x2000000eff147230 */ /* 0x100fe20000004100 */
[C---:B------:R-:W-:Y:S01]  /*b620*/  FMUL.FTZ R6, R5.reuse, R2 ;  /* 0x0000000205067220 */ /* 0x040fe20000410000 */
[----:B------:R-:W-:Y:S02]  /*b630*/  HADD2.F32 R21, -RZ, R14.H1_H1 ;  /* 0x3000000eff157230 */ /* 0x000fe40000004100 */
[----:B------:R-:W-:Y:S02]  /*b640*/  HADD2.F32 R12, -RZ, R33.H0_H0 ;  /* 0x20000021ff0c7230 */ /* 0x000fe40000004100 */
[----:B------:R-:W-:Y:S01]  /*b650*/  HADD2.F32 R14, -RZ, R8.H1_H1 ;  /* 0x30000008ff0e7230 */ /* 0x000fe20000004100 */
[-C--:B------:R-:W-:Y:S01]  /*b660*/  FMUL.FTZ R8, R16, R7.reuse ;  /* 0x0000000710087220 */ /* 0x080fe20000410000 */
[--C-:B------:R-:W-:Y:S01]  /*b670*/  HADD2.F32 R23, -RZ, R15.reuse.H0_H0 ;  /* 0x2000000fff177230 */ /* 0x100fe20000004100 */
[-C--:B------:R-:W-:Y:S01]  /*b680*/  FFMA.FTZ R30, R5, R12.reuse, -R0 ;  /* 0x0000000c051e7223 */ /* 0x080fe20000010800 */
[----:B------:R-:W-:Y:S01]  /*b690*/  HADD2.F32 R25, -RZ, R15.H1_H1 ;  /* 0x3000000fff197230 */ /* 0x000fe20000004100 */
[----:B------:R-:W-:Y:S01]  /*b6a0*/  FMUL.FTZ R5, R14, R7 ;  /* 0x000000070e057220 */ /* 0x000fe20000410000 */
[----:B------:R-:W-:Y:S01]  /*b6b0*/  HADD2.F32 R2, -RZ, R34.H1_H1 ;  /* 0x30000022ff027230 */ /* 0x000fe20000004100 */
[----:B------:R-:W-:Y:S01]  /*b6c0*/  FFMA.FTZ R29, R13, R12, R6 ;  /* 0x0000000c0d1d7223 */ /* 0x000fe20000010006 */
[----:B------:R-:W-:-:S02]  /*b6d0*/  HADD2.F32 R15, -RZ, R9.H0_H0 ;  /* 0x20000009ff0f7230 */ /* 0x000fc40000004100 */
[----:B------:R-:W-:Y:S01]  /*b6e0*/  HADD2.F32 R0, -RZ, R33.H1_H1 ;  /* 0x30000021ff007230 */ /* 0x000fe20000004100 */
[-C--:B------:R-:W-:Y:S01]  /*b6f0*/  FFMA.FTZ R12, R16, R2.reuse, -R5 ;  /* 0x00000002100c7223 */ /* 0x080fe20000010805 */
[----:B------:R-:W-:Y:S01]  /*b700*/  HADD2.F32 R6, -RZ, R36.H0_H0 ;  /* 0x20000024ff067230 */ /* 0x000fe20000004100 */
[----:B------:R-:W-:Y:S01]  /*b710*/  FFMA.FTZ R27, R14, R2, R8 ;  /* 0x000000020e1b7223 */ /* 0x000fe20000010008 */
[----:B------:R-:W-:Y:S01]  /*b720*/  HADD2.F32 R9, -RZ, R9.H1_H1 ;  /* 0x30000009ff097230 */ /* 0x000fe20000004100 */
[-C--:B------:R-:W-:Y:S01]  /*b730*/  FMUL.FTZ R7, R15, R0.reuse ;  /* 0x000000000f077220 */ /* 0x080fe20000410000 */
[----:B------:R-:W-:Y:S01]  /*b740*/  HADD2.F32 R5, -RZ, R34.H0_H0 ;  /* 0x20000022ff057230 */ /* 0x000fe20000004100 */
[C---:B------:R-:W-:Y:S01]  /*b750*/  FMUL.FTZ R8, R17.reuse, R0 ;  /* 0x0000000011087220 */ /* 0x040fe20000410000 */
[----:B------:R-:W-:Y:S01]  /*b760*/  HADD2.F32 R0, -RZ, R36.H1_H1 ;  /* 0x30000024ff007230 */ /* 0x000fe20000004100 */
[----:B------:R-:W-:Y:S01]  /*b770*/  FFMA.FTZ R17, R17, R6, -R7 ;  /* 0x0000000611117223 */ /* 0x000fe20000010807 */
[--C-:B------:R-:W-:Y:S01]  /*b780*/  HADD2.F32 R19, -RZ, R10.reuse.H0_H0 ;  /* 0x2000000aff137230 */ /* 0x100fe20000004100 */
[CC--:B------:R-:W-:Y:S01]  /*b790*/  FMUL.FTZ R7, R9.reuse, R5.reuse ;  /* 0x0000000509077220 */ /* 0x0c0fe20000410000 */
[----:B------:R-:W-:Y:S01]  /*b7a0*/  HADD2.F32 R10, -RZ, R10.H1_H1 ;  /* 0x3000000aff0a7230 */ /* 0x000fe20000004100 */
[C---:B------:R-:W-:Y:S01]  /*b7b0*/  FMUL.FTZ R2, R18.reuse, R5 ;  /* 0x0000000512027220 */ /* 0x040fe20000410000 */
[----:B------:R-:W-:Y:S01]  /*b7c0*/  HADD2.F32 R5, -RZ, R35.H0_H0 ;  /* 0x20000023ff057230 */ /* 0x000fe20000004100 */
[-C--:B------:R-:W-:Y:S01]  /*b7d0*/  FFMA.FTZ R13, R18, R0.reuse, -R7 ;  /* 0x00000000120d7223 */ /* 0x080fe20000010807 */
[----:B------:R-:W-:Y:S01]  /*b7e0*/  HADD2.F32 R22, -RZ, R11.H0_H0 ;  /* 0x2000000bff167230 */ /* 0x000fe20000004100 */
[----:B------:R-:W-:Y:S01]  /*b7f0*/  FFMA.FTZ R9, R9, R0, R2 ;  /* 0x0000000009097223 */ /* 0x000fe20000010002 */
[----:B------:R-:W-:Y:S01]  /*b800*/  HADD2.F32 R0, -RZ, R35.H1_H1 ;  /* 0x30000023ff007230 */ /* 0x000fe20000004100 */
[----:B------:R-:W-:Y:S01]  /*b810*/  FFMA.FTZ R16, R15, R6, R8 ;  /* 0x000000060f107223 */ /* 0x000fe20000010008 */
[--C-:B------:R-:W-:Y:S01]  /*b820*/  HADD2.F32 R2, -RZ, R38.reuse.H0_H0 ;  /* 0x20000026ff027230 */ /* 0x100fe20000004100 */
[-C--:B------:R-:W-:Y:S01]  /*b830*/  FMUL.FTZ R8, R19, R5.reuse ;  /* 0x0000000513087220 */ /* 0x080fe20000410000 */
[----:B------:R-:W-:Y:S01]  /*b840*/  HADD2.F32 R6, -RZ, R37.H1_H1 ;  /* 0x30000025ff067230 */ /* 0x000fe20000004100 */
[----:B------:R-:W-:Y:S01]  /*b850*/  FMUL.FTZ R7, R20, R5 ;  /* 0x0000000514077220 */ /* 0x000fe20000410000 */
[----:B------:R-:W-:Y:S01]  /*b860*/  HADD2.F32 R11, -RZ, R11.H1_H1 ;  /* 0x3000000bff0b7230 */ /* 0x000fe20000004100 */
[----:B------:R-:W-:Y:S01]  /*b870*/  FMUL.FTZ R5, R10, R0 ;  /* 0x000000000a057220 */ /* 0x000fe20000410000 */
[----:B------:R-:W-:Y:S01]  /*b880*/  F2FP.PACK_AB R12, R12, R30 ;  /* 0x0000001e0c0c723e */ /* 0x000fe200000000ff */
[----:B------:R-:W-:Y:S01]  /*b890*/  FMUL.FTZ R0, R21, R0 ;  /* 0x0000000015007220 */ /* 0x000fe20000410000 */
[----:B------:R-:W-:Y:S01]  /*b8a0*/  F2FP.PACK_AB R13, R13, R17 ;  /* 0x000000110d0d723e */ /* 0x000fe200000000ff */
[----:B------:R-:W-:Y:S01]  /*b8b0*/  FFMA.FTZ R20, R20, R2, -R8 ;  /* 0x0000000214147223 */ /* 0x000fe20000010808 */
[----:B------:R-:W-:Y:S01]  /*b8c0*/  F2FP.PACK_AB R9, R9, R16 ;  /* 0x000000100909723e */ /* 0x000fe200000000ff */
[----:B------:R-:W-:Y:S01]  /*b8d0*/  FFMA.FTZ R19, R19, R2, R7 ;  /* 0x0000000213137223 */ /* 0x000fe20000010007 */
[----:B------:R-:W-:Y:S01]  /*b8e0*/  HADD2.F32 R2, -RZ, R38.H1_H1 ;  /* 0x30000026ff027230 */ /* 0x000fe20000004100 */
[-C--:B------:R-:W-:Y:S01]  /*b8f0*/  FFMA.FTZ R10, R10, R6.reuse, R0 ;  /* 0x000000060a0a7223 */ /* 0x080fe20000010000 */
[----:B------:R-:W-:Y:S01]  /*b900*/  HADD2.F32 R0, -RZ, R37.H0_H0 ;  /* 0x20000025ff007230 */ /* 0x000fe20000004100 */
[----:B------:R-:W-:Y:S01]  /*b910*/  FFMA.FTZ R14, R21, R6, -R5 ;  /* 0x00000006150e7223 */ /* 0x000fe20000010805 */
[--C-:B------:R-:W-:Y:S01]  /*b920*/  HADD2.F32 R6, -RZ, R39.reuse.H1_H1 ;  /* 0x30000027ff067230 */ /* 0x100fe20000004100 */
[-C--:B------:R-:W-:Y:S01]  /*b930*/  FMUL.FTZ R8, R22, R2.reuse ;  /* 0x0000000216087220 */ /* 0x080fe20000410000 */
[----:B------:R-:W-:Y:S01]  /*b940*/  HADD2.F32 R5, -RZ, R39.H0_H0 ;  /* 0x20000027ff057230 */ /* 0x000fe20000004100 */
[----:B------:R-:W-:Y:S01]  /*b950*/  FMUL.FTZ R7, R23, R2 ;  /* 0x0000000217077220 */ /* 0x000fe20000410000 */
[----:B------:R-:W-:Y:S01]  /*b960*/  F2FP.PACK_AB R14, R14, R20 ;  /* 0x000000140e0e723e */ /* 0x000fe200000000ff */
[-C--:B------:R-:W-:Y:S01]  /*b970*/  FMUL.FTZ R2, R11, R0.reuse ;  /* 0x000000000b027220 */ /* 0x080fe20000410000 */
[----:B------:R-:W-:Y:S01]  /*b980*/  F2FP.PACK_AB R10, R10, R19 ;  /* 0x000000130a0a723e */ /* 0x000fe200000000ff */
[----:B------:R-:W-:-:S02]  /*b990*/  FMUL.FTZ R0, R25, R0 ;  /* 0x0000000019007220 */ /* 0x000fc40000410000 */
[-C--:B------:R-:W-:Y:S01]  /*b9a0*/  FFMA.FTZ R15, R23, R6.reuse, -R8 ;  /* 0x00000006170f7223 */ /* 0x080fe20000010808 */
[----:B------:R-:W-:Y:S01]  /*b9b0*/  F2FP.PACK_AB R8, R27, R29 ;  /* 0x0000001d1b08723e */ /* 0x000fe200000000ff */
[-C--:B------:R-:W-:Y:S02]  /*b9c0*/  FFMA.FTZ R2, R25, R5.reuse, -R2 ;  /* 0x0000000519027223 */ /* 0x080fe40000010802 */
[----:B------:R-:W-:Y:S02]  /*b9d0*/  FFMA.FTZ R7, R22, R6, R7 ;  /* 0x0000000616077223 */ /* 0x000fe40000010007 */
[----:B------:R-:W-:Y:S01]  /*b9e0*/  FFMA.FTZ R0, R11, R5, R0 ;  /* 0x000000050b007223 */ /* 0x000fe20000010000 */
[----:B------:R-:W-:-:S04]  /*b9f0*/  F2FP.PACK_AB R15, R2, R15 ;  /* 0x0000000f020f723e */ /* 0x000fc800000000ff */
[----:B------:R-:W-:Y:S01]  /*ba00*/  F2FP.PACK_AB R11, R0, R7 ;  /* 0x00000007000b723e */ /* 0x000fe200000000ff */
[----:B------:R1:W-:Y:S04]  /*ba10*/  STS.128 [R28+0x7100], R12 ;  /* 0x0071000c1c007388 */ /* 0x0003e80000000c00 */
[----:B------:R1:W-:Y:S02]  /*ba20*/  STS.128 [R26+0x7100], R8 ;  /* 0x007100081a007388 */ /* 0x0003e40000000c00 */
.L_x_127:
[----:B------:R-:W-:Y:S05]  /*ba30*/  BSYNC B0 ;  /* 0x0000000000007941 */ /* 0x000fea0003800000 */
.L_x_126:
[----:B------:R-:W-:Y:S01]  /*ba40*/  IADD3 R0, R31, 0x20, RZ ;  /* 0x000000201f007810 */ /* 0x000fe20007ffe0ff */
[----:B------:R-:W-:Y:S03]  /*ba50*/  BSSY B0, `(.L_x_128) ;  /* 0x000005d000007945 */ /* 0x000fe60003800000 */
[----:B------:R-:W-:-:S13]  /*ba60*/  ISETP.GE.OR P1, PT, R0, UR4, P0 ;  /* 0x0000000400007c0c */ /* 0x000fda0008726670 */
[----:B------:R-:W-:Y:S05]  /*ba70*/  @P1 BRA `(.L_x_129) ;  /* 0x000005a000001947 */ /* 0x000fea0003800000 */
[----:B------:R-:W-:Y:S02]  /*ba80*/  SHF.R.S32.HI R2, RZ, 0x1f, R0 ;  /* 0x0000001fff027819 */ /* 0x000fe40000011400 */
[----:B------:R-:W-:Y:S02]  /*ba90*/  SHF.L.U32 R5, R0, 0x6, RZ ;  /* 0x0000000600057819 */ /* 0x000fe400000006ff */
[----:B------:R-:W-:Y:S02]  /*baa0*/  LEA.HI R2, R2, R0, RZ, 0x3 ;  /* 0x0000000002027211 */ /* 0x000fe400078f18ff */
[----:B------:R-:W-:Y:S02]  /*bab0*/  LOP3.LUT R0, R5, 0x1c0, RZ, 0xc0, !PT ;  /* 0x000001c005007812 */ /* 0x000fe400078ec0ff */
[----:B------:R-:W-:Y:S02]  /*bac0*/  SHF.L.U32 R2, R2, 0x6, RZ ;  /* 0x0000000602027819 */ /* 0x000fe400000006ff */
[----:B------:R-:W-:-:S02]  /*bad0*/  IADD3 R6, R24, c[0x0][0x27c], RZ ;  /* 0x00009f0018067a10 */ /* 0x000fc40007ffe0ff */
[----:B------:R-:W-:Y:S02]  /*bae0*/  LOP3.LUT R5, R0, 0x38, R24, 0xf8, !PT ;  /* 0x0000003800057812 */ /* 0x000fe400078ef818 */
[----:B------:R-:W-:Y:S02]  /*baf0*/  SHF.R.U32.HI R7, RZ, 0x3, R0 ;  /* 0x00000003ff077819 */ /* 0x000fe40000011600 */
[----:B------:R-:W-:Y:S02]  /*bb00*/  LOP3.LUT R2, R2, 0xfffffe00, RZ, 0xc0, !PT ;  /* 0xfffffe0002027812 */ /* 0x000fe400078ec0ff */
[----:B------:R-:W-:Y:S02]  /*bb10*/  LOP3.LUT R0, R0, 0x38, R6, 0xf8, !PT ;  /* 0x0000003800007812 */ /* 0x000fe400078ef806 */
[C-C-:B------:R-:W-:Y:S02]  /*bb20*/  LOP3.LUT R5, R2.reuse, R5, R7.reuse, 0xf6, !PT ;  /* 0x0000000502057212 */ /* 0x140fe400078ef607 */
[----:B------:R-:W-:Y:S01]  /*bb30*/  LOP3.LUT R2, R2, R0, R7, 0xf6, !PT ;  /* 0x0000000002027212 */ /* 0x000fe200078ef607 */
[----:B------:R-:W-:Y:S01]  /*bb40*/  HADD2.F32 R7, -RZ, R32.H0_H0 ;  /* 0x20000020ff077230 */ /* 0x000fe20000004100 */
[----:B-1----:R-:W-:-:S02]  /*bb50*/  SHF.L.U32 R28, R5, 0x1, RZ ;  /* 0x00000001051c7819 */ /* 0x002fc400000006ff */
[----:B------:R-:W-:Y:S01]  /*bb60*/  SHF.L.U32 R26, R2, 0x1, RZ ;  /* 0x00000001021a7819 */ /* 0x000fe200000006ff */
[----:B------:R-:W-:Y:S02]  /*bb70*/  HADD2.F32 R2, -RZ, R32.H1_H1 ;  /* 0x30000020ff027230 */ /* 0x000fe40000004100 */
[----:B------:R-:W1:Y:S04]  /*bb80*/  LDS.128 R12, [R28+0x7100] ;  /* 0x007100001c0c7984 */ /* 0x000e680000000c00 */
[----:B------:R-:W2:Y:S01]  /*bb90*/  LDS.128 R8, [R26+0x7100] ;  /* 0x007100001a087984 */ /* 0x000ea20000000c00 */
[--C-:B-1----:R-:W-:Y:S02]  /*bba0*/  HADD2.F32 R17, -RZ, R13.reuse.H0_H0 ;  /* 0x2000000dff117230 */ /* 0x102fe40000004100 */
[----:B------:R-:W-:-:S02]  /*bbb0*/  HADD2.F32 R18, -RZ, R13.H1_H1 ;  /* 0x3000000dff127230 */ /* 0x000fc40000004100 */
[----:B--2---:R-:W-:Y:S02]  /*bbc0*/  HADD2.F32 R13, -RZ, R8.H0_H0 ;  /* 0x20000008ff0d7230 */ /* 0x004fe40000004100 */
[--C-:B------:R-:W-:Y:S02]  /*bbd0*/  HADD2.F32 R5, -RZ, R12.reuse.H0_H0 ;  /* 0x2000000cff057230 */ /* 0x100fe40000004100 */
[----:B------:R-:W-:Y:S01]  /*bbe0*/  HADD2.F32 R16, -RZ, R12.H1_H1 ;  /* 0x3000000cff107230 */ /* 0x000fe20000004100 */
[C---:B------:R-:W-:Y:S01]  /*bbf0*/  FMUL.FTZ R0, R2.reuse, R13 ;  /* 0x0000000d02007220 */ /* 0x040fe20000410000 */
[--C-:B------:R-:W-:Y:S01]  /*bc00*/  HADD2.F32 R20, -RZ, R14.reuse.H0_H0 ;  /* 0x2000000eff147230 */ /* 0x100fe20000004100 */
[----:B------:R-:W-:Y:S01]  /*bc10*/  FMUL.FTZ R6, R2, R5 ;  /* 0x0000000502067220 */ /* 0x000fe20000410000 */
[----:B------:R-:W-:Y:S02]  /*bc20*/  HADD2.F32 R21, -RZ, R14.H1_H1 ;  /* 0x3000000eff157230 */ /* 0x000fe40000004100 */
[----:B------:R-:W-:-:S02]  /*bc30*/  HADD2.F32 R12, -RZ, R33.H0_H0 ;  /* 0x20000021ff0c7230 */ /* 0x000fc40000004100 */
[----:B------:R-:W-:Y:S01]  /*bc40*/  HADD2.F32 R14, -RZ, R8.H1_H1 ;  /* 0x30000008ff0e7230 */ /* 0x000fe20000004100 */
[C---:B------:R-:W-:Y:S01]  /*bc50*/  FMUL.FTZ R8, R7.reuse, R16 ;  /* 0x0000001007087220 */ /* 0x040fe20000410000 */
[--C-:B------:R-:W-:Y:S01]  /*bc60*/  HADD2.F32 R23, -RZ, R15.reuse.H0_H0 ;  /* 0x2000000fff177230 */ /* 0x100fe20000004100 */
[C---:B------:R-:W-:Y:S01]  /*bc70*/  FFMA.FTZ R30, R12.reuse, R5, -R0 ;  /* 0x000000050c1e7223 */ /* 0x040fe20000010800 */
[----:B------:R-:W-:Y:S01]  /*bc80*/  HADD2.F32 R25, -RZ, R15.H1_H1 ;  /* 0x3000000fff197230 */ /* 0x000fe20000004100 */
[----:B------:R-:W-:Y:S01]  /*bc90*/  FMUL.FTZ R5, R7, R14 ;  /* 0x0000000e07057220 */ /* 0x000fe20000410000 */
[----:B------:R-:W-:Y:S01]  /*bca0*/  HADD2.F32 R2, -RZ, R34.H1_H1 ;  /* 0x30000022ff027230 */ /* 0x000fe20000004100 */
[----:B------:R-:W-:Y:S01]  /*bcb0*/  FFMA.FTZ R29, R12, R13, R6 ;  /* 0x0000000d0c1d7223 */ /* 0x000fe20000010006 */
[----:B------:R-:W-:Y:S02]  /*bcc0*/  HADD2.F32 R15, -RZ, R9.H0_H0 ;  /* 0x20000009ff0f7230 */ /* 0x000fe40000004100 */
[----:B------:R-:W-:Y:S01]  /*bcd0*/  HADD2.F32 R0, -RZ, R33.H1_H1 ;  /* 0x30000021ff007230 */ /* 0x000fe20000004100 */
[C---:B------:R-:W-:Y:S01]  /*bce0*/  FFMA.FTZ R12, R2.reuse, R16, -R5 ;  /* 0x00000010020c7223 */ /* 0x040fe20000010805 */
[----:B------:R-:W-:Y:S01]  /*bcf0*/  HADD2.F32 R6, -RZ, R36.H0_H0 ;  /* 0x20000024ff067230 */ /* 0x000fe20000004100 */
[----:B------:R-:W-:Y:S01]  /*bd00*/  FFMA.FTZ R27, R2, R14, R8 ;  /* 0x0000000e021b7223 */ /* 0x000fe20000010008 */
[----:B------:R-:W-:Y:S01]  /*bd10*/  HADD2.F32 R9, -RZ, R9.H1_H1 ;  /* 0x30000009ff097230 */ /* 0x000fe20000004100 */
[C---:B------:R-:W-:Y:S01]  /*bd20*/  FMUL.FTZ R7, R0.reuse, R15 ;  /* 0x0000000f00077220 */ /* 0x040fe20000410000 */
[----:B------:R-:W-:Y:S01]  /*bd30*/  HADD2.F32 R5, -RZ, R34.H0_H0 ;  /* 0x20000022ff057230 */ /* 0x000fe20000004100 */
[-C--:B------:R-:W-:Y:S01]  /*bd40*/  FMUL.FTZ R8, R0, R17.reuse ;  /* 0x0000001100087220 */ /* 0x080fe20000410000 */
[----:B------:R-:W-:Y:S01]  /*bd50*/  HADD2.F32 R0, -RZ, R36.H1_H1 ;  /* 0x30000024ff007230 */ /* 0x000fe20000004100 */
[----:B------:R-:W-:Y:S01]  /*bd60*/  FFMA.FTZ R17, R6, R17, -R7 ;  /* 0x0000001106117223 */ /* 0x000fe20000010807 */
[--C-:B------:R-:W-:Y:S01]  /*bd70*/  HADD2.F32 R19, -RZ, R10.reuse.H0_H0 ;  /* 0x2000000aff137230 */ /* 0x100fe20000004100 */
[CC--:B------:R-:W-:Y:S01]  /*bd80*/  FMUL.FTZ R7, R5.reuse, R9.reuse ;  /* 0x0000000905077220 */ /* 0x0c0fe20000410000 */
[----:B------:R-:W-:Y:S01]  /*bd90*/  HADD2.F32 R10, -RZ, R10.H1_H1 ;  /* 0x3000000aff0a7230 */ /* 0x000fe20000004100 */
[-C--:B------:R-:W-:Y:S01]  /*bda0*/  FMUL.FTZ R2, R5, R18.reuse ;  /* 0x0000001205027220 */ /* 0x080fe20000410000 */
[----:B------:R-:W-:Y:S01]  /*bdb0*/  HADD2.F32 R5, -RZ, R35.H0_H0 ;  /* 0x20000023ff057230 */ /* 0x000fe20000004100 */
[C---:B------:R-:W-:Y:S01]  /*bdc0*/  FFMA.FTZ R13, R0.reuse, R18, -R7 ;  /* 0x00000012000d7223 */ /* 0x040fe20000010807 */
[----:B------:R-:W-:Y:S01]  /*bdd0*/  HADD2.F32 R22, -RZ, R11.H0_H0 ;  /* 0x2000000bff167230 */ /* 0x000fe20000004100 */
[----:B------:R-:W-:Y:S01]  /*bde0*/  FFMA.FTZ R9, R0, R9, R2 ;  /* 0x0000000900097223 */ /* 0x000fe20000010002 */
[----:B------:R-:W-:Y:S01]  /*bdf0*/  HADD2.F32 R0, -RZ, R35.H1_H1 ;  /* 0x30000023ff007230 */ /* 0x000fe20000004100 */
[----:B------:R-:W-:Y:S01]  /*be00*/  FFMA.FTZ R16, R6, R15, R8 ;  /* 0x0000000f06107223 */ /* 0x000fe20000010008 */
[--C-:B------:R-:W-:Y:S01]  /*be10*/  HADD2.F32 R2, -RZ, R38.reuse.H0_H0 ;  /* 0x20000026ff027230 */ /* 0x100fe20000004100 */
[C---:B------:R-:W-:Y:S01]  /*be20*/  FMUL.FTZ R8, R5.reuse, R19 ;  /* 0x0000001305087220 */ /* 0x040fe20000410000 */
[----:B------:R-:W-:Y:S01]  /*be30*/  HADD2.F32 R6, -RZ, R37.H1_H1 ;  /* 0x30000025ff067230 */ /* 0x000fe20000004100 */
[----:B------:R-:W-:Y:S01]  /*be40*/  FMUL.FTZ R7, R5, R20 ;  /* 0x0000001405077220 */ /* 0x000fe20000410000 */
[----:B------:R-:W-:Y:S01]  /*be50*/  HADD2.F32 R11, -RZ, R11.H1_H1 ;  /* 0x3000000bff0b7230 */ /* 0x000fe20000004100 */
[----:B------:R-:W-:Y:S01]  /*be60*/  FMUL.FTZ R5, R0, R10 ;  /* 0x0000000a00057220 */ /* 0x000fe20000410000 */
[----:B------:R-:W-:Y:S01]  /*be70*/  F2FP.PACK_AB R12, R12, R30 ;  /* 0x0000001e0c0c723e */ /* 0x000fe200000000ff */
[----:B------:R-:W-:Y:S01]  /*be80*/  FMUL.FTZ R0, R0, R21 ;  /* 0x0000001500007220 */ /* 0x000fe20000410000 */
[----:B------:R-:W-:Y:S01]  /*be90*/  F2FP.PACK_AB R13, R13, R17 ;  /* 0x000000110d0d723e */ /* 0x000fe200000000ff */
[C---:B------:R-:W-:Y:S01]  /*bea0*/  FFMA.FTZ R20, R2.reuse, R20, -R8 ;  /* 0x0000001402147223 */ /* 0x040fe20000010808 */
[----:B------:R-:W-:Y:S01]  /*beb0*/  F2FP.PACK_AB R9, R9, R16 ;  /* 0x000000100909723e */ /* 0x000fe200000000ff */
[----:B------:R-:W-:Y:S01]  /*bec0*/  FFMA.FTZ R19, R2, R19, R7 ;  /* 0x0000001302137223 */ /* 0x000fe20000010007 */
[----:B------:R-:W-:Y:S01]  /*bed0*/  HADD2.F32 R2, -RZ, R38.H1_H1 ;  /* 0x30000026ff027230 */ /* 0x000fe20000004100 */
[C---:B------:R-:W-:Y:S01]  /*bee0*/  FFMA.FTZ R10, R6.reuse, R10, R0 ;  /* 0x0000000a060a7223 */ /* 0x040fe20000010000 */
[----:B------:R-:W-:Y:S01]  /*bef0*/  HADD2.F32 R0, -RZ, R37.H0_H0 ;  /* 0x20000025ff007230 */ /* 0x000fe20000004100 */
[----:B------:R-:W-:Y:S01]  /*bf00*/  FFMA.FTZ R14, R6, R21, -R5 ;  /* 0x00000015060e7223 */ /* 0x000fe20000010805 */
[--C-:B------:R-:W-:Y:S01]  /*bf10*/  HADD2.F32 R6, -RZ, R39.reuse.H1_H1 ;  /* 0x30000027ff067230 */ /* 0x100fe20000004100 */
[C---:B------:R-:W-:Y:S01]  /*bf20*/  FMUL.FTZ R8, R2.reuse, R22 ;  /* 0x0000001602087220 */ /* 0x040fe20000410000 */
[----:B------:R-:W-:Y:S01]  /*bf30*/  HADD2.F32 R5, -RZ, R39.H0_H0 ;  /* 0x20000027ff057230 */ /* 0x000fe20000004100 */
[----:B------:R-:W-:Y:S01]  /*bf40*/  FMUL.FTZ R7, R2, R23 ;  /* 0x0000001702077220 */ /* 0x000fe20000410000 */
[----:B------:R-:W-:Y:S01]  /*bf50*/  F2FP.PACK_AB R14, R14, R20 ;  /* 0x000000140e0e723e */ /* 0x000fe200000000ff */
[----:B------:R-:W-:Y:S01]  /*bf60*/  FMUL.FTZ R2, R0, R11 ;  /* 0x0000000b00027220 */ /* 0x000fe20000410000 */
[----:B------:R-:W-:Y:S01]  /*bf70*/  F2FP.PACK_AB R10, R10, R19 ;  /* 0x000000130a0a723e */ /* 0x000fe200000000ff */
[----:B------:R-:W-:-:S02]  /*bf80*/  FMUL.FTZ R0, R0, R25 ;  /* 0x0000001900007220 */ /* 0x000fc40000410000 */
[C---:B------:R-:W-:Y:S01]  /*bf90*/  FFMA.FTZ R15, R6.reuse, R23, -R8 ;  /* 0x00000017060f7223 */ /* 0x040fe20000010808 */
[----:B------:R-:W-:Y:S01]  /*bfa0*/  F2FP.PACK_AB R8, R27, R29 ;  /* 0x0000001d1b08723e */ /* 0x000fe200000000ff */
[C---:B------:R-:W-:Y:S02]  /*bfb0*/  FFMA.FTZ R2, R5.reuse, R25, -R2 ;  /* 0x0000001905027223 */ /* 0x040fe40000010802 */
[----:B------:R-:W-:Y:S02]  /*bfc0*/  FFMA.FTZ R7, R6, R22, R7 ;  /* 0x0000001606077223 */ /* 0x000fe40000010007 */
[----:B------:R-:W-:Y:S01]  /*bfd0*/  FFMA.FTZ R0, R5, R11, R0 ;  /* 0x0000000b05007223 */ /* 0x000fe20000010000 */
[----:B------:R-:W-:-:S04]  /*bfe0*/  F2FP.PACK_AB R15, R2, R15 ;  /* 0x0000000f020f723e */ /* 0x000fc800000000ff */
[----:B------:R-:W-:Y:S01]  /*bff0*/  F2FP.PACK_AB R11, R0, R7 ;  /* 0x00000007000b723e */ /* 0x000fe200000000ff */
[----:B------:R1:W-:Y:S04]  /*c000*/  STS.128 [R28+0x7100], R12 ;  /* 0x0071000c1c007388 */ /* 0x0003e80000000c00 */
[----:B------:R1:W-:Y:S02]  /*c010*/  STS.128 [R26+0x7100], R8 ;  /* 0x007100081a007388 */ /* 0x0003e40000000c00 */
.L_x_129:
[----:B------:R-:W-:Y:S05]  /*c020*/  BSYNC B0 ;  /* 0x0000000000007941 */ /* 0x000fea0003800000 */
.L_x_128:
        /* <DEDUP_REMOVED lines=94> */
.L_x_131:
[----:B------:R-:W-:Y:S05]  /*c610*/  BSYNC B0 ;  /* 0x0000000000007941 */ /* 0x000fea0003800000 */
.L_x_130:
[----:B------:R-:W-:-:S04]  /*c620*/  IADD3 R0, R31, 0x60, RZ ;  /* 0x000000601f007810 */ /* 0x000fc80007ffe0ff */
        /* <DEDUP_REMOVED lines=15> */
[----:B------:R-:W-:-:S02]  /*c720*/  SHF.L.U32 R27, R5, 0x1, RZ ;  /* 0x00000001051b7819 */ /* 0x000fc400000006ff */
[----:B------:R-:W-:Y:S01]  /*c730*/  SHF.L.U32 R25, R2, 0x1, RZ ;  /* 0x0000000102197819 */ /* 0x000fe200000006ff */
[----:B------:R-:W-:Y:S02]  /*c740*/  HADD2.F32 R2, -RZ, R32.H1_H1 ;  /* 0x30000020ff027230 */ /* 0x000fe40000004100 */
[----:B-1----:R-:W1:Y:S04]  /*c750*/  LDS.128 R12, [R27+0x7100] ;  /* 0x007100001b0c7984 */ /* 0x002e680000000c00 */
        /* <DEDUP_REMOVED lines=64> */
[----:B------:R-:W-:Y:S01]  /*cb60*/  FFMA.FTZ R15, R6, R23, -R8 ;  /* 0x00000017060f7223 */ /* 0x000fe20000010808 */
        /* <DEDUP_REMOVED lines=8> */
.L_x_121:
[----:B------:R-:W-:Y:S05]  /*cbf0*/  BSYNC B2 ;  /* 0x0000000000027941 */ /* 0x000fea0003800000 */
.L_x_105:
[----:B------:R-:W-:Y:S01]  /*cc00*/  SHF.R.S32.HI R7, RZ, 0x4, R43 ;  /* 0x00000004ff077819 */ /* 0x000fe2000001142b */
[----:B------:R-:W-:Y:S01]  /*cc10*/  IMAD.SHL.U32 R6, R70, 0x40, RZ ;  /* 0x0000004046067824 */ /* 0x000fe200078e00ff */
[----:B------:R-:W-:-:S04]  /*cc20*/  DEPBAR.LE SB0, 0x0 ;  /* 0x000080000000791a */ /* 0x000fc80000000000 */
[----:B------:R-:W-:Y:S01]  /*cc30*/  LEA.HI R0, R43, R7, RZ, 0x1 ;  /* 0x000000072b007211 */ /* 0x000fe200078f08ff */
[----:B------:R-:W-:Y:S01]  /*cc40*/  IMAD.SHL.U32 R2, R41, 0x40, RZ ;  /* 0x0000004029027824 */ /* 0x000fe200078e00ff */
[----:B------:R-:W-:Y:S01]  /*cc50*/  LOP3.LUT P0, RZ, R70, 0x2, RZ, 0xc0, !PT ;  /* 0x0000000246ff7812 */ /* 0x000fe2000780c0ff */
[----:B------:R-:W-:Y:S01]  /*cc60*/  IMAD.SHL.U32 R5, R42, 0x40, RZ ;  /* 0x000000402a057824 */ /* 0x000fe200078e00ff */
[----:B------:R-:W-:Y:S01]  /*cc70*/  LOP3.LUT R0, R0, 0xfffffffe, RZ, 0xc0, !PT ;  /* 0xfffffffe00007812 */ /* 0x000fe200078ec0ff */
[----:B-1----:R-:W-:Y:S01]  /*cc80*/  IMAD.SHL.U32 R8, R40, 0x8, RZ ;  /* 0x0000000828087824 */ /* 0x002fe200078e00ff */
[----:B------:R-:W-:Y:S01]  /*cc90*/  LOP3.LUT R2, R2, 0x1c0, RZ, 0xc0, !PT ;  /* 0x000001c002027812 */ /* 0x000fe200078ec0ff */
[----:B------:R-:W-:Y:S01]  /*cca0*/  IMAD.SHL.U32 R246, R44, 0x2, RZ ;  /* 0x000000022cf67824 */ /* 0x000fe200078e00ff */
[----:B------:R-:W-:Y:S01]  /*ccb0*/  LOP3.LUT R137, R5, 0xfffffe00, RZ, 0xc0, !PT ;  /* 0xfffffe0005897812 */ /* 0x000fe200078ec0ff */
[----:B------:R-:W-:Y:S01]  /*ccc0*/  IMAD.IADD R7, R7, 0x1, -R0 ;  /* 0x0000000107077824 */ /* 0x000fe200078e0a00 */
[----:B------:R-:W-:Y:S01]  /*ccd0*/  LOP3.LUT R0, R6, 0x1c0, RZ, 0xc0, !PT ;  /* 0x000001c006007812 */ /* 0x000fe200078ec0ff */
[----:B------:R-:W-:Y:S01]  /*cce0*/  IMAD.SHL.U32 R248, R69, 0x2, RZ ;  /* 0x0000000245f87824 */ /* 0x000fe200078e00ff */
[----:B------:R-:W-:Y:S01]  /*ccf0*/  SHF.L.U64.HI R245, R44, 0x1, R245 ;  /* 0x000000012cf57819 */ /* 0x000fe200000102f5 */
[----:B------:R-:W-:Y:S01]  /*cd00*/  IMAD.SHL.U32 R6, R7, 0x8, RZ ;  /* 0x0000000807067824 */ /* 0x000fe200078e00ff */
[----:B------:R-:W-:Y:S01]  /*cd10*/  LOP3.LUT R5, R0, 0x8, R8, 0xf8, !PT ;  /* 0x0000000800057812 */ /* 0x000fe200078ef808 */
[----:B------:R-:W-:Y:S01]  /*cd20*/  UISETP.GE.AND UP0, UPT, UR13, 0x71, UPT ;  /* 0x000000710d00788c */ /* 0x000fe2000bf06270 */
[----:B------:R-:W-:-:S02]  /*cd30*/  SHF.R.U32.HI R0, RZ, 0x3, R0 ;  /* 0x00000003ff007819 */ /* 0x000fc40000011600 */
[----:B------:R-:W-:Y:S02]  /*cd40*/  LOP3.LUT R8, R2, 0x8, R6, 0xf8, !PT ;  /* 0x0000000802087812 */ /* 0x000fe400078ef806 */
[----:B------:R-:W-:Y:S01]  /*cd50*/  SHF.R.U32.HI R6, RZ, 0x3, R2 ;  /* 0x00000003ff067819 */ /* 0x000fe20000011602 */
[----:B------:R-:W-:Y:S01]  /*cd60*/  IMAD R2, R47, 0x400, R137 ;  /* 0x000004002f027824 */ /* 0x000fe200078e0289 */
[----:B------:R-:W-:Y:S02]  /*cd70*/  LOP3.LUT R0, R5, R0, RZ, 0x3c, !PT ;  /* 0x0000000005007212 */ /* 0x000fe400078e3cff */
[----:B------:R-:W-:-:S03]  /*cd80*/  LOP3.LUT R136, R8, R6, RZ, 0x3c, !PT ;  /* 0x0000000608887212 */ /* 0x000fc600078e3cff */
[----:B------:R-:W-:Y:S02]  /*cd90*/  IMAD R0, R7, 0x200, R0 ;  /* 0x0000020007007824 */ /* 0x000fe400078e0200 */
[----:B------:R-:W-:Y:S02]  /*cda0*/  IMAD.IADD R2, R136, 0x1, R2 ;  /* 0x0000000188027824 */ /* 0x000fe400078e0202 */
[----:B------:R-:W-:Y:S01]  /*cdb0*/  IMAD.SHL.U32 R139, R0, 0x2, RZ ;  /* 0x00000002008b7824 */ /* 0x000fe200078e00ff */
[----:B------:R-:W-:Y:S01]  /*cdc0*/  BAR.SYNC.DEFER_BLOCKING 0x0 ;  /* 0x0000000000007b1d */ /* 0x000fe20000010000 */
[----:B------:R-:W-:Y:S02]  /*cdd0*/  IMAD.SHL.U32 R234, R2, 0x2, RZ ;  /* 0x0000000202ea7824 */ /* 0x000fe400078e00ff */
[----:B------:R-:W-:Y:S01]  /*cde0*/  IMAD.WIDE.U32 R6, R250, c[0x0][0x208], RZ ;  /* 0x00008200fa067a25 */ /* 0x000fe200078e00ff */
[C---:B------:R-:W-:Y:S02]  /*cdf0*/  IADD3 R0, R139.reuse, 0x3900, RZ ;  /* 0x000039008b007810 */ /* 0x040fe40007ffe0ff */
[----:B------:R-:W-:Y:S01]  /*ce00*/  IADD3 R238, R139, 0x3920, RZ ;  /* 0x000039208bee7810 */ /* 0x000fe20007ffe0ff */
[----:B------:R-:W-:Y:S01]  /*ce10*/  IMAD R2, R46, c[0x0][0x218], RZ ;  /* 0x000086002e027a24 */ /* 0x000fe200078e02ff */
[----:B------:R-:W-:Y:S01]  /*ce20*/  @P0 IADD3 R238, R0, -0x20, RZ ;  /* 0xffffffe000ee0810 */ /* 0x000fe20007ffe0ff */
[----:B------:R-:W-:-:S02]  /*ce30*/  IMAD R0, R45, c[0x0][0x208], RZ ;  /* 0x000082002d007a24 */ /* 0x000fc400078e02ff */
[----:B------:R-:W-:Y:S01]  /*ce40*/  IMAD R2, R249, c[0x0][0x21c], R2 ;  /* 0x00008700f9027a24 */ /* 0x000fe200078e0202 */
[----:B------:R-:W-:Y:S01]  /*ce50*/  IADD3 R244, R238, 0x800, RZ ;  /* 0x00000800eef47810 */ /* 0x000fe20007ffe0ff */
[----:B------:R-:W-:Y:S01]  /*ce60*/  IMAD R0, R250, c[0x0][0x20c], R0 ;  /* 0x00008300fa007a24 */ /* 0x000fe200078e0200 */
[C---:B------:R-:W-:Y:S01]  /*ce70*/  IADD3 R243, R238.reuse, 0x1000, RZ ;  /* 0x00001000eef37810 */ /* 0x040fe20007ffe0ff */
[----:B------:R-:W-:Y:S01]  /*ce80*/  IMAD R237, R3, 0x2, R234 ;  /* 0x0000000203ed7824 */ /* 0x000fe200078e02ea */
[C---:B------:R-:W-:Y:S01]  /*ce90*/  IADD3 R242, R238.reuse, 0x1800, RZ ;  /* 0x00001800eef27810 */ /* 0x040fe20007ffe0ff */
[----:B------:R-:W-:Y:S01]  /*cea0*/  IMAD.IADD R7, R7, 0x1, R0 ;  /* 0x0000000107077824 */ /* 0x000fe200078e0200 */
[----:B------:R-:W-:Y:S01]  /*ceb0*/  IADD3 R241, R238, 0x2000, RZ ;  /* 0x00002000eef17810 */ /* 0x000fe20007ffe0ff */
[----:B------:R-:W-:Y:S01]  /*cec0*/  IMAD R235, R4, 0x2, R234 ;  /* 0x0000000204eb7824 */ /* 0x000fe200078e02ea */
[C---:B------:R-:W-:Y:S01]  /*ced0*/  IADD3 R240, R238.reuse, 0x2800, RZ ;  /* 0x00002800eef07810 */ /* 0x040fe20007ffe0ff */
[----:B------:R-:W-:Y:S01]  /*cee0*/  IMAD.WIDE.U32 R6, R249, c[0x0][0x218], R6 ;  /* 0x00008600f9067a25 */ /* 0x000fe200078e0006 */
[----:B------:R-:W-:Y:S01]  /*cef0*/  IADD3 R239, R238, 0x3000, RZ ;  /* 0x00003000eeef7810 */ /* 0x000fe20007ffe0ff */
[----:B------:R-:W-:Y:S02]  /*cf00*/  LDSM.16.M88.4 R24, [R139+0x3900] ;  /* 0x003900008b18783b */ /* 0x000fe40000000200 */
[----:B------:R-:W-:Y:S01]  /*cf10*/  IMAD R236, R3, 0x2, R235 ;  /* 0x0000000203ec7824 */ /* 0x000fe200078e02eb */
[----:B------:R-:W-:Y:S01]  /*cf20*/  IADD3 R0, P0, R6, UR26, RZ ;  /* 0x0000001a06007c10 */ /* 0x000fe2000ff1e0ff */
[----:B------:R-:W1:Y:S03]  /*cf30*/  LDSM.16.M88.4 R8, [R234+0x9100] ;  /* 0x00910000ea08783b */ /* 0x000e660000000200 */
[----:B------:R-:W-:Y:S01]  /*cf40*/  IADD3.X R6, R7, UR5, R2, P0, !PT ;  /* 0x0000000507067c10 */ /* 0x000fe200087fe402 */
[----:B------:R-:W2:Y:S01]  /*cf50*/  LDSM.16.M88.4 R20, [R139+0x4100] ;  /* 0x004100008b14783b */ /* 0x000ea20000000200 */
[----:B------:R-:W-:-:S03]  /*cf60*/  LEA R2, P0, R0, c[0x0][0x1f8], 0x1 ;  /* 0x00007e0000027a11 */ /* 0x000fc600078008ff */
[----:B------:R-:W3:Y:S01]  /*cf70*/  LDSM.16.M88.4 R16, [R139+0x4900] ;  /* 0x004900008b10783b */ /* 0x000ee20000000200 */
[----:B------:R-:W-:Y:S02]  /*cf80*/  LEA.HI.X R0, R0, c[0x0][0x1fc], R6, 0x1, P0 ;  /* 0x00007f0000007a11 */ /* 0x000fe400000f0c06 */
[----:B------:R-:W-:Y:S01]  /*cf90*/  ISETP.GE.AND P0, PT, R44, c[0x0][0x1d4], PT ;  /* 0x000075002c007a0c */ /* 0x000fe20003f06270 */
[----:B------:R-:W-:Y:S03]  /*cfa0*/  LDSM.16.M88.4 R28, [R139+0x5100] ;  /* 0x005100008b1c783b */ /* 0x000fe60000000200 */
[C---:B------:R-:W-:Y:S01]  /*cfb0*/  ISETP.LT.OR P6, PT, R68.reuse, 0x1, P0 ;  /* 0x000000014400780c */ /* 0x040fe200007c1670 */
[----:B------:R-:W-:Y:S01]  /*cfc0*/  LDSM.16.M88.4 R32, [R139+0x5900] ;  /* 0x005900008b20783b */ /* 0x000fe20000000200 */
[----:B------:R-:W-:-:S03]  /*cfd0*/  ISETP.LT.OR P4, PT, R68, 0x21, P0 ;  /* 0x000000214400780c */ /* 0x000fc60000781670 */
[----:B------:R-:W-:Y:S04]  /*cfe0*/  LDSM.16.M88.4 R36, [R139+0x6100] ;  /* 0x006100008b24783b */ /* 0x000fe80000000200 */
[----:B------:R-:W-:Y:S04]  /*cff0*/  LDSM.16.M88.4 R40, [R139+0x6900] ;  /* 0x006900008b28783b */ /* 0x000fe80000000200 */
[----:B------:R-:W-:Y:S04]  /*d000*/  LDSM.16.M88.4 R12, [R234+0x7100] ;  /* 0x00710000ea0c783b */ /* 0x000fe80000000200 */
[----:B------:R-:W-:Y:S04]  /*d010*/  SHFL.IDX PT, R5, R2, RZ, 0x181f ;  /* 0x00181fff02057589 */ /* 0x000fe800000e0000 */
[----:B------:R-:W4:Y:S01]  /*d020*/  SHFL.IDX PT, R6, R2, 0x1, 0x181f ;  /* 0x00381f0002067f89 */ /* 0x000f2200000e0000 */
[C---:B-1----:R-:W-:Y:S03]  /*d030*/  HMMA.16816.F32 R52, R8.reuse, R24, RZ ;  /* 0x000000180834723c */ /* 0x042fe600000018ff */
[----:B------:R-:W1:Y:S04]  /*d040*/  SHFL.IDX PT, R7, R0, 0x1, 0x181f ;  /* 0x00381f0000077f89 */ /* 0x000e6800000e0000 */
[----:B------:R-:W-:Y:S01]  /*d050*/  LDSM.16.M88.4 R80, [R238+0x800] ;  /* 0x00080000ee50783b */ /* 0x000fe20000000200 */
[C---:B--2---:R-:W-:Y:S03]  /*d060*/  HMMA.16816.F32 R56, R8.reuse, R20, RZ ;  /* 0x000000140838723c */ /* 0x044fe600000018ff */
[----:B------:R-:W-:Y:S04]  /*d070*/  LDSM.16.M88.4 R84, [R238] ;  /* 0x00000000ee54783b */ /* 0x000fe80000000200 */
[----:B------:R-:W-:Y:S01]  /*d080*/  LDSM.16.M88.4 R76, [R238+0x1000] ;  /* 0x00100000ee4c783b */ /* 0x000fe20000000200 */
[----:B---3--:R-:W-:Y:S03]  /*d090*/  HMMA.16816.F32 R60, R8, R16, RZ ;  /* 0x00000010083c723c */ /* 0x008fe600000018ff */
[----:B------:R-:W-:Y:S01]  /*d0a0*/  LDSM.16.M88.4 R48, [R238+0x1800] ;  /* 0x00180000ee30783b */ /* 0x000fe20000000200 */
[----:B----4-:R-:W-:-:S04]  /*d0b0*/  IADD3 R6, P1, R6, R246, RZ ;  /* 0x000000f606067210 */ /* 0x010fc80007f3e0ff */
[----:B------:R-:W-:Y:S01]  /*d0c0*/  HMMA.16816.F32 R64, R8, R28, RZ ;  /* 0x0000001c0840723c */ /* 0x000fe200000018ff */
[----:B-1----:R-:W-:-:S07]  /*d0d0*/  IMAD.X R7, R7, 0x1, R245, P1 ;  /* 0x0000000107077824 */ /* 0x002fce00008e06f5 */
        /* <DEDUP_REMOVED lines=10> */
[----:B------:R-:W-:Y:S04]  /*d180*/  SHFL.IDX PT, R9, R0, RZ, 0x181f ;  /* 0x00181fff00097589 */ /* 0x000fe800000e0000 */
[----:B------:R-:W1:Y:S03]  /*d190*/  SHFL.IDX PT, R8, R2, 0x2, 0x181f ;  /* 0x00581f0002087f89 */ /* 0x000e6600000e0000 */
[C---:B------:R-:W-:Y:S01]  /*d1a0*/  HMMA.16816.F32 R184, R12.reuse, R24, RZ ;  /* 0x000000180cb8723c */ /* 0x040fe200000018ff */
[----:B------:R-:W2:Y:S07]  /*d1b0*/  SHFL.IDX PT, R10, R0, 0x2, 0x181f ;  /* 0x00581f00000a7f89 */ /* 0x000eae00000e0000 */
[C---:B------:R-:W-:Y:S01]  /*d1c0*/  HMMA.16816.F32 R228, R12.reuse, R26, RZ ;  /* 0x0000001a0ce4723c */ /* 0x040fe200000018ff */
[----:B------:R-:W-:Y:S07]  /*d1d0*/  LDSM.16.M88.4 R24, [R238+0x3000] ;  /* 0x00300000ee18783b */ /* 0x000fee0000000200 */
[C---:B------:R-:W-:Y:S07]  /*d1e0*/  HMMA.16816.F32 R188, R12.reuse, R20, RZ ;  /* 0x000000140cbc723c */ /* 0x040fee00000018ff */
[-C--:B-1----:R-:W-:Y:S01]  /*d1f0*/  IADD3 R20, P1, R8, R246.reuse, RZ ;  /* 0x000000f608147210 */ /* 0x082fe20007f3e0ff */
[C---:B------:R-:W-:Y:S01]  /*d200*/  HMMA.16816.F32 R224, R12.reuse, R22, RZ ;  /* 0x000000160ce0723c */ /* 0x040fe200000018ff */
[----:B------:R-:W-:Y:S03]  /*d210*/  SHFL.IDX PT, R22, R2, 0x5, 0x181f ;  /* 0x00b81f0002167f89 */ /* 0x000fe600000e0000 */
[--C-:B--2---:R-:W-:Y:S01]  /*d220*/  IMAD.X R21, R10, 0x1, R245.reuse, P1 ;  /* 0x000000010a157824 */ /* 0x104fe200008e06f5 */
[----:B------:R-:W-:Y:S03]  /*d230*/  SHFL.IDX PT, R23, R0, 0x5, 0x181f ;  /* 0x00b81f0000177f89 */ /* 0x000fe600000e0000 */
[C---:B------:R-:W-:Y:S08]  /*d240*/  HMMA.16816.F32 R152, R12.reuse, R16, RZ ;  /* 0x000000100c98723c */ /* 0x040ff000000018ff */
[C---:B------:R-:W-:Y:S01]  /*d250*/  HMMA.16816.F32 R172, R12.reuse, R18, RZ ;  /* 0x000000120cac723c */ /* 0x040fe200000018ff */
[----:B------:R-:W1:Y:S07]  /*d260*/  LDSM.16.M88.4 R16, [R237+0x9100] ;  /* 0x00910000ed10783b */ /* 0x000e6e0000000200 */
[C---:B------:R-:W-:Y:S08]  /*d270*/  HMMA.16816.F32 R148, R12.reuse, R28, RZ ;  /* 0x0000001c0c94723c */ /* 0x040ff000000018ff */
[C---:B------:R-:W-:Y:S01]  /*d280*/  HMMA.16816.F32 R168, R12.reuse, R30, RZ ;  /* 0x0000001e0ca8723c */ /* 0x040fe200000018ff */
[----:B------:R-:W-:Y:S07]  /*d290*/  LDSM.16.M88.4 R28, [R238+0x2800] ;  /* 0x00280000ee1c783b */ /* 0x000fee0000000200 */
[C---:B------:R-:W-:Y:S08]  /*d2a0*/  HMMA.16816.F32 R144, R12.reuse, R32, RZ ;  /* 0x000000200c90723c */ /* 0x040ff000000018ff */
[C---:B------:R-:W-:Y:S01]  /*d2b0*/  HMMA.16816.F32 R164, R12.reuse, R34, RZ ;  /* 0x000000220ca4723c */ /* 0x040fe200000018ff */
[----:B------:R-:W2:Y:S07]  /*d2c0*/  LDSM.16.M88.4 R32, [R238+0x2000] ;  /* 0x00200000ee20783b */ /* 0x000eae0000000200 */
[C---:B------:R-:W-:Y:S01]  /*d2d0*/  HMMA.16816.F32 R140, R12.reuse, R36, RZ ;  /* 0x000000240c8c723c */ /* 0x040fe200000018ff */
[----:B------:R-:W-:Y:S04]  /*d2e0*/  SHFL.IDX PT, R36, R2, 0x4, 0x181f ;  /* 0x00981f0002247f89 */ /* 0x000fe800000e0000 */
[----:B------:R-:W-:Y:S03]  /*d2f0*/  SHFL.IDX PT, R37, R0, 0x4, 0x181f ;  /* 0x00981f0000257f89 */ /* 0x000fe600000e0000 */
[C---:B------:R-:W-:Y:S08]  /*d300*/  HMMA.16816.F32 R180, R12.reuse, R38, RZ ;  /* 0x000000260cb4723c */ /* 0x040ff000000018ff */
[C---:B------:R-:W-:Y:S08]  /*d310*/  HMMA.16816.F32 R120, R12.reuse, R40, RZ ;  /* 0x000000280c78723c */ /* 0x040ff000000018ff */
[----:B------:R-:W-:Y:S01]  /*d320*/  HMMA.16816.F32 R116, R12, R42, RZ ;  /* 0x0000002a0c74723c */ /* 0x000fe200000018ff */
[----:B------:R-:W3:Y:S04]  /*d330*/  SHFL.IDX PT, R14, R2, 0x3, 0x181f ;  /* 0x00781f00020e7f89 */ /* 0x000ee800000e0000 */
[----:B------:R-:W4:Y:S02]  /*d340*/  SHFL.IDX PT, R15, R0, 0x3, 0x181f ;  /* 0x00781f00000f7f89 */ /* 0x000f2400000e0000 */
[----:B------:R-:W-:Y:S01]  /*d350*/  IADD3 R12, P2, R5, R246, RZ ;  /* 0x000000f6050c7210 */ /* 0x000fe20007f5e0ff */
[C---:B-1----:R-:W-:Y:S01]  /*d360*/  HMMA.16816.F32 R104, R16.reuse, R80, R56 ;  /* 0x000000501068723c */ /* 0x042fe20000001838 */
[----:B------:R-:W1:Y:S03]  /*d370*/  SHFL.IDX PT, R2, R2, 0x6, 0x181f ;  /* 0x00d81f0002027f89 */ /* 0x000e6600000e0000 */
[----:B------:R-:W-:Y:S01]  /*d380*/  IMAD.X R13, R9, 0x1, R245, P2 ;  /* 0x00000001090d7824 */ /* 0x000fe200010e06f5 */
[C---:B------:R-:W-:Y:S01]  /*d390*/  ISETP.LT.OR P2, PT, R68.reuse, 0x11, P0 ;  /* 0x000000114400780c */ /* 0x040fe20000741670 */
[----:B------:R-:W-:Y:S02]  /*d3a0*/  LDSM.16.M88.4 R8, [R237+0x7100] ;  /* 0x00710000ed08783b */ /* 0x000fe40000000200 */
[----:B--2---:R-:W-:Y:S02]  /*d3b0*/  HMMA.16816.F32 R44, R16, R32, R72 ;  /* 0x00000020102c723c */ /* 0x004fe40000001848 */
[----:B------:R-:W-:Y:S01]  /*d3c0*/  @!PT LDS RZ, [RZ] ;  /* 0x00000000fffff984 */ /* 0x000fe20000000800 */
[----:B------:R-:W-:Y:S01]  /*d3d0*/  @!PT LDS RZ, [RZ] ;  /* 0x00000000fffff984 */ /* 0x000fe20000000800 */
[----:B------:R-:W-:Y:S01]  /*d3e0*/  @!PT LDS RZ, [RZ] ;  /* 0x00000000fffff984 */ /* 0x000fe20000000800 */
[----:B------:R2:W-:Y:S01]  /*d3f0*/  LDGSTS.E.BYPASS.LTC128B.128 [R248+0x100], [R12.64], !P6 ;  /* 0x001000000cf87fae */ /* 0x0005e2000f101d56 */
[----:B------:R-:W-:-:S03]  /*d400*/  ISETP.LT.OR P6, PT, R68, 0x41, P0 ;  /* 0x000000414400780c */ /* 0x000fc600007c1670 */
[----:B------:R5:W1:Y:S02]  /*d410*/  SHFL.IDX PT, R5, R0, 0x6, 0x181f ;  /* 0x00d81f0000057f89 */ /* 0x000a6400000e0000 */
[----:B------:R-:W-:Y:S01]  /*d420*/  HMMA.16816.F32 R40, R16, R24, R88 ;  /* 0x000000181028723c */ /* 0x000fe20000001858 */
[----:B---3--:R-:W-:Y:S01]  /*d430*/  IADD3 R14, P1, R14, R246, RZ ;  /* 0x000000f60e0e7210 */ /* 0x008fe20007f3e0ff */
[----:B------:R3:W-:Y:S01]  /*d440*/  LDGSTS.E.BYPASS.LTC128B.128 [R248+0x900], [R6.64], !P2 ;  /* 0x0090000006f87fae */ /* 0x0007e2000d101d56 */
[----:B------:R-:W-:-:S03]  /*d450*/  ISETP.LT.OR P2, PT, R68, 0x31, P0 ;  /* 0x000000314400780c */ /* 0x000fc60000741670 */
[----:B----4-:R-:W-:Y:S01]  /*d460*/  IMAD.X R15, R15, 0x1, R245, P1 ;  /* 0x000000010f0f7824 */ /* 0x010fe200008e06f5 */
[----:B------:R4:W-:Y:S01]  /*d470*/  LDGSTS.E.BYPASS.LTC128B.128 [R248+0x1100], [R20.64], !P4 ;  /* 0x0110000014f87fae */ /* 0x0009e2000e101d56 */
[----:B------:R-:W-:Y:S01]  /*d480*/  ISETP.LT.OR P4, PT, R68, 0x51, P0 ;  /* 0x000000514400780c */ /* 0x000fe20000781670 */
[C---:B------:R-:W-:Y:S07]  /*d490*/  HMMA.16816.F32 R100, R16.reuse, R76, R60 ;  /* 0x0000004c1064723c */ /* 0x040fee000000183c */
[----:B------:R1:W-:Y:S01]  /*d4a0*/  LDGSTS.E.BYPASS.LTC128B.128 [R248+0x1900], [R14.64], !P2 ;  /* 0x019000000ef87fae */ /* 0x0003e2000d101d56 */
[----:B------:R-:W-:Y:S01]  /*d4b0*/  LOP3.LUT P2, RZ, R70, 0x4, RZ, 0xc0, !PT ;  /* 0x0000000446ff7812 */ /* 0x000fe2000784c0ff */
[----:B------:R-:W-:Y:S01]  /*d4c0*/  HMMA.16816.F32 R108, R16, R84, R52 ;  /* 0x00000054106c723c */ /* 0x000fe20000001834 */
[----:B-----5:R-:W-:-:S05]  /*d4d0*/  IMAD.MOV.U32 R0, RZ, RZ, 0x40 ;  /* 0x00000040ff007424 */ /* 0x020fca00078e00ff */
[----:B------:R-:W-:Y:S02]  /*d4e0*/  SEL R0, R0, 0xffffffc0, !P2 ;  /* 0xffffffc000007807 */ /* 0x000fe40005000000 */
[C---:B------:R-:W-:Y:S01]  /*d4f0*/  HMMA.16816.F32 R96, R16.reuse, R48, R64 ;  /* 0x000000301060723c */ /* 0x040fe20000001840 */
[-C--:B---3--:R-:W-:Y:S02]  /*d500*/  IADD3 R6, P1, R36, R246.reuse, RZ ;  /* 0x000000f624067210 */ /* 0x088fe40007f3e0ff */
[----:B------:R-:W-:Y:S02]  /*d510*/  IMAD.IADD R233, R139, 0x1, R0 ;  /* 0x000000018be97824 */ /* 0x000fe400078e0200 */
[----:B------:R-:W-:Y:S01]  /*d520*/  IMAD.IADD R232, R0, 0x1, R238 ;  /* 0x0000000100e87824 */ /* 0x000fe200078e02ee */
[----:B------:R-:W-:Y:S01]  /*d530*/  LOP3.LUT R0, R136, R137, RZ, 0xfc, !PT ;  /* 0x0000008988007212 */ /* 0x000fe200078efcff */
[--C-:B------:R-:W-:Y:S01]  /*d540*/  IMAD.X R7, R37, 0x1, R245.reuse, P1 ;  /* 0x0000000125077824 */ /* 0x100fe200008e06f5 */
[----:B--2---:R-:W-:Y:S01]  /*d550*/  IADD3 R12, P1, R22, R246, RZ ;  /* 0x000000f6160c7210 */ /* 0x004fe20007f3e0ff */
[----:B------:R-:W-:Y:S03]  /*d560*/  HMMA.16816.F32 R36, R16, R86, R112 ;  /* 0x000000561024723c */ /* 0x000fe60000001870 */
[----:B------:R1:W-:Y:S01]  /*d570*/  LDGSTS.E.BYPASS.LTC128B.128 [R248+0x2100], [R6.64], !P6 ;  /* 0x0210000006f87fae */ /* 0x0003e2000f101d56 */
[----:B------:R-:W-:Y:S01]  /*d580*/  IMAD.X R13, R23, 0x1, R245, P1 ;  /* 0x00000001170d7824 */ /* 0x000fe200008e06f5 */
[----:B------:R-:W-:-:S02]  /*d590*/  ISETP.LT.OR P1, PT, R68, 0x61, P0 ;  /* 0x000000614400780c */ /* 0x000fc40000721670 */
[----:B------:R-:W-:Y:S01]  /*d5a0*/  PLOP3.LUT P6, PT, PT, PT, UP0, 0x80, 0x0 ;  /* 0x000000000000781c */ /* 0x000fe20003fcf008 */
[C---:B------:R-:W-:Y:S01]  /*d5b0*/  HMMA.16816.F32 R92, R16.reuse, R28, R92 ;  /* 0x0000001c105c723c */ /* 0x040fe2000000185c */
[----:B------:R2:W-:Y:S07]  /*d5c0*/  LDGSTS.E.BYPASS.LTC128B.128 [R248+0x2900], [R12.64], !P4 ;  /* 0x029000000cf87fae */ /* 0x0005ee000e101d56 */
[C---:B------:R-:W-:Y:S08]  /*d5d0*/  HMMA.16816.F32 R124, R16.reuse, R82, R124 ;  /* 0x00000052107c723c */ /* 0x040ff0000000187c */
[----:B------:R-:W-:Y:S01]  /*d5e0*/  HMMA.16816.F32 R216, R16, R78, R128 ;  /* 0x0000004e10d8723c */ /* 0x000fe20000001880 */
[----:B-1----:R-:W-:-:S07]  /*d5f0*/  IADD3 R6, P0, R2, R246, RZ ;  /* 0x000000f602067210 */ /* 0x002fce0007f1e0ff */
[----:B------:R-:W-:Y:S01]  /*d600*/  HMMA.16816.F32 R200, R16, R50, R132 ;  /* 0x0000003210c8723c */ /* 0x000fe20000001884 */
[----:B------:R-:W-:-:S05]  /*d610*/  IMAD.X R7, R5, 0x1, R245, P0 ;  /* 0x0000000105077824 */ /* 0x000fca00000e06f5 */
[----:B------:R1:W-:Y:S02]  /*d620*/  LDGSTS.E.BYPASS.LTC128B.128 [R248+0x3100], [R6.64], !P1 ;  /* 0x0310000006f87fae */ /* 0x0003e4000c901d56 */
[C---:B------:R-:W-:Y:S02]  /*d630*/  HMMA.16816.F32 R112, R16.reuse, R34, R156 ;  /* 0x000000221070723c */ /* 0x040fe4000000189c */
[----:B----4-:R-:W-:Y:S04]  /*d640*/  LDSM.16.M88.4 R20, [R235+0x9100] ;  /* 0x00910000eb14783b */ /* 0x010fe80000000200 */
[----:B------:R-:W3:Y:S02]  /*d650*/  LDSM.16.M88.4 R72, [R233+0x3900] ;  /* 0x00390000e948783b */ /* 0x000ee40000000200 */
[C---:B------:R-:W-:Y:S02]  /*d660*/  HMMA.16816.F32 R196, R16.reuse, R30, R160 ;  /* 0x0000001e10c4723c */ /* 0x040fe400000018a0 */
[----:B------:R-:W4:Y:S04]  /*d670*/  LDSM.16.M88.4 R56, [R233+0x5900] ;  /* 0x00590000e938783b */ /* 0x000f280000000200 */
[----:B------:R-:W5:Y:S02]  /*d680*/  LDSM.16.M88.4 R88, [R233+0x6900] ;  /* 0x00690000e958783b */ /* 0x000f640000000200 */
[----:B------:R-:W-:Y:S02]  /*d690*/  HMMA.16816.F32 R176, R16, R26, R176 ;  /* 0x0000001a10b0723c */ /* 0x000fe400000018b0 */
[----:B------:R-:W1:Y:S04]  /*d6a0*/  LDSM.16.M88.4 R60, [R233+0x5100] ;  /* 0x00510000e93c783b */ /* 0x000e680000000200 */
[----:B------:R-:W1:Y:S02]  /*d6b0*/  LDSM.16.M88.4 R64, [R233+0x4900] ;  /* 0x00490000e940783b */ /* 0x000e640000000200 */
[C---:B------:R-:W-:Y:S02]  /*d6c0*/  HMMA.16816.F32 R184, R8.reuse, R84, R184 ;  /* 0x0000005408b8723c */ /* 0x040fe400000018b8 */
[----:B------:R-:W1:Y:S04]  /*d6d0*/  LDSM.16.M88.4 R52, [R233+0x6100] ;  /* 0x00610000e934783b */ /* 0x000e680000000200 */
[----:B------:R-:W1:Y:S02]  /*d6e0*/  LDSM.16.M88.4 R16, [R235+0x7100] ;  /* 0x00710000eb10783b */ /* 0x000e640000000200 */
[C---:B------:R-:W-:Y:S02]  /*d6f0*/  HMMA.16816.F32 R188, R8.reuse, R80, R188 ;  /* 0x0000005008bc723c */ /* 0x040fe400000018bc */
[----:B------:R-:W1:Y:S04]  /*d700*/  LDSM.16.M88.4 R68, [R233+0x4100] ;  /* 0x00410000e944783b */ /* 0x000e680000000200 */
[----:B--2---:R-:W-:Y:S02]  /*d710*/  LDSM.16.M88.4 R12, [R236+0x7100] ;  /* 0x00710000ec0c783b */ /* 0x004fe40000000200 */
[C---:B------:R-:W-:Y:S02]  /*d720*/  HMMA.16816.F32 R84, R8.reuse, R86, R228 ;  /* 0x000000560854723c */ /* 0x040fe400000018e4 */
[----:B------:R-:W0:Y:S06]  /*d730*/  LDGDEPBAR ;  /* 0x00000000000079af */ /* 0x000e2c0000000000 */
[C---:B------:R-:W-:Y:S08]  /*d740*/  HMMA.16816.F32 R192, R8.reuse, R76, R152 ;  /* 0x0000004c08c0723c */ /* 0x040ff00000001898 */
[C---:B------:R-:W-:Y:S08]  /*d750*/  HMMA.16816.F32 R80, R8.reuse, R82, R224 ;  /* 0x000000520850723c */ /* 0x040ff000000018e0 */
[C---:B------:R-:W-:Y:S08]  /*d760*/  HMMA.16816.F32 R204, R8.reuse, R48, R148 ;  /* 0x0000003008cc723c */ /* 0x040ff00000001894 */
[C---:B------:R-:W-:Y:S08]  /*d770*/  HMMA.16816.F32 R76, R8.reuse, R78, R172 ;  /* 0x0000004e084c723c */ /* 0x040ff000000018ac */
[C---:B------:R-:W-:Y:S01]  /*d780*/  HMMA.16816.F32 R152, R8.reuse, R50, R168 ;  /* 0x000000320898723c */ /* 0x040fe200000018a8 */
[----:B------:R-:W-:Y:S07]  /*d790*/  LDSM.16.M88.4 R48, [R232] ;  /* 0x00000000e830783b */ /* 0x000fee0000000200 */
[C---:B------:R-:W-:Y:S08]  /*d7a0*/  HMMA.16816.F32 R208, R8.reuse, R32, R144 ;  /* 0x0000002008d0723c */ /* 0x040ff00000001890 */
[C---:B------:R-:W-:Y:S01]  /*d7b0*/  HMMA.16816.F32 R164, R8.reuse, R34, R164 ;  /* 0x0000002208a4723c */ /* 0x040fe200000018a4 */
[----:B------:R-:W-:Y:S07]  /*d7c0*/  LDSM.16.M88.4 R32, [R232+0x2000] ;  /* 0x00200000e820783b */ /* 0x000fee0000000200 */
[C---:B------:R-:W-:Y:S08]  /*d7d0*/  HMMA.16816.F32 R212, R8.reuse, R28, R140 ;  /* 0x0000001c08d4723c */ /* 0x040ff0000000188c */
[C---:B------:R-:W-:Y:S08]  /*d7e0*/  HMMA.16816.F32 R220, R8.reuse, R24, R120 ;  /* 0x0000001808dc723c */ /* 0x040ff00000001878 */
[C---:B------:R-:W-:Y:S01]  /*d7f0*/  HMMA.16816.F32 R180, R8.reuse, R30, R180 ;  /* 0x0000001e08b4723c */ /* 0x040fe200000018b4 */
[----:B------:R-:W-:Y:S07]  /*d800*/  LDSM.16.M88.4 R28, [R232+0x2800] ;  /* 0x00280000e81c783b */ /* 0x000fee0000000200 */
[----:B------:R-:W-:Y:S01]  /*d810*/  HMMA.16816.F32 R172, R8, R26, R116 ;  /* 0x0000001a08ac723c */ /* 0x000fe20000001874 */
[----:B------:R-:W-:Y:S04]  /*d820*/  LDSM.16.M88.4 R8, [R236+0x9100] ;  /* 0x00910000ec08783b */ /* 0x000fe80000000200 */
[----:B------:R-:W-:Y:S03]  /*d830*/  LDSM.16.M88.4 R24, [R232+0x3000] ;  /* 0x00300000e818783b */ /* 0x000fe60000000200 */
[C---:B---3--:R-:W-:Y:S01]  /*d840*/  HMMA.16816.F32 R128, R20.reuse, R74, R36 ;  /* 0x0000004a1480723c */ /* 0x048fe20000001824 */
[----:B------:R-:W2:Y:S07]  /*d850*/  LDSM.16.M88.4 R36, [R232+0x1800] ;  /* 0x00180000e824783b */ /* 0x000eae0000000200 */
[C---:B----4-:R-:W-:Y:S01]  /*d860*/  HMMA.16816.F32 R144, R20.reuse, R56, R44 ;  /* 0x000000381490723c */ /* 0x050fe2000000182c */
[----:B------:R-:W3:Y:S07]  /*d870*/  LDSM.16.M88.4 R44, [R232+0x800] ;  /* 0x00080000e82c783b */ /* 0x000eee0000000200 */
[----:B-----5:R-:W-:Y:S01]  /*d880*/  HMMA.16816.F32 R132, R20, R88, R40 ;  /* 0x000000581484723c */ /* 0x020fe20000001828 */
[----:B------:R-:W4:Y:S01]  /*d890*/  LDSM.16.M88.4 R40, [R232+0x1000] ;  /* 0x00100000e828783b */ /* 0x000f220000000200 */
[----:B------:R-:W-:-:S06]  /*d8a0*/  DEPBAR.LE SB0, 0x0 ;  /* 0x000080000000791a */ /* 0x000fcc0000000000 */
[C---:B-1----:R-:W-:Y:S08]  /*d8b0*/  HMMA.16816.F32 R148, R20.reuse, R60, R96 ;  /* 0x0000003c1494723c */ /* 0x042ff00000001860 */
[C---:B------:R-:W-:Y:S08]  /*d8c0*/  HMMA.16816.F32 R156, R20.reuse, R64, R100 ;  /* 0x00000040149c723c */ /* 0x040ff00000001864 */
[----:B------:R-:W-:Y:S08]  /*d8d0*/  HMMA.16816.F32 R140, R20, R52, R92 ;  /* 0x00000034148c723c */ /* 0x000ff0000000185c */
[----:B------:R-:W-:Y:S08]  /*d8e0*/  HMMA.16816.F32 R96, R16, R74, R84 ;  /* 0x0000004a1060723c */ /* 0x000ff00000001854 */
[C---:B------:R-:W-:Y:S08]  /*d8f0*/  HMMA.16816.F32 R168, R20.reuse, R72, R108 ;  /* 0x0000004814a8723c */ /* 0x040ff0000000186c */
[C---:B------:R-:W-:Y:S08]  /*d900*/  HMMA.16816.F32 R160, R20.reuse, R68, R104 ;  /* 0x0000004414a0723c */ /* 0x040ff00000001868 */
        /* <DEDUP_REMOVED lines=19> */
[C---:B--2---:R-:W-:Y:S08]  /*da40*/  HMMA.16816.F32 R164, R8.reuse, R36, R148 ;  /* 0x0000002408a4723c */ /* 0x044ff00000001894 */
[C---:B------:R-:W-:Y:S08]  /*da50*/  HMMA.16816.F32 R168, R8.reuse, R48, R168 ;  /* 0x0000003008a8723c */ /* 0x040ff000000018a8 */
[C---:B------:R-:W-:Y:S08]  /*da60*/  HMMA.16816.F32 R128, R8.reuse, R50, R128 ;  /* 0x000000320880723c */ /* 0x040ff00000001880 */
[----:B------:R-:W-:Y:S08]  /*da70*/  HMMA.16816.F32 R148, R8, R38, R116 ;  /* 0x000000260894723c */ /* 0x000ff00000001874 */
[C---:B------:R-:W-:Y:S08]  /*da80*/  HMMA.16816.F32 R100, R12.reuse, R48, R100 ;  /* 0x000000300c64723c */ /* 0x040ff00000001864 */
[C---:B------:R-:W-:Y:S08]  /*da90*/  HMMA.16816.F32 R96, R12.reuse, R50, R96 ;  /* 0x000000320c60723c */ /* 0x040ff00000001860 */
[C---:B------:R-:W-:Y:S08]  /*daa0*/  HMMA.16816.F32 R72, R12.reuse, R36, R72 ;  /* 0x000000240c48723c */ /* 0x040ff00000001848 */
[----:B------:R-:W-:Y:S08]  /*dab0*/  HMMA.16816.F32 R68, R12, R38, R68 ;  /* 0x000000260c44723c */ /* 0x000ff00000001844 */
[C---:B---3--:R-:W-:Y:S08]  /*dac0*/  HMMA.16816.F32 R160, R8.reuse, R44, R160 ;  /* 0x0000002c08a0723c */ /* 0x048ff000000018a0 */
[C---:B------:R-:W-:Y:S08]  /*dad0*/  HMMA.16816.F32 R124, R8.reuse, R46, R124 ;  /* 0x0000002e087c723c */ /* 0x040ff0000000187c */
[C---:B------:R-:W-:Y:S08]  /*dae0*/  HMMA.16816.F32 R172, R8.reuse, R24, R132 ;  /* 0x0000001808ac723c */ /* 0x040ff00000001884 */
[----:B------:R-:W-:Y:S08]  /*daf0*/  HMMA.16816.F32 R104, R8, R26, R104 ;  /* 0x0000001a0868723c */ /* 0x000ff00000001868 */
[C---:B------:R-:W-:Y:S08]  /*db00*/  HMMA.16816.F32 R92, R12.reuse, R44, R92 ;  /* 0x0000002c0c5c723c */ /* 0x040ff0000000185c */
[C---:B------:R-:W-:Y:S08]  /*db10*/  HMMA.16816.F32 R48, R12.reuse, R46, R84 ;  /* 0x0000002e0c30723c */ /* 0x040ff00000001854 */
[----:B------:R-:W-:Y:S07]  /*db20*/  HMMA.16816.F32 R36, R12, R24, R20 ;  /* 0x000000180c24723c */ /* 0x000fee0000001814 */
[----:B------:R-:W-:Y:S01]  /*db30*/  P2R R20, PR, RZ, 0x40 ;  /* 0x00000040ff147803 */ /* 0x000fe20000000000 */
[C---:B----4-:R-:W-:Y:S08]  /*db40*/  HMMA.16816.F32 R156, R8.reuse, R40, R156 ;  /* 0x00000028089c723c */ /* 0x050ff0000000189c */
        /* <DEDUP_REMOVED lines=14> */
[----:B------:R-:W-:Y:S01]  /*dc30*/  IMAD.U32 R2, RZ, RZ, UR17 ;  /* 0x00000011ff027e24 */ /* 0x000fe2000f8e00ff */
[----:B------:R-:W-:Y:S01]  /*dc40*/  ISETP.NE.AND P6, PT, R252, 0x1, PT ;  /* 0x00000001fc00780c */ /* 0x000fe20003fc5270 */
        /* <DEDUP_REMOVED lines=37> */
[----:B------:R-:W-:Y:S01]  /*dea0*/  SHFL.IDX PT, R5, R5, 0x6, 0x181f ;  /* 0x00d81f0005057f89 */ /* 0x000fe200000e0000 */
[----:B---3--:R-:W-:-:S03]  /*deb0*/  IMAD.X R9, R9, 0x1, R245, P1 ;  /* 0x0000000109097824 */ /* 0x008fc600008e06f5 */
[----:B------:R-:W1:Y:S01]  /*dec0*/  SHFL.IDX PT, R19, R2, 0x3, 0x181f ;  /* 0x00781f0002137f89 */ /* 0x000e6200000e0000 */
[----:B----4-:R-:W-:Y:S01]  /*ded0*/  IMAD.X R7, R11, 0x1, R245, P0 ;  /* 0x000000010b077824 */ /* 0x010fe200000e06f5 */
[-C--:B------:R-:W-:Y:S02]  /*dee0*/  IADD3 R14, P0, R10, R246.reuse, RZ ;  /* 0x000000f60a0e7210 */ /* 0x080fe40007f1e0ff */
[----:B------:R-:W2:Y:S01]  /*def0*/  SHFL.IDX PT, R18, R2, 0x4, 0x181f ;  /* 0x00981f0002127f89 */ /* 0x000ea200000e0000 */
[----:B-----5:R-:W-:-:S03]  /*df00*/  IADD3 R12, P4, R12, R246, RZ ;  /* 0x000000f60c0c7210 */ /* 0x020fc60007f9e0ff */
[----:B------:R-:W3:Y:S01]  /*df10*/  SHFL.IDX PT, R17, R2, 0x5, 0x181f ;  /* 0x00b81f0002117f89 */ /* 0x000ee200000e0000 */
[----:B------:R-:W-:-:S03]  /*df20*/  IADD3 R10, P2, R13, R246, RZ ;  /* 0x000000f60d0a7210 */ /* 0x000fc60007f5e0ff */
[----:B------:R-:W4:Y:S01]  /*df30*/  SHFL.IDX PT, R2, R2, 0x6, 0x181f ;  /* 0x00d81f0002027f89 */ /* 0x000f2200000e0000 */
[----:B------:R-:W-:-:S03]  /*df40*/  IMAD.X R15, R15, 0x1, R245, P0 ;  /* 0x000000010f0f7824 */ /* 0x000fc600000e06f5 */
        /* <DEDUP_REMOVED lines=13> */
.L_x_132:
[----:B------:R-:W-:Y:S01]  /*e020*/  LOP3.LUT R2, R138, 0xffffffe0, RZ, 0xc0, !PT ;  /* 0xffffffe08a027812 */ /* 0x000fe200078ec0ff */
[----:B-1----:R-:W-:Y:S01]  /*e030*/  IMAD.MOV.U32 R6, RZ, RZ, -0x2 ;  /* 0xfffffffeff067424 */ /* 0x002fe200078e00ff */
[----:B------:R-:W-:Y:S01]  /*e040*/  STL [R1+0x34], R241 ;  /* 0x000034f101007387 */ /* 0x000fe20000100800 */
[----:B------:R-:W-:Y:S02]  /*e050*/  SHF.L.U32 R228, R0, 0x1, RZ ;  /* 0x0000000100e47819 */ /* 0x000fe400000006ff */
[----:B------:R-:W-:Y:S01]  /*e060*/  IMAD.IADD R2, R247, 0x1, -R2 ;  /* 0x00000001f7027824 */ /* 0x000fe200078e0a02 */
[----:B------:R-:W-:Y:S02]  /*e070*/  STL [R1+0x30], R240 ;  /* 0x000030f001007387 */ /* 0x000fe40000100800 */
[----:B------:R-:W-:-:S02]  /*e080*/  IMAD R229, R4, 0x2, R228 ;  /* 0x0000000204e57824 */ /* 0x000fc400078e02e4 */
[----:B------:R-:W-:Y:S01]  /*e090*/  SHF.R.S32.HI R5, RZ, 0x1f, R2 ;  /* 0x0000001fff057819 */ /* 0x000fe20000011402 */
[----:B------:R-:W-:Y:S01]  /*e0a0*/  STL [R1+0x2c], R239 ;  /* 0x00002cef01007387 */ /* 0x000fe20000100800 */
[----:B------:R-:W-:Y:S02]  /*e0b0*/  IMAD R231, R3, 0x2, R228 ;  /* 0x0000000203e77824 */ /* 0x000fe400078e02e4 */
[----:B------:R-:W-:Y:S01]  /*e0c0*/  LEA.HI R5, R5, R2, RZ, 0x2 ;  /* 0x0000000205057211 */ /* 0x000fe200078f10ff */
[----:B------:R1:W-:Y:S01]  /*e0d0*/  STL [R1+0x28], R238 ;  /* 0x000028ee01007387 */ /* 0x0003e20000100800 */
[----:B------:R-:W-:Y:S02]  /*e0e0*/  IMAD R230, R3, 0x2, R229 ;  /* 0x0000000203e67824 */ /* 0x000fe400078e02e5 */
[----:B------:R-:W-:Y:S01]  /*e0f0*/  LOP3.LUT R5, R5, 0x7ffffffc, RZ, 0xc0, !PT ;  /* 0x7ffffffc05057812 */ /* 0x000fe200078ec0ff */
[----:B------:R-:W-:Y:S04]  /*e100*/  STL [R1+0x24], R237 ;  /* 0x000024ed01007387 */ /* 0x000fe80000100800 */
[----:B------:R-:W-:Y:S01]  /*e110*/  IMAD.IADD R2, R2, 0x1, -R5 ;  /* 0x0000000102027824 */ /* 0x000fe200078e0a05 */
[----:B------:R-:W-:Y:S03]  /*e120*/  STL [R1+0x20], R236 ;  /* 0x000020ec01007387 */ /* 0x000fe60000100800 */
[----:B------:R-:W-:Y:S01]  /*e130*/  IMAD R2, R2, R6, UR11 ;  /* 0x0000000b02027e24 */ /* 0x000fe2000f8e0206 */
[----:B------:R-:W-:Y:S04]  /*e140*/  STL [R1+0x1c], R235 ;  /* 0x00001ceb01007387 */ /* 0x000fe80000100800 */
[C---:B------:R-:W-:Y:S01]  /*e150*/  ISETP.GT.AND P0, PT, R2.reuse, RZ, PT ;  /* 0x000000ff0200720c */ /* 0x040fe20003f04270 */
[----:B------:R-:W-:Y:S01]  /*e160*/  STL [R1+0x18], R234 ;  /* 0x000018ea01007387 */ /* 0x000fe20000100800 */
[----:B------:R-:W-:-:S02]  /*e170*/  ISETP.GT.AND P1, PT, R2, 0x1, PT ;  /* 0x000000010200780c */ /* 0x000fc40003f24270 */
[----:B------:R-:W-:Y:S01]  /*e180*/  ISETP.GT.AND P2, PT, R2, 0x8, PT ;  /* 0x000000080200780c */ /* 0x000fe20003f44270 */
[----:B------:R-:W-:Y:S01]  /*e190*/  STL [R1+0x14], R233 ;  /* 0x000014e901007387 */ /* 0x000fe20000100800 */
[----:B------:R-:W-:Y:S02]  /*e1a0*/  FSEL R10, R100, -INF , P0 ;  /* 0xff800000640a7808 */ /* 0x000fe40000000000 */
[----:B------:R-:W-:Y:S01]  /*e1b0*/  FSEL R29, R101, -INF , P1 ;  /* 0xff800000651d7808 */ /* 0x000fe20000800000 */
[----:B------:R2:W-:Y:S01]  /*e1c0*/  STL [R1+0x10], R232 ;  /* 0x000010e801007387 */ /* 0x0005e20000100800 */
[----:B------:R-:W-:Y:S02]  /*e1d0*/  FSEL R16, R170, -INF , P0 ;  /* 0xff800000aa107808 */ /* 0x000fe40000000000 */
[----:B------:R-:W-:Y:S01]  /*e1e0*/  FSEL R12, R168, -INF , P0 ;  /* 0xff800000a80c7808 */ /* 0x000fe20000000000 */
[----:B------:R-:W-:Y:S01]  /*e1f0*/  STL [R1+0xc], R139 ;  /* 0x00000c8b01007387 */ /* 0x000fe20000100800 */
[----:B------:R-:W-:-:S02]  /*e200*/  FSEL R32, R102, -INF , P0 ;  /* 0xff80000066207808 */ /* 0x000fc40000000000 */
[----:B------:R-:W-:Y:S01]  /*e210*/  FSEL R13, R169, -INF , P1 ;  /* 0xff800000a90d7808 */ /* 0x000fe20000800000 */
[----:B------:R-:W0:Y:S01]  /*e220*/  LDGDEPBAR ;  /* 0x00000000000079af */ /* 0x000e220000000000 */
[----:B------:R-:W-:Y:S02]  /*e230*/  ISETP.GT.AND P0, PT, R2, 0x9, PT ;  /* 0x000000090200780c */ /* 0x000fe40003f04270 */
[----:B------:R-:W-:Y:S02]  /*e240*/  FSEL R30, R96, -INF , P2 ;  /* 0xff800000601e7808 */ /* 0x000fe40001000000 */
[----:B------:R-:W-:Y:S02]  /*e250*/  FMNMX.FTZ R5, R10, R29, !PT ;  /* 0x0000001d0a057209 */ /* 0x000fe40007810000 */
[----:B------:R-:W-:Y:S02]  /*e260*/  FSEL R17, R171, -INF , P1 ;  /* 0xff800000ab117808 */ /* 0x000fe40000800000 */
[----:B------:R-:W-:-:S02]  /*e270*/  FSEL R33, R103, -INF , P1 ;  /* 0xff80000067217808 */ /* 0x000fc40000800000 */
[----:B------:R-:W-:Y:S02]  /*e280*/  FSEL R14, R128, -INF , P2 ;  /* 0xff800000800e7808 */ /* 0x000fe40001000000 */
[----:B------:R-:W-:Y:S02]  /*e290*/  ISETP.GT.AND P1, PT, R2, 0x10, PT ;  /* 0x000000100200780c */ /* 0x000fe40003f24270 */
[----:B------:R-:W-:Y:S02]  /*e2a0*/  FSEL R31, R97, -INF , P0 ;  /* 0xff800000611f7808 */ /* 0x000fe40000000000 */
[----:B------:R-:W-:Y:S02]  /*e2b0*/  FMNMX.FTZ R6, R12, R13, !PT ;  /* 0x0000000d0c067209 */ /* 0x000fe40007810000 */
[----:B------:R-:W-:Y:S02]  /*e2c0*/  FMNMX.FTZ R5, R30, R5, !PT ;  /* 0x000000051e057209 */ /* 0x000fe40007810000 */
[----:B------:R-:W-:-:S02]  /*e2d0*/  FSEL R18, R130, -INF , P2 ;  /* 0xff80000082127808 */ /* 0x000fc40001000000 */
[----:B------:R-:W-:Y:S02]  /*e2e0*/  FSEL R34, R98, -INF , P2 ;  /* 0xff80000062227808 */ /* 0x000fe40001000000 */
[----:B------:R-:W-:Y:S02]  /*e2f0*/  FSEL R15, R129, -INF , P0 ;  /* 0xff800000810f7808 */ /* 0x000fe40000000000 */
[----:B------:R-:W-:Y:S02]  /*e300*/  ISETP.GT.AND P2, PT, R2, 0x11, PT ;  /* 0x000000110200780c */ /* 0x000fe40003f44270 */
[----:B------:R-:W-:Y:S02]  /*e310*/  FSEL R89, R92, -INF , P1 ;  /* 0xff8000005c597808 */ /* 0x000fe40000800000 */
[----:B------:R-:W-:Y:S02]  /*e320*/  FMNMX.FTZ R6, R14, R6, !PT ;  /* 0x000000060e067209 */ /* 0x000fe40007810000 */
[----:B------:R-:W-:-:S02]  /*e330*/  FMNMX.FTZ R5, R31, R5, !PT ;  /* 0x000000051f057209 */ /* 0x000fc40007810000 */
[----:B------:R-:W-:Y:S02]  /*e340*/  FSEL R28, R131, -INF , P0 ;  /* 0xff800000831c7808 */ /* 0x000fe40000000000 */
[----:B------:R-:W-:Y:S02]  /*e350*/  FSEL R35, R99, -INF , P0 ;  /* 0xff80000063237808 */ /* 0x000fe40000000000 */
[----:B------:R-:W-:Y:S02]  /*e360*/  ISETP.GT.AND P0, PT, R2, 0x18, PT ;  /* 0x000000180200780c */ /* 0x000fe40003f04270 */
[----:B------:R-:W-:Y:S02]  /*e370*/  FSEL R40, R160, -INF , P1 ;  /* 0xff800000a0287808 */ /* 0x000fe40000800000 */
[----:B------:R-:W-:Y:S02]  /*e380*/  FSEL R90, R93, -INF , P2 ;  /* 0xff8000005d5a7808 */ /* 0x000fe40001000000 */
[----:B------:R-:W-:-:S02]  /*e390*/  FMNMX.FTZ R6, R15, R6, !PT ;  /* 0x000000060f067209 */ /* 0x000fc40007810000 */
[----:B------:R-:W-:Y:S02]  /*e3a0*/  FMNMX.FTZ R5, R89, R5, !PT ;  /* 0x0000000559057209 */ /* 0x000fe40007810000 */
[----:B------:R-:W-:Y:S02]  /*e3b0*/  FSEL R85, R162, -INF , P1 ;  /* 0xff800000a2557808 */ /* 0x000fe40000800000 */
[----:B------:R-:W-:Y:S02]  /*e3c0*/  FSEL R97, R94, -INF , P1 ;  /* 0xff8000005e617808 */ /* 0x000fe40000800000 */
[----:B------:R-:W-:Y:S02]  /*e3d0*/  ISETP.GT.AND P1, PT, R2, 0x19, PT ;  /* 0x000000190200780c */ /* 0x000fe40003f24270 */
[----:B------:R-:W-:Y:S02]  /*e3e0*/  FSEL R87, R126, -INF , P0 ;  /* 0xff8000007e577808 */ /* 0x000fe40000000000 */
[----:B------:R-:W-:-:S02]  /*e3f0*/  FSEL R80, R124, -INF , P0 ;  /* 0xff8000007c507808 */ /* 0x000fc40000000000 */
[----:B------:R-:W-:Y:S02]  /*e400*/  FSEL R117, R50, -INF , P0 ;  /* 0xff80000032757808 */ /* 0x000fe40000000000 */
[----:B------:R-:W-:Y:S02]  /*e410*/  FSEL R91, R48, -INF , P0 ;  /* 0xff800000305b7808 */ /* 0x000fe40000000000 */
[----:B------:R-:W-:Y:S02]  /*e420*/  FSEL R41, R161, -INF , P2 ;  /* 0xff800000a1297808 */ /* 0x000fe40001000000 */
[----:B------:R-:W-:Y:S02]  /*e430*/  ISETP.GT.AND P0, PT, R2, 0x21, PT ;  /* 0x000000210200780c */ /* 0x000fe40003f04270 */
        /* <DEDUP_REMOVED lines=8> */
[C---:B------:R-:W-:Y:S02]  /*e4c0*/  ISETP.GT.AND P2, PT, R2.reuse, 0x20, PT ;  /* 0x000000200200780c */ /* 0x040fe40003f44270 */
[----:B------:R-:W-:Y:S02]  /*e4d0*/  FSEL R125, R159, -INF , P0 ;  /* 0xff8000009f7d7808 */ /* 0x000fe40000000000 */
[----:B------:R-:W-:Y:S02]  /*e4e0*/  FSEL R121, R157, -INF , P0 ;  /* 0xff8000009d797808 */ /* 0x000fe40000000000 */
[----:B------:R-:W-:Y:S02]  /*e4f0*/  ISETP.GT.AND P1, PT, R2, 0x28, PT ;  /* 0x000000280200780c */ /* 0x000fe40003f24270 */
[----:B------:R-:W-:Y:S02]  /*e500*/  FSEL R133, R47, -INF , P0 ;  /* 0xff8000002f857808 */ /* 0x000fe40000000000 */
[----:B------:R-:W-:-:S02]  /*e510*/  FSEL R129, R45, -INF , P0 ;  /* 0xff8000002d817808 */ /* 0x000fc40000000000 */
[----:B------:R-:W-:Y:S02]  /*e520*/  FMNMX.FTZ R6, R41, R6, !PT ;  /* 0x0000000629067209 */ /* 0x000fe40007810000 */
[----:B------:R-:W-:Y:S02]  /*e530*/  FMNMX.FTZ R5, R91, R5, !PT ;  /* 0x000000055b057209 */ /* 0x000fe40007810000 */
[----:B------:R-:W-:Y:S02]  /*e540*/  ISETP.GT.AND P0, PT, R2, 0x30, PT ;  /* 0x000000300200780c */ /* 0x000fe40003f04270 */
[----:B------:R-:W-:Y:S02]  /*e550*/  FSEL R120, R156, -INF , P2 ;  /* 0xff8000009c787808 */ /* 0x000fe40001000000 */
[----:B------:R-:W-:Y:S02]  /*e560*/  FSEL R119, R44, -INF , P2 ;  /* 0xff8000002c777808 */ /* 0x000fe40001000000 */
[----:B------:R-:W-:-:S02]  /*e570*/  FSEL R126, R154, -INF , P1 ;  /* 0xff8000009a7e7808 */ /* 0x000fc40000800000 */
[----:B------:R-:W-:Y:S02]  /*e580*/  FMNMX.FTZ R6, R80, R6, !PT ;  /* 0x0000000650067209 */ /* 0x000fe40007810000 */
[----:B------:R-:W-:Y:S02]  /*e590*/  FMNMX.FTZ R5, R96, R5, !PT ;  /* 0x0000000560057209 */ /* 0x000fe40007810000 */
[----:B------:R-:W-:Y:S02]  /*e5a0*/  FSEL R156, R166, -INF , P0 ;  /* 0xff800000a69c7808 */ /* 0x000fe40000000000 */
[----:B------:R-:W-:Y:S02]  /*e5b0*/  FSEL R154, R164, -INF , P0 ;  /* 0xff800000a49a7808 */ /* 0x000fe40000000000 */
[----:B------:R-:W-:Y:S02]  /*e5c0*/  FSEL R159, R74, -INF , P0 ;  /* 0xff8000004a9f7808 */ /* 0x000fe40000000000 */
[----:B------:R-:W-:-:S02]  /*e5d0*/  FSEL R131, R72, -INF , P0 ;  /* 0xff80000048837808 */ /* 0x000fc40000000000 */
[----:B------:R-:W-:Y:S02]  /*e5e0*/  ISETP.GT.AND P0, PT, R2, 0x40, PT ;  /* 0x000000400200780c */ /* 0x000fe40003f04270 */
[----:B------:R-:W-:Y:S02]  /*e5f0*/  FMNMX.FTZ R6, R84, R6, !PT ;  /* 0x0000000654067209 */ /* 0x000fe40007810000 */
        /* <DEDUP_REMOVED lines=9> */
[----:B------:R-:W-:-:S02]  /*e690*/  ISETP.GT.AND P4, PT, R2, 0x29, PT ;  /* 0x000000290200780c */ /* 0x000fc40003f84270 */
[C---:B------:R-:W-:Y:S02]  /*e6a0*/  ISETP.GT.AND P1, PT, R2.reuse, 0x39, PT ;  /* 0x000000390200780c */ /* 0x040fe40003f24270 */
        /* <DEDUP_REMOVED lines=17> */
[C---:B------:R-:W-:Y:S02]  /*e7c0*/  ISETP.GT.AND P2, PT, R2.reuse, 0x31, PT ;  /* 0x000000310200780c */ /* 0x040fe40003f44270 */
[C---:B------:R-:W-:Y:S02]  /*e7d0*/  ISETP.GT.AND P1, PT, R2.reuse, 0x50, PT ;  /* 0x000000500200780c */ /* 0x040fe40003f24270 */
[----:B------:R-:W-:Y:S02]  /*e7e0*/  ISETP.GT.AND P0, PT, R2, 0x59, PT ;  /* 0x000000590200780c */ /* 0x000fe40003f04270 */
[----:B------:R-:W-:Y:S02]  /*e7f0*/  FMNMX.FTZ R7, R28, R7, !PT ;  /* 0x000000071c077209 */ /* 0x000fe40007810000 */
        /* <DEDUP_REMOVED lines=8> */
[----:B------:R-:W-:Y:S02]  /*e880*/  FSEL R152, R73, -INF , P2 ;  /* 0xff80000049987808 */ /* 0x000fe40001000000 */
        /* <DEDUP_REMOVED lines=31> */
[----:B--2---:R-:W-:Y:S02]  /*ea80*/  FSEL R232, R38, -INF , P0 ;  /* 0xff80000026e87808 */ /* 0x004fe40000000000 */
[----:B------:R-:W-:Y:S02]  /*ea90*/  FSEL R234, R36, -INF , P0 ;  /* 0xff80000024ea7808 */ /* 0x000fe40000000000 */
[----:B------:R-:W-:Y:S02]  /*eaa0*/  FMNMX.FTZ R7, R86, R7, !PT ;  /* 0x0000000756077209 */ /* 0x000fe40007810000 */
[----:B------:R-:W-:-:S02]  /*eab0*/  ISETP.GT.AND P4, PT, R2, 0x48, PT ;  /* 0x000000480200780c */ /* 0x000fc40003f84270 */
[C---:B------:R-:W-:Y:S02]  /*eac0*/  ISETP.GT.AND P2, PT, R2.reuse, 0x61, PT ;  /* 0x000000610200780c */ /* 0x040fe40003f44270 */
[C---:B------:R-:W-:Y:S02]  /*ead0*/  ISETP.GT.AND P1, PT, R2.reuse, 0x68, PT ;  /* 0x000000680200780c */ /* 0x040fe40003f24270 */
[----:B------:R-:W-:Y:S02]  /*eae0*/  ISETP.GT.AND P0, PT, R2, 0x69, PT ;  /* 0x000000690200780c */ /* 0x000fe40003f04270 */
        /* <DEDUP_REMOVED lines=13> */
[----:B------:R-:W-:Y:S02]  /*ebc0*/  FSEL R180, R145, -INF , P6 ;  /* 0xff80000091b47808 */ /* 0x000fe40003000000 */
[----:B------:R-:W-:-:S02]  /*ebd0*/  FSEL R145, R60, -INF , P4 ;  /* 0xff8000003c917808 */ /* 0x000fc40002000000 */
[----:B------:R-:W-:Y:S02]  /*ebe0*/  FMNMX.FTZ R2, R170, R2, !PT ;  /* 0x00000002aa027209 */ /* 0x000fe40007810000 */
[----:B------:R-:W-:Y:S02]  /*ebf0*/  FMNMX.FTZ R5, R146, R5, !PT ;  /* 0x0000000592057209 */ /* 0x000fe40007810000 */
[----:B------:R-:W-:Y:S02]  /*ec00*/  FMNMX.FTZ R6, R126, R6, !PT ;  /* 0x000000067e067209 */ /* 0x000fe40007810000 */
[----:B------:R-:W-:Y:S02]  /*ec10*/  FSEL R171, R112, -INF , P4 ;  /* 0xff80000070ab7808 */ /* 0x000fe40002000000 */
        /* <DEDUP_REMOVED lines=23> */
[----:B------:R-:W-:Y:S02]  /*ed90*/  FSEL R192, R37, -INF , P2 ;  /* 0xff80000025c07808 */ /* 0x000fe40001000000 */
[----:B------:R-:W-:Y:S02]  /*eda0*/  FMNMX.FTZ R2, R210, R2, !PT ;  /* 0x00000002d2027209 */ /* 0x000fe40007810000 */
[----:B------:R-:W-:-:S02]  /*edb0*/  FMNMX.FTZ R5, R234, R5, !PT ;  /* 0x00000005ea057209 */ /* 0x000fc40007810000 */
[----:B------:R-:W-:Y:S02]  /*edc0*/  FSEL R183, R114, -INF , P4 ;  /* 0xff80000072b77808 */ /* 0x000fe40002000000 */
[----:B------:R-:W-:Y:S02]  /*edd0*/  FMNMX.FTZ R6, R184, R6, !PT ;  /* 0x00000006b8067209 */ /* 0x000fe40007810000 */
[----:B------:R-:W-:Y:S02]  /*ede0*/  FMNMX.FTZ R7, R117, R7, !PT ;  /* 0x0000000775077209 */ /* 0x000fe40007810000 */
[----:B------:R-:W-:Y:S02]  /*edf0*/  FSEL R197, R173, -INF , P2 ;  /* 0xff800000adc57808 */ /* 0x000fe40001000000 */
[----:B------:R-:W-:Y:S02]  /*ee00*/  FSEL R233, R24, -INF , P1 ;  /* 0xff80000018e97808 */ /* 0x000fe40000800000 */
[----:B------:R-:W-:-:S02]  /*ee10*/  FMNMX.FTZ R2, R204, R2, !PT ;  /* 0x00000002cc027209 */ /* 0x000fc40007810000 */
[----:B------:R-:W-:Y:S02]  /*ee20*/  FMNMX.FTZ R5, R192, R5, !PT ;  /* 0x00000005c0057209 */ /* 0x000fe40007810000 */
        /* <DEDUP_REMOVED lines=9> */
[----:B------:R-:W-:Y:S02]  /*eec0*/  FMNMX.FTZ R2, R166, R2, !PT ;  /* 0x00000002a6027209 */ /* 0x000fe40007810000 */
[----:B------:R-:W-:-:S02]  /*eed0*/  FMNMX.FTZ R5, R198, R5, !PT ;  /* 0x00000005c6057209 */ /* 0x000fc40007810000 */
[----:B------:R-:W-:Y:S02]  /*eee0*/  FMNMX.FTZ R6, R218, R6, !PT ;  /* 0x00000006da067209 */ /* 0x000fe40007810000 */
[----:B------:R-:W-:Y:S01]  /*eef0*/  FMNMX.FTZ R7, R133, R7, !PT ;  /* 0x0000000785077209 */ /* 0x000fe20007810000 */
[----:B------:R-:W1:Y:S01]  /*ef00*/  SHFL.BFLY PT, R9, R5, 0x2, 0x1f ;  /* 0x0c401f0005097f89 */ /* 0x000e6200000e0000 */
[----:B------:R-:W-:Y:S02]  /*ef10*/  FMNMX.FTZ R2, R160, R2, !PT ;  /* 0x00000002a0027209 */ /* 0x000fe40007810000 */
[----:B------:R-:W-:Y:S02]  /*ef20*/  FMNMX.FTZ R6, R221, R6, !PT ;  /* 0x00000006dd067209 */ /* 0x000fe40007810000 */
[----:B------:R-:W-:Y:S01]  /*ef30*/  FMNMX.FTZ R7, R134, R7, !PT ;  /* 0x0000000786077209 */ /* 0x000fe20007810000 */
[----:B------:R-:W2:Y:S01]  /*ef40*/  SHFL.BFLY PT, R8, R2, 0x2, 0x1f ;  /* 0x0c401f0002087f89 */ /* 0x000ea200000e0000 */
        /* <DEDUP_REMOVED lines=11> */
[----:B------:R-:W-:Y:S02]  /*f000*/  FMNMX.FTZ R6, R173, R6, !PT ;  /* 0x00000006ad067209 */ /* 0x000fe40007810000 */
[----:B------:R-:W-:-:S02]  /*f010*/  FMNMX.FTZ R7, R169, R7, !PT ;  /* 0x00000007a9077209 */ /* 0x000fc40007810000 */
[----:B-1----:R-:W-:Y:S02]  /*f020*/  FMNMX.FTZ R5, R5, R9, !PT ;  /* 0x0000000905057209 */ /* 0x002fe40007810000 */
[----:B------:R-:W-:Y:S02]  /*f030*/  FMNMX.FTZ R6, R172, R6, !PT ;  /* 0x00000006ac067209 */ /* 0x000fe40007810000 */
[----:B------:R-:W-:Y:S01]  /*f040*/  FSEL R186, R67, -INF , P6 ;  /* 0xff80000043ba7808 */ /* 0x000fe20003000000 */
[----:B------:R-:W1:Y:S01]  /*f050*/  SHFL.BFLY PT, R137, R5, 0x1, 0x1f ;  /* 0x0c201f0005897f89 */ /* 0x000e6200000e0000 */
[----:B------:R-:W-:Y:S02]  /*f060*/  FMNMX.FTZ R7, R187, R7, !PT ;  /* 0x00000007bb077209 */ /* 0x000fe40007810000 */
[----:B--2---:R-:W-:Y:S01]  /*f070*/  FMNMX.FTZ R2, R2, R8, !PT ;  /* 0x0000000802027209 */ /* 0x004fe20007810000 */
[----:B------:R-:W2:Y:S01]  /*f080*/  SHFL.BFLY PT, R9, R6, 0x2, 0x1f ;  /* 0x0c401f0006097f89 */ /* 0x000ea200000e0000 */
[----:B------:R-:W-:-:S02]  /*f090*/  FSEL R201, R62, -INF , P4 ;  /* 0xff8000003ec97808 */ /* 0x000fc40002000000 */
[----:B------:R-:W-:Y:S01]  /*f0a0*/  FMNMX.FTZ R7, R186, R7, !PT ;  /* 0x00000007ba077209 */ /* 0x000fe20007810000 */
[----:B------:R-:W3:Y:S01]  /*f0b0*/  SHFL.BFLY PT, R135, R2, 0x1, 0x1f ;  /* 0x0c201f0002877f89 */ /* 0x000ee200000e0000 */
[----:B------:R-:W-:Y:S02]  /*f0c0*/  FSEL R203, R39, -INF , P2 ;  /* 0xff80000027cb7808 */ /* 0x000fe40001000000 */
[----:B------:R-:W-:Y:S01]  /*f0d0*/  FMNMX.FTZ R7, R201, R7, !PT ;  /* 0x00000007c9077209 */ /* 0x000fe20007810000 */
[----:B------:R-:W-:Y:S01]  /*f0e0*/  LDSM.16.MT88.4 R36, [R230+0x100] ;  /* 0x00010000e624783b */ /* 0x000fe20000004200 */
[----:B------:R-:W-:Y:S02]  /*f0f0*/  FSEL R161, R26, -INF , P1 ;  /* 0xff8000001aa17808 */ /* 0x000fe40000800000 */
[----:B------:R-:W-:Y:S02]  /*f100*/  FMNMX.FTZ R7, R202, R7, !PT ;  /* 0x00000007ca077209 */ /* 0x000fe40007810000 */
[----:B------:R-:W-:-:S02]  /*f110*/  FSEL R237, R27, -INF , P0 ;  /* 0xff8000001bed7808 */ /* 0x000fc40000000000 */
[----:B------:R-:W-:Y:S01]  /*f120*/  FMNMX.FTZ R7, R252, R7, !PT ;  /* 0x00000007fc077209 */ /* 0x000fe20007810000 */
[----:B------:R-:W-:Y:S01]  /*f130*/  LDSM.16.MT88.4 R24, [R229+0x100] ;  /* 0x00010000e518783b */ /* 0x000fe20000004200 */
[----:B------:R-:W-:Y:S02]  /*f140*/  ISETP.NE.AND P6, PT, R20, RZ, PT ;  /* 0x000000ff1400720c */ /* 0x000fe40003fc5270 */
[----:B------:R-:W-:Y:S01]  /*f150*/  FMNMX.FTZ R7, R191, R7, !PT ;  /* 0x00000007bf077209 */ /* 0x000fe20007810000 */
[----:B------:R-:W-:Y:S01]  /*f160*/  LDSM.16.MT88.4 R20, [R228+0x100] ;  /* 0x00010000e414783b */ /* 0x000fe20000004200 */
[----:B-1----:R-:W-:Y:S02]  /*f170*/  FMNMX.FTZ R137, R5, R137, !PT ;  /* 0x0000008905897209 */ /* 0x002fe40007810000 */
[----:B------:R-:W-:Y:S02]  /*f180*/  FMNMX.FTZ R7, R190, R7, !PT ;  /* 0x00000007be077209 */ /* 0x000fe40007810000 */
[----:B--2---:R-:W-:-:S02]  /*f190*/  FMNMX.FTZ R9, R6, R9, !PT ;  /* 0x0000000906097209 */ /* 0x004fc40007810000 */
[----:B------:R-:W-:Y:S01]  /*f1a0*/  FMNMX.FTZ R5, R193, R7, !PT ;  /* 0x00000007c1057209 */ /* 0x000fe20007810000 */
[C---:B------:R-:W-:Y:S01]  /*f1b0*/  FMUL.FTZ R7, R137.reuse, c[0x0][0x2d0] ;  /* 0x0000b40089077a20 */ /* 0x040fe20000410000 */
[----:B---3--:R-:W-:Y:S01]  /*f1c0*/  FMNMX.FTZ R135, R2, R135, !PT ;  /* 0x0000008702877209 */ /* 0x008fe20007810000 */
[----:B------:R-:W-:Y:S01]  /*f1d0*/  SHFL.BFLY PT, R11, R9, 0x1, 0x1f ;  /* 0x0c201f00090b7f89 */ /* 0x000fe200000e0000 */
[----:B------:R-:W-:Y:S02]  /*f1e0*/  FMNMX.FTZ R2, R232, R5, !PT ;  /* 0x00000005e8027209 */ /* 0x000fe40007810000 */
[----:B------:R-:W-:Y:S01]  /*f1f0*/  FSETP.NEU.FTZ.AND P2, PT, R137, -INF , PT ;  /* 0xff8000008900780b */ /* 0x000fe20003f5d000 */
[----:B------:R-:W-:Y:S01]  /*f200*/  FMUL.FTZ R6, R135, c[0x0][0x2d0] ;  /* 0x0000b40087067a20 */ /* 0x000fe20000410000 */
[----:B------:R-:W-:Y:S02]  /*f210*/  FMNMX.FTZ R2, R203, R2, !PT ;  /* 0x00000002cb027209 */ /* 0x000fe40007810000 */
[----:B------:R-:W-:-:S02]  /*f220*/  FSEL R7, R7, RZ, P2 ;  /* 0x000000ff07077208 */ /* 0x000fc40001000000 */
[----:B------:R-:W-:Y:S02]  /*f230*/  FMNMX.FTZ R8, R161, R2, !PT ;  /* 0x00000002a1087209 */ /* 0x000fe40007810000 */
[----:B------:R-:W-:Y:S01]  /*f240*/  FSETP.NEU.FTZ.AND P1, PT, R135, -INF , PT ;  /* 0xff8000008700780b */ /* 0x000fe20003f3d000 */
[----:B------:R-:W-:Y:S01]  /*f250*/  FFMA.FTZ R2, R10, c[0x0][0x2d0], -R7 ;  /* 0x0000b4000a027a23 */ /* 0x000fe20000010807 */
[----:B------:R-:W-:Y:S02]  /*f260*/  FMNMX.FTZ R8, R237, R8, !PT ;  /* 0x00000008ed087209 */ /* 0x000fe40007810000 */
[----:B------:R-:W-:Y:S01]  /*f270*/  FSEL R6, R6, RZ, P1 ;  /* 0x000000ff06067208 */ /* 0x000fe20000800000 */
[----:B------:R1:W-:Y:S02]  /*f280*/  MUFU.EX2 R165, R2 ;  /* 0x0000000200a57308 */ /* 0x0003e40000000800 */
[----:B------:R-:W2:Y:S02]  /*f290*/  SHFL.BFLY PT, R10, R8, 0x2, 0x1f ;  /* 0x0c401f00080a7f89 */ /* 0x000ea400000e0000 */
[----:B------:R-:W-:-:S04]  /*f2a0*/  FFMA.FTZ R5, R13, c[0x0][0x2d0], -R6 ;  /* 0x0000b4000d057a23 */ /* 0x000fc80000010806 */
[----:B------:R-:W-:Y:S01]  /*f2b0*/  MUFU.EX2 R194, R5 ;  /* 0x0000000500c27308 */ /* 0x000fe20000000800 */
[----:B-1----:R-:W-:-:S07]  /*f2c0*/  FFMA.FTZ R2, R12, c[0x0][0x2d0], -R6 ;  /* 0x0000b4000c027a23 */ /* 0x002fce0000010806 */
[----:B------:R1:W-:Y:S01]  /*f2d0*/  MUFU.EX2 R162, R2 ;  /* 0x0000000200a27308 */ /* 0x0003e20000000800 */
[----:B--2---:R-:W-:Y:S02]  /*f2e0*/  FMNMX.FTZ R8, R8, R10, !PT ;  /* 0x0000000a08087209 */ /* 0x004fe40007810000 */
[----:B-1----:R-:W-:Y:S01]  /*f2f0*/  FMNMX.FTZ R2, R11, R9, !PT ;  /* 0x000000090b027209 */ /* 0x002fe20007810000 */
[----:B------:R-:W-:-:S03]  /*f300*/  FFMA.FTZ R9, R14, c[0x0][0x2d0], -R6 ;  /* 0x0000b4000e097a23 */ /* 0x000fc60000010806 */
[C---:B------:R-:W-:Y:S01]  /*f310*/  FSETP.NEU.FTZ.AND P0, PT, R2.reuse, -INF , PT ;  /* 0xff8000000200780b */ /* 0x040fe20003f1d000 */
[----:B------:R-:W-:Y:S01]  /*f320*/  FMUL.FTZ R5, R2, c[0x0][0x2d0] ;  /* 0x0000b40002057a20 */ /* 0x000fe20000410000 */
[----:B------:R1:W-:Y:S04]  /*f330*/  MUFU.EX2 R189, R9 ;  /* 0x0000000900bd7308 */ /* 0x0003e80000000800 */
[----:B------:R-:W-:-:S05]  /*f340*/  FSEL R5, R5, RZ, P0 ;  /* 0x000000ff05057208 */ /* 0x000fca0000000000 */
[----:B------:R-:W-:-:S04]  /*f350*/  FFMA.FTZ R0, R17, c[0x0][0x2d0], -R5 ;  /* 0x0000b40011007a23 */ /* 0x000fc80000010805 */
[----:B------:R2:W-:Y:S01]  /*f360*/  MUFU.EX2 R206, R0 ;  /* 0x0000000000ce7308 */ /* 0x0005e20000000800 */
[----:B-1----:R-:W-:-:S07]  /*f370*/  FFMA.FTZ R9, R15, c[0x0][0x2d0], -R6 ;  /* 0x0000b4000f097a23 */ /* 0x002fce0000010806 */
[----:B------:R1:W3:Y:S01]  /*f380*/  MUFU.EX2 R241, R9 ;  /* 0x0000000900f17308 */ /* 0x0002e20000000800 */
[----:B--2---:R-:W-:-:S07]  /*f390*/  FFMA.FTZ R0, R18, c[0x0][0x2d0], -R5 ;  /* 0x0000b40012007a23 */ /* 0x004fce0000010805 */
[----:B------:R2:W-:Y:S01]  /*f3a0*/  MUFU.EX2 R177, R0 ;  /* 0x0000000000b17308 */ /* 0x0005e20000000800 */
[--C-:B-1----:R-:W-:Y:S01]  /*f3b0*/  FFMA.FTZ R9, R16, c[0x0][0x2d0], -R5.reuse ;  /* 0x0000b40010097a23 */ /* 0x102fe20000010805 */
[----:B---3--:R-:W-:Y:S01]  /*f3c0*/  F2FP.PACK_AB R10, R241, R189 ;  /* 0x000000bdf10a723e */ /* 0x008fe200000000ff */
[----:B------:R-:W-:Y:S05]  /*f3d0*/  LDSM.16.MT88.4 R16, [R231+0x100] ;  /* 0x00010000e710783b */ /* 0x000fea0000004200 */
[----:B------:R1:W-:Y:S01]  /*f3e0*/  MUFU.EX2 R167, R9 ;  /* 0x0000000900a77308 */ /* 0x0003e20000000800 */
[----:B--2---:R-:W-:-:S07]  /*f3f0*/  FFMA.FTZ R0, R28, c[0x0][0x2d0], -R5 ;  /* 0x0000b4001c007a23 */ /* 0x004fce0000010805 */
[----:B------:R2:W3:Y:S01]  /*f400*/  MUFU.EX2 R205, R0 ;  /* 0x0000000000cd7308 */ /* 0x0004e20000000800 */
[----:B-1----:R-:W1:Y:S01]  /*f410*/  SHFL.BFLY PT, R9, R8, 0x1, 0x1f ;  /* 0x0c201f0008097f89 */ /* 0x002e6200000e0000 */
[----:B--2---:R-:W-:Y:S01]  /*f420*/  FFMA.FTZ R0, R29, c[0x0][0x2d0], -R7 ;  /* 0x0000b4001d007a23 */ /* 0x004fe20000010807 */
[----:B---3--:R-:W-:-:S05]  /*f430*/  F2FP.PACK_AB R11, R205, R177 ;  /* 0x000000b1cd0b723e */ /* 0x008fca00000000ff */
[----:B------:R2:W3:Y:S01]  /*f440*/  MUFU.EX2 R139, R0 ;  /* 0x00000000008b7308 */ /* 0x0004e20000000800 */
[----:B-1----:R-:W-:Y:S02]  /*f450*/  FMNMX.FTZ R136, R8, R9, !PT ;  /* 0x0000000908887209 */ /* 0x002fe40007810000 */
[----:B------:R-:W-:Y:S02]  /*f460*/  F2FP.PACK_AB R8, R194, R162 ;  /* 0x000000a2c208723e */ /* 0x000fe400000000ff */
[C---:B------:R-:W-:Y:S01]  /*f470*/  FSETP.NEU.FTZ.AND P0, PT, R136.reuse, -INF , PT ;  /* 0xff8000008800780b */ /* 0x040fe20003f1d000 */
[----:B------:R-:W-:Y:S01]  /*f480*/  FMUL.FTZ R3, R136, c[0x0][0x2d0] ;  /* 0x0000b40088037a20 */ /* 0x000fe20000410000 */
[----:B------:R-:W-:Y:S01]  /*f490*/  F2FP.PACK_AB R9, R206, R167 ;  /* 0x000000a7ce09723e */ /* 0x000fe200000000ff */
[----:B--2---:R-:W-:Y:S01]  /*f4a0*/  FFMA.FTZ R0, R30, c[0x0][0x2d0], -R7 ;  /* 0x0000b4001e007a23 */ /* 0x004fe20000010807 */
[----:B---3--:R-:W-:-:S03]  /*f4b0*/  F2FP.PACK_AB R12, R139, R165 ;  /* 0x000000a58b0c723e */ /* 0x008fc600000000ff */
[----:B------:R1:W-:Y:S02]  /*f4c0*/  MUFU.EX2 R235, R0 ;  /* 0x0000000000eb7308 */ /* 0x0003e40000000800 */
[C---:B------:R-:W-:Y:S08]  /*f4d0*/  HMMA.16816.F32 R68, R8.reuse, R20, RZ ;  /* 0x000000140844723c */ /* 0x040ff000000018ff */
        /* <DEDUP_REMOVED lines=10> */
[----:B------:R1:W-:Y:S03]  /*f580*/  MUFU.EX2 R247, R3 ;  /* 0x0000000300f77308 */ /* 0x0003e60000000800 */
[C---:B------:R-:W-:Y:S08]  /*f590*/  HMMA.16816.F32 R52, R8.reuse, R24, RZ ;  /* 0x000000180834723c */ /* 0x040ff000000018ff */
[----:B------:R-:W-:Y:S01]  /*f5a0*/  HMMA.16816.F32 R48, R8, R26, RZ ;  /* 0x0000001a0830723c */ /* 0x000fe200000018ff */
[----:B-1----:R-:W-:-:S04]  /*f5b0*/  FFMA.FTZ R3, R33, c[0x0][0x2d0], -R0 ;  /* 0x0000b40021037a23 */ /* 0x002fc80000010800 */
        /* <DEDUP_REMOVED lines=12> */
[----:B-1----:R-:W-:-:S04]  /*f680*/  FFMA.FTZ R3, R41, c[0x0][0x2d0], -R6 ;  /* 0x0000b40029037a23 */ /* 0x002fc80000010806 */
[----:B------:R1:W2:Y:S03]  /*f690*/  MUFU.EX2 R196, R3 ;  /* 0x0000000300c47308 */ /* 0x0002a60000000800 */
[----:B------:R-:W-:Y:S01]  /*f6a0*/  HMMA.16816.F32 R104, R12, R18, RZ ;  /* 0x000000120c68723c */ /* 0x000fe200000018ff */
[----:B------:R-:W-:Y:S07]  /*f6b0*/  LDSM.16.MT88.4 R16, [R229+0x900] ;  /* 0x00090000e510783b */ /* 0x000fee0000004200 */
[----:B------:R-:W-:Y:S01]  /*f6c0*/  HMMA.16816.F32 R40, R8, R38, RZ ;  /* 0x000000260828723c */ /* 0x000fe200000018ff */
[----:B-1----:R-:W-:-:S07]  /*f6d0*/  FFMA.FTZ R3, R80, c[0x0][0x2d0], -R6 ;  /* 0x0000b40050037a23 */ /* 0x002fce0000010806 */
[C---:B------:R-:W-:Y:S01]  /*f6e0*/  HMMA.16816.F32 R72, R12.reuse, R24, RZ ;  /* 0x000000180c48723c */ /* 0x040fe200000018ff */
[----:B--2---:R-:W-:Y:S01]  /*f6f0*/  F2FP.PACK_AB R8, R196, R179 ;  /* 0x000000b3c408723e */ /* 0x004fe200000000ff */
[----:B------:R1:W-:Y:S06]  /*f700*/  MUFU.EX2 R236, R3 ;  /* 0x0000000300ec7308 */ /* 0x0003ec0000000800 */
[C---:B------:R-:W-:Y:S01]  /*f710*/  HMMA.16816.F32 R80, R12.reuse, R20, RZ ;  /* 0x000000140c50723c */ /* 0x040fe200000018ff */
[----:B------:R-:W2:Y:S07]  /*f720*/  LDSM.16.MT88.4 R20, [R228+0x900] ;  /* 0x00090000e414783b */ /* 0x000eae0000004200 */
[----:B------:R-:W-:Y:S01]  /*f730*/  HMMA.16816.F32 R112, R12, R26, RZ ;  /* 0x0000001a0c70723c */ /* 0x000fe200000018ff */
[----:B-1----:R-:W-:-:S04]  /*f740*/  FFMA.FTZ R3, R84, c[0x0][0x2d0], -R6 ;  /* 0x0000b40054037a23 */ /* 0x002fc80000010806 */
[----:B------:R1:W3:Y:S03]  /*f750*/  MUFU.EX2 R188, R3 ;  /* 0x0000000300bc7308 */ /* 0x0002e60000000800 */
[C---:B------:R-:W-:Y:S08]  /*f760*/  HMMA.16816.F32 R24, R12.reuse, R36, RZ ;  /* 0x000000240c18723c */ /* 0x040ff000000018ff */
[----:B------:R-:W-:Y:S01]  /*f770*/  HMMA.16816.F32 R100, R12, R38, RZ ;  /* 0x000000260c64723c */ /* 0x000fe200000018ff */
[----:B------:R-:W-:Y:S01]  /*f780*/  LDSM.16.MT88.4 R12, [R228+0x1100] ;  /* 0x00110000e40c783b */ /* 0x000fe20000004200 */
[----:B-1----:R-:W-:Y:S01]  /*f790*/  FFMA.FTZ R3, R85, c[0x0][0x2d0], -R5 ;  /* 0x0000b40055037a23 */ /* 0x002fe20000010805 */
[----:B---3--:R-:W-:-:S03]  /*f7a0*/  F2FP.PACK_AB R10, R188, R236 ;  /* 0x000000ecbc0a723e */ /* 0x008fc600000000ff */
        /* <DEDUP_REMOVED lines=18> */
[C---:B------:R-:W-:Y:S01]  /*f8d0*/  HMMA.16816.F32 R60, R8.reuse, R18, R48 ;  /* 0x00000012083c723c */ /* 0x040fe20000001830 */
[----:B------:R1:W-:Y:S07]  /*f8e0*/  MUFU.EX2 R223, R3 ;  /* 0x0000000300df7308 */ /* 0x0003ee0000000800 */
[C---:B------:R-:W-:Y:S08]  /*f8f0*/  HMMA.16816.F32 R88, R8.reuse, R28, R44 ;  /* 0x0000001c0858723c */ /* 0x040ff0000000182c */
[----:B------:R-:W-:Y:S01]  /*f900*/  HMMA.16816.F32 R44, R8, R30, R40 ;  /* 0x0000001e082c723c */ /* 0x000fe20000001828 */
[----:B-1----:R-:W-:-:S04]  /*f910*/  FFMA.FTZ R3, R96, c[0x0][0x2d0], -R7 ;  /* 0x0000b40060037a23 */ /* 0x002fc80000010807 */
[----:B------:R1:W3:Y:S02]  /*f920*/  MUFU.EX2 R224, R3 ;  /* 0x0000000300e07308 */ /* 0x0002e40000000800 */
[----:B-1----:R-:W-:Y:S02]  /*f930*/  FFMA.FTZ R3, R97, c[0x0][0x2d0], -R0 ;  /* 0x0000b40061037a23 */ /* 0x002fe40000010800 */
[----:B------:R-:W-:Y:S04]  /*f940*/  HMMA.16816.F32 R96, R8, R16, R52 ;  /* 0x000000100860723c */ /* 0x000fe80000001834 */
[----:B------:R1:W-:Y:S03]  /*f950*/  MUFU.EX2 R215, R3 ;  /* 0x0000000300d77308 */ /* 0x0003e60000000800 */
[----:B--2---:R-:W-:-:S02]  /*f960*/  F2FP.PACK_AB R8, R225, R226 ;  /* 0x000000e2e108723e */ /* 0x004fc400000000ff */
[----:B---3--:R-:W-:Y:S01]  /*f970*/  F2FP.PACK_AB R10, R224, R223 ;  /* 0x000000dfe00a723e */ /* 0x008fe200000000ff */
[----:B-1----:R-:W-:Y:S01]  /*f980*/  FFMA.FTZ R3, R116, c[0x0][0x2d0], -R0 ;  /* 0x0000b40074037a23 */ /* 0x002fe20000010800 */
[----:B------:R-:W-:-:S03]  /*f990*/  MOV R116, R211 ;  /* 0x000000d300747202 */ /* 0x000fc60000000f00 */
        /* <DEDUP_REMOVED lines=12> */
[C---:B------:R-:W-:Y:S07]  /*fa60*/  HMMA.16816.F32 R72, R8.reuse, R16, R72 ;  /* 0x000000100848723c */ /* 0x040fee0000001848 */
[----:B------:R-:W-:Y:S01]  /*fa70*/  IMAD.MOV.U32 R17, RZ, RZ, R116 ;  /* 0x000000ffff117224 */ /* 0x000fe200078e0074 */
[----:B------:R-:W-:Y:S01]  /*fa80*/  MOV R116, R203 ;  /* 0x000000cb00747202 */ /* 0x000fe20000000f00 */
[----:B------:R-:W-:Y:S01]  /*fa90*/  HMMA.16816.F32 R48, R8, R20, R80 ;  /* 0x000000140830723c */ /* 0x000fe20000001850 */
[----:B------:R-:W-:-:S02]  /*faa0*/  IMAD.MOV.U32 R16, RZ, RZ, R4 ;  /* 0x000000ffff107224 */ /* 0x000fc400078e0004 */
[----:B-1----:R-:W-:Y:S02]  /*fab0*/  FFMA.FTZ R3, R120, c[0x0][0x2d0], -R6 ;  /* 0x0000b40078037a23 */ /* 0x002fe40000010806 */
[----:B------:R-:W-:Y:S02]  /*fac0*/  IMAD.MOV.U32 R120, RZ, RZ, R195 ;  /* 0x000000ffff787224 */ /* 0x000fe400078e00c3 */
[----:B------:R1:W-:Y:S01]  /*fad0*/  MUFU.EX2 R213, R3 ;  /* 0x0000000300d57308 */ /* 0x0003e20000000800 */
[C---:B------:R-:W-:Y:S01]  /*fae0*/  HMMA.16816.F32 R80, R8.reuse, R28, R24 ;  /* 0x0000001c0850723c */ /* 0x040fe20000001818 */
[----:B------:R-:W-:Y:S01]  /*faf0*/  IMAD.MOV.U32 R4, RZ, RZ, R192 ;  /* 0x000000ffff047224 */ /* 0x000fe200078e00c0 */
[----:B------:R-:W-:Y:S05]  /*fb00*/  LDSM.16.MT88.4 R24, [R229+0x1100] ;  /* 0x00110000e518783b */ /* 0x000fea0000004200 */
[----:B------:R-:W-:Y:S01]  /*fb10*/  IMAD.MOV.U32 R29, RZ, RZ, R193 ;  /* 0x000000ffff1d7224 */ /* 0x000fe200078e00c1 */
[----:B------:R-:W-:Y:S01]  /*fb20*/  HMMA.16816.F32 R36, R8, R34, R104 ;  /* 0x000000220824723c */ /* 0x000fe20000001868 */
[----:B-1----:R-:W-:-:S07]  /*fb30*/  FFMA.FTZ R3, R121, c[0x0][0x2d0], -R6 ;  /* 0x0000b40079037a23 */ /* 0x002fce0000010806 */
[C---:B------:R-:W-:Y:S01]  /*fb40*/  HMMA.16816.F32 R56, R8.reuse, R18, R112 ;  /* 0x000000120838723c */ /* 0x040fe20000001870 */
[----:B------:R-:W-:Y:S01]  /*fb50*/  IMAD.MOV.U32 R121, RZ, RZ, R196 ;  /* 0x000000ffff797224 */ /* 0x000fe200078e00c4 */
[----:B------:R-:W-:Y:S01]  /*fb60*/  MOV R105, R188 ;  /* 0x000000bc00697202 */ /* 0x000fe20000000f00 */
[----:B------:R1:W2:Y:S01]  /*fb70*/  MUFU.EX2 R214, R3 ;  /* 0x0000000300d67308 */ /* 0x0002a20000000800 */
[----:B------:R-:W-:Y:S01]  /*fb80*/  IMAD.MOV.U32 R106, RZ, RZ, R191 ;  /* 0x000000ffff6a7224 */ /* 0x000fe200078e00bf */
[----:B------:R-:W-:Y:S01]  /*fb90*/  MOV R107, R17 ;  /* 0x00000011006b7202 */ /* 0x000fe20000000f00 */
[----:B------:R-:W-:Y:S02]  /*fba0*/  IMAD.MOV.U32 R104, RZ, RZ, R189 ;  /* 0x000000ffff687224 */ /* 0x000fe400078e00bd */
[----:B------:R-:W-:Y:S01]  /*fbb0*/  IMAD.MOV.U32 R114, RZ, RZ, R190 ;  /* 0x000000ffff727224 */ /* 0x000fe200078e00be */
[C---:B------:R-:W-:Y:S01]  /*fbc0*/  HMMA.16816.F32 R40, R8.reuse, R22, R92 ;  /* 0x000000160828723c */ /* 0x040fe2000000185c */
[----:B------:R-:W3:Y:S07]  /*fbd0*/  LDSM.16.MT88.4 R20, [R231+0x1100] ;  /* 0x00110000e714783b */ /* 0x000eee0000004200 */
[----:B------:R-:W-:Y:S01]  /*fbe0*/  HMMA.16816.F32 R52, R8, R32, R76 ;  /* 0x000000200834723c */ /* 0x000fe2000000184c */
[----:B------:R-:W4:Y:S01]  /*fbf0*/  LDSM.16.MT88.4 R32, [R230+0x1100] ;  /* 0x00110000e620783b */ /* 0x000f220000004200 */
[----:B-1----:R-:W-:-:S02]  /*fc00*/  FFMA.FTZ R3, R122, c[0x0][0x2d0], -R6 ;  /* 0x0000b4007a037a23 */ /* 0x002fc40000010806 */
[----:B------:R-:W-:Y:S02]  /*fc10*/  IMAD.MOV.U32 R122, RZ, RZ, R200 ;  /* 0x000000ffff7a7224 */ /* 0x000fe400078e00c8 */
[----:B------:R1:W-:Y:S02]  /*fc20*/  MUFU.EX2 R212, R3 ;  /* 0x0000000300d47308 */ /* 0x0003e40000000800 */
[----:B------:R-:W-:Y:S07]  /*fc30*/  HMMA.16816.F32 R64, R8, R30, R100 ;  /* 0x0000001e0840723c */ /* 0x000fee0000001864 */
[----:B--2---:R-:W-:Y:S01]  /*fc40*/  F2FP.PACK_AB R8, R214, R213 ;  /* 0x000000d5d608723e */ /* 0x004fe200000000ff */
[----:B-1----:R-:W-:-:S02]  /*fc50*/  FFMA.FTZ R3, R123, c[0x0][0x2d0], -R6 ;  /* 0x0000b4007b037a23 */ /* 0x002fc40000010806 */
        /* <DEDUP_REMOVED lines=8> */
[----:B------:R1:W2:Y:S01]  /*fce0*/  MUFU.EX2 R205, R3 ;  /* 0x0000000300cd7308 */ /* 0x0002a20000000800 */
[----:B------:R-:W-:Y:S01]  /*fcf0*/  LDSM.16.MT88.4 R16, [R228+0x1900] ;  /* 0x00190000e410783b */ /* 0x000fe20000004200 */
[----:B-1----:R-:W-:Y:S01]  /*fd00*/  FFMA.FTZ R3, R126, c[0x0][0x2d0], -R5 ;  /* 0x0000b4007e037a23 */ /* 0x002fe20000010805 */
[----:B--2---:R-:W-:Y:S01]  /*fd10*/  F2FP.PACK_AB R9, R205, R206 ;  /* 0x000000cecd09723e */ /* 0x004fe200000000ff */
[----:B------:R-:W-:-:S04]  /*fd20*/  IMAD.MOV.U32 R126, RZ, RZ, R204 ;  /* 0x000000ffff7e7224 */ /* 0x000fc800078e00cc */
[----:B------:R1:W-:Y:S02]  /*fd30*/  MUFU.EX2 R204, R3 ;  /* 0x0000000300cc7308 */ /* 0x0003e40000000800 */
[----:B-1----:R-:W-:Y:S01]  /*fd40*/  FFMA.FTZ R3, R127, c[0x0][0x2d0], -R5 ;  /* 0x0000b4007f037a23 */ /* 0x002fe20000010805 */
[----:B------:R-:W-:Y:S02]  /*fd50*/  MOV R127, R117 ;  /* 0x00000075007f7202 */ /* 0x000fe40000000f00 */
[----:B------:R-:W-:-:S03]  /*fd60*/  MOV R117, R197 ;  /* 0x000000c500757202 */ /* 0x000fc60000000f00 */
[----:B------:R1:W2:Y:S02]  /*fd70*/  MUFU.EX2 R203, R3 ;  /* 0x0000000300cb7308 */ /* 0x0002a40000000800 */
[----:B-1----:R-:W-:Y:S01]  /*fd80*/  FFMA.FTZ R3, R129, c[0x0][0x2d0], -R7 ;  /* 0x0000b40081037a23 */ /* 0x002fe20000010807 */
[----:B--2---:R-:W-:Y:S01]  /*fd90*/  F2FP.PACK_AB R11, R203, R204 ;  /* 0x000000cccb0b723e */ /* 0x004fe200000000ff */
[----:B------:R-:W-:-:S04]  /*fda0*/  IMAD.MOV.U32 R129, RZ, RZ, R105 ;  /* 0x000000ffff817224 */ /* 0x000fc800078e0069 */
[----:B------:R1:W2:Y:S02]  /*fdb0*/  MUFU.EX2 R200, R3 ;  /* 0x0000000300c87308 */ /* 0x0002a40000000800 */
[C---:B---3--:R-:W-:Y:S08]  /*fdc0*/  HMMA.16816.F32 R76, R8.reuse, R22, R68 ;  /* 0x00000016084c723c */ /* 0x048ff00000001844 */
[----:B------:R-:W-:Y:S01]  /*fdd0*/  HMMA.16816.F32 R68, R8, R26, R60 ;  /* 0x0000001a0844723c */ /* 0x000fe2000000183c */
[----:B-1----:R-:W-:-:S02]  /*fde0*/  FFMA.FTZ R3, R128, c[0x0][0x2d0], -R7 ;  /* 0x0000b40080037a23 */ /* 0x002fc40000010807 */
[----:B------:R-:W-:Y:S02]  /*fdf0*/  IMAD.MOV.U32 R128, RZ, RZ, R107 ;  /* 0x000000ffff807224 */ /* 0x000fe400078e006b */
[----:B------:R1:W-:Y:S03]  /*fe00*/  MUFU.EX2 R199, R3 ;  /* 0x0000000300c77308 */ /* 0x0003e60000000800 */
[C---:B------:R-:W-:Y:S08]  /*fe10*/  HMMA.16816.F32 R140, R8.reuse, R12, R140 ;  /* 0x0000000c088c723c */ /* 0x040ff0000000188c */
[----:B------:R-:W-:Y:S01]  /*fe20*/  HMMA.16816.F32 R108, R8, R20, R108 ;  /* 0x00000014086c723c */ /* 0x000fe2000000186c */
[----:B-1----:R-:W-:-:S07]  /*fe30*/  FFMA.FTZ R3, R130, c[0x0][0x2d0], -R7 ;  /* 0x0000b40082037a23 */ /* 0x002fce0000010807 */
[----:B------:R-:W-:Y:S01]  /*fe40*/  HMMA.16816.F32 R96, R8, R24, R96 ;  /* 0x000000180860723c */ /* 0x000fe20000001860 */
[----:B------:R-:W-:Y:S01]  /*fe50*/  IMAD.MOV.U32 R130, RZ, RZ, R125 ;  /* 0x000000ffff827224 */ /* 0x000fe200078e007d */
[----:B------:R1:W3:Y:S01]  /*fe60*/  MUFU.EX2 R198, R3 ;  /* 0x0000000300c67308 */ /* 0x0002e20000000800 */
[----:B------:R-:W-:-:S05]  /*fe70*/  IMAD.MOV.U32 R125, RZ, RZ, R177 ;  /* 0x000000ffff7d7224 */ /* 0x000fca00078e00b1 */
[C---:B----4-:R-:W-:Y:S08]  /*fe80*/  HMMA.16816.F32 R92, R8.reuse, R32, R88 ;  /* 0x00000020085c723c */ /* 0x050ff00000001858 */
[----:B------:R-:W-:Y:S01]  /*fe90*/  HMMA.16816.F32 R84, R8, R14, R84 ;  /* 0x0000000e0854723c */ /* 0x000fe20000001854 */
[----:B-1----:R-:W-:Y:S02]  /*fea0*/  FFMA.FTZ R3, R131, c[0x0][0x2d0], -R7 ;  /* 0x0000b40083037a23 */ /* 0x002fe40000010807 */
[----:B------:R-:W-:-:S02]  /*feb0*/  IMAD.MOV.U32 R131, RZ, RZ, R161 ;  /* 0x000000ffff837224 */ /* 0x000fc400078e00a1 */
[----:B------:R1:W-:Y:S03]  /*fec0*/  MUFU.EX2 R197, R3 ;  /* 0x0000000300c57308 */ /* 0x0003e60000000800 */
[----:B------:R-:W-:Y:S07]  /*fed0*/  HMMA.16816.F32 R60, R8, R34, R44 ;  /* 0x00000022083c723c */ /* 0x000fee000000182c */
[----:B--2---:R-:W-:-:S02]  /*fee0*/  F2FP.PACK_AB R8, R200, R251 ;  /* 0x000000fbc808723e */ /* 0x004fc400000000ff */
[----:B---3--:R-:W-:Y:S01]  /*fef0*/  F2FP.PACK_AB R10, R198, R199 ;  /* 0x000000c7c60a723e */ /* 0x008fe200000000ff */
[----:B-1----:R-:W-:-:S04]  /*ff00*/  FFMA.FTZ R3, R132, c[0x0][0x2d0], -R0 ;  /* 0x0000b40084037a23 */ /* 0x002fc80000010800 */
[----:B------:R1:W-:Y:S02]  /*ff10*/  MUFU.EX2 R252, R3 ;  /* 0x0000000300fc7308 */ /* 0x0003e40000000800 */
[----:B-1----:R-:W-:-:S06]  /*ff20*/  FFMA.FTZ R3, R133, c[0x0][0x2d0], -R0 ;  /* 0x0000b40085037a23 */ /* 0x002fcc0000010800 */
[----:B------:R1:W2:Y:S02]  /*ff30*/  MUFU.EX2 R196, R3 ;  /* 0x0000000300c47308 */ /* 0x0002a40000000800 */
[----:B-1----:R-:W-:Y:S01]  /*ff40*/  FFMA.FTZ R3, R134, c[0x0][0x2d0], -R0 ;  /* 0x0000b40086037a23 */ /* 0x002fe20000010800 */
[----:B--2---:R-:W-:-:S05]  /*ff50*/  F2FP.PACK_AB R9, R196, R252 ;  /* 0x000000fcc409723e */ /* 0x004fca00000000ff */
[----:B------:R1:W-:Y:S02]  /*ff60*/  MUFU.EX2 R195, R3 ;  /* 0x0000000300c37308 */ /* 0x0003e40000000800 */
[----:B-1----:R-:W-:Y:S02]  /*ff70*/  FFMA.FTZ R3, R153, c[0x0][0x2d0], -R0 ;  /* 0x0000b40099037a23 */ /* 0x002fe40000010800 */
[----:B------:R-:W-:-:S04]  /*ff80*/  IMAD.MOV.U32 R153, RZ, RZ, R118 ;  /* 0x000000ffff997224 */ /* 0x000fc800078e0076 */
[----:B------:R1:W2:Y:S01]  /*ff90*/  MUFU.EX2 R193, R3 ;  /* 0x0000000300c17308 */ /* 0x0002a20000000800 */
[----:B------:R-:W-:Y:S02]  /*ffa0*/  IMAD.MOV.U32 R118, RZ, RZ, R166 ;  /* 0x000000ffff767224 */ /* 0x000fe400078e00a6 */
[--C-:B-1----:R-:W-:Y:S01]  /*ffb0*/  FFMA.FTZ R3, R152, c[0x0][0x2d0], -R7.reuse ;  /* 0x0000b40098037a23 */ /* 0x102fe20000010807 */
[----:B------:R-:W-:Y:S02]  /*ffc0*/  MOV R152, R194 ;  /* 0x000000c200987202 */ /* 0x000fe40000000f00 */
[----:B--2---:R-:W-:Y:S02]  /*ffd0*/  F2FP.PACK_AB R11, R193, R195 ;  /* 0x000000c3c10b723e */ /* 0x004fe400000000ff */
[----:B------:R1:W-:Y:S05]  /*ffe0*/  MUFU.EX2 R194, R3 ;  /* 0x0000000300c27308 */ /* 0x0003ea0000000800 */
[C---:B------:R-:W-:Y:S08]  /*fff0*/  HMMA.16816.F32 R48, R8.reuse, R12, R48 ;  /* 0x0000000c0830723c */ /* 0x040ff00000001830 */
[----:B------:R-:W-:Y:S01]  /*10000*/  HMMA.16816.F32 R44, R8, R14, R40 ;  /* 0x0000000e082c723c */ /* 0x000fe20000001828 */
[----:B------:R-:W-:Y:S01]  /*10010*/  LDSM.16.MT88.4 R12, [R231+0x1900] ;  /* 0x00190000e70c783b */ /* 0x000fe20000004200 */
[----:B-1----:R-:W-:-:S04]  /*10020*/  FFMA.FTZ R3, R138, c[0x0][0x2d0], -R7 ;  /* 0x0000b4008a037a23 */ /* 0x002fc80000010807 */
[----:B------:R1:W-:Y:S02]  /*10030*/  MUFU.EX2 R192, R3 ;  /* 0x0000000300c07308 */ /* 0x0003e40000000800 */
[C---:B------:R-:W-:Y:S08]  /*10040*/  HMMA.16816.F32 R56, R8.reuse, R26, R56 ;  /* 0x0000001a0838723c */ /* 0x040ff00000001838 */
[----:B------:R-:W-:Y:S01]  /*10050*/  HMMA.16816.F32 R88, R8, R32, R80 ;  /* 0x000000200858723c */ /* 0x000fe20000001850 */
[----:B-1----:R-:W-:-:S02]  /*10060*/  FFMA.FTZ R3, R154, c[0x0][0x2d0], -R6 ;  /* 0x0000b4009a037a23 */ /* 0x002fc40000010806 */
[----:B------:R-:W-:-:S05]  /*10070*/  IMAD.MOV.U32 R154, RZ, RZ, R29 ;  /* 0x000000ffff9a7224 */ /* 0x000fca00078e001d */
[C---:B------:R-:W-:Y:S01]  /*10080*/  HMMA.16816.F32 R40, R8.reuse, R20, R52 ;  /* 0x000000140828723c */ /* 0x040fe20000001834 */
[----:B------:R1:W-:Y:S07]  /*10090*/  MUFU.EX2 R191, R3 ;  /* 0x0000000300bf7308 */ /* 0x0003ee0000000800 */
[C---:B------:R-:W-:Y:S01]  /*100a0*/  HMMA.16816.F32 R28, R8.reuse, R24, R72 ;  /* 0x00000018081c723c */ /* 0x040fe20000001848 */
[----:B------:R-:W2:Y:S07]  /*100b0*/  LDSM.16.MT88.4 R24, [R229+0x1900] ;  /* 0x00190000e518783b */ /* 0x000eae0000004200 */
[----:B------:R-:W-:Y:S01]  /*100c0*/  HMMA.16816.F32 R72, R8, R34, R64 ;  /* 0x000000220848723c */ /* 0x000fe20000001840 */
[----:B-1----:R-:W-:Y:S01]  /*100d0*/  FFMA.FTZ R3, R155, c[0x0][0x2d0], -R6 ;  /* 0x0000b4009b037a23 */ /* 0x002fe20000010806 */
[----:B------:R-:W1:Y:S01]  /*100e0*/  LDSM.16.MT88.4 R32, [R230+0x1900] ;  /* 0x00190000e620783b */ /* 0x000e620000004200 */
[----:B------:R-:W-:-:S02]  /*100f0*/  IMAD.MOV.U32 R155, RZ, RZ, R104 ;  /* 0x000000ffff9b7224 */ /* 0x000fc400078e0068 */
[----:B------:R3:W4:Y:S03]  /*10100*/  MUFU.EX2 R190, R3 ;  /* 0x0000000300be7308 */ /* 0x0007260000000800 */
[----:B------:R-:W-:Y:S01]  /*10110*/  HMMA.16816.F32 R36, R8, R22, R36 ;  /* 0x000000160824723c */ /* 0x000fe20000001824 */
[----:B------:R-:W1:Y:S01]  /*10120*/  LDSM.16.MT88.4 R20, [R228+0x2100] ;  /* 0x00210000e414783b */ /* 0x000e620000004200 */
[----:B---3--:R-:W-:-:S05]  /*10130*/  FFMA.FTZ R3, R148, c[0x0][0x2d0], -R6 ;  /* 0x0000b40094037a23 */ /* 0x008fca0000010806 */
[----:B----4-:R-:W-:Y:S01]  /*10140*/  F2FP.PACK_AB R8, R190, R191 ;  /* 0x000000bfbe08723e */ /* 0x010fe200000000ff */
[----:B------:R3:W-:Y:S02]  /*10150*/  MUFU.EX2 R189, R3 ;  /* 0x0000000300bd7308 */ /* 0x0007e40000000800 */
[----:B---3--:R-:W-:-:S06]  /*10160*/  FFMA.FTZ R3, R149, c[0x0][0x2d0], -R6 ;  /* 0x0000b40095037a23 */ /* 0x008fcc0000010806 */
[----:B------:R3:W4:Y:S02]  /*10170*/  MUFU.EX2 R188, R3 ;  /* 0x0000000300bc7308 */ /* 0x0007240000000800 */
[----:B---3--:R-:W-:Y:S01]  /*10180*/  FFMA.FTZ R3, R156, c[0x0][0x2d0], -R5 ;  /* 0x0000b4009c037a23 */ /* 0x008fe20000010805 */
[----:B----4-:R-:W-:Y:S02]  /*10190*/  F2FP.PACK_AB R10, R188, R189 ;  /* 0x000000bdbc0a723e */ /* 0x010fe400000000ff */
[----:B------:R-:W-:-:S03]  /*101a0*/  MOV R156, R116 ;  /* 0x00000074009c7202 */ /* 0x000fc60000000f00 */
[----:B------:R3:W-:Y:S01]  /*101b0*/  MUFU.EX2 R138, R3 ;  /* 0x00000003008a7308 */ /* 0x0007e20000000800 */
[----:B------:R-:W-:Y:S01]  /*101c0*/  MOV R116, R162 ;  /* 0x000000a200747202 */ /* 0x000fe20000000f00 */
[----:B---3--:R-:W-:Y:S02]  /*101d0*/  FFMA.FTZ R3, R157, c[0x0][0x2d0], -R5 ;  /* 0x0000b4009d037a23 */ /* 0x008fe40000010805 */
[----:B------:R-:W-:-:S04]  /*101e0*/  IMAD.MOV.U32 R157, RZ, RZ, R160 ;  /* 0x000000ffff9d7224 */ /* 0x000fc800078e00a0 */
[----:B------:R3:W4:Y:S02]  /*101f0*/  MUFU.EX2 R134, R3 ;  /* 0x0000000300867308 */ /* 0x0007240000000800 */
[----:B---3--:R-:W-:Y:S01]  /*10200*/  FFMA.FTZ R3, R150, c[0x0][0x2d0], -R5 ;  /* 0x0000b40096037a23 */ /* 0x008fe20000010805 */
[----:B----4-:R-:W-:-:S05]  /*10210*/  F2FP.PACK_AB R9, R134, R138 ;  /* 0x0000008a8609723e */ /* 0x010fca00000000ff */
        /* <DEDUP_REMOVED lines=8> */
[C---:B--2---:R-:W-:Y:S08]  /*102a0*/  HMMA.16816.F32 R80, R8.reuse, R26, R68 ;  /* 0x0000001a0850723c */ /* 0x044ff00000001844 */
[----:B------:R-:W-:Y:S01]  /*102b0*/  HMMA.16816.F32 R140, R8, R16, R140 ;  /* 0x00000010088c723c */ /* 0x000fe2000000188c */
[----:B---3--:R-:W-:-:S02]  /*102c0*/  FFMA.FTZ R3, R144, c[0x0][0x2d0], -R7 ;  /* 0x0000b40090037a23 */ /* 0x008fc40000010807 */
[----:B------:R-:W-:Y:S02]  /*102d0*/  IMAD.MOV.U32 R144, RZ, RZ, R114 ;  /* 0x000000ffff907224 */ /* 0x000fe400078e0072 */
[----:B------:R2:W-:Y:S03]  /*102e0*/  MUFU.EX2 R114, R3 ;  /* 0x0000000300727308 */ /* 0x0005e60000000800 */
[C---:B------:R-:W-:Y:S08]  /*102f0*/  HMMA.16816.F32 R84, R8.reuse, R18, R84 ;  /* 0x000000120854723c */ /* 0x040ff00000001854 */
[----:B-1----:R-:W-:Y:S01]  /*10300*/  HMMA.16816.F32 R68, R8, R34, R60 ;  /* 0x000000220844723c */ /* 0x002fe2000000183c */
[----:B--2---:R-:W-:Y:S01]  /*10310*/  FFMA.FTZ R3, R146, c[0x0][0x2d0], -R7 ;  /* 0x0000b40092037a23 */ /* 0x004fe20000010807 */
[----:B------:R-:W-:-:S03]  /*10320*/  MOV R146, R106 ;  /* 0x0000006a00927202 */ /* 0x000fc60000000f00 */
[----:B------:R1:W-:Y:S02]  /*10330*/  MUFU.EX2 R113, R3 ;  /* 0x0000000300717308 */ /* 0x0003e40000000800 */
[----:B-1----:R-:W-:Y:S02]  /*10340*/  FFMA.FTZ R3, R145, c[0x0][0x2d0], -R7 ;  /* 0x0000b40091037a23 */ /* 0x002fe40000010807 */
[----:B------:R-:W-:-:S04]  /*10350*/  IMAD.MOV.U32 R145, RZ, RZ, R124 ;  /* 0x000000ffff917224 */ /* 0x000fc800078e007c */
[----:B------:R1:W-:Y:S01]  /*10360*/  MUFU.EX2 R112, R3 ;  /* 0x0000000300707308 */ /* 0x0003e20000000800 */
[----:B------:R-:W-:Y:S02]  /*10370*/  IMAD.MOV.U32 R124, RZ, RZ, R119 ;  /* 0x000000ffff7c7224 */ /* 0x000fe400078e0077 */
[----:B------:R-:W-:Y:S02]  /*10380*/  IMAD.MOV.U32 R119, RZ, RZ, R165 ;  /* 0x000000ffff777224 */ /* 0x000fe400078e00a5 */
[----:B-1----:R-:W-:Y:S02]  /*10390*/  FFMA.FTZ R3, R159, c[0x0][0x2d0], -R0 ;  /* 0x0000b4009f037a23 */ /* 0x002fe40000010800 */
[----:B------:R-:W-:Y:S02]  /*103a0*/  IMAD.MOV.U32 R159, RZ, RZ, R163 ;  /* 0x000000ffff9f7224 */ /* 0x000fe400078e00a3 */
[----:B------:R1:W-:Y:S01]  /*103b0*/  MUFU.EX2 R106, R3 ;  /* 0x00000003006a7308 */ /* 0x0003e20000000800 */
[----:B------:R-:W-:Y:S07]  /*103c0*/  HMMA.16816.F32 R160, R8, R12, R108 ;  /* 0x0000000c08a0723c */ /* 0x000fee000000186c */
[----:B------:R-:W-:-:S02]  /*103d0*/  IMAD.MOV.U32 R110, RZ, RZ, R178 ;  /* 0x000000ffff6e7224 */ /* 0x000fc400078e00b2 */
[----:B------:R-:W-:Y:S02]  /*103e0*/  IMAD.MOV.U32 R109, RZ, RZ, R176 ;  /* 0x000000ffff6d7224 */ /* 0x000fe400078e00b0 */
[----:B------:R-:W-:Y:S01]  /*103f0*/  HMMA.16816.F32 R176, R8, R24, R96 ;  /* 0x0000001808b0723c */ /* 0x000fe20000001860 */
[----:B------:R-:W-:Y:S02]  /*10400*/  IMAD.MOV.U32 R111, RZ, RZ, R122 ;  /* 0x000000ffff6f7224 */ /* 0x000fe400078e007a */
[----:B------:R-:W-:Y:S02]  /*10410*/  IMAD.MOV.U32 R122, RZ, RZ, R167 ;  /* 0x000000ffff7a7224 */ /* 0x000fe400078e00a7 */
[----:B-1----:R-:W-:-:S03]  /*10420*/  FFMA.FTZ R3, R164, c[0x0][0x2d0], -R0 ;  /* 0x0000b400a4037a23 */ /* 0x002fc60000010800 */
[C---:B------:R-:W-:Y:S01]  /*10430*/  HMMA.16816.F32 R164, R8.reuse, R14, R76 ;  /* 0x0000000e08a4723c */ /* 0x040fe2000000184c */
[----:B------:R1:W2:Y:S07]  /*10440*/  MUFU.EX2 R105, R3 ;  /* 0x0000000300697308 */ /* 0x0002ae0000000800 */
[----:B------:R-:W-:Y:S07]  /*10450*/  HMMA.16816.F32 R76, R8, R32, R92 ;  /* 0x00000020084c723c */ /* 0x000fee000000185c */
[----:B------:R-:W-:Y:S01]  /*10460*/  F2FP.PACK_AB R8, R194, R197 ;  /* 0x000000c5c208723e */ /* 0x000fe200000000ff */
[----:B-1----:R-:W-:Y:S01]  /*10470*/  FFMA.FTZ R3, R168, c[0x0][0x2d0], -R0 ;  /* 0x0000b400a8037a23 */ /* 0x002fe20000010800 */
[----:B--2---:R-:W-:-:S02]  /*10480*/  F2FP.PACK_AB R9, R105, R106 ;  /* 0x0000006a6909723e */ /* 0x004fc400000000ff */
[----:B------:R-:W-:Y:S01]  /*10490*/  F2FP.PACK_AB R10, R115, R192 ;  /* 0x000000c0730a723e */ /* 0x000fe200000000ff */
        /* <DEDUP_REMOVED lines=8> */
[----:B-1----:R-:W-:-:S04]  /*10520*/  FFMA.FTZ R3, R170, c[0x0][0x2d0], -R6 ;  /* 0x0000b400aa037a23 */ /* 0x002fc80000010806 */
[----:B------:R1:W-:Y:S03]  /*10530*/  MUFU.EX2 R101, R3 ;  /* 0x0000000300657308 */ /* 0x0003e60000000800 */
[C---:B------:R-:W-:Y:S01]  /*10540*/  HMMA.16816.F32 R64, R8.reuse, R16, R48 ;  /* 0x000000100840723c */ /* 0x040fe20000001830 */
[----:B------:R-:W2:Y:S07]  /*10550*/  LDSM.16.MT88.4 R16, [R231+0x2100] ;  /* 0x00210000e710783b */ /* 0x000eae0000004200 */
[----:B------:R-:W-:Y:S01]  /*10560*/  HMMA.16816.F32 R52, R8, R12, R40 ;  /* 0x0000000c0834723c */ /* 0x000fe20000001828 */
[----:B-1----:R-:W-:-:S07]  /*10570*/  FFMA.FTZ R3, R180, c[0x0][0x2d0], -R6 ;  /* 0x0000b400b4037a23 */ /* 0x002fce0000010806 */
[C---:B------:R-:W-:Y:S01]  /*10580*/  HMMA.16816.F32 R48, R8.reuse, R14, R36 ;  /* 0x0000000e0830723c */ /* 0x040fe20000001824 */
[----:B------:R-:W1:Y:S01]  /*10590*/  LDSM.16.MT88.4 R12, [R229+0x2100] ;  /* 0x00210000e50c783b */ /* 0x000e620000004200 */
[----:B------:R3:W4:Y:S06]  /*105a0*/  MUFU.EX2 R102, R3 ;  /* 0x0000000300667308 */ /* 0x00072c0000000800 */
[C---:B------:R-:W-:Y:S01]  /*105b0*/  HMMA.16816.F32 R36, R8.reuse, R24, R28 ;  /* 0x000000180824723c */ /* 0x040fe2000000181c */
[----:B------:R-:W1:Y:S07]  /*105c0*/  LDSM.16.MT88.4 R28, [R230+0x2100] ;  /* 0x00210000e61c783b */ /* 0x000e6e0000004200 */
[----:B------:R-:W-:Y:S01]  /*105d0*/  HMMA.16816.F32 R40, R8, R26, R56 ;  /* 0x0000001a0828723c */ /* 0x000fe20000001838 */
[----:B------:R-:W1:Y:S01]  /*105e0*/  LDSM.16.MT88.4 R24, [R228+0x2900] ;  /* 0x00290000e418783b */ /* 0x000e620000004200 */
[----:B---3--:R-:W-:-:S03]  /*105f0*/  FFMA.FTZ R3, R171, c[0x0][0x2d0], -R6 ;  /* 0x0000b400ab037a23 */ /* 0x008fc60000010806 */
[----:B------:R-:W-:Y:S01]  /*10600*/  LDSM.16.MT88.4 R168, [R231+0x3100] ;  /* 0x00310000e7a8783b */ /* 0x000fe20000004200 */
[----:B------:R3:W-:Y:S02]  /*10610*/  MUFU.EX2 R100, R3 ;  /* 0x0000000300647308 */ /* 0x0007e40000000800 */
[----:B------:R-:W-:Y:S07]  /*10620*/  HMMA.16816.F32 R32, R8, R34, R72 ;  /* 0x000000220820723c */ /* 0x000fee0000001848 */
        /* <DEDUP_REMOVED lines=16> */
[C---:B------:R-:W-:Y:S08]  /*10730*/  HMMA.16816.F32 R148, R8.reuse, R22, R84 ;  /* 0x000000160894723c */ /* 0x040ff00000001854 */
[----:B------:R-:W-:Y:S01]  /*10740*/  HMMA.16816.F32 R140, R8, R20, R140 ;  /* 0x00000014088c723c */ /* 0x000fe2000000188c */
[----:B---3--:R-:W-:-:S04]  /*10750*/  FFMA.FTZ R3, R186, c[0x0][0x2d0], -R0 ;  /* 0x0000b400ba037a23 */ /* 0x008fc80000010800 */
[----:B------:R3:W4:Y:S03]  /*10760*/  MUFU.EX2 R93, R3 ;  /* 0x00000003005d7308 */ /* 0x0007260000000800 */
[C---:B--2---:R-:W-:Y:S08]  /*10770*/  HMMA.16816.F32 R160, R8.reuse, R16, R160 ;  /* 0x0000001008a0723c */ /* 0x044ff000000018a0 */
[----:B------:R-:W-:Y:S01]  /*10780*/  HMMA.16816.F32 R164, R8, R18, R164 ;  /* 0x0000001208a4723c */ /* 0x000fe200000018a4 */
[----:B---3--:R-:W-:-:S07]  /*10790*/  FFMA.FTZ R3, R201, c[0x0][0x2d0], -R0 ;  /* 0x0000b400c9037a23 */ /* 0x008fce0000010800 */
[C---:B-1----:R-:W-:Y:S01]  /*107a0*/  HMMA.16816.F32 R176, R8.reuse, R12, R176 ;  /* 0x0000000c08b0723c */ /* 0x042fe200000018b0 */
[----:B------:R1:W-:Y:S07]  /*107b0*/  MUFU.EX2 R92, R3 ;  /* 0x00000003005c7308 */ /* 0x0003ee0000000800 */
[C---:B------:R-:W-:Y:S08]  /*107c0*/  HMMA.16816.F32 R80, R8.reuse, R14, R80 ;  /* 0x0000000e0850723c */ /* 0x040ff00000001850 */
[----:B------:R-:W-:Y:S01]  /*107d0*/  HMMA.16816.F32 R76, R8, R28, R76 ;  /* 0x0000001c084c723c */ /* 0x000fe2000000184c */
[----:B-1----:R-:W-:-:S04]  /*107e0*/  FFMA.FTZ R3, R202, c[0x0][0x2d0], -R0 ;  /* 0x0000b400ca037a23 */ /* 0x002fc80000010800 */
[----:B------:R1:W2:Y:S03]  /*107f0*/  MUFU.EX2 R91, R3 ;  /* 0x00000003005b7308 */ /* 0x0002a60000000800 */
[----:B------:R-:W-:Y:S07]  /*10800*/  HMMA.16816.F32 R68, R8, R30, R68 ;  /* 0x0000001e0844723c */ /* 0x000fee0000001844 */
[----:B------:R-:W-:-:S02]  /*10810*/  F2FP.PACK_AB R8, R113, R114 ;  /* 0x000000727108723e */ /* 0x000fc400000000ff */
[----:B----4-:R-:W-:Y:S02]  /*10820*/  F2FP.PACK_AB R9, R93, R94 ;  /* 0x0000005e5d09723e */ /* 0x010fe400000000ff */
[----:B------:R-:W-:Y:S01]  /*10830*/  F2FP.PACK_AB R10, R107, R112 ;  /* 0x000000706b0a723e */ /* 0x000fe200000000ff */
[----:B-1----:R-:W-:Y:S01]  /*10840*/  FFMA.FTZ R3, R207, c[0x0][0x2d0], -R6 ;  /* 0x0000b400cf037a23 */ /* 0x002fe20000010806 */
[----:B--2---:R-:W-:-:S03]  /*10850*/  F2FP.PACK_AB R11, R91, R92 ;  /* 0x0000005c5b0b723e */ /* 0x004fc600000000ff */
        /* <DEDUP_REMOVED lines=16> */
[----:B------:R1:W-:Y:S03]  /*10960*/  MUFU.EX2 R87, R3 ;  /* 0x0000000300577308 */ /* 0x0003e60000000800 */
[----:B------:R-:W-:Y:S01]  /*10970*/  HMMA.16816.F32 R44, R8, R28, R44 ;  /* 0x0000001c082c723c */ /* 0x000fe2000000182c */
[----:B-1----:R-:W-:-:S04]  /*10980*/  FFMA.FTZ R3, R218, c[0x0][0x2d0], -R5 ;  /* 0x0000b400da037a23 */ /* 0x002fc80000010805 */
[----:B------:R1:W-:Y:S02]  /*10990*/  MUFU.EX2 R86, R3 ;  /* 0x0000000300567308 */ /* 0x0003e40000000800 */
[----:B-1----:R-:W-:-:S06]  /*109a0*/  FFMA.FTZ R3, R221, c[0x0][0x2d0], -R5 ;  /* 0x0000b400dd037a23 */ /* 0x002fcc0000010805 */
[----:B------:R1:W1:Y:S02]  /*109b0*/  MUFU.EX2 R85, R3 ;  /* 0x0000000300557308 */ /* 0x0002640000000800 */
[----:B-1----:R-:W-:-:S06]  /*109c0*/  FFMA.FTZ R3, R220, c[0x0][0x2d0], -R5 ;  /* 0x0000b400dc037a23 */ /* 0x002fcc0000010805 */
[----:B------:R1:W-:Y:S02]  /*109d0*/  MUFU.EX2 R75, R3 ;  /* 0x00000003004b7308 */ /* 0x0003e40000000800 */
[----:B-1----:R-:W-:-:S06]  /*109e0*/  FFMA.FTZ R3, R222, c[0x0][0x2d0], -R5 ;  /* 0x0000b400de037a23 */ /* 0x002fcc0000010805 */
[----:B------:R1:W1:Y:S02]  /*109f0*/  MUFU.EX2 R84, R3 ;  /* 0x0000000300547308 */ /* 0x0002640000000800 */
[----:B-1----:R-:W-:Y:S01]  /*10a00*/  FFMA.FTZ R3, R109, c[0x0][0x2d0], -R7 ;  /* 0x0000b4006d037a23 */ /* 0x002fe20000010807 */
[----:B------:R-:W-:Y:S01]  /*10a10*/  MOV R109, R110 ;  /* 0x0000006e006d7202 */ /* 0x000fe20000000f00 */
[----:B------:R-:W-:Y:S02]  /*10a20*/  IMAD.MOV.U32 R110, RZ, RZ, R111 ;  /* 0x000000ffff6e7224 */ /* 0x000fe400078e006f */
[----:B------:R-:W-:Y:S02]  /*10a30*/  IMAD.MOV.U32 R111, RZ, RZ, R159 ;  /* 0x000000ffff6f7224 */ /* 0x000fe400078e009f */
[----:B------:R1:W-:Y:S01]  /*10a40*/  MUFU.EX2 R74, R3 ;  /* 0x00000003004a7308 */ /* 0x0003e20000000800 */
[----:B------:R-:W-:Y:S01]  /*10a50*/  IMAD.MOV.U32 R159, RZ, RZ, R145 ;  /* 0x000000ffff9f7224 */ /* 0x000fe200078e0091 */
[----:B------:R-:W-:Y:S01]  /*10a60*/  MOV R145, R146 ;  /* 0x0000009200917202 */ /* 0x000fe20000000f00 */
[----:B------:R-:W-:-:S02]  /*10a70*/  IMAD.MOV.U32 R146, RZ, RZ, R144 ;  /* 0x000000ffff927224 */ /* 0x000fc400078e0090 */
[----:B------:R-:W-:Y:S02]  /*10a80*/  IMAD.MOV.U32 R144, RZ, RZ, R154 ;  /* 0x000000ffff907224 */ /* 0x000fe400078e009a */
[----:B------:R-:W-:Y:S01]  /*10a90*/  IMAD.MOV.U32 R154, RZ, RZ, R127 ;  /* 0x000000ffff9a7224 */ /* 0x000fe200078e007f */
[----:B------:R-:W-:Y:S01]  /*10aa0*/  MOV R127, R126 ;  /* 0x0000007e007f7202 */ /* 0x000fe20000000f00 */
[----:B------:R-:W-:Y:S01]  /*10ab0*/  IMAD.MOV.U32 R126, RZ, RZ, R241 ;  /* 0x000000ffff7e7224 */ /* 0x000fe200078e00f1 */
[----:B---3--:R-:W-:Y:S01]  /*10ac0*/  F2FP.PACK_AB R8, R89, R90 ;  /* 0x0000005a5908723e */ /* 0x008fe200000000ff */
[----:B------:R3:W5:Y:S01]  /*10ad0*/  LDL.LU R241, [R1+0x34] ;  /* 0x0000340001f17983 */ /* 0x0007620000300800 */
[----:B-1----:R-:W-:Y:S02]  /*10ae0*/  FFMA.FTZ R3, R109, c[0x0][0x2d0], -R7 ;  /* 0x0000b4006d037a23 */ /* 0x002fe40000010807 */
[----:B------:R-:W-:Y:S02]  /*10af0*/  IMAD.MOV.U32 R109, RZ, RZ, R110 ;  /* 0x000000ffff6d7224 */ /* 0x000fe400078e006e */
[----:B------:R-:W-:Y:S01]  /*10b00*/  IMAD.MOV.U32 R110, RZ, RZ, R111 ;  /* 0x000000ffff6e7224 */ /* 0x000fe200078e006f */
[----:B------:R-:W-:Y:S01]  /*10b10*/  MOV R111, R159 ;  /* 0x0000009f006f7202 */ /* 0x000fe20000000f00 */
[----:B------:R-:W-:Y:S01]  /*10b20*/  IMAD.MOV.U32 R159, RZ, RZ, R145 ;  /* 0x000000ffff9f7224 */ /* 0x000fe200078e0091 */
[----:B------:R1:W1:Y:S01]  /*10b30*/  MUFU.EX2 R73, R3 ;  /* 0x0000000300497308 */ /* 0x0002620000000800 */
[----:B------:R-:W-:-:S02]  /*10b40*/  IMAD.MOV.U32 R145, RZ, RZ, R146 ;  /* 0x000000ffff917224 */ /* 0x000fc400078e0092 */
[----:B------:R-:W-:Y:S01]  /*10b50*/  IMAD.MOV.U32 R146, RZ, RZ, R144 ;  /* 0x000000ffff927224 */ /* 0x000fe200078e0090 */
[----:B------:R-:W-:Y:S01]  /*10b60*/  MOV R144, R127 ;  /* 0x0000007f00907202 */ /* 0x000fe20000000f00 */
[----:B------:R-:W-:Y:S01]  /*10b70*/  IMAD.MOV.U32 R127, RZ, RZ, R126 ;  /* 0x000000ffff7f7224 */ /* 0x000fe200078e007e */
[----:B------:R-:W-:Y:S01]  /*10b80*/  F2FP.PACK_AB R9, R85, R86 ;  /* 0x000000565509723e */ /* 0x000fe200000000ff */
[----:B------:R-:W-:Y:S01]  /*10b90*/  IMAD.MOV.U32 R126, RZ, RZ, R125 ;  /* 0x000000ffff7e7224 */ /* 0x000fe200078e007d */
[----:B------:R-:W-:Y:S01]  /*10ba0*/  F2FP.PACK_AB R10, R87, R88 ;  /* 0x00000058570a723e */ /* 0x000fe200000000ff */
[----:B------:R-:W-:Y:S02]  /*10bb0*/  IMAD.MOV.U32 R125, RZ, RZ, R240 ;  /* 0x000000ffff7d7224 */ /* 0x000fe400078e00f0 */
[----:B-1----:R-:W-:Y:S01]  /*10bc0*/  FFMA.FTZ R3, R109, c[0x0][0x2d0], -R7 ;  /* 0x0000b4006d037a23 */ /* 0x002fe20000010807 */
[----:B------:R-:W-:Y:S01]  /*10bd0*/  MOV R109, R110 ;  /* 0x0000006e006d7202 */ /* 0x000fe20000000f00 */
[----:B------:R-:W-:Y:S01]  /*10be0*/  IMAD.MOV.U32 R110, RZ, RZ, R111 ;  /* 0x000000ffff6e7224 */ /* 0x000fe200078e006f */
[----:B------:R-:W-:Y:S01]  /*10bf0*/  F2FP.PACK_AB R11, R84, R75 ;  /* 0x0000004b540b723e */ /* 0x000fe200000000ff */
[----:B------:R-:W-:Y:S01]  /*10c00*/  IMAD.MOV.U32 R111, RZ, RZ, R159 ;  /* 0x000000ffff6f7224 */ /* 0x000fe200078e009f */
[----:B------:R1:W-:Y:S01]  /*10c10*/  MUFU.EX2 R72, R3 ;  /* 0x0000000300487308 */ /* 0x0003e20000000800 */
[----:B------:R-:W-:Y:S01]  /*10c20*/  IMAD.MOV.U32 R159, RZ, RZ, R145 ;  /* 0x000000ffff9f7224 */ /* 0x000fe200078e0091 */
[----:B------:R-:W-:Y:S01]  /*10c30*/  MOV R145, R146 ;  /* 0x0000009200917202 */ /* 0x000fe20000000f00 */
[----:B------:R-:W-:Y:S01]  /*10c40*/  IMAD.MOV.U32 R146, RZ, RZ, R144 ;  /* 0x000000ffff927224 */ /* 0x000fe200078e0090 */
[----:B------:R-:W-:Y:S01]  /*10c50*/  MOV R207, R124 ;  /* 0x0000007c00cf7202 */ /* 0x000fe20000000f00 */
[----:B------:R-:W-:Y:S01]  /*10c60*/  IMAD.MOV.U32 R144, RZ, RZ, R158 ;  /* 0x000000ffff907224 */ /* 0x000fe200078e009e */
[----:B------:R-:W-:Y:S01]  /*10c70*/  MOV R202, R127 ;  /* 0x0000007f00ca7202 */ /* 0x000fe20000000f00 */
[----:B------:R-:W-:Y:S01]  /*10c80*/  IMAD.MOV.U32 R158, RZ, RZ, R118 ;  /* 0x000000ffff9e7224 */ /* 0x000fe200078e0076 */
[----:B------:R3:W5:Y:S01]  /*10c90*/  LDL.LU R240, [R1+0x30] ;  /* 0x0000300001f07983 */ /* 0x0007620000300800 */
[----:B------:R-:W-:Y:S01]  /*10ca0*/  HMMA.16816.F32 R140, R8, R24, R140 ;  /* 0x00000018088c723c */ /* 0x000fe2000000188c */
[----:B------:R-:W-:Y:S01]  /*10cb0*/  IMAD.MOV.U32 R208, RZ, RZ, R126 ;  /* 0x000000ffffd07224 */ /* 0x000fe200078e007e */
[----:B------:R-:W-:Y:S01]  /*10cc0*/  MOV R118, R239 ;  /* 0x000000ef00767202 */ /* 0x000fe20000000f00 */
[----:B------:R-:W-:Y:S01]  /*10cd0*/  IMAD.MOV.U32 R209, RZ, RZ, R125 ;  /* 0x000000ffffd17224 */ /* 0x000fe200078e007d */
[----:B------:R3:W5:Y:S01]  /*10ce0*/  LDL.LU R239, [R1+0x2c] ;  /* 0x00002c0001ef7983 */ /* 0x0007620000300800 */
[----:B-1----:R-:W-:-:S02]  /*10cf0*/  FFMA.FTZ R3, R109, c[0x0][0x2d0], -R7 ;  /* 0x0000b4006d037a23 */ /* 0x002fc40000010807 */
[----:B------:R-:W-:Y:S02]  /*10d00*/  IMAD.MOV.U32 R109, RZ, RZ, R110 ;  /* 0x000000ffff6d7224 */ /* 0x000fe400078e006e */
[----:B------:R-:W-:Y:S01]  /*10d10*/  IMAD.MOV.U32 R110, RZ, RZ, R111 ;  /* 0x000000ffff6e7224 */ /* 0x000fe200078e006f */
[----:B------:R1:W-:Y:S01]  /*10d20*/  MUFU.EX2 R59, R3 ;  /* 0x00000003003b7308 */ /* 0x0003e20000000800 */
[----:B------:R-:W-:Y:S01]  /*10d30*/  IMAD.MOV.U32 R111, RZ, RZ, R159 ;  /* 0x000000ffff6f7224 */ /* 0x000fe200078e009f */
[----:B------:R-:W-:Y:S01]  /*10d40*/  MOV R159, R145 ;  /* 0x00000091009f7202 */ /* 0x000fe20000000f00 */
[----:B------:R-:W-:Y:S02]  /*10d50*/  IMAD.MOV.U32 R145, RZ, RZ, R146 ;  /* 0x000000ffff917224 */ /* 0x000fe400078e0092 */
[----:B------:R-:W-:Y:S02]  /*10d60*/  IMAD.MOV.U32 R146, RZ, RZ, R144 ;  /* 0x000000ffff927224 */ /* 0x000fe400078e0090 */
[----:B------:R-:W-:Y:S01]  /*10d70*/  IMAD.MOV.U32 R144, RZ, RZ, R158 ;  /* 0x000000ffff907224 */ /* 0x000fe200078e009e */
[----:B------:R-:W-:Y:S01]  /*10d80*/  MOV R158, R157 ;  /* 0x0000009d009e7202 */ /* 0x000fe20000000f00 */
[----:B------:R-:W-:Y:S01]  /*10d90*/  IMAD.MOV.U32 R157, RZ, RZ, R238 ;  /* 0x000000ffff9d7224 */ /* 0x000fe200078e00ee */
[----:B------:R-:W-:Y:S01]  /*10da0*/  HMMA.16816.F32 R148, R8, R26, R148 ;  /* 0x0000001a0894723c */ /* 0x000fe20000001894 */
[----:B------:R3:W5:Y:S01]  /*10db0*/  LDL.LU R238, [R1+0x28] ;  /* 0x0000280001ee7983 */ /* 0x0007620000300800 */
[----:B-1----:R-:W-:-:S02]  /*10dc0*/  FFMA.FTZ R3, R109, c[0x0][0x2d0], -R0 ;  /* 0x0000b4006d037a23 */ /* 0x002fc40000010800 */
[----:B------:R-:W-:Y:S02]  /*10dd0*/  IMAD.MOV.U32 R109, RZ, RZ, R110 ;  /* 0x000000ffff6d7224 */ /* 0x000fe400078e006e */
[----:B------:R-:W-:Y:S01]  /*10de0*/  IMAD.MOV.U32 R110, RZ, RZ, R111 ;  /* 0x000000ffff6e7224 */ /* 0x000fe200078e006f */
[----:B------:R-:W-:Y:S01]  /*10df0*/  MOV R111, R159 ;  /* 0x0000009f006f7202 */ /* 0x000fe20000000f00 */
[----:B------:R1:W-:Y:S01]  /*10e00*/  MUFU.EX2 R58, R3 ;  /* 0x00000003003a7308 */ /* 0x0003e20000000800 */
[----:B------:R-:W-:Y:S02]  /*10e10*/  IMAD.MOV.U32 R159, RZ, RZ, R145 ;  /* 0x000000ffff9f7224 */ /* 0x000fe400078e0091 */
[----:B------:R-:W-:Y:S02]  /*10e20*/  IMAD.MOV.U32 R145, RZ, RZ, R146 ;  /* 0x000000ffff917224 */ /* 0x000fe400078e0092 */
[----:B------:R-:W-:Y:S01]  /*10e30*/  IMAD.MOV.U32 R146, RZ, RZ, R144 ;  /* 0x000000ffff927224 */ /* 0x000fe200078e0090 */
[----:B------:R-:W-:Y:S01]  /*10e40*/  MOV R144, R158 ;  /* 0x0000009e00907202 */ /* 0x000fe20000000f00 */
[----:B------:R-:W-:-:S02]  /*10e50*/  IMAD.MOV.U32 R158, RZ, RZ, R157 ;  /* 0x000000ffff9e7224 */ /* 0x000fc400078e009d */
[----:B------:R-:W-:Y:S02]  /*10e60*/  IMAD.MOV.U32 R157, RZ, RZ, R156 ;  /* 0x000000ffff9d7224 */ /* 0x000fe400078e009c */
[----:B------:R-:W-:Y:S01]  /*10e70*/  IMAD.MOV.U32 R156, RZ, RZ, R131 ;  /* 0x000000ffff9c7224 */ /* 0x000fe200078e0083 */
[----:B------:R-:W-:Y:S01]  /*10e80*/  MOV R131, R237 ;  /* 0x000000ed00837202 */ /* 0x000fe20000000f00 */
[----:B--2---:R-:W-:Y:S01]  /*10e90*/  HMMA.16816.F32 R160, R8, R20, R160 ;  /* 0x0000001408a0723c */ /* 0x004fe200000018a0 */
[----:B------:R3:W5:Y:S01]  /*10ea0*/  LDL.LU R237, [R1+0x24] ;  /* 0x0000240001ed7983 */ /* 0x0007620000300800 */
[----:B-1----:R-:W-:Y:S02]  /*10eb0*/  FFMA.FTZ R3, R109, c[0x0][0x2d0], -R0 ;  /* 0x0000b4006d037a23 */ /* 0x002fe40000010800 */
[----:B------:R-:W-:Y:S02]  /*10ec0*/  IMAD.MOV.U32 R109, RZ, RZ, R110 ;  /* 0x000000ffff6d7224 */ /* 0x000fe400078e006e */
[----:B------:R-:W-:Y:S01]  /*10ed0*/  IMAD.MOV.U32 R110, RZ, RZ, R111 ;  /* 0x000000ffff6e7224 */ /* 0x000fe200078e006f */
[----:B------:R1:W2:Y:S01]  /*10ee0*/  MUFU.EX2 R57, R3 ;  /* 0x0000000300397308 */ /* 0x0002a20000000800 */
[----:B------:R-:W-:Y:S01]  /*10ef0*/  IMAD.MOV.U32 R111, RZ, RZ, R159 ;  /* 0x000000ffff6f7224 */ /* 0x000fe200078e009f */
[----:B------:R-:W-:Y:S01]  /*10f00*/  MOV R159, R145 ;  /* 0x00000091009f7202 */ /* 0x000fe20000000f00 */
[----:B------:R-:W-:-:S02]  /*10f10*/  IMAD.MOV.U32 R145, RZ, RZ, R146 ;  /* 0x000000ffff917224 */ /* 0x000fc400078e0092 */
[----:B------:R-:W-:Y:S02]  /*10f20*/  IMAD.MOV.U32 R146, RZ, RZ, R144 ;  /* 0x000000ffff927224 */ /* 0x000fe400078e0090 */
[----:B------:R-:W-:Y:S01]  /*10f30*/  IMAD.MOV.U32 R144, RZ, RZ, R158 ;  /* 0x000000ffff907224 */ /* 0x000fe200078e009e */
[----:B------:R-:W-:Y:S01]  /*10f40*/  MOV R158, R157 ;  /* 0x0000009d009e7202 */ /* 0x000fe20000000f00 */
[----:B------:R-:W-:Y:S02]  /*10f50*/  IMAD.MOV.U32 R157, RZ, RZ, R156 ;  /* 0x000000ffff9d7224 */ /* 0x000fe400078e009c */
[----:B------:R-:W-:Y:S01]  /*10f60*/  IMAD.MOV.U32 R156, RZ, RZ, R131 ;  /* 0x000000ffff9c7224 */ /* 0x000fe200078e0083 */
[----:B------:R-:W-:Y:S01]  /*10f70*/  HMMA.16816.F32 R164, R8, R22, R164 ;  /* 0x0000001608a4723c */ /* 0x000fe200000018a4 */
[----:B------:R-:W-:Y:S02]  /*10f80*/  IMAD.MOV.U32 R131, RZ, RZ, R236 ;  /* 0x000000ffff837224 */ /* 0x000fe400078e00ec */
[----:B------:R3:W5:Y:S01]  /*10f90*/  LDL.LU R236, [R1+0x20] ;  /* 0x0000200001ec7983 */ /* 0x0007620000300800 */
[----:B-1----:R-:W-:Y:S01]  /*10fa0*/  FFMA.FTZ R3, R109, c[0x0][0x2d0], -R0 ;  /* 0x0000b4006d037a23 */ /* 0x002fe20000010800 */
[----:B------:R-:W-:Y:S01]  /*10fb0*/  MOV R109, R110 ;  /* 0x0000006e006d7202 */ /* 0x000fe20000000f00 */
[----:B------:R-:W-:-:S02]  /*10fc0*/  IMAD.MOV.U32 R110, RZ, RZ, R111 ;  /* 0x000000ffff6e7224 */ /* 0x000fc400078e006f */
[----:B------:R1:W-:Y:S01]  /*10fd0*/  MUFU.EX2 R56, R3 ;  /* 0x0000000300387308 */ /* 0x0003e20000000800 */
[----:B------:R-:W-:Y:S02]  /*10fe0*/  IMAD.MOV.U32 R111, RZ, RZ, R159 ;  /* 0x000000ffff6f7224 */ /* 0x000fe400078e009f */
[----:B------:R-:W-:Y:S01]  /*10ff0*/  IMAD.MOV.U32 R159, RZ, RZ, R145 ;  /* 0x000000ffff9f7224 */ /* 0x000fe200078e0091 */
[----:B------:R-:W-:Y:S01]  /*11000*/  MOV R145, R146 ;  /* 0x0000009200917202 */ /* 0x000fe20000000f00 */
[----:B------:R-:W-:Y:S02]  /*11010*/  IMAD.MOV.U32 R146, RZ, RZ, R144 ;  /* 0x000000ffff927224 */ /* 0x000fe400078e0090 */
[----:B------:R-:W-:Y:S01]  /*11020*/  IMAD.MOV.U32 R144, RZ, RZ, R158 ;  /* 0x000000ffff907224 */ /* 0x000fe200078e009e */
[----:B----4-:R-:W-:Y:S01]  /*11030*/  HMMA.16816.F32 R176, R8, R16, R176 ;  /* 0x0000001008b0723c */ /* 0x010fe200000018b0 */
[----:B------:R-:W-:Y:S01]  /*11040*/  IMAD.MOV.U32 R158, RZ, RZ, R157 ;  /* 0x000000ffff9e7224 */ /* 0x000fe200078e009d */
[----:B------:R-:W-:Y:S01]  /*11050*/  MOV R157, R156 ;  /* 0x0000009c009d7202 */ /* 0x000fe20000000f00 */
[----:B------:R-:W-:-:S02]  /*11060*/  IMAD.MOV.U32 R156, RZ, RZ, R155 ;  /* 0x000000ffff9c7224 */ /* 0x000fc400078e009b */
[----:B------:R-:W-:Y:S02]  /*11070*/  IMAD.MOV.U32 R155, RZ, RZ, R235 ;  /* 0x000000ffff9b7224 */ /* 0x000fe400078e00eb */
[----:B------:R3:W5:Y:S01]  /*11080*/  LDL.LU R235, [R1+0x1c] ;  /* 0x00001c0001eb7983 */ /* 0x0007620000300800 */
[----:B-1----:R-:W-:Y:S02]  /*11090*/  FFMA.FTZ R3, R109, c[0x0][0x2d0], -R0 ;  /* 0x0000b4006d037a23 */ /* 0x002fe40000010800 */
[----:B------:R-:W-:Y:S01]  /*110a0*/  IMAD.MOV.U32 R109, RZ, RZ, R110 ;  /* 0x000000ffff6d7224 */ /* 0x000fe200078e006e */
[----:B------:R-:W-:Y:S01]  /*110b0*/  MOV R110, R111 ;  /* 0x0000006f006e7202 */ /* 0x000fe20000000f00 */
[----:B------:R1:W4:Y:S01]  /*110c0*/  MUFU.EX2 R31, R3 ;  /* 0x00000003001f7308 */ /* 0x0003220000000800 */
[----:B------:R-:W-:Y:S02]  /*110d0*/  IMAD.MOV.U32 R111, RZ, RZ, R159 ;  /* 0x000000ffff6f7224 */ /* 0x000fe400078e009f */
[----:B------:R-:W-:-:S02]  /*110e0*/  IMAD.MOV.U32 R159, RZ, RZ, R145 ;  /* 0x000000ffff9f7224 */ /* 0x000fc400078e0091 */
[----:B------:R-:W-:Y:S01]  /*110f0*/  IMAD.MOV.U32 R145, RZ, RZ, R146 ;  /* 0x000000ffff917224 */ /* 0x000fe200078e0092 */
[C---:B------:R-:W-:Y:S01]  /*11100*/  HMMA.16816.F32 R180, R8.reuse, R18, R80 ;  /* 0x0000001208b4723c */ /* 0x040fe20000001850 */
[----:B------:R-:W-:Y:S01]  /*11110*/  MOV R146, R144 ;  /* 0x0000009000927202 */ /* 0x000fe20000000f00 */
[----:B------:R-:W-:Y:S02]  /*11120*/  IMAD.MOV.U32 R144, RZ, RZ, R158 ;  /* 0x000000ffff907224 */ /* 0x000fe400078e009e */
[----:B------:R-:W-:Y:S02]  /*11130*/  IMAD.MOV.U32 R158, RZ, RZ, R157 ;  /* 0x000000ffff9e7224 */ /* 0x000fe400078e009d */
[----:B------:R-:W-:Y:S01]  /*11140*/  IMAD.MOV.U32 R157, RZ, RZ, R155 ;  /* 0x000000ffff9d7224 */ /* 0x000fe200078e009b */
[----:B------:R-:W-:Y:S01]  /*11150*/  MOV R155, R234 ;  /* 0x000000ea009b7202 */ /* 0x000fe20000000f00 */
[----:B------:R-:W-:Y:S01]  /*11160*/  HMMA.16816.F32 R76, R8, R12, R76 ;  /* 0x0000000c084c723c */ /* 0x000fe2000000184c */
[----:B------:R3:W5:Y:S01]  /*11170*/  LDL.LU R234, [R1+0x18] ;  /* 0x0000180001ea7983 */ /* 0x0007620000300800 */
[----:B-1----:R-:W-:-:S02]  /*11180*/  FFMA.FTZ R3, R109, c[0x0][0x2d0], -R6 ;  /* 0x0000b4006d037a23 */ /* 0x002fc40000010806 */
[----:B------:R-:W-:Y:S02]  /*11190*/  IMAD.MOV.U32 R109, RZ, RZ, R110 ;  /* 0x000000ffff6d7224 */ /* 0x000fe400078e006e */
[----:B------:R-:W-:Y:S01]  /*111a0*/  IMAD.MOV.U32 R110, RZ, RZ, R111 ;  /* 0x000000ffff6e7224 */ /* 0x000fe200078e006f */
[----:B------:R1:W-:Y:S01]  /*111b0*/  MUFU.EX2 R29, R3 ;  /* 0x00000003001d7308 */ /* 0x0003e20000000800 */
[----:B------:R-:W-:Y:S01]  /*111c0*/  IMAD.MOV.U32 R111, RZ, RZ, R159 ;  /* 0x000000ffff6f7224 */ /* 0x000fe200078e009f */
[----:B------:R-:W-:Y:S01]  /*111d0*/  MOV R159, R145 ;  /* 0x00000091009f7202 */ /* 0x000fe20000000f00 */
[----:B------:R-:W-:Y:S01]  /*111e0*/  HMMA.16816.F32 R68, R8, R14, R68 ;  /* 0x0000000e0844723c */ /* 0x000fe20000001844 */
[----:B------:R-:W-:Y:S02]  /*111f0*/  IMAD.MOV.U32 R145, RZ, RZ, R146 ;  /* 0x000000ffff917224 */ /* 0x000fe400078e0092 */
[----:B------:R-:W-:Y:S02]  /*11200*/  IMAD.MOV.U32 R146, RZ, RZ, R144 ;  /* 0x000000ffff927224 */ /* 0x000fe400078e0090 */
[----:B------:R-:W-:Y:S01]  /*11210*/  IMAD.MOV.U32 R144, RZ, RZ, R158 ;  /* 0x000000ffff907224 */ /* 0x000fe200078e009e */
[----:B------:R-:W-:Y:S01]  /*11220*/  MOV R158, R155 ;  /* 0x0000009b009e7202 */ /* 0x000fe20000000f00 */
[----:B------:R-:W-:-:S02]  /*11230*/  IMAD.MOV.U32 R155, RZ, RZ, R154 ;  /* 0x000000ffff9b7224 */ /* 0x000fc400078e009a */
[----:B-1----:R-:W-:Y:S02]  /*11240*/  FFMA.FTZ R3, R109, c[0x0][0x2d0], -R6 ;  /* 0x0000b4006d037a23 */ /* 0x002fe40000010806 */
[----:B------:R-:W-:Y:S02]  /*11250*/  IMAD.MOV.U32 R109, RZ, RZ, R110 ;  /* 0x000000ffff6d7224 */ /* 0x000fe400078e006e */
[----:B------:R-:W-:Y:S01]  /*11260*/  IMAD.MOV.U32 R110, RZ, RZ, R111 ;  /* 0x000000ffff6e7224 */ /* 0x000fe200078e006f */
[----:B------:R1:W1:Y:S01]  /*11270*/  MUFU.EX2 R30, R3 ;  /* 0x00000003001e7308 */ /* 0x0002620000000800 */
[----:B------:R-:W-:Y:S01]  /*11280*/  F2FP.PACK_AB R8, R73, R74 ;  /* 0x0000004a4908723e */ /* 0x000fe200000000ff */
[----:B------:R-:W-:Y:S01]  /*11290*/  IMAD.MOV.U32 R111, RZ, RZ, R159 ;  /* 0x000000ffff6f7224 */ /* 0x000fe200078e009f */
[----:B--2---:R-:W-:Y:S01]  /*112a0*/  F2FP.PACK_AB R9, R57, R58 ;  /* 0x0000003a3909723e */ /* 0x004fe200000000ff */
[----:B------:R-:W-:Y:S01]  /*112b0*/  IMAD.MOV.U32 R154, RZ, RZ, R152 ;  /* 0x000000ffff9a7224 */ /* 0x000fe200078e0098 */
[----:B------:R-:W-:Y:S01]  /*112c0*/  F2FP.PACK_AB R10, R59, R72 ;  /* 0x000000483b0a723e */ /* 0x000fe200000000ff */
[----:B------:R-:W-:Y:S01]  /*112d0*/  IMAD.MOV.U32 R152, RZ, RZ, R4 ;  /* 0x000000ffff987224 */ /* 0x000fe200078e0004 */
[----:B----4-:R-:W-:Y:S01]  /*112e0*/  F2FP.PACK_AB R11, R31, R56 ;  /* 0x000000381f0b723e */ /* 0x010fe200000000ff */
[----:B-1----:R-:W-:Y:S01]  /*112f0*/  FFMA.FTZ R3, R109, c[0x0][0x2d0], -R6 ;  /* 0x0000b4006d037a23 */ /* 0x002fe20000010806 */
[----:B------:R-:W-:Y:S01]  /*11300*/  MOV R159, R145 ;  /* 0x00000091009f7202 */ /* 0x000fe20000000f00 */
[----:B------:R-:W-:Y:S01]  /*11310*/  IMAD.MOV.U32 R109, RZ, RZ, R110 ;  /* 0x000000ffff6d7224 */ /* 0x000fe200078e006e */
[----:B------:R-:W-:Y:S01]  /*11320*/  MOV R4, R233 ;  /* 0x000000e900047202 */ /* 0x000fe20000000f00 */
[----:B------:R1:W-:Y:S01]  /*11330*/  MUFU.EX2 R28, R3 ;  /* 0x00000003001c7308 */ /* 0x0003e20000000800 */
[----:B------:R-:W-:Y:S01]  /*11340*/  IMAD.MOV.U32 R110, RZ, RZ, R111 ;  /* 0x000000ffff6e7224 */ /* 0x000fe200078e006f */
[----:B------:R-:W-:Y:S01]  /*11350*/  HMMA.16816.F32 R64, R8, R24, R64 ;  /* 0x000000180840723c */ /* 0x000fe20000001840 */
[----:B------:R-:W-:Y:S01]  /*11360*/  IMAD.MOV.U32 R145, RZ, RZ, R146 ;  /* 0x000000ffff917224 */ /* 0x000fe200078e0092 */
[----:B------:R3:W5:Y:S01]  /*11370*/  LDL.LU R233, [R1+0x14] ;  /* 0x0000140001e97983 */ /* 0x0007620000300800 */
[----:B------:R-:W-:-:S02]  /*11380*/  IMAD.MOV.U32 R146, RZ, RZ, R144 ;  /* 0x000000ffff927224 */ /* 0x000fc400078e0090 */
[----:B-1----:R-:W-:Y:S01]  /*11390*/  FFMA.FTZ R3, R109, c[0x0][0x2d0], -R6 ;  /* 0x0000b4006d037a23 */ /* 0x002fe20000010806 */
[----:B------:R-:W-:Y:S01]  /*113a0*/  MOV R111, R159 ;  /* 0x0000009f006f7202 */ /* 0x000fe20000000f00 */
[----:B------:R-:W-:Y:S01]  /*113b0*/  IMAD.MOV.U32 R144, RZ, RZ, R158 ;  /* 0x000000ffff907224 */ /* 0x000fe200078e009e */
[----:B------:R-:W-:Y:S01]  /*113c0*/  MOV R158, R155 ;  /* 0x0000009b009e7202 */ /* 0x000fe20000000f00 */
[----:B------:R1:W2:Y:S01]  /*113d0*/  MUFU.EX2 R25, R3 ;  /* 0x0000000300197308 */ /* 0x0002a20000000800 */
[----:B------:R-:W-:Y:S01]  /*113e0*/  IMAD.MOV.U32 R155, RZ, RZ, R154 ;  /* 0x000000ffff9b7224 */ /* 0x000fe200078e009a */
[----:B------:R-:W-:Y:S01]  /*113f0*/  HMMA.16816.F32 R48, R8, R22, R48 ;  /* 0x000000160830723c */ /* 0x000fe20000001830 */
[----:B------:R-:W-:Y:S02]  /*11400*/  IMAD.MOV.U32 R159, RZ, RZ, R145 ;  /* 0x000000ffff9f7224 */ /* 0x000fe400078e0091 */
[----:B------:R-:W-:Y:S02]  /*11410*/  IMAD.MOV.U32 R154, RZ, RZ, R152 ;  /* 0x000000ffff9a7224 */ /* 0x000fe400078e0098 */
[----:B------:R-:W-:-:S02]  /*11420*/  IMAD.MOV.U32 R145, RZ, RZ, R146 ;  /* 0x000000ffff917224 */ /* 0x000fc400078e0092 */
[----:B------:R-:W-:Y:S01]  /*11430*/  IMAD.MOV.U32 R152, RZ, RZ, R153 ;  /* 0x000000ffff987224 */ /* 0x000fe200078e0099 */
[----:B------:R-:W-:Y:S01]  /*11440*/  MOV R153, R123 ;  /* 0x0000007b00997202 */ /* 0x000fe20000000f00 */
[----:B-1----:R-:W-:Y:S02]  /*11450*/  FFMA.FTZ R3, R110, c[0x0][0x2d0], -R5 ;  /* 0x0000b4006e037a23 */ /* 0x002fe40000010805 */
[----:B------:R-:W-:Y:S02]  /*11460*/  IMAD.MOV.U32 R146, RZ, RZ, R144 ;  /* 0x000000ffff927224 */ /* 0x000fe400078e0090 */
[----:B------:R1:W-:Y:S01]  /*11470*/  MUFU.EX2 R24, R3 ;  /* 0x0000000300187308 */ /* 0x0003e20000000800 */
[----:B------:R-:W-:Y:S01]  /*11480*/  MOV R144, R158 ;  /* 0x0000009e00907202 */ /* 0x000fe20000000f00 */
[----:B------:R-:W-:Y:S02]  /*11490*/  IMAD.MOV.U32 R123, RZ, RZ, R232 ;  /* 0x000000ffff7b7224 */ /* 0x000fe400078e00e8 */
[----:B------:R-:W-:Y:S01]  /*114a0*/  IMAD.MOV.U32 R158, RZ, RZ, R155 ;  /* 0x000000ffff9e7224 */ /* 0x000fe200078e009b */
[----:B------:R-:W-:Y:S01]  /*114b0*/  HMMA.16816.F32 R52, R8, R20, R52 ;  /* 0x000000140834723c */ /* 0x000fe20000001834 */
[----:B------:R-:W-:-:S02]  /*114c0*/  IMAD.MOV.U32 R155, RZ, RZ, R154 ;  /* 0x000000ffff9b7224 */ /* 0x000fc400078e009a */
[----:B------:R-:W-:-:S05]  /*114d0*/  IMAD.MOV.U32 R147, RZ, RZ, R111 ;  /* 0x000000ffff937224 */ /* 0x000fca00078e006f */
[C---:B------:R-:W-:Y:S01]  /*114e0*/  HMMA.16816.F32 R32, R8.reuse, R14, R32 ;  /* 0x0000000e0820723c */ /* 0x040fe20000001820 */
[----:B-1----:R-:W-:Y:S01]  /*114f0*/  FFMA.FTZ R3, R175, c[0x0][0x2d0], -R5 ;  /* 0x0000b400af037a23 */ /* 0x002fe20000010805 */
[----:B------:R-:W-:Y:S01]  /*11500*/  MOV R109, R145 ;  /* 0x00000091006d7202 */ /* 0x000fe20000000f00 */
[----:B------:R-:W-:Y:S01]  /*11510*/  IMAD.MOV.U32 R186, RZ, RZ, R146 ;  /* 0x000000ffffba7224 */ /* 0x000fe200078e0092 */
[----:B------:R3:W5:Y:S01]  /*11520*/  LDL.LU R232, [R1+0x10] ;  /* 0x0000100001e87983 */ /* 0x0007620000300800 */
[----:B------:R1:W-:Y:S01]  /*11530*/  MUFU.EX2 R23, R3 ;  /* 0x0000000300177308 */ /* 0x0003e20000000800 */
[----:B------:R-:W-:Y:S01]  /*11540*/  IMAD.MOV.U32 R154, RZ, RZ, R152 ;  /* 0x000000ffff9a7224 */ /* 0x000fe200078e0098 */
[----:B------:R-:W-:Y:S01]  /*11550*/  MOV R152, R153 ;  /* 0x0000009900987202 */ /* 0x000fe20000000f00 */
[----:B------:R-:W-:Y:S01]  /*11560*/  IMAD.MOV.U32 R153, RZ, RZ, R123 ;  /* 0x000000ffff997224 */ /* 0x000fe200078e007b */
[----:B------:R-:W-:Y:S01]  /*11570*/  MOV R187, R155 ;  /* 0x0000009b00bb7202 */ /* 0x000fe20000000f00 */
[----:B------:R-:W-:Y:S01]  /*11580*/  IMAD.MOV.U32 R123, RZ, RZ, R122 ;  /* 0x000000ffff7b7224 */ /* 0x000fe200078e007a */
[----:B------:R-:W-:Y:S01]  /*11590*/  HMMA.16816.F32 R60, R8, R26, R60 ;  /* 0x0000001a083c723c */ /* 0x000fe2000000183c */
[----:B------:R-:W-:-:S02]  /*115a0*/  IMAD.MOV.U32 R122, RZ, RZ, R119 ;  /* 0x000000ffff7a7224 */ /* 0x000fc400078e0077 */
[----:B-1----:R-:W-:Y:S01]  /*115b0*/  FFMA.FTZ R3, R173, c[0x0][0x2d0], -R5 ;  /* 0x0000b400ad037a23 */ /* 0x002fe20000010805 */
[----:B------:R-:W-:-:S04]  /*115c0*/  MOV R184, R153 ;  /* 0x0000009900b87202 */ /* 0x000fc80000000f00 */
[----:B------:R-:W-:Y:S01]  /*115d0*/  HMMA.16816.F32 R36, R8, R16, R36 ;  /* 0x000000100824723c */ /* 0x000fe20000001824 */
[----:B------:R-:W-:Y:S01]  /*115e0*/  MOV R119, R139 ;  /* 0x0000008b00777202 */ /* 0x000fe20000000f00 */
[----:B------:R1:W-:Y:S01]  /*115f0*/  MUFU.EX2 R22, R3 ;  /* 0x0000000300167308 */ /* 0x0003e20000000800 */
[----:B------:R-:W-:-:S05]  /*11600*/  IMAD.MOV.U32 R108, RZ, RZ, R159 ;  /* 0x000000ffff6c7224 */ /* 0x000fca00078e009f */
[----:B------:R-:W-:Y:S01]  /*11610*/  HMMA.16816.F32 R40, R8, R18, R40 ;  /* 0x000000120828723c */ /* 0x000fe20000001828 */
[----:B------:R-:W-:Y:S01]  /*11620*/  IMAD.MOV.U32 R201, RZ, RZ, R184 ;  /* 0x000000ffffc97224 */ /* 0x000fe200078e00b8 */
[----:B------:R-:W-:-:S06]  /*11630*/  MOV R111, R119 ;  /* 0x00000077006f7202 */ /* 0x000fcc0000000f00 */
[----:B------:R-:W-:Y:S01]  /*11640*/  HMMA.16816.F32 R44, R8, R12, R44 ;  /* 0x0000000c082c723c */ /* 0x000fe2000000182c */
[----:B------:R-:W-:Y:S02]  /*11650*/  IMAD.MOV.U32 R185, RZ, RZ, R154 ;  /* 0x000000ffffb97224 */ /* 0x000fe400078e009a */
[----:B------:R-:W-:Y:S01]  /*11660*/  FFMA.FTZ R4, R4, c[0x0][0x2d0], -R7 ;  /* 0x0000b40004047a23 */ /* 0x000fe20000010807 */
[----:B------:R-:W-:Y:S01]  /*11670*/  MOV R146, R116 ;  /* 0x0000007400927202 */ /* 0x000fe20000000f00 */
[----:B-1----:R-:W-:Y:S01]  /*11680*/  FFMA.FTZ R3, R172, c[0x0][0x2d0], -R5 ;  /* 0x0000b400ac037a23 */ /* 0x002fe20000010805 */
[----:B------:R-:W-:Y:S03]  /*11690*/  LDSM.16.MT88.4 R16, [R230+0x3100] ;  /* 0x00310000e610783b */ /* 0x000fe60000004200 */
[----:B------:R1:W4:Y:S01]  /*116a0*/  MUFU.EX2 R21, R3 ;  /* 0x0000000300157308 */ /* 0x0003220000000800 */
[----:B------:R-:W-:Y:S01]  /*116b0*/  IMAD.MOV.U32 R145, RZ, RZ, R158 ;  /* 0x000000ffff917224 */ /* 0x000fe200078e009e */
[----:B------:R3:W5:Y:S01]  /*116c0*/  LDL.LU R139, [R1+0xc] ;  /* 0x00000c00018b7983 */ /* 0x0007620000300800 */
[----:B------:R-:W-:Y:S01]  /*116d0*/  IMAD.MOV.U32 R159, RZ, RZ, R122 ;  /* 0x000000ffff9f7224 */ /* 0x000fe200078e007a */
[----:B------:R-:W-:Y:S01]  /*116e0*/  F2FP.PACK_AB R184, R30, R29 ;  /* 0x0000001d1eb8723e */ /* 0x000fe200000000ff */
[----:B------:R-:W-:-:S02]  /*116f0*/  IMAD.MOV.U32 R158, RZ, RZ, R123 ;  /* 0x000000ffff9e7224 */ /* 0x000fc400078e007b */
[----:B------:R-:W-:Y:S01]  /*11700*/  IMAD.MOV.U32 R110, RZ, RZ, R152 ;  /* 0x000000ffff6e7224 */ /* 0x000fe200078e0098 */
[----:B------:R4:W-:Y:S01]  /*11710*/  MUFU.EX2 R14, R4 ;  /* 0x00000004000e7308 */ /* 0x0009e20000000800 */
[----:B------:R-:W-:Y:S01]  /*11720*/  FADD.FTZ R8, R158, R144 ;  /* 0x000000909e087221 */ /* 0x000fe20000010000 */
[----:B------:R-:W3:Y:S01]  /*11730*/  LDSM.16.MT88.4 R152, [R228+0x3100] ;  /* 0x00310000e498783b */ /* 0x000ee20000004200 */
[----:B------:R-:W-:Y:S02]  /*11740*/  IMAD.MOV.U32 R123, RZ, RZ, R117 ;  /* 0x000000ffff7b7224 */ /* 0x000fe400078e0075 */
[----:B------:R-:W-:Y:S02]  /*11750*/  IMAD.MOV.U32 R122, RZ, RZ, R118 ;  /* 0x000000ffff7a7224 */ /* 0x000fe400078e0076 */
[----:B------:R-:W3:Y:S01]  /*11760*/  LDSM.16.MT88.4 R116, [R229+0x3100] ;  /* 0x00310000e574783b */ /* 0x000ee20000004200 */
[----:B-1----:R-:W-:Y:S01]  /*11770*/  FFMA.FTZ R3, R186, c[0x0][0x2d0], -R7 ;  /* 0x0000b400ba037a23 */ /* 0x002fe20000010807 */
[----:B--2---:R-:W-:-:S03]  /*11780*/  F2FP.PACK_AB R186, R25, R28 ;  /* 0x0000001c19ba723e */ /* 0x004fc600000000ff */
[----:B------:R1:W-:Y:S01]  /*11790*/  MUFU.EX2 R20, R3 ;  /* 0x0000000300147308 */ /* 0x0003e20000000800 */
[----:B----4-:R-:W-:Y:S01]  /*117a0*/  FADD.FTZ R4, R159, R111 ;  /* 0x0000006f9f047221 */ /* 0x010fe20000010000 */
[----:B------:R-:W-:Y:S01]  /*117b0*/  MOV R111, R128 ;  /* 0x00000080006f7202 */ /* 0x000fe20000000f00 */
[--C-:B-1----:R-:W-:Y:S01]  /*117c0*/  FFMA.FTZ R3, R187, c[0x0][0x2d0], -R7.reuse ;  /* 0x0000b400bb037a23 */ /* 0x102fe20000010807 */
[----:B------:R-:W-:Y:S01]  /*117d0*/  F2FP.PACK_AB R187, R21, R22 ;  /* 0x0000001615bb723e */ /* 0x000fe200000000ff */
[----:B------:R-:W-:Y:S01]  /*117e0*/  FFMA.FTZ R7, R185, c[0x0][0x2d0], -R7 ;  /* 0x0000b400b9077a23 */ /* 0x000fe20000010807 */
[----:B------:R-:W-:Y:S02]  /*117f0*/  F2FP.PACK_AB R185, R23, R24 ;  /* 0x0000001817b9723e */ /* 0x000fe400000000ff */
[----:B------:R1:W2:Y:S05]  /*11800*/  MUFU.EX2 R15, R3 ;  /* 0x00000003000f7308 */ /* 0x0002aa0000000800 */
[C---:B------:R-:W-:Y:S03]  /*11810*/  HMMA.16816.F32 R160, R184.reuse, R168, R160 ;  /* 0x000000a8b8a0723c */ /* 0x040fe600000018a0 */
[----:B------:R4:W-:Y:S05]  /*11820*/  MUFU.EX2 R13, R7 ;  /* 0x00000007000d7308 */ /* 0x0009ea0000000800 */
[----:B---3--:R-:W-:Y:S01]  /*11830*/  HMMA.16816.F32 R140, R184, R152, R140 ;  /* 0x00000098b88c723c */ /* 0x008fe2000000188c */
[----:B-1----:R-:W-:Y:S01]  /*11840*/  FFMA.FTZ R3, R201, c[0x0][0x2d0], -R0 ;  /* 0x0000b400c9037a23 */ /* 0x002fe20000010800 */
[----:B--2---:R-:W-:Y:S01]  /*11850*/  F2FP.PACK_AB R128, R15, R20 ;  /* 0x000000140f80723e */ /* 0x004fe200000000ff */
[----:B------:R-:W-:-:S02]  /*11860*/  IMAD.MOV.U32 R201, RZ, RZ, R110 ;  /* 0x000000ffffc97224 */ /* 0x000fc400078e006e */
[----:B------:R1:W-:Y:S01]  /*11870*/  MUFU.EX2 R10, R3 ;  /* 0x00000003000a7308 */ /* 0x0003e20000000800 */
[----:B------:R-:W-:Y:S02]  /*11880*/  IMAD.MOV.U32 R110, RZ, RZ, R129 ;  /* 0x000000ffff6e7224 */ /* 0x000fe400078e0081 */
[----:B------:R-:W-:Y:S01]  /*11890*/  HMMA.16816.F32 R148, R184, R154, R148 ;  /* 0x0000009ab894723c */ /* 0x000fe20000001894 */
[----:B----4-:R-:W-:Y:S02]  /*118a0*/  FADD.FTZ R7, R157, R4 ;  /* 0x000000049d077221 */ /* 0x010fe40000010000 */
[----:B------:R-:W-:-:S05]  /*118b0*/  FADD.FTZ R4, R208, R8 ;  /* 0x00000008d0047221 */ /* 0x000fca0000010000 */
[----:B------:R-:W-:Y:S01]  /*118c0*/  HMMA.16816.F32 R164, R184, R170, R164 ;  /* 0x000000aab8a4723c */ /* 0x000fe200000018a4 */
[----:B-1----:R-:W-:-:S07]  /*118d0*/  FFMA.FTZ R3, R147, c[0x0][0x2d0], -R0 ;  /* 0x0000b40093037a23 */ /* 0x002fce0000010800 */
[C---:B------:R-:W-:Y:S01]  /*118e0*/  HMMA.16816.F32 R176, R184.reuse, R116, R176 ;  /* 0x00000074b8b0723c */ /* 0x040fe200000018b0 */
[----:B------:R1:W2:Y:S07]  /*118f0*/  MUFU.EX2 R9, R3 ;  /* 0x0000000300097308 */ /* 0x0002ae0000000800 */
[C---:B------:R-:W-:Y:S08]  /*11900*/  HMMA.16816.F32 R180, R184.reuse, R118, R180 ;  /* 0x00000076b8b4723c */ /* 0x040ff000000018b4 */
[----:B------:R-:W-:Y:S01]  /*11910*/  HMMA.16816.F32 R124, R184, R16, R76 ;  /* 0x00000010b87c723c */ /* 0x000fe2000000184c */
[--C-:B-1----:R-:W-:Y:S01]  /*11920*/  FFMA.FTZ R3, R108, c[0x0][0x2d0], -R0.reuse ;  /* 0x0000b4006c037a23 */ /* 0x102fe20000010800 */
[----:B--2---:R-:W-:Y:S01]  /*11930*/  F2FP.PACK_AB R129, R9, R10 ;  /* 0x0000000a0981723e */ /* 0x004fe200000000ff */
[----:B------:R-:W-:-:S02]  /*11940*/  FFMA.FTZ R0, R109, c[0x0][0x2d0], -R0 ;  /* 0x0000b4006d007a23 */ /* 0x000fc40000010800 */
[----:B------:R1:W-:Y:S01]  /*11950*/  MUFU.EX2 R11, R3 ;  /* 0x00000003000b7308 */ /* 0x0003e20000000800 */
[----:B------:R-:W-:Y:S02]  /*11960*/  IMAD.MOV.U32 R108, RZ, RZ, R131 ;  /* 0x000000ffff6c7224 */ /* 0x000fe400078e0083 */
[----:B------:R-:W-:Y:S01]  /*11970*/  HMMA.16816.F32 R184, R184, R18, R68 ;  /* 0x00000012b8b8723c */ /* 0x000fe20000001844 */
[----:B------:R-:W-:Y:S01]  /*11980*/  IMAD.MOV.U32 R109, RZ, RZ, R130 ;  /* 0x000000ffff6d7224 */ /* 0x000fe200078e0082 */
[----:B------:R-:W-:-:S03]  /*11990*/  F2FP.PACK_AB R130, R13, R14 ;  /* 0x0000000e0d82723e */ /* 0x000fc600000000ff */
[----:B------:R2:W3:Y:S01]  /*119a0*/  MUFU.EX2 R12, R0 ;  /* 0x00000000000c7308 */ /* 0x0004e20000000800 */
[----:B-1----:R-:W-:-:S04]  /*119b0*/  FADD.FTZ R3, R247, R174 ;  /* 0x000000aef7037221 */ /* 0x002fc80000010000 */
[----:B------:R-:W-:Y:S02]  /*119c0*/  FADD.FTZ R6, R227, R3 ;  /* 0x00000003e3067221 */ /* 0x000fe40000010000 */
[----:B------:R-:W-:Y:S02]  /*119d0*/  FADD.FTZ R3, R209, R7 ;  /* 0x00000007d1037221 */ /* 0x000fe40000010000 */
[----:B--2---:R-:W-:Y:S01]  /*119e0*/  FADD.FTZ R0, R146, R145 ;  /* 0x0000009192007221 */ /* 0x004fe20000010000 */
[----:B---3--:R-:W-:Y:S01]  /*119f0*/  F2FP.PACK_AB R131, R12, R11 ;  /* 0x0000000b0c83723e */ /* 0x008fe200000000ff */
        /* <DEDUP_REMOVED lines=96> */
[----:B------:R1:W-:Y:S01]  /*12000*/  STL [R1+0x4], R0 ;  /* 0x0000040001007387 */ /* 0x0003e20000100800 */
[----:B------:R-:W-:Y:S02]  /*12010*/  FADD.FTZ R251, R72, R251 ;  /* 0x000000fb48fb7221 */ /* 0x000fe40000010000 */
[----:B------:R-:W-:Y:S01]  /*12020*/  FADD.FTZ R252, R56, R252 ;  /* 0x000000fc38fc7221 */ /* 0x000fe20000010000 */
[----:B------:R1:W-:Y:S01]  /*12030*/  STL [R1], R4 ;  /* 0x0000000401007387 */ /* 0x0003e20000100800 */
        /* <DEDUP_REMOVED lines=10> */
[----:B------:R-:W-:Y:S05]  /*120e0*/  @!P6 BRA `(.L_x_133) ;  /* 0x000043100000e947 */ /* 0x000fea0003800000 */
[----:B------:R-:W-:Y:S01]  /*120f0*/  IMAD.MOV.U32 R3, RZ, RZ, R136 ;  /* 0x000000ffff037224 */ /* 0x000fe200078e0088 */
[----:B------:R-:W-:Y:S01]  /*12100*/  MOV R138, R2 ;  /* 0x00000002008a7202 */ /* 0x000fe20000000f00 */
[----:B-1----:R-:W-:Y:S01]  /*12110*/  IMAD.MOV.U32 R0, RZ, RZ, R137 ;  /* 0x000000ffff007224 */ /* 0x002fe200078e0089 */
[----:B------:R-:W-:Y:S01]  /*12120*/  MOV R133, R135 ;  /* 0x0000008700857202 */ /* 0x000fe20000000f00 */
[----:B------:R-:W-:Y:S01]  /*12130*/  ULDC UR6, c[0x0][0x210] ;  /* 0x0000840000067ab9 */ /* 0x000fe20000000800 */
[----:B------:R-:W-:Y:S01]  /*12140*/  IADD3 R247, R248, 0x100, RZ ;  /* 0x00000100f8f77810 */ /* 0x000fe20007ffe0ff */
[----:B------:R-:W-:Y:S02]  /*12150*/  ULDC UR4, c[0x0][0x1e8] ;  /* 0x00007a0000047ab9 */ /* 0x000fe40000000800 */
[----:B------:R-:W-:Y:S02]  /*12160*/  UIADD3 UR12, UR12, -0x2, URZ ;  /* 0xfffffffe0c0c7890 */ /* 0x000fe4000fffe03f */
[----:B------:R-:W-:-:S02]  /*12170*/  UIMAD UR6, UR15, UR6, URZ ;  /* 0x000000060f0672a4 */ /* 0x000fc4000f8e023f */
[----:B------:R-:W-:Y:S02]  /*12180*/  UIMAD UR4, UR15, UR4, URZ ;  /* 0x000000040f0472a4 */ /* 0x000fe4000f8e023f */
[----:B------:R-:W-:Y:S02]  /*12190*/  ULDC.64 UR22, c[0x0][0x118] ;  /* 0x0000460000167ab9 */ /* 0x000fe40000000a00 */
[----:B------:R-:W-:Y:S01]  /*121a0*/  ULDC.64 UR18, c[0x0][0x118] ;  /* 0x0000460000127ab9 */ /* 0x000fe20000000a00 */
[----:B------:R-:W-:Y:S05]  /*121b0*/  BRA `(.L_x_134) ;  /* 0x0000042000007947 */ /* 0x000fea0003800000 */
.L_x_136:
[----:B------:R-:W2:Y:S01]  /*121c0*/  LDL R136, [R1+0x8] ;  /* 0x0000080001887983 */ /* 0x000ea20000100800 */
[----:B------:R-:W-:Y:S01]  /*121d0*/  IMAD.MOV.U32 R137, RZ, RZ, c[0x0][0x2b8] ;  /* 0x0000ae00ff897624 */ /* 0x000fe200078e00ff */
[----:B------:R-:W-:Y:S01]  /*121e0*/  UIMAD UR11, UR12, 0x70, UR17 ;  /* 0x000000700c0b78a4 */ /* 0x000fe2000f8e0211 */
[----:B------:R-:W-:Y:S03]  /*121f0*/  IMAD.MOV.U32 R249, RZ, RZ, RZ ;  /* 0x000000fffff97224 */ /* 0x000fe600078e00ff */
[----:B------:R-:W-:Y:S02]  /*12200*/  ISETP.NE.AND P2, PT, R137, 0x1, PT ;  /* 0x000000018900780c */ /* 0x000fe40003f45270 */
[----:B------:R-:W-:Y:S05]  /*12210*/  IMAD.U32 R132, RZ, RZ, UR11 ;  /* 0x0000000bff847e24 */ /* 0x000fea000f8e00ff */
[----:B--2---:R-:W-:Y:S06]  /*12220*/  IADD3 R132, R132, -0x70, R136 ;  /* 0xffffff9084847810 */ /* 0x004fec0007ffe088 */
        /* <DEDUP_REMOVED lines=33> */
[-C--:B--2---:R-:W-:Y:S03]  /*12440*/  IADD3.X R137, R137, R245.reuse, RZ, P1, !PT ;  /* 0x000000f589897210 */ /* 0x084fe60000ffe4ff */
[----:B------:R-:W2:Y:S01]  /*12450*/  SHFL.IDX PT, R196, R2, 0x3, 0x181f ;  /* 0x00781f0002c47f89 */ /* 0x000ea200000e0000 */
[-C--:B---3--:R-:W-:Y:S03]  /*12460*/  IADD3 R134, P0, R134, R246.reuse, RZ ;  /* 0x000000f686867210 */ /* 0x088fe60007f1e0ff */
[----:B------:R3:W-:Y:S02]  /*12470*/  LDGSTS.E.BYPASS.LTC128B.128 [R248+0x3900], [R136.64], !P3 ;  /* 0x0390000088f87fae */ /* 0x0007e4000d901d52 */
[--C-:B----4-:R-:W-:Y:S01]  /*12480*/  IMAD.X R135, R135, 0x1, R245.reuse, P0 ;  /* 0x0000000187877824 */ /* 0x110fe200000e06f5 */
        /* <DEDUP_REMOVED lines=11> */
[--C-:B--2---:R-:W-:Y:S01]  /*12540*/  IMAD.X R191, R196, 0x1, R245.reuse, P4 ;  /* 0x00000001c4bf7824 */ /* 0x104fe200020e06f5 */
[----:B----4-:R-:W-:Y:S04]  /*12550*/  IADD3.X R189, R195, R245, RZ, P2, !PT ;  /* 0x000000f5c3bd7210 */ /* 0x010fe800017fe4ff */
[----:B------:R2:W-:Y:S01]  /*12560*/  LDGSTS.E.BYPASS.LTC128B.128 [R248+0x5100], [R190.64], !P3 ;  /* 0x05100000bef87fae */ /* 0x0005e2000d901d52 */
[----:B-----5:R-:W-:Y:S03]  /*12570*/  IADD3 R134, P0, R132, R246, RZ ;  /* 0x000000f684867210 */ /* 0x020fe60007f1e0ff */
[----:B------:R2:W-:Y:S01]  /*12580*/  LDGSTS.E.BYPASS.LTC128B.128 [R248+0x5900], [R188.64], !P3 ;  /* 0x05900000bcf87fae */ /* 0x0005e2000d901d52 */
[--C-:B-1----:R-:W-:Y:S02]  /*12590*/  IMAD.X R137, R194, 0x1, R245.reuse, P1 ;  /* 0x00000001c2897824 */ /* 0x102fe400008e06f5 */
[----:B------:R-:W-:Y:S03]  /*125a0*/  IMAD.X R135, R2, 0x1, R245, P0 ;  /* 0x0000000102877824 */ /* 0x000fe600000e06f5 */
[----:B------:R2:W-:Y:S04]  /*125b0*/  LDGSTS.E.BYPASS.LTC128B.128 [R248+0x6100], [R136.64], !P3 ;  /* 0x0610000088f87fae */ /* 0x0005e8000d901d52 */
[----:B------:R2:W-:Y:S01]  /*125c0*/  LDGSTS.E.BYPASS.LTC128B.128 [R248+0x6900], [R134.64], !P3 ;  /* 0x0690000086f87fae */ /* 0x0005e2000d901d52 */
[----:B------:R-:W-:-:S05]  /*125d0*/  BRA `(.L_x_135) ;  /* 0x00000cd000007947 */ /* 0x000fca0003800000 */
.L_x_134:
[----:B------:R-:W-:Y:S04]  /*125e0*/  DEPBAR.LE SB0, 0x0 ;  /* 0x000080000000791a */ /* 0x000fe80000000000 */
[----:B------:R-:W-:Y:S01]  /*125f0*/  BAR.SYNC.DEFER_BLOCKING 0x0 ;  /* 0x0000000000007b1d */ /* 0x000fe20000010000 */
[----:B------:R-:W-:Y:S01]  /*12600*/  IMAD.WIDE.U32 R68, R250, c[0x0][0x208], RZ ;  /* 0x00008200fa447a25 */ /* 0x000fe200078e00ff */
        /* <DEDUP_REMOVED lines=202> */
.L_x_135:
        /* <DEDUP_REMOVED lines=789> */
.L_x_133:
        /* <DEDUP_REMOVED lines=119> */
.L_x_103:
[----:B------:R-:W-:Y:S02]  /*16b70*/  USHF.R.S32.HI UR8, URZ, 0x1f, UR15 ;  /* 0x0000001f3f087899 */ /* 0x000fe4000801140f */
[----:B------:R-:W-:Y:S01]  /*16b80*/  ULDC.64 UR10, c[0x0][0x118] ;  /* 0x00004600000a7ab9 */ /* 0x000fe20000000a00 */
[----:B------:R-:W-:Y:S05]  /*16b90*/  @P4 BRA `(.L_x_137) ;  /* 0x0000149000004947 */ /* 0x000fea0003800000 */
[----:B------:R-:W1:Y:S01]  /*16ba0*/  S2R R40, SR_TID.X ;  /* 0x0000000000287919 */ /* 0x000e620000002100 */
[----:B------:R-:W-:Y:S01]  /*16bb0*/  F2FP.PACK_AB R6, R145, R144 ;  /* 0x000000909106723e */ /* 0x000fe200000000ff */
[----:B------:R-:W-:Y:S01]  /*16bc0*/  IMAD.MOV.U32 R5, RZ, RZ, -0x10 ;  /* 0xfffffff0ff057424 */ /* 0x000fe200078e00ff */
[----:B------:R-:W-:Y:S01]  /*16bd0*/  F2FP.PACK_AB R27, R27, R146 ;  /* 0x000000921b1b723e */ /* 0x000fe200000000ff */
[----:B------:R-:W-:Y:S01]  /*16be0*/  BAR.SYNC.DEFER_BLOCKING 0x1, 0x80 ;  /* 0x0042000000007b1d */ /* 0x000fe20000010000 */
[----:B------:R-:W-:Y:S02]  /*16bf0*/  F2FP.PACK_AB R26, R26, R152 ;  /* 0x000000981a1a723e */ /* 0x000fe400000000ff */
[----:B------:R-:W-:-:S02]  /*16c00*/  F2FP.PACK_AB R31, R31, R154 ;  /* 0x0000009a1f1f723e */ /* 0x000fc400000000ff */
        /* <DEDUP_REMOVED lines=8> */
[----:B------:R-:W-:Y:S02]  /*16c90*/  F2FP.PACK_AB R30, R30, R156 ;  /* 0x0000009c1e1e723e */ /* 0x000fe400000000ff */
[----:B------:R-:W-:Y:S01]  /*16ca0*/  F2FP.PACK_AB R29, R29, R158 ;  /* 0x0000009e1d1d723e */ /* 0x000fe200000000ff */
[----:B------:R-:W-:Y:S01]  /*16cb0*/  ULDC.64 UR4, c[0x0][0x500] ;  /* 0x0001400000047ab9 */ /* 0x000fe20000000a00 */
[----:B------:R-:W-:Y:S01]  /*16cc0*/  F2FP.PACK_AB R21, R21, R168 ;  /* 0x000000a81515723e */ /* 0x000fe200000000ff */
[----:B------:R-:W-:Y:S01]  /*16cd0*/  UIMAD.WIDE UR4, UR20, UR6, UR4 ;  /* 0x00000006140472a5 */ /* 0x000fe2000f8e0204 */
[----:B------:R-:W-:-:S02]  /*16ce0*/  F2FP.PACK_AB R20, R20, R170 ;  /* 0x000000aa1414723e */ /* 0x000fc400000000ff */
[----:B-1----:R-:W-:Y:S02]  /*16cf0*/  SHF.R.S32.HI R41, RZ, 0x1f, R40 ;  /* 0x0000001fff297819 */ /* 0x002fe40000011428 */
[----:B------:R-:W-:Y:S02]  /*16d00*/  F2FP.PACK_AB R28, R28, R160 ;  /* 0x000000a01c1c723e */ /* 0x000fe400000000ff */
[CC--:B------:R-:W-:Y:S02]  /*16d10*/  LEA.HI R2, R41.reuse, R40.reuse, RZ, 0x2 ;  /* 0x0000002829027211 */ /* 0x0c0fe400078f10ff */
[----:B------:R-:W-:Y:S02]  /*16d20*/  LEA.HI R35, R41, R40, RZ, 0x5 ;  /* 0x0000002829237211 */ /* 0x000fe400078f28ff */
[--C-:B------:R-:W-:Y:S02]  /*16d30*/  SHF.R.S32.HI R3, RZ, 0x2, R2.reuse ;  /* 0x00000002ff037819 */ /* 0x100fe40000011402 */
[----:B------:R-:W-:-:S02]  /*16d40*/  SHF.R.S32.HI R0, RZ, 0x1f, R2 ;  /* 0x0000001fff007819 */ /* 0x000fc40000011402 */
[----:B------:R-:W-:Y:S02]  /*16d50*/  SHF.R.S32.HI R34, RZ, 0x5, R35 ;  /* 0x00000005ff227819 */ /* 0x000fe40000011423 */
[----:B------:R-:W-:Y:S02]  /*16d60*/  LEA.HI R0, R0, R3, RZ, 0x3 ;  /* 0x0000000300007211 */ /* 0x000fe400078f18ff */
[----:B------:R-:W-:Y:S02]  /*16d70*/  F2FP.PACK_AB R162, R163, R162 ;  /* 0x000000a2a3a2723e */ /* 0x000fe400000000ff */
[----:B------:R-:W-:Y:S02]  /*16d80*/  LOP3.LUT R0, R0, 0xfffffff8, RZ, 0xc0, !PT ;  /* 0xfffffff800007812 */ /* 0x000fe400078ec0ff */
[----:B------:R-:W-:Y:S02]  /*16d90*/  F2FP.PACK_AB R25, R25, R164 ;  /* 0x000000a41919723e */ /* 0x000fe400000000ff */
[----:B------:R-:W-:Y:S01]  /*16da0*/  F2FP.PACK_AB R166, R167, R166 ;  /* 0x000000a6a7a6723e */ /* 0x000fe200000000ff */
[----:B------:R-:W-:Y:S01]  /*16db0*/  IMAD.IADD R3, R3, 0x1, -R0 ;  /* 0x0000000103037824 */ /* 0x000fe200078e0a00 */
[----:B------:R-:W-:-:S02]  /*16dc0*/  LOP3.LUT R0, R2, 0xfffffffc, RZ, 0xc0, !PT ;  /* 0xfffffffc02007812 */ /* 0x000fc400078ec0ff */
[----:B------:R-:W-:Y:S01]  /*16dd0*/  F2FP.PACK_AB R24, R24, R172 ;  /* 0x000000ac1818723e */ /* 0x000fe200000000ff */
[C---:B------:R-:W-:Y:S01]  /*16de0*/  IMAD.SHL.U32 R2, R3.reuse, 0x40, RZ ;  /* 0x0000004003027824 */ /* 0x040fe200078e00ff */
[----:B------:R-:W-:Y:S01]  /*16df0*/  LOP3.LUT R4, R3, 0x1, RZ, 0xc0, !PT ;  /* 0x0000000103047812 */ /* 0x000fe200078ec0ff */
[----:B------:R-:W-:Y:S01]  /*16e00*/  IMAD.IADD R14, R40, 0x1, -R0 ;  /* 0x00000001280e7824 */ /* 0x000fe200078e0a00 */
[----:B------:R-:W-:Y:S02]  /*16e10*/  F2FP.PACK_AB R23, R23, R174 ;  /* 0x000000ae1717723e */ /* 0x000fe400000000ff */
[----:B------:R-:W-:Y:S01]  /*16e20*/  LOP3.LUT R0, R2, 0x1c0, RZ, 0xc0, !PT ;  /* 0x000001c002007812 */ /* 0x000fe200078ec0ff */
[----:B------:R-:W-:Y:S01]  /*16e30*/  IMAD R2, R34, 0x200, R14 ;  /* 0x0000020022027824 */ /* 0x000fe200078e020e */
[----:B------:R-:W-:Y:S02]  /*16e40*/  ISETP.NE.U32.AND P0, PT, R4, 0x1, PT ;  /* 0x000000010400780c */ /* 0x000fe40003f05070 */
[----:B------:R-:W-:-:S02]  /*16e50*/  LEA.HI R0, R0, R0, RZ, 0x1d ;  /* 0x0000000000007211 */ /* 0x000fc400078fe8ff */
[----:B------:R-:W-:Y:S02]  /*16e60*/  R2P PR, R3, 0x6 ;  /* 0x0000000603007804 */ /* 0x000fe40000000000 */
[----:B------:R-:W-:Y:S01]  /*16e70*/  SEL R5, R5, 0x10, !P0 ;  /* 0x0000001005057807 */ /* 0x000fe20004000000 */
[----:B------:R-:W-:Y:S01]  /*16e80*/  IMAD.U32 R0, R2, 0x2, R0 ;  /* 0x0000000202007824 */ /* 0x000fe200078e0000 */
[----:B------:R-:W-:Y:S02]  /*16e90*/  F2FP.PACK_AB R18, R18, R116 ;  /* 0x000000741212723e */ /* 0x000fe400000000ff */
[----:B------:R-:W-:Y:S01]  /*16ea0*/  F2FP.PACK_AB R13, R13, R118 ;  /* 0x000000760d0d723e */ /* 0x000fe200000000ff */
[----:B------:R-:W-:Y:S01]  /*16eb0*/  IMAD.SHL.U32 R0, R0, 0x2, RZ ;  /* 0x0000000200007824 */ /* 0x000fe200078e00ff */
[----:B------:R-:W-:Y:S02]  /*16ec0*/  F2FP.PACK_AB R22, R22, R176 ;  /* 0x000000b01616723e */ /* 0x000fe400000000ff */
[----:B------:R-:W-:Y:S01]  /*16ed0*/  F2FP.PACK_AB R178, R179, R178 ;  /* 0x000000b2b3b2723e */ /* 0x000fe200000000ff */
[C---:B------:R-:W-:Y:S01]  /*16ee0*/  IMAD.IADD R3, R0.reuse, 0x1, R5 ;  /* 0x0000000100037824 */ /* 0x040fe200078e0205 */
[----:B------:R1:W-:Y:S01]  /*16ef0*/  STS [R0+0x80], R6 ;  /* 0x0000800600007388 */ /* 0x0003e20000000800 */
[----:B------:R-:W-:-:S02]  /*16f00*/  IADD3 R4, R0, 0x80, RZ ;  /* 0x0000008000047810 */ /* 0x000fc40007ffe0ff */
[----:B------:R-:W-:Y:S01]  /*16f10*/  IADD3 R2, R0, 0xc0, RZ ;  /* 0x000000c000027810 */ /* 0x000fe20007ffe0ff */
[----:B------:R-:W-:Y:S01]  /*16f20*/  STS [R0+0x480], R27 ;  /* 0x0004801b00007388 */ /* 0x000fe20000000800 */
[----:B------:R-:W-:Y:S02]  /*16f30*/  @P2 IADD3 R2, R4, -0x40, RZ ;  /* 0xffffffc004022810 */ /* 0x000fe40007ffe0ff */
[----:B------:R-:W-:Y:S01]  /*16f40*/  F2FP.PACK_AB R12, R12, R180 ;  /* 0x000000b40c0c723e */ /* 0x000fe200000000ff */
[----:B------:R-:W-:Y:S01]  /*16f50*/  STS [R3+0x80], R26 ;  /* 0x0000801a03007388 */ /* 0x000fe20000000800 */
[----:B------:R-:W-:Y:S02]  /*16f60*/  F2FP.PACK_AB R19, R19, R182 ;  /* 0x000000b61313723e */ /* 0x000fe400000000ff */
[----:B------:R-:W-:Y:S01]  /*16f70*/  F2FP.PACK_AB R17, R17, R120 ;  /* 0x000000781111723e */ /* 0x000fe200000000ff */
[----:B------:R-:W-:Y:S01]  /*16f80*/  STS [R3+0x480], R31 ;  /* 0x0004801f03007388 */ /* 0x000fe20000000800 */
[----:B------:R-:W-:-:S02]  /*16f90*/  F2FP.PACK_AB R16, R16, R122 ;  /* 0x0000007a1010723e */ /* 0x000fc400000000ff */
[----:B------:R-:W-:Y:S01]  /*16fa0*/  F2FP.PACK_AB R9, R129, R128 ;  /* 0x000000808109723e */ /* 0x000fe200000000ff */
[----:B------:R-:W-:Y:S01]  /*16fb0*/  STS [R0+0x2080], R33 ;  /* 0x0020802100007388 */ /* 0x000fe20000000800 */
[----:B------:R-:W-:Y:S02]  /*16fc0*/  F2FP.PACK_AB R8, R131, R130 ;  /* 0x000000828308723e */ /* 0x000fe400000000ff */
[----:B------:R-:W-:Y:S01]  /*16fd0*/  F2FP.PACK_AB R11, R125, R124 ;  /* 0x0000007c7d0b723e */ /* 0x000fe200000000ff */
[----:B------:R3:W-:Y:S01]  /*16fe0*/  STS [R0+0x2480], R142 ;  /* 0x0024808e00007388 */ /* 0x0007e20000000800 */
[----:B------:R-:W-:Y:S02]  /*16ff0*/  F2FP.PACK_AB R15, R15, R126 ;  /* 0x0000007e0f0f723e */ /* 0x000fe400000000ff */
[----:B------:R-:W-:Y:S01]  /*17000*/  F2FP.PACK_AB R10, R185, R184 ;  /* 0x000000b8b90a723e */ /* 0x000fe200000000ff */
[----:B------:R-:W-:Y:S01]  /*17010*/  STS [R3+0x2080], R32 ;  /* 0x0020802003007388 */ /* 0x000fe20000000800 */
[----:B-1----:R-:W-:Y:S01]  /*17020*/  IMAD.MOV.U32 R6, RZ, RZ, 0x20 ;  /* 0x00000020ff067424 */ /* 0x002fe200078e00ff */
[----:B------:R-:W-:-:S02]  /*17030*/  F2FP.PACK_AB R7, R187, R186 ;  /* 0x000000babb07723e */ /* 0x000fc400000000ff */
[----:B------:R1:W-:Y:S01]  /*17040*/  STS [R3+0x2480], R150 ;  /* 0x0024809603007388 */ /* 0x0003e20000000800 */
[----:B------:R-:W-:Y:S02]  /*17050*/  PLOP3.LUT P0, PT, PT, PT, UP1, 0x80, 0x0 ;  /* 0x000000000000781c */ /* 0x000fe40003f0f018 */
[----:B------:R-:W-:-:S05]  /*17060*/  SEL R6, R6, 0xffffffe0, !P1 ;  /* 0xffffffe006067807 */ /* 0x000fca0004800000 */
[----:B------:R-:W-:-:S05]  /*17070*/  IMAD.IADD R4, R0, 0x1, R6 ;  /* 0x0000000100047824 */ /* 0x000fca00078e0206 */
[----:B------:R-:W-:Y:S01]  /*17080*/  STS [R4+0x80], R30 ;  /* 0x0000801e04007388 */ /* 0x000fe20000000800 */
[----:B---3--:R-:W-:-:S03]  /*17090*/  IMAD.IADD R0, R6, 0x1, R3 ;  /* 0x0000000106007824 */ /* 0x008fc600078e0203 */
[----:B------:R-:W-:Y:S04]  /*170a0*/  STS [R4+0x480], R29 ;  /* 0x0004801d04007388 */ /* 0x000fe80000000800 */
        /* <DEDUP_REMOVED lines=10> */
[----:B---3--:R-:W-:-:S04]  /*17150*/  IMAD.IADD R0, R5, 0x1, R2 ;  /* 0x0000000105007824 */ /* 0x008fc800078e0202 */
        /* <DEDUP_REMOVED lines=17> */
[----:B---3--:R-:W-:Y:S01]  /*17270*/  IMAD.U32 R8, RZ, RZ, UR4 ;  /* 0x00000004ff087e24 */ /* 0x008fe2000f8e00ff */
[----:B------:R-:W-:Y:S06]  /*17280*/  BAR.SYNC.DEFER_BLOCKING 0x1, 0x80 ;  /* 0x0042000000007b1d */ /* 0x000fec0000010000 */
[----:B------:R-:W-:Y:S02]  /*17290*/  ULDC.64 UR4, c[0x0][0x508] ;  /* 0x0001420000047ab9 */ /* 0x000fe40000000a00 */
[----:B------:R-:W-:Y:S01]  /*172a0*/  UISETP.NE.U32.AND UP0, UPT, URZ, UR4, UPT ;  /* 0x000000043f00728c */ /* 0x000fe2000bf05070 */
[----:B------:R-:W3:Y:S03]  /*172b0*/  @P0 LDG.E R0, [R8.64] ;  /* 0x0000000a08000981 */ /* 0x000ee6000c1e1900 */
[----:B------:R-:W-:Y:S01]  /*172c0*/  UISETP.NE.AND.EX UP0, UPT, URZ, UR5, UPT, UP0 ;  /* 0x000000053f00728c */ /* 0x000fe2000bf05300 */
[----:B------:R-:W-:-:S02]  /*172d0*/  IMAD.MOV.U32 R12, RZ, RZ, c[0x0][0x388] ;  /* 0x0000e200ff0c7624 */ /* 0x000fc400078e00ff */
[----:B------:R-:W-:-:S03]  /*172e0*/  ULDC.64 UR4, c[0x0][0x508] ;  /* 0x0001420000047ab9 */ /* 0x000fc60000000a00 */
[----:B------:R-:W-:-:S05]  /*172f0*/  PLOP3.LUT P1, PT, PT, PT, UP0, 0x80, 0x0 ;  /* 0x000000000000781c */ /* 0x000fca0003f2f008 */
[----:B------:R-:W-:-:S06]  /*17300*/  @UP0 UIMAD.WIDE UR4, UR20, UR6, UR4 ;  /* 0x00000006140402a5 */ /* 0x000fcc000f8e0204 */
[----:B----4-:R-:W-:Y:S02]  /*17310*/  IMAD.U32 R2, RZ, RZ, UR4 ;  /* 0x00000004ff027e24 */ /* 0x010fe4000f8e00ff */
[----:B--2---:R-:W-:-:S05]  /*17320*/  IMAD.U32 R3, RZ, RZ, UR5 ;  /* 0x00000005ff037e24 */ /* 0x004fca000f8e00ff */
[----:B------:R1:W5:Y:S01]  /*17330*/  @P1 LDG.E R12, [R2.64] ;  /* 0x0000000a020c1981 */ /* 0x000362000c1e1900 */
[----:B------:R-:W-:Y:S02]  /*17340*/  UMOV UR6, URZ ;  /* 0x0000003f00067c82 */ /* 0x000fe40008000000 */
[----:B------:R-:W-:Y:S01]  /*17350*/  UMOV UR7, URZ ;  /* 0x0000003f00077c82 */ /* 0x000fe20008000000 */
[----:B---3--:R-:W2:Y:S02]  /*17360*/  @P0 R2UR UR5, R0 ;  /* 0x00000000000503c2 */ /* 0x008ea400000e0000 */
        /* <DEDUP_REMOVED lines=8> */
.L_x_138:
        /* <DEDUP_REMOVED lines=25> */
[----:B------:R-:W-:Y:S01]  /*17580*/  USEL UR9, UR9, URZ, !UP1 ;  /* 0x0000003f09097287 */ /* 0x000fe2000c800000 */
[----:B------:R-:W-:Y:S01]  /*17590*/  LEA.HI R0, R3, R5, RZ, 0x2 ;  /* 0x0000000503007211 */ /* 0x000fe200078f10ff */
[----:B------:R-:W-:-:S02]  /*175a0*/  UMOV UR18, UR6 ;  /* 0x0000000600127c82 */ /* 0x000fc40008000000 */
[----:B------:R-:W-:Y:S01]  /*175b0*/  IMAD.IADD R2, R34, 0x1, -R2 ;  /* 0x0000000122027824 */ /* 0x000fe200078e0a02 */
[----:B------:R-:W-:Y:S01]  /*175c0*/  SHF.R.S32.HI R0, RZ, 0x2, R0 ;  /* 0x00000002ff007819 */ /* 0x000fe20000011400 */
[----:B------:R-:W-:Y:S02]  /*175d0*/  UMOV UR19, UR7 ;  /* 0x0000000700137c82 */ /* 0x000fe40008000000 */
[----:B------:R-:W-:Y:S02]  /*175e0*/  UIMAD.WIDE.U32 UR22, UR6, UR4, URZ ;  /* 0x00000004061672a5 */ /* 0x000fe4000f8e003f */
[----:B------:R-:W-:Y:S01]  /*175f0*/  IMAD R11, R2, 0x10, R0 ;  /* 0x00000010020b7824 */ /* 0x000fe200078e0200 */
[----:B------:R-:W-:Y:S01]  /*17600*/  LOP3.LUT R0, R6, 0xfffffff8, RZ, 0xc0, !PT ;  /* 0xfffffff806007812 */ /* 0x000fe200078ec0ff */
[----:B------:R-:W-:Y:S02]  /*17610*/  UIMAD UR16, UR6, UR5, UR16 ;  /* 0x00000005061072a4 */ /* 0x000fe4000f8e0210 */
[----:B------:R-:W-:Y:S01]  /*17620*/  IMAD.IADD R3, R11, 0x1, R4 ;  /* 0x000000010b037824 */ /* 0x000fe200078e0204 */
[----:B------:R-:W-:Y:S01]  /*17630*/  ULDC.64 UR6, c[0x0][0x498] ;  /* 0x0001260000067ab9 */ /* 0x000fe20000000a00 */
[----:B------:R-:W-:Y:S01]  /*17640*/  IMAD.IADD R0, R40, 0x1, -R0 ;  /* 0x0000000128007824 */ /* 0x000fe200078e0a00 */
[----:B------:R-:W-:Y:S01]  /*17650*/  UIMAD.WIDE.U32 UR18, UR15, UR12, UR18 ;  /* 0x0000000c0f1272a5 */ /* 0x000fe2000f8e0012 */
[----:B-1----:R-:W-:Y:S01]  /*17660*/  IMAD R3, R22, 0x80, R3 ;  /* 0x0000008016037824 */ /* 0x002fe200078e0203 */
[----:B------:R-:W-:Y:S01]  /*17670*/  USEL UR12, UR20, URZ, !UP1 ;  /* 0x0000003f140c7287 */ /* 0x000fe2000c800000 */
[----:B------:R-:W-:Y:S01]  /*17680*/  IMAD R6, R0, 0x10, R19 ;  /* 0x0000001000067824 */ /* 0x000fe200078e0213 */
[----:B------:R-:W-:Y:S01]  /*17690*/  UIMAD UR17, UR9, UR6, URZ ;  /* 0x00000006091172a4 */ /* 0x000fe2000f8e023f */
[----:B------:R-:W-:Y:S01]  /*176a0*/  @P0 IMAD.HI.U32 R4, R3, c[0x0][0x4ec], RZ ;  /* 0x00013b0003040a27 */ /* 0x000fe200078e00ff */
[----:B------:R-:W-:-:S02]  /*176b0*/  ULDC.64 UR4, c[0x0][0x3e8] ;  /* 0x0000fa0000047ab9 */ /* 0x000fc40000000a00 */
[----:B------:R-:W-:Y:S01]  /*176c0*/  UIADD3 UR19, UR19, UR13, URZ ;  /* 0x0000000d13137290 */ /* 0x000fe2000fffe03f */
[----:B------:R-:W-:Y:S01]  /*176d0*/  IMAD R9, R22, 0x80, R6 ;  /* 0x0000008016097824 */ /* 0x000fe200078e0206 */
[----:B------:R-:W-:Y:S01]  /*176e0*/  UIMAD UR7, UR12, UR7, UR17 ;  /* 0x000000070c0772a4 */ /* 0x000fe2000f8e0211 */
[----:B------:R-:W-:Y:S01]  /*176f0*/  IMAD.MOV.U32 R2, RZ, RZ, R3 ;  /* 0x000000ffff027224 */ /* 0x000fe200078e0003 */
[----:B------:R-:W-:Y:S01]  /*17700*/  @P0 SHF.R.U32.HI R2, RZ, c[0x0][0x4f0], R4 ;  /* 0x00013c00ff020a19 */ /* 0x000fe20000011604 */
[----:B------:R-:W-:Y:S01]  /*17710*/  @P0 IMAD.HI.U32 R4, R9, c[0x0][0x4ec], RZ ;  /* 0x00013b0009040a27 */ /* 0x000fe200078e00ff */
[----:B------:R-:W-:Y:S02]  /*17720*/  UIMAD UR14, UR8, UR4, URZ ;  /* 0x00000004080e72a4 */ /* 0x000fe4000f8e023f */
[----:B------:R-:W-:Y:S01]  /*17730*/  UIADD3 UR17, UR23, UR16, URZ ;  /* 0x0000001017117290 */ /* 0x000fe2000fffe03f */
[----:B------:R-:W-:Y:S01]  /*17740*/  IMAD.MOV.U32 R7, RZ, RZ, R9 ;  /* 0x000000ffff077224 */ /* 0x000fe200078e0009 */
[----:B------:R-:W-:Y:S01]  /*17750*/  @P0 SHF.R.U32.HI R7, RZ, c[0x0][0x4f0], R4 ;  /* 0x00013c00ff070a19 */ /* 0x000fe20000011604 */
[----:B------:R-:W-:Y:S01]  /*17760*/  IMAD.SHL.U32 R4, R19, 0x40, RZ ;  /* 0x0000004013047824 */ /* 0x000fe200078e00ff */
[----:B------:R-:W-:Y:S01]  /*17770*/  UMOV UR16, UR22 ;  /* 0x0000001600107c82 */ /* 0x000fe20008000000 */
[--C-:B------:R-:W-:Y:S01]  /*17780*/  IMAD.MOV R6, RZ, RZ, -R2.reuse ;  /* 0x000000ffff067224 */ /* 0x100fe200078e0a02 */
[----:B------:R-:W-:Y:S01]  /*17790*/  UIMAD.WIDE.U32 UR18, UR12, UR6, UR18 ;  /* 0x000000060c1272a5 */ /* 0x000fe2000f8e0012 */
[----:B------:R-:W-:Y:S01]  /*177a0*/  IMAD.SHL.U32 R0, R0, 0x8, RZ ;  /* 0x0000000800007824 */ /* 0x000fe200078e00ff */
[----:B------:R-:W-:Y:S01]  /*177b0*/  UIMAD UR14, UR15, UR5, UR14 ;  /* 0x000000050f0e72a4 */ /* 0x000fe2000f8e020e */
[----:B------:R-:W-:Y:S01]  /*177c0*/  LOP3.LUT R4, R4, 0x1c0, RZ, 0xc0, !PT ;  /* 0x000001c004047812 */ /* 0x000fe200078ec0ff */
[----:B------:R-:W-:Y:S01]  /*177d0*/  UIMAD.WIDE.U32 UR16, UR15, UR4, UR16 ;  /* 0x000000040f1072a5 */ /* 0x000fe2000f8e0010 */
[----:B------:R-:W-:Y:S01]  /*177e0*/  IMAD R6, R6, c[0x0][0x4e8], R3 ;  /* 0x00013a0006067a24 */ /* 0x000fe200078e0203 */
[----:B------:R-:W-:Y:S01]  /*177f0*/  SHF.R.S32.HI R8, RZ, 0x1f, R2 ;  /* 0x0000001fff087819 */ /* 0x000fe20000011402 */
[----:B------:R-:W-:Y:S01]  /*17800*/  ULDC.64 UR4, c[0x0][0x3f0] ;  /* 0x0000fc0000047ab9 */ /* 0x000fe20000000a00 */
[----:B------:R-:W-:Y:S01]  /*17810*/  LOP3.LUT R10, R4, 0x38, R0, 0xf8, !PT ;  /* 0x00000038040a7812 */ /* 0x000fe200078ef800 */
[----:B------:R-:W-:Y:S01]  /*17820*/  UIMAD UR9, UR9, UR4, URZ ;  /* 0x00000004090972a4 */ /* 0x000fe2000f8e023f */
[----:B------:R-:W-:Y:S01]  /*17830*/  SHF.R.U32.HI R5, RZ, 0x3, R4 ;  /* 0x00000003ff057819 */ /* 0x000fe20000011604 */
[----:B------:R-:W-:Y:S01]  /*17840*/  UIADD3 UR17, UR17, UR14, URZ ;  /* 0x0000000e11117290 */ /* 0x000fe2000fffe03f */
[----:B------:R-:W-:Y:S01]  /*17850*/  IMAD.U32 R3, RZ, RZ, UR7 ;  /* 0x00000007ff037e24 */ /* 0x000fe2000f8e00ff */
[----:B------:R-:W-:Y:S01]  /*17860*/  IADD3 R2, P0, R2, UR18, RZ ;  /* 0x0000001202027c10 */ /* 0x000fe2000ff1e0ff */
[----:B------:R-:W-:Y:S01]  /*17870*/  UIMAD UR5, UR12, UR5, UR9 ;  /* 0x000000050c0572a4 */ /* 0x000fe2000f8e0209 */
[----:B------:R-:W-:Y:S01]  /*17880*/  SHF.R.S32.HI R4, RZ, 0x1f, R6 ;  /* 0x0000001fff047819 */ /* 0x000fe20000011406 */
[----:B------:R-:W-:Y:S01]  /*17890*/  UIMAD.WIDE.U32 UR12, UR12, UR4, UR16 ;  /* 0x000000040c0c72a5 */ /* 0x000fe2000f8e0010 */
[----:B------:R-:W-:Y:S01]  /*178a0*/  IADD3.X R3, R8, UR19, R3, P0, !PT ;  /* 0x0000001308037c10 */ /* 0x000fe200087fe403 */
[--C-:B------:R-:W-:Y:S01]  /*178b0*/  IMAD.MOV R18, RZ, RZ, -R7.reuse ;  /* 0x000000ffff127224 */ /* 0x100fe200078e0a07 */
[----:B------:R-:W-:Y:S01]  /*178c0*/  LOP3.LUT R20, R10, R5, RZ, 0x3c, !PT ;  /* 0x000000050a147212 */ /* 0x000fe200078e3cff */
[----:B------:R-:W-:Y:S01]  /*178d0*/  IMAD R8, R4, c[0x0][0x488], RZ ;  /* 0x0001220004087a24 */ /* 0x000fe200078e02ff */
[----:B------:R-:W-:Y:S01]  /*178e0*/  UIADD3 UR5, UR13, UR5, URZ ;  /* 0x000000050d057290 */ /* 0x000fe2000fffe03f */
[----:B------:R-:W-:Y:S01]  /*178f0*/  SHF.R.S32.HI R10, RZ, 0x1f, R7 ;  /* 0x0000001fff0a7819 */ /* 0x000fe20000011407 */
[----:B------:R-:W-:Y:S01]  /*17900*/  IMAD.WIDE.U32 R4, R6, c[0x0][0x488], R2 ;  /* 0x0001220006047a25 */ /* 0x000fe200078e0002 */
[----:B------:R-:W-:-:S03]  /*17910*/  SHF.R.S32.HI R53, RZ, 0x1f, R0 ;  /* 0x0000001fff357819 */ /* 0x000fc60000011400 */
        /* <DEDUP_REMOVED lines=15> */
[----:B------:R-:W-:Y:S02]  /*17a10*/  IMAD.MOV.U32 R4, RZ, RZ, R6 ;  /* 0x000000ffff047224 */ /* 0x000fe400078e0006 */
[----:B------:R-:W-:Y:S01]  /*17a20*/  IMAD R8, R22, 0x80, R11 ;  /* 0x0000008016087824 */ /* 0x000fe200078e020b */
[----:B------:R-:W-:Y:S01]  /*17a30*/  SHFL.IDX PT, R14, R9, 0x1, 0x1c1f ;  /* 0x003c1f00090e7f89 */ /* 0x000fe200000e0000 */
[----:B------:R-:W-:-:S02]  /*17a40*/  IMAD R6, R10, c[0x0][0x3d8], RZ ;  /* 0x0000f6000a067a24 */ /* 0x000fc400078e02ff */
[----:B------:R-:W-:Y:S01]  /*17a50*/  IMAD.IADD R5, R7, 0x1, R5 ;  /* 0x0000000107057824 */ /* 0x000fe200078e0205 */
[----:B------:R-:W2:Y:S01]  /*17a60*/  SHFL.IDX PT, R15, R3, 0x1, 0x1c1f ;  /* 0x003c1f00030f7f89 */ /* 0x000ea200000e0000 */
[----:B------:R-:W-:Y:S01]  /*17a70*/  IADD3 R7, R8, 0x8, RZ ;  /* 0x0000000808077810 */ /* 0x000fe20007ffe0ff */
[----:B------:R-:W-:Y:S01]  /*17a80*/  IMAD R6, R18, c[0x0][0x3dc], R6 ;  /* 0x0000f70012067a24 */ /* 0x000fe200078e0206 */
[-C--:B------:R-:W-:Y:S01]  /*17a90*/  ISETP.GE.OR P5, PT, R8, R2.reuse, P1 ;  /* 0x000000020800720c */ /* 0x080fe20000fa6670 */
[----:B------:R-:W-:Y:S01]  /*17aa0*/  SHFL.IDX PT, R12, R9, 0x2, 0x1c1f ;  /* 0x005c1f00090c7f89 */ /* 0x000fe200000e0000 */
[----:B------:R-:W-:Y:S01]  /*17ab0*/  IMAD.WIDE.U32 R4, R18, c[0x0][0x3d8], R4 ;  /* 0x0000f60012047a25 */ /* 0x000fe200078e0004 */
[----:B------:R-:W-:Y:S02]  /*17ac0*/  ISETP.GE.OR P4, PT, R7, R2, P1 ;  /* 0x000000020700720c */ /* 0x000fe40000f86670 */
[----:B------:R-:W3:Y:S01]  /*17ad0*/  SHFL.IDX PT, R13, R3, 0x2, 0x1c1f ;  /* 0x005c1f00030d7f89 */ /* 0x000ee200000e0000 */
[----:B------:R-:W-:Y:S01]  /*17ae0*/  IMAD.IADD R6, R5, 0x1, R6 ;  /* 0x0000000105067824 */ /* 0x000fe200078e0206 */
[C---:B------:R-:W-:Y:S01]  /*17af0*/  LEA R5, P2, R4.reuse, c[0x0][0x380], 0x1 ;  /* 0x0000e00004057a11 */ /* 0x040fe200078408ff */
[----:B------:R-:W-:Y:S01]  /*17b00*/  IMAD.SHL.U32 R7, R21, 0x8, RZ ;  /* 0x0000000815077824 */ /* 0x000fe200078e00ff */
[----:B------:R-:W-:Y:S02]  /*17b10*/  SHFL.IDX PT, R10, R9, 0x3, 0x1c1f ;  /* 0x007c1f00090a7f89 */ /* 0x000fe400000e0000 */
[----:B------:R-:W-:-:S02]  /*17b20*/  LEA.HI.X R4, R4, c[0x0][0x384], R6, 0x1, P2 ;  /* 0x0000e10004047a11 */ /* 0x000fc400010f0c06 */
[----:B------:R4:W3:Y:S01]  /*17b30*/  SHFL.IDX PT, R11, R3, 0x3, 0x1c1f ;  /* 0x007c1f00030b7f89 */ /* 0x0008e200000e0000 */
[----:B------:R-:W-:-:S03]  /*17b40*/  LOP3.LUT R7, R20, 0x7ffffe00, R7, 0xf8, !PT ;  /* 0x7ffffe0014077812 */ /* 0x000fc600078ef807 */
[----:B-1----:R-:W-:Y:S02]  /*17b50*/  @!P5 ST.E [R16.64], R36 ;  /* 0x000000241000d985 */ /* 0x002fe4000c10190a */
[----:B------:R-:W-:Y:S02]  /*17b60*/  IMAD.SHL.U32 R6, R7, 0x2, RZ ;  /* 0x0000000207067824 */ /* 0x000fe400078e00ff */
[----:B--2---:R-:W-:Y:S04]  /*17b70*/  @!P4 ST.E [R14.64], R37 ;  /* 0x000000250e00c985 */ /* 0x004fe8000c10190a */
[----:B------:R-:W-:Y:S04]  /*17b80*/  SHFL.IDX PT, R9, R4, RZ, 0x181f ;  /* 0x00181fff04097589 */ /* 0x000fe800000e0000 */
[----:B------:R-:W-:Y:S04]  /*17b90*/  SHFL.IDX PT, R14, R5, 0x2, 0x181f ;  /* 0x00581f00050e7f89 */ /* 0x000fe800000e0000 */
[----:B------:R-:W-:Y:S01]  /*17ba0*/  SHFL.IDX PT, R44, R4, 0x2, 0x181f ;  /* 0x00581f00042c7f89 */ /* 0x000fe200000e0000 */
[----:B----4-:R-:W-:-:S03]  /*17bb0*/  IADD3 R3, R8, 0x40, RZ ;  /* 0x0000004008037810 */ /* 0x010fc60007ffe0ff */
[----:B------:R-:W-:Y:S01]  /*17bc0*/  SHFL.IDX PT, R15, R5, 0x3, 0x181f ;  /* 0x00781f00050f7f89 */ /* 0x000fe200000e0000 */
[----:B------:R-:W-:Y:S02]  /*17bd0*/  IADD3 R8, R8, 0x48, RZ ;  /* 0x0000004808087810 */ /* 0x000fe40007ffe0ff */
[-C--:B------:R-:W-:Y:S01]  /*17be0*/  ISETP.GE.OR P3, PT, R3, R2.reuse, P1 ;  /* 0x000000020300720c */ /* 0x080fe20000f66670 */
[----:B------:R-:W-:Y:S01]  /*17bf0*/  IMAD R3, R22, 0x80, R19 ;  /* 0x0000008016037824 */ /* 0x000fe200078e0213 */
[----:B------:R-:W-:Y:S01]  /*17c00*/  ISETP.GE.OR P0, PT, R8, R2, P1 ;  /* 0x000000020800720c */ /* 0x000fe20000f06670 */
[----:B------:R-:W-:Y:S03]  /*17c10*/  SHFL.IDX PT, R45, R4, 0x3, 0x181f ;  /* 0x00781f00042d7f89 */ /* 0x000fe600000e0000 */
[C---:B------:R-:W-:Y:S01]  /*17c20*/  IADD3 R7, R3.reuse, 0x10, RZ ;  /* 0x0000001003077810 */ /* 0x040fe20007ffe0ff */
[----:B------:R-:W1:Y:S01]  /*17c30*/  SHFL.IDX PT, R8, R5, 0x1, 0x181f ;  /* 0x00381f0005087f89 */ /* 0x000e6200000e0000 */
[----:B------:R-:W-:-:S02]  /*17c40*/  IADD3 R32, R3, 0x40, RZ ;  /* 0x0000004003207810 */ /* 0x000fc40007ffe0ff */
[----:B------:R-:W-:Y:S01]  /*17c50*/  IADD3 R54, R3, 0x60, RZ ;  /* 0x0000006003367810 */ /* 0x000fe20007ffe0ff */
[----:B------:R-:W-:Y:S04]  /*17c60*/  SHFL.IDX PT, R48, R5, 0x4, 0x181f ;  /* 0x00981f0005307f89 */ /* 0x000fe800000e0000 */
[----:B---3--:R-:W-:Y:S04]  /*17c70*/  @!P3 ST.E [R12.64], R38 ;  /* 0x000000260c00b985 */ /* 0x008fe8000c10190a */
[----:B------:R1:W-:Y:S01]  /*17c80*/  @!P0 ST.E [R10.64], R39 ;  /* 0x000000270a008985 */ /* 0x0003e2000c10190a */
[----:B------:R-:W-:-:S03]  /*17c90*/  ISETP.GE.AND P0, PT, R0, c[0x0][0x3c8], PT ;  /* 0x0000f20000007a0c */ /* 0x000fc60003f06270 */
[----:B------:R-:W2:Y:S01]  /*17ca0*/  SHFL.IDX PT, R12, R5, RZ, 0x181f ;  /* 0x00181fff050c7589 */ /* 0x000ea200000e0000 */
[-C--:B------:R-:W-:Y:S02]  /*17cb0*/  ISETP.GE.OR P4, PT, R7, R2.reuse, P0 ;  /* 0x000000020700720c */ /* 0x080fe40000786670 */
[C---:B------:R-:W-:Y:S01]  /*17cc0*/  ISETP.GE.OR P1, PT, R3.reuse, R2, P0 ;  /* 0x000000020300720c */ /* 0x040fe20000726670 */
[----:B------:R-:W-:Y:S01]  /*17cd0*/  LDS.128 R24, [R6+0x80] ;  /* 0x0000800006187984 */ /* 0x000fe20000000c00 */
[----:B------:R-:W-:-:S03]  /*17ce0*/  IADD3 R7, R3, 0x20, RZ ;  /* 0x0000002003077810 */ /* 0x000fc60007ffe0ff */
[----:B------:R-:W3:Y:S01]  /*17cf0*/  SHFL.IDX PT, R11, R4, 0x1, 0x181f ;  /* 0x00381f00040b7f89 */ /* 0x000ee200000e0000 */
[-C--:B------:R-:W-:Y:S02]  /*17d00*/  ISETP.GE.OR P3, PT, R7, R2.reuse, P0 ;  /* 0x000000020700720c */ /* 0x080fe40000766670 */
[----:B------:R-:W-:Y:S01]  /*17d10*/  IADD3 R7, R3, 0x30, RZ ;  /* 0x0000003003077810 */ /* 0x000fe20007ffe0ff */
[----:B------:R-:W4:Y:S03]  /*17d20*/  LDS.128 R20, [R6+0x880] ;  /* 0x0008800006147984 */ /* 0x000f260000000c00 */
[----:B------:R-:W-:Y:S01]  /*17d30*/  ISETP.GE.OR P2, PT, R7, R2, P0 ;  /* 0x000000020700720c */ /* 0x000fe20000746670 */
[----:B------:R-:W4:Y:S04]  /*17d40*/  LDS.128 R16, [R6+0x1080] ;  /* 0x0010800006107984 */ /* 0x000f280000000c00 */
[----:B------:R-:W4:Y:S01]  /*17d50*/  LDS.128 R28, [R6+0x1880] ;  /* 0x00188000061c7984 */ /* 0x000f220000000c00 */
[----:B-1----:R-:W-:-:S03]  /*17d60*/  @!P4 LEA R10, P6, R0, R8, 0x1 ;  /* 0x00000008000ac211 */ /* 0x002fc600078c08ff */
[----:B------:R-:W-:Y:S01]  /*17d70*/  LDS.128 R36, [R6+0x2880] ;  /* 0x0028800006247984 */ /* 0x000fe20000000c00 */
[----:B--2---:R-:W-:-:S03]  /*17d80*/  @!P1 LEA R12, P5, R0, R12, 0x1 ;  /* 0x0000000c000c9211 */ /* 0x004fc600078a08ff */
[----:B------:R-:W-:Y:S01]  /*17d90*/  LDS.128 R40, [R6+0x3080] ;  /* 0x0030800006287984 */ /* 0x000fe20000000c00 */
[----:B------:R-:W-:-:S03]  /*17da0*/  @!P1 LEA.HI.X R13, R0, R9, R53, 0x1, P5 ;  /* 0x00000009000d9211 */ /* 0x000fc600028f0c35 */
[----:B------:R-:W1:Y:S02]  /*17db0*/  SHFL.IDX PT, R49, R5, 0x6, 0x181f ;  /* 0x00d81f0005317f89 */ /* 0x000e6400000e0000 */
[----:B------:R-:W-:Y:S02]  /*17dc0*/  P2R R7, PR, RZ, 0x40 ;  /* 0x00000040ff077803 */ /* 0x000fe40000000000 */
[----:B------:R-:W-:Y:S01]  /*17dd0*/  SHFL.IDX PT, R52, R4, 0x4, 0x181f ;  /* 0x00981f0004347f89 */ /* 0x000fe200000e0000 */
[----:B------:R-:W-:Y:S02]  /*17de0*/  ISETP.GE.OR P6, PT, R32, R2, P0 ;  /* 0x000000022000720c */ /* 0x000fe400007c6670 */
[----:B------:R-:W-:Y:S01]  /*17df0*/  ISETP.NE.AND P5, PT, R7, RZ, PT ;  /* 0x000000ff0700720c */ /* 0x000fe20003fa5270 */
[----:B------:R-:W-:Y:S03]  /*17e00*/  LDS.128 R32, [R6+0x2080] ;  /* 0x0020800006207984 */ /* 0x000fe60000000c00 */
[C---:B---3--:R-:W-:Y:S01]  /*17e10*/  @!P4 LEA.HI.X R11, R0.reuse, R11, R53, 0x1, P5 ;  /* 0x0000000b000bc211 */ /* 0x048fe200028f0c35 */
[----:B------:R-:W2:Y:S01]  /*17e20*/  SHFL.IDX PT, R7, R5, 0x5, 0x181f ;  /* 0x00b81f0005077f89 */ /* 0x000ea200000e0000 */
[----:B------:R-:W-:-:S03]  /*17e30*/  @!P3 LEA R8, P5, R0, R14, 0x1 ;  /* 0x0000000e0008b211 */ /* 0x000fc600078a08ff */
[----:B------:R-:W3:Y:S01]  /*17e40*/  SHFL.IDX PT, R51, R4, 0x5, 0x181f ;  /* 0x00b81f0004337f89 */ /* 0x000ee200000e0000 */
[C-C-:B------:R-:W-:Y:S02]  /*17e50*/  @!P3 LEA.HI.X R9, R0.reuse, R44, R53.reuse, 0x1, P5 ;  /* 0x0000002c0009b211 */ /* 0x140fe400028f0c35 */
[C---:B------:R-:W-:Y:S01]  /*17e60*/  @!P2 LEA R14, P5, R0.reuse, R15, 0x1 ;  /* 0x0000000f000ea211 */ /* 0x040fe200078a08ff */
[----:B------:R-:W1:Y:S01]  /*17e70*/  SHFL.IDX PT, R50, R4, 0x6, 0x181f ;  /* 0x00d81f0004327f89 */ /* 0x000e6200000e0000 */
[C---:B------:R-:W-:Y:S02]  /*17e80*/  IADD3 R44, R3.reuse, 0x50, RZ ;  /* 0x00000050032c7810 */ /* 0x040fe40007ffe0ff */
[----:B------:R-:W-:Y:S01]  /*17e90*/  @!P2 LEA.HI.X R15, R0, R45, R53, 0x1, P5 ;  /* 0x0000002d000fa211 */ /* 0x000fe200028f0c35 */
[----:B------:R-:W1:Y:S01]  /*17ea0*/  SHFL.IDX PT, R5, R5, 0x7, 0x181f ;  /* 0x00f81f0005057f89 */ /* 0x000e6200000e0000 */
[-C--:B------:R-:W-:Y:S02]  /*17eb0*/  ISETP.GE.OR P5, PT, R44, R2.reuse, P0 ;  /* 0x000000022c00720c */ /* 0x080fe400007a6670 */
[----:B------:R-:W-:Y:S01]  /*17ec0*/  IADD3 R3, R3, 0x70, RZ ;  /* 0x0000007003037810 */ /* 0x000fe20007ffe0ff */
[----:B------:R1:W2:Y:S04]  /*17ed0*/  LDS.128 R44, [R6+0x3880] ;  /* 0x00388000062c7984 */ /* 0x0002a80000000c00 */
[----:B------:R-:W-:Y:S01]  /*17ee0*/  @!P1 ST.E.128 [R12.64], R24 ;  /* 0x000000180c009985 */ /* 0x000fe2000c101d0a */
[----:B------:R-:W-:-:S02]  /*17ef0*/  ISETP.GE.OR P1, PT, R54, R2, P0 ;  /* 0x000000023600720c */ /* 0x000fc40000726670 */
[----:B------:R-:W-:Y:S01]  /*17f00*/  ISETP.GE.OR P0, PT, R3, R2, P0 ;  /* 0x000000020300720c */ /* 0x000fe20000706670 */
[----:B----4-:R4:W-:Y:S04]  /*17f10*/  @!P4 ST.E.128 [R10.64], R20 ;  /* 0x000000140a00c985 */ /* 0x0109e8000c101d0a */
[----:B------:R2:W-:Y:S04]  /*17f20*/  @!P3 ST.E.128 [R8.64], R16 ;  /* 0x000000100800b985 */ /* 0x0005e8000c101d0a */
[----:B------:R3:W-:Y:S04]  /*17f30*/  @!P2 ST.E.128 [R14.64], R28 ;  /* 0x0000001c0e00a985 */ /* 0x0007e8000c101d0a */
[----:B------:R-:W2:Y:S01]  /*17f40*/  SHFL.IDX PT, R4, R4, 0x7, 0x181f ;  /* 0x00f81f0004047f89 */ /* 0x000ea200000e0000 */
[----:B-1----:R-:W-:-:S02]  /*17f50*/  @!P1 LEA R6, P2, R0, R49, 0x1 ;  /* 0x0000003100069211 */ /* 0x002fc400078408ff */
[C---:B----4-:R-:W-:Y:S02]  /*17f60*/  @!P6 LEA R10, P4, R0.reuse, R48, 0x1 ;  /* 0x00000030000ae211 */ /* 0x050fe400078808ff */
[C---:B--2---:R-:W-:Y:S02]  /*17f70*/  @!P5 LEA R8, P3, R0.reuse, R7, 0x1 ;  /* 0x000000070008d211 */ /* 0x044fe400078608ff */
[C-C-:B------:R-:W-:Y:S02]  /*17f80*/  @!P6 LEA.HI.X R11, R0.reuse, R52, R53.reuse, 0x1, P4 ;  /* 0x00000034000be211 */ /* 0x140fe400020f0c35 */
[C-C-:B---3--:R-:W-:Y:S02]  /*17f90*/  @!P5 LEA.HI.X R9, R0.reuse, R51, R53.reuse, 0x1, P3 ;  /* 0x000000330009d211 */ /* 0x148fe400018f0c35 */
[----:B------:R-:W-:Y:S01]  /*17fa0*/  @!P1 LEA.HI.X R7, R0, R50, R53, 0x1, P2 ;  /* 0x0000003200079211 */ /* 0x000fe200010f0c35 */
[----:B------:R1:W-:Y:S04]  /*17fb0*/  @!P6 ST.E.128 [R10.64], R32 ;  /* 0x000000200a00e985 */ /* 0x0003e8000c101d0a */
[----:B------:R1:W-:Y:S04]  /*17fc0*/  @!P5 ST.E.128 [R8.64], R36 ;  /* 0x000000240800d985 */ /* 0x0003e8000c101d0a */
[----:B------:R1:W-:Y:S01]  /*17fd0*/  @!P1 ST.E.128 [R6.64], R40 ;  /* 0x0000002806009985 */ /* 0x0003e2000c101d0a */
[----:B------:R-:W-:Y:S05]  /*17fe0*/  @P0 EXIT ;  /* 0x000000000000094d */ /* 0x000fea0003800000 */
[----:B------:R-:W-:-:S04]  /*17ff0*/  LEA R2, P0, R0, R5, 0x1 ;  /* 0x0000000500027211 */ /* 0x000fc800078008ff */
[----:B------:R-:W-:-:S05]  /*18000*/  LEA.HI.X R3, R0, R4, R53, 0x1, P0 ;  /* 0x0000000400037211 */ /* 0x000fca00000f0c35 */
[----:B------:R-:W-:Y:S01]  /*18010*/  ST.E.128 [R2.64], R44 ;  /* 0x0000002c02007985 */ /* 0x000fe2000c101d0a */
[----:B------:R-:W-:Y:S05]  /*18020*/  EXIT ;  /* 0x000000000000794d */ /* 0x000fea0003800000 */
.L_x_137:
        /* <DEDUP_REMOVED lines=10> */
[----:B------:R-:W3:Y:S01]  /*180d0*/  @P0 LDG.E R0, [R4.64] ;  /* 0x0000000a04000981 */ /* 0x000ee2000c1e1900 */
        /* <DEDUP_REMOVED lines=11> */
[----:B---3--:R-:W3:Y:S02]  /*18190*/  @P0 R2UR UR5, R0 ;  /* 0x00000000000503c2 */ /* 0x008ee400000e0000 */
[----:B---3--:R-:W-:Y:S02]  /*181a0*/  @UP1 USHF.R.S32.HI UR4, URZ, 0x1f, UR5 ;  /* 0x0000001f3f041899 */ /* 0x008fe40008011405 */
[----:B------:R-:W-:-:S05]  /*181b0*/  @UP1 UMOV UR12, UR5 ;  /* 0x00000005000c1c82 */ /* 0x000fca0008000000 */
[----:B------:R-:W-:Y:S01]  /*181c0*/  @UP1 UMOV UR13, UR4 ;  /* 0x00000004000d1c82 */ /* 0x000fe20008000000 */
[----:B------:R-:W-:Y:S05]  /*181d0*/  @P1 BRA `(.L_x_139) ;  /* 0x0000004000001947 */ /* 0x000fea0003800000 */
[----:B-1----:R-:W-:Y:S05]  /*181e0*/  @!P0 BRA `(.L_x_139) ;  /* 0x0000003000008947 */ /* 0x002fea0003800000 */
[----:B------:R-:W3:Y:S04]  /*181f0*/  LDG.E R0, [R4.64] ;  /* 0x0000000a04007981 */ /* 0x000ee8000c1e1900 */
[----:B------:R-:W3:Y:S02]  /*18200*/  LDG.E R2, [R4.64+0x4] ;  /* 0x0000040a04027981 */ /* 0x000ee4000c1e1900 */
[----:B---3-5:R-:W-:Y:S02]  /*18210*/  IADD3 R9, -R0, R2, RZ ;  /* 0x0000000200097210 */ /* 0x028fe40007ffe1ff */
.L_x_139:
        /* <DEDUP_REMOVED lines=43> */
.L_x_141:
[----:B------:R-:W-:Y:S05]  /*184d0*/  BSYNC B0 ;  /* 0x0000000000007941 */ /* 0x000fea0003800000 */
.L_x_140:
[----:B------:R-:W3:Y:S01]  /*184e0*/  S2R R10, SR_CTAID.X ;  /* 0x00000000000a7919 */ /* 0x000ee20000002500 */
        /* <DEDUP_REMOVED lines=18> */
[----:B---3--:R-:W-:Y:S02]  /*18610*/  IMAD R0, R10, 0x80, R0 ;  /* 0x000000800a007824 */ /* 0x008fe400078e0200 */
        /* <DEDUP_REMOVED lines=30> */
[----:B------:R-:W3:Y:S01]  /*18800*/  SHFL.IDX PT, R7, R3, RZ, 0x181f ;  /* 0x00181fff03077589 */ /* 0x000ee200000e0000 */
[----:B------:R-:W-:Y:S02]  /*18810*/  SHF.R.S32.HI R20, RZ, 0x1f, R0 ;  /* 0x0000001fff147819 */ /* 0x000fe40000011400 */
[C---:B------:R-:W-:Y:S01]  /*18820*/  IADD3 R8, R2.reuse, 0x10, RZ ;  /* 0x0000001002087810 */ /* 0x040fe20007ffe0ff */
[----:B------:R-:W4:Y:S01]  /*18830*/  SHFL.IDX PT, R5, R4, 0x1, 0x181f ;  /* 0x00381f0004057f89 */ /* 0x000f2200000e0000 */
[----:B------:R-:W-:-:S02]  /*18840*/  ISETP.GE.OR P1, PT, R2, R19, P0 ;  /* 0x000000130200720c */ /* 0x000fc40000726670 */
[-C--:B------:R-:W-:Y:S01]  /*18850*/  ISETP.GE.OR P5, PT, R8, R19.reuse, P0 ;  /* 0x000000130800720c */ /* 0x080fe200007a6670 */
[----:B------:R-:W2:Y:S01]  /*18860*/  SHFL.IDX PT, R9, R3, 0x1, 0x181f ;  /* 0x00381f0003097f89 */ /* 0x000ea200000e0000 */
[C---:B------:R-:W-:Y:S02]  /*18870*/  IADD3 R14, R2.reuse, 0x20, RZ ;  /* 0x00000020020e7810 */ /* 0x040fe40007ffe0ff */
[----:B------:R-:W-:Y:S01]  /*18880*/  IADD3 R10, R2, 0x40, RZ ;  /* 0x00000040020a7810 */ /* 0x000fe20007ffe0ff */
[----:B------:R-:W2:Y:S01]  /*18890*/  SHFL.IDX PT, R8, R4, 0x2, 0x181f ;  /* 0x00581f0004087f89 */ /* 0x000ea200000e0000 */
[-C--:B------:R-:W-:Y:S02]  /*188a0*/  ISETP.GE.OR P4, PT, R14, R19.reuse, P0 ;  /* 0x000000130e00720c */ /* 0x080fe40000786670 */
[----:B------:R-:W-:Y:S01]  /*188b0*/  IADD3 R13, R2, 0x30, RZ ;  /* 0x00000030020d7810 */ /* 0x000fe20007ffe0ff */
[----:B------:R-:W2:Y:S01]  /*188c0*/  SHFL.IDX PT, R12, R3, 0x2, 0x181f ;  /* 0x00581f00030c7f89 */ /* 0x000ea200000e0000 */
[----:B------:R-:W-:-:S02]  /*188d0*/  ISETP.GE.OR P6, PT, R10, R19, P0 ;  /* 0x000000130a00720c */ /* 0x000fc400007c6670 */
[----:B------:R-:W-:Y:S01]  /*188e0*/  ISETP.GE.OR P3, PT, R13, R19, P0 ;  /* 0x000000130d00720c */ /* 0x000fe20000766670 */
[----:B------:R-:W2:Y:S01]  /*188f0*/  SHFL.IDX PT, R11, R4, 0x3, 0x181f ;  /* 0x00781f00040b7f89 */ /* 0x000ea200000e0000 */
[----:B-1----:R-:W-:-:S03]  /*18900*/  @!P1 LEA R6, P2, R0, R6, 0x1 ;  /* 0x0000000600069211 */ /* 0x002fc600078408ff */
[----:B------:R-:W1:Y:S01]  /*18910*/  SHFL.IDX PT, R14, R3, 0x3, 0x181f ;  /* 0x00781f00030e7f89 */ /* 0x000e6200000e0000 */
[----:B---3--:R-:W-:-:S03]  /*18920*/  @!P1 LEA.HI.X R7, R0, R7, R20, 0x1, P2 ;  /* 0x0000000700079211 */ /* 0x008fc600010f0c14 */
[----:B------:R-:W3:Y:S04]  /*18930*/  SHFL.IDX PT, R10, R4, 0x4, 0x181f ;  /* 0x00981f00040a7f89 */ /* 0x000ee800000e0000 */
[----:B------:R1:W-:Y:S04]  /*18940*/  @!P1 ST.E.128 [R6.64], RZ ;  /* 0x000000ff06009985 */ /* 0x0003e8000c101d0a */
[----:B------:R-:W-:Y:S04]  /*18950*/  SHFL.IDX PT, R13, R4, 0x5, 0x181f ;  /* 0x00b81f00040d7f89 */ /* 0x000fe800000e0000 */
[----:B------:R-:W-:Y:S04]  /*18960*/  SHFL.IDX PT, R15, R4, 0x6, 0x181f ;  /* 0x00d81f00040f7f89 */ /* 0x000fe800000e0000 */
[----:B------:R-:W3:Y:S04]  /*18970*/  SHFL.IDX PT, R18, R3, 0x4, 0x181f ;  /* 0x00981f0003127f89 */ /* 0x000ee800000e0000 */
[----:B------:R-:W3:Y:S04]  /*18980*/  SHFL.IDX PT, R17, R3, 0x5, 0x181f ;  /* 0x00b81f0003117f89 */ /* 0x000ee800000e0000 */
[----:B------:R-:W3:Y:S04]  /*18990*/  SHFL.IDX PT, R16, R3, 0x6, 0x181f ;  /* 0x00d81f0003107f89 */ /* 0x000ee800000e0000 */
[----:B------:R-:W3:Y:S01]  /*189a0*/  SHFL.IDX PT, R4, R4, 0x7, 0x181f ;  /* 0x00f81f0004047f89 */ /* 0x000ee200000e0000 */
[----:B-1----:R-:W-:-:S02]  /*189b0*/  IADD3 R7, R2, 0x50, RZ ;  /* 0x0000005002077810 */ /* 0x002fc40007ffe0ff */
[C---:B----4-:R-:W-:Y:S01]  /*189c0*/  @!P5 LEA R6, P1, R0.reuse, R5, 0x1 ;  /* 0x000000050006d211 */ /* 0x050fe200078208ff */
[----:B------:R-:W1:Y:S01]  /*189d0*/  SHFL.IDX PT, R3, R3, 0x7, 0x181f ;  /* 0x00f81f0003037f89 */ /* 0x000e6200000e0000 */
[----:B------:R-:W-:Y:S02]  /*189e0*/  ISETP.GE.OR P2, PT, R7, R19, P0 ;  /* 0x000000130700720c */ /* 0x000fe40000746670 */
[C---:B--2---:R-:W-:Y:S02]  /*189f0*/  @!P5 LEA.HI.X R7, R0.reuse, R9, R20, 0x1, P1 ;  /* 0x000000090007d211 */ /* 0x044fe400008f0c14 */
[----:B------:R-:W-:Y:S02]  /*18a00*/  @!P4 LEA R8, P1, R0, R8, 0x1 ;  /* 0x000000080008c211 */ /* 0x000fe400078208ff */
[C---:B------:R-:W-:Y:S01]  /*18a10*/  IADD3 R9, R2.reuse, 0x60, RZ ;  /* 0x0000006002097810 */ /* 0x040fe20007ffe0ff */
[----:B------:R2:W-:Y:S01]  /*18a20*/  @!P5 ST.E.128 [R6.64], RZ ;  /* 0x000000ff0600d985 */ /* 0x0005e2000c101d0a */
[----:B------:R-:W-:-:S09]  /*18a30*/  IADD3 R2, R2, 0x70, RZ ;  /* 0x0000007002027810 */ /* 0x000fd20007ffe0ff */
[----:B------:R-:W-:Y:S02]  /*18a40*/  P2R R5, PR, RZ, 0x2 ;  /* 0x00000002ff057803 */ /* 0x000fe40000000000 */
[-C--:B------:R-:W-:Y:S02]  /*18a50*/  ISETP.GE.OR P1, PT, R9, R19.reuse, P0 ;  /* 0x000000130900720c */ /* 0x080fe40000726670 */
[----:B------:R-:W-:Y:S02]  /*18a60*/  ISETP.NE.AND P5, PT, R5, RZ, PT ;  /* 0x000000ff0500720c */ /* 0x000fe40003fa5270 */
[----:B------:R-:W-:Y:S02]  /*18a70*/  ISETP.GE.OR P0, PT, R2, R19, P0 ;  /* 0x000000130200720c */ /* 0x000fe40000706670 */
[----:B------:R-:W-:-:S05]  /*18a80*/  @!P4 LEA.HI.X R9, R0, R12, R20, 0x1, P5 ;  /* 0x0000000c0009c211 */ /* 0x000fca00028f0c14 */
[----:B------:R4:W-:Y:S01]  /*18a90*/  @!P4 ST.E.128 [R8.64], RZ ;  /* 0x000000ff0800c985 */ /* 0x0009e2000c101d0a */
[----:B--2---:R-:W-:-:S04]  /*18aa0*/  @!P3 LEA R6, P5, R0, R11, 0x1 ;  /* 0x0000000b0006b211 */ /* 0x004fc800078a08ff */
[C---:B------:R-:W-:Y:S02]  /*18ab0*/  @!P3 LEA.HI.X R7, R0.reuse, R14, R20, 0x1, P5 ;  /* 0x0000000e0007b211 */ /* 0x040fe400028f0c14 */
[----:B---3--:R-:W-:-:S03]  /*18ac0*/  @!P6 LEA R10, P5, R0, R10, 0x1 ;  /* 0x0000000a000ae211 */ /* 0x008fc600078a08ff */
[----:B------:R2:W-:Y:S01]  /*18ad0*/  @!P3 ST.E.128 [R6.64], RZ ;  /* 0x000000ff0600b985 */ /* 0x0005e2000c101d0a */
[----:B------:R-:W-:-:S05]  /*18ae0*/  @!P6 LEA.HI.X R11, R0, R18, R20, 0x1, P5 ;  /* 0x00000012000be211 */ /* 0x000fca00028f0c14 */
[----:B------:R3:W-:Y:S01]  /*18af0*/  @!P6 ST.E.128 [R10.64], RZ ;  /* 0x000000ff0a00e985 */ /* 0x0007e2000c101d0a */
[----:B----4-:R-:W-:-:S04]  /*18b00*/  @!P2 LEA R8, P4, R0, R13, 0x1 ;  /* 0x0000000d0008a211 */ /* 0x010fc800078808ff */
[----:B------:R-:W-:-:S05]  /*18b10*/  @!P2 LEA.HI.X R9, R0, R17, R20, 0x1, P4 ;  /* 0x000000110009a211 */ /* 0x000fca00020f0c14 */
[----:B------:R3:W-:Y:S01]  /*18b20*/  @!P2 ST.E.128 [R8.64], RZ ;  /* 0x000000ff0800a985 */ /* 0x0007e2000c101d0a */
[----:B--2---:R-:W-:-:S04]  /*18b30*/  @!P1 LEA R6, P3, R0, R15, 0x1 ;  /* 0x0000000f00069211 */ /* 0x004fc800078608ff */
[----:B------:R-:W-:-:S05]  /*18b40*/  @!P1 LEA.HI.X R7, R0, R16, R20, 0x1, P3 ;  /* 0x0000001000079211 */ /* 0x000fca00018f0c14 */
[----:B------:R3:W-:Y:S01]  /*18b50*/  @!P1 ST.E.128 [R6.64], RZ ;  /* 0x000000ff06009985 */ /* 0x0007e2000c101d0a */
[----:B------:R-:W-:Y:S05]  /*18b60*/  @P0 EXIT ;  /* 0x000000000000094d */ /* 0x000fea0003800000 */
[----:B-1----:R-:W-:-:S04]  /*18b70*/  LEA R2, P0, R0, R4, 0x1 ;  /* 0x0000000400027211 */ /* 0x002fc800078008ff */
[----:B------:R-:W-:-:S05]  /*18b80*/  LEA.HI.X R3, R0, R3, R20, 0x1, P0 ;  /* 0x0000000300037211 */ /* 0x000fca00000f0c14 */
[----:B------:R-:W-:Y:S01]  /*18b90*/  ST.E.128 [R2.64], RZ ;  /* 0x000000ff02007985 */ /* 0x000fe2000c101d0a */
[----:B------:R-:W-:Y:S05]  /*18ba0*/  EXIT ;  /* 0x000000000000794d */ /* 0x000fea0003800000 */
.L_x_142:
        /* <DEDUP_REMOVED lines=13> */
.L_x_800:


//--------------------- .text._ZN7cutlass13device_kernelIN5flash19enable_sm80_to_sm89INS1_16FlashAttnFwdSm80INS1_25CollectiveMainloopFwdSm80ILi4ELi1ELb0EN4cute5tupleIJNS5_1CILi128EEENS7_ILi96EEENS7_ILi64EEEEEELi64ENS_6half_tEfNS_4arch4Sm80ELb0ELb1ELb0ELb0ELb1ELb0ELb1ELb0EEENS1_21CollectiveEpilogueFwdINS6_IJS8_SA_S9_EEENS6_IJNS7_ILi1EEESI_SI_EEESC_SE_Li128ELb0ELb1ELb0ELb0EEENS1_19SingleTileSchedulerILb0ELb0ELb1ELi128EEEEEEEEEvNT_6ParamsE --------------------------
	.section	.text._ZN7cutlass13device_kernelIN5flash19enable_sm80_to_sm89INS1_16FlashAttnFwdSm80INS1_25CollectiveMainloopFwdSm80ILi4ELi1ELb0EN4cute5tupleIJNS5_1CILi128EEENS7_ILi96EEENS7_ILi64EEEEEELi64ENS_6half_tEfNS_4arch4Sm80ELb0ELb1ELb0ELb0ELb1ELb0ELb1ELb0EEENS1_21CollectiveEpilogueFwdINS6_IJS8_SA_S9_EEENS6_IJNS7_ILi1EEESI_SI_EEESC_SE_Li128ELb0ELb1ELb0ELb0EEENS1_19SingleTileSchedulerILb0ELb0ELb1ELi128EEEEEEEEEvNT_6ParamsE,"ax",@progbits
	.sectioninfo	@"SHI_REGISTERS=255"
	.align	128
.text._ZN7cutlass13device_kernelIN5flash19enable_sm80_to_sm89INS1_16FlashAttnFwdSm80INS1_25CollectiveMainloopFwdSm80ILi4ELi1ELb0EN4cute5tupleIJNS5_1CILi128EEENS7_ILi96EEENS7_ILi64EEEEEELi64ENS_6half_tEfNS_4arch4Sm80ELb0ELb1ELb0ELb0ELb1ELb0ELb1ELb0EEENS1_21CollectiveEpilogueFwdINS6_IJS8_SA_S9_EEENS6_IJNS7_ILi1EEESI_SI_EEESC_SE_Li128ELb0ELb1ELb0ELb0EEENS1_19SingleTileSchedulerILb0ELb0ELb1ELi128EEEEEEEEEvNT_6ParamsE:
        .type           _ZN7cutlass13device_kernelIN5flash19enable_sm80_to_sm89INS1_16FlashAttnFwdSm80INS1_25CollectiveMainloopFwdSm80ILi4ELi1ELb0EN4cute5tupleIJNS5_1CILi128EEENS7_ILi96EEENS7_ILi64EEEEEELi64ENS_6half_tEfNS_4arch4Sm80ELb0ELb1ELb0ELb0ELb1ELb0ELb1ELb0EEENS1_21CollectiveEpilogueFwdINS6_IJS8_SA_S9_EEENS6_IJNS7_ILi1EEESI_SI_EEESC_SE_Li128ELb0ELb1ELb0ELb0EEENS1_19SingleTileSchedulerILb0ELb0ELb1ELi128EEEEEEEEEvNT_6ParamsE,@function
        .size           _ZN7cutlass13device_kernelIN5flash19enable_sm80_to_sm89INS1_16FlashAttnFwdSm80INS1_25CollectiveMainloopFwdSm80ILi4ELi1ELb0EN4cute5tupleIJNS5_1CILi128EEENS7_ILi96EEENS7_ILi64EEEEEELi64ENS_6half_tEfNS_4arch4Sm80ELb0ELb1ELb0ELb0ELb1ELb0ELb1ELb0EEENS1_21CollectiveEpilogueFwdINS6_IJS8_SA_S9_EEENS6_IJNS7_ILi1EEESI_SI_EEESC_SE_Li128ELb0ELb1ELb0ELb0EEENS1_19SingleTileSchedulerILb0ELb0ELb1ELi128EEEEEEEEEvNT_6ParamsE,(.L_x_801 - _ZN7cutlass13device_kernelIN5flash19enable_sm80_to_sm89INS1_16FlashAttnFwdSm80INS1_25CollectiveMainloopFwdSm80ILi4ELi1ELb0EN4cute5tupleIJNS5_1CILi128EEENS7_ILi96EEENS7_ILi64EEEEEELi64ENS_6half_tEfNS_4arch4Sm80ELb0ELb1ELb0ELb0ELb1ELb0ELb1ELb0EEENS1_21CollectiveEpilogueFwdINS6_IJS8_SA_S9_EEENS6_IJNS7_ILi1EEESI_SI_EEESC_SE_Li128ELb0ELb1ELb0ELb0EEENS1_19SingleTileSchedulerILb0ELb0ELb1ELi128EEEEEEEEEvNT_6ParamsE)
        .other          _ZN7cutlass13device_kernelIN5flash19enable_sm80_to_sm89INS1_16FlashAttnFwdSm80INS1_25CollectiveMainloopFwdSm80ILi4ELi1ELb0EN4cute5tupleIJNS5_1CILi128EEENS7_ILi96EEENS7_ILi64EEEEEELi64ENS_6half_tEfNS_4arch4Sm80ELb0ELb1ELb0ELb0ELb1ELb0ELb1ELb0EEENS1_21CollectiveEpilogueFwdINS6_IJS8_SA_S9_EEENS6_IJNS7_ILi1EEESI_SI_EEESC_SE_Li128ELb0ELb1ELb0ELb0EEENS1_19SingleTileSchedulerILb0ELb0ELb1ELi128EEEEEEEEEvNT_6ParamsE,@"STO_CUDA_ENTRY STV_DEFAULT"
_ZN7cutlass13device_kernelIN5flash19enable_sm80_to_sm89INS1_16FlashAttnFwdSm80INS1_25CollectiveMainloopFwdSm80ILi4ELi1ELb0EN4cute5tupleIJNS5_1CILi128EEENS7_ILi96EEENS7_ILi64EEEEEELi64ENS_6half_tEfNS_4arch4Sm80ELb0ELb1ELb0ELb0ELb1ELb0ELb1ELb0EEENS1_21CollectiveEpilogueFwdINS6_IJS8_SA_S9_EEENS6_IJNS7_ILi1EEESI_SI_EEESC_SE_Li128ELb0ELb1ELb0ELb0EEENS1_19SingleTileSchedulerILb0ELb0ELb1ELi128EEEEEEEEEvNT_6ParamsE:
[----:B------:R-:W-:-:S03]  /*0000*/  MOV R1, c[0x0][0x28] ;  /* 0x00000a0000017a02 */ /* 0x000fc60000000f00 */
[----:B------:R-:W1:Y:S01]  /*0010*/  S2UR UR16, SR_CTAID.Z ;  /* 0x00000000001079c3 */ /* 0x000e620000002700 */
[----:B------:R-:W-:Y:S02]  /*0020*/  IADD3 R1, R1, -0x8, RZ ;  /* 0xfffffff801017810 */ /* 0x000fe40007ffe0ff */
[----:B-1----:R-:W-:-:S13]  /*0030*/  ISETP.LE.AND P0, PT, RZ, UR16, PT ;  /* 0x00000010ff007c0c */ /* 0x002fda000bf03270 */
[----:B------:R-:W-:Y:S05]  /*0040*/  @!P0 EXIT ;  /* 0x000000000000894d */ /* 0x000fea0003800000 */
[----:B------:R-:W1:Y:S01]  /*0050*/  S2UR UR14, SR_CTAID.X ;  /* 0x00000000000e79c3 */ /* 0x000e620000002500 */
[----:B------:R-:W-:Y:S01]  /*0060*/  ULDC.64 UR4, c[0x0][0x370] ;  /* 0x0000dc0000047ab9 */ /* 0x000fe20000000a00 */
[----:B------:R-:W-:Y:S01]  /*0070*/  IMAD.MOV.U32 R233, RZ, RZ, RZ ;  /* 0x000000ffffe97224 */ /* 0x000fe200078e00ff */
[----:B------:R-:W-:Y:S02]  /*0080*/  UISETP.NE.U32.AND UP0, UPT, URZ, UR4, UPT ;  /* 0x000000043f00728c */ /* 0x000fe4000bf05070 */
[----:B------:R-:W-:Y:S02]  /*0090*/  ULDC.64 UR6, c[0x0][0x370] ;  /* 0x0000dc0000067ab9 */ /* 0x000fe40000000a00 */
[----:B------:R-:W-:Y:S02]  /*00a0*/  UISETP.NE.AND.EX UP0, UPT, URZ, UR5, UPT, UP0 ;  /* 0x000000053f00728c */ /* 0x000fe4000bf05300 */
[----:B------:R-:W-:Y:S02]  /*00b0*/  ULDC UR12, c[0x0][0x2c4] ;  /* 0x0000b100000c7ab9 */ /* 0x000fe40000000800 */
[----:B------:R-:W-:-:S02]  /*00c0*/  UISETP.NE.AND UP2, UPT, UR12, 0x1, UPT ;  /* 0x000000010c00788c */ /* 0x000fc4000bf45270 */
[----:B------:R-:W-:Y:S01]  /*00d0*/  PLOP3.LUT P0, PT, PT, PT, UP0, 0x80, 0x0 ;  /* 0x000000000000781c */ /* 0x000fe20003f0f008 */
[----:B------:R-:W-:-:S04]  /*00e0*/  ULDC.64 UR52, c[0x0][0x118] ;  /* 0x0000460000347ab9 */ /* 0x000fc80000000a00 */
[----:B------:R-:W-:Y:S02]  /*00f0*/  @UP0 UMOV UR4, 0x4 ;  /* 0x0000000400040882 */ /* 0x000fe40000000000 */
[----:B------:R-:W-:Y:S02]  /*0100*/  @UP0 UIMAD.WIDE UR4, UR16, UR4, UR6 ;  /* 0x00000004100402a5 */ /* 0x000fe4000f8e0206 */
[----:B-1----:R-:W-:-:S04]  /*0110*/  USHF.L.U32 UR14, UR14, 0x7, URZ ;  /* 0x000000070e0e7899 */ /* 0x002fc8000800063f */
[----:B------:R-:W-:Y:S01]  /*0120*/  MOV R2, UR4 ;  /* 0x0000000400027c02 */ /* 0x000fe20008000f00 */
[----:B------:R-:W-:Y:S01]  /*0130*/  IMAD.U32 R3, RZ, RZ, UR5 ;  /* 0x00000005ff037e24 */ /* 0x000fe2000f8e00ff */
[----:B------:R-:W-:Y:S02]  /*0140*/  @UP2 UIADD3 UR8, UR14, 0x7f, URZ ;  /* 0x0000007f0e082890 */ /* 0x000fe4000fffe03f */
[----:B------:R-:W-:Y:S02]  /*0150*/  ULDC.64 UR4, c[0x0][0x2c8] ;  /* 0x0000b20000047ab9 */ /* 0x000fe40000000a00 */
[----:B------:R-:W-:Y:S01]  /*0160*/  UIMAD.WIDE.U32 UR8, UR8, UR4, URZ ;  /* 0x00000004080872a5 */ /* 0x000fe2000f8e003f */
[----:B------:R-:W1:Y:S01]  /*0170*/  S2UR UR11, SR_CTAID.Y ;  /* 0x00000000000b79c3 */ /* 0x000e620000002600 */
[----:B------:R-:W-:Y:S01]  /*0180*/  UIADD3 UR6, UR14, 0x7f, URZ ;  /* 0x0000007f0e067890 */ /* 0x000fe2000fffe03f */
[----:B------:R-:W2:Y:S04]  /*0190*/  S2R R7, SR_TID.X ;  /* 0x0000000000077919 */ /* 0x000ea80000002100 */
[----:B------:R-:W-:Y:S01]  /*01a0*/  @UP2 UMOV UR7, UR9 ;  /* 0x0000000900072c82 */ /* 0x000fe20008000000 */
[----:B------:R3:W5:Y:S01]  /*01b0*/  @P0 LDG.E R233, [R2.64] ;  /* 0x0000003402e90981 */ /* 0x000762000c1e1900 */
[----:B------:R-:W-:-:S02]  /*01c0*/  @UP2 USHF.R.U32.HI UR6, URZ, UR5, UR7 ;  /* 0x000000053f062299 */ /* 0x000fc40008011607 */
[----:B------:R-:W-:Y:S02]  /*01d0*/  UMOV UR8, 0x1 ;  /* 0x0000000100087882 */ /* 0x000fe40000000000 */
[----:B------:R-:W-:Y:S02]  /*01e0*/  ULDC.64 UR4, c[0x0][0x328] ;  /* 0x0000ca0000047ab9 */ /* 0x000fe40000000a00 */
[----:B------:R-:W-:Y:S02]  /*01f0*/  UISETP.LE.AND UP0, UPT, UR8, UR5, UPT ;  /* 0x000000050800728c */ /* 0x000fe4000bf03270 */
[----:B------:R-:W-:Y:S02]  /*0200*/  ULDC UR7, c[0x0][0x2ac] ;  /* 0x0000ab0000077ab9 */ /* 0x000fe40000000800 */
[----:B------:R-:W-:Y:S02]  /*0210*/  ULDC UR10, c[0x0][0x1d0] ;  /* 0x00007400000a7ab9 */ /* 0x000fe40000000800 */
[----:B------:R-:W-:Y:S01]  /*0220*/  UIMAD UR10, UR7, UR10, URZ ;  /* 0x0000000a070a72a4 */ /* 0x000fe2000f8e023f */
[----:B------:R-:W-:Y:S01]  /*0230*/  PLOP3.LUT P0, PT, PT, PT, UP0, 0x40, 0x0 ;  /* 0x000000000000781c */ /* 0x000fe20003f0e808 */
[----:B------:R-:W-:-:S02]  /*0240*/  ULDC UR9, c[0x0][0x168] ;  /* 0x00005a0000097ab9 */ /* 0x000fc40000000800 */
[----:B------:R-:W-:Y:S02]  /*0250*/  UIADD3 UR9, UR10, -UR9, UR8 ;  /* 0x800000090a097290 */ /* 0x000fe4000fffe008 */
[----:B-1----:R-:W-:Y:S02]  /*0260*/  USHF.R.S32.HI UR15, URZ, 0x1f, UR11 ;  /* 0x0000001f3f0f7899 */ /* 0x002fe4000801140b */
[----:B------:R-:W-:-:S04]  /*0270*/  UIADD3 UR5, UR9, UR6, URZ ;  /* 0x0000000609057290 */ /* 0x000fc8000fffe03f */
[----:B------:R-:W-:Y:S02]  /*0280*/  UIADD3 UR6, UR5, UR4, URZ ;  /* 0x0000000405067290 */ /* 0x000fe4000fffe03f */
[----:B------:R-:W-:Y:S05]  /*0290*/  @P0 BRA `(.L_x_143) ;  /* 0x0000016000000947 */ /* 0x000fea0003800000 */
[----:B--23--:R-:W-:Y:S01]  /*02a0*/  ISETP.LT.AND P0, PT, RZ, UR5, PT ;  /* 0x00000005ff007c0c */ /* 0x00cfe2000bf01270 */
[----:B------:R-:W-:-:S12]  /*02b0*/  UIADD3 UR9, UR5, -0x1, URZ ;  /* 0xffffffff05097890 */ /* 0x000fd8000fffe03f */
[----:B------:R-:W-:Y:S05]  /*02c0*/  @P0 BRA `(.L_x_144) ;  /* 0x0000009000000947 */ /* 0x000fea0003800000 */
[----:B------:R-:W-:Y:S02]  /*02d0*/  ULDC UR4, c[0x0][0x32c] ;  /* 0x0000cb0000047ab9 */ /* 0x000fe40000000800 */
[----:B------:R-:W-:Y:S02]  /*02e0*/  UISETP.NE.AND UP1, UPT, UR8, UR4, UPT ;  /* 0x000000040800728c */ /* 0x000fe4000bf25270 */
[----:B------:R-:W-:-:S03]  /*02f0*/  UIADD3 UR9, -UR5, URZ, URZ ;  /* 0x0000003f05097290 */ /* 0x000fc6000fffe13f */
[----:B------:R-:W-:Y:S02]  /*0300*/  ULDC.64 UR4, c[0x0][0x330] ;  /* 0x0000cc0000047ab9 */ /* 0x000fe40000000a00 */
[----:B------:R-:W-:-:S07]  /*0310*/  UIMAD.WIDE.U32 UR18, UR9, UR4, URZ ;  /* 0x00000004091272a5 */ /* 0x000fce000f8e003f */
[----:B------:R-:W-:Y:S02]  /*0320*/  @UP1 UMOV UR13, UR19 ;  /* 0x00000013000d1c82 */ /* 0x000fe40008000000 */
[----:B------:R-:W-:-:S04]  /*0330*/  @UP1 USHF.R.U32.HI UR9, URZ, UR5, UR13 ;  /* 0x000000053f091299 */ /* 0x000fc8000801160d */
[----:B------:R-:W-:Y:S01]  /*0340*/  ULOP3.LUT UR9, URZ, UR9, URZ, 0x33, !UPT ;  /* 0x000000093f097292 */ /* 0x000fe2000f8e333f */
[----:B------:R-:W-:Y:S05]  /*0350*/  BRA `(.L_x_145) ;  /* 0x0000006000007947 */ /* 0x000fea0003800000 */
.L_x_144:
[----:B------:R-:W-:Y:S02]  /*0360*/  ULDC UR4, c[0x0][0x32c] ;  /* 0x0000cb0000047ab9 */ /* 0x000fe40000000800 */
[----:B------:R-:W-:-:S03]  /*0370*/  UISETP.NE.AND UP1, UPT, UR8, UR4, UPT ;  /* 0x000000040800728c */ /* 0x000fc6000bf25270 */
[----:B------:R-:W-:Y:S02]  /*0380*/  ULDC.64 UR4, c[0x0][0x330] ;  /* 0x0000cc0000047ab9 */ /* 0x000fe40000000a00 */
[----:B------:R-:W-:-:S07]  /*0390*/  UIMAD.WIDE.U32 UR18, UR9, UR4, URZ ;  /* 0x00000004091272a5 */ /* 0x000fce000f8e003f */
[----:B------:R-:W-:Y:S02]  /*03a0*/  @UP1 UMOV UR13, UR19 ;  /* 0x00000013000d1c82 */ /* 0x000fe40008000000 */
[----:B------:R-:W-:Y:S02]  /*03b0*/  @UP1 USHF.R.U32.HI UR9, URZ, UR5, UR13 ;  /* 0x000000053f091299 */ /* 0x000fe4000801160d */
.L_x_145:
[----:B------:R-:W-:Y:S02]  /*03c0*/  ULDC UR4, c[0x0][0x32c] ;  /* 0x0000cb0000047ab9 */ /* 0x000fe40000000800 */
[----:B------:R-:W-:-:S04]  /*03d0*/  UIMAD UR4, UR9, UR4, UR4 ;  /* 0x00000004090472a4 */ /* 0x000fc8000f8e0204 */
[----:B------:R-:W-:-:S04]  /*03e0*/  UISETP.LT.AND UP1, UPT, UR6, UR4, UPT ;  /* 0x000000040600728c */ /* 0x000fc8000bf21270 */
[----:B------:R-:W-:Y:S02]  /*03f0*/  USEL UR6, UR6, UR4, UP1 ;  /* 0x0000000406067287 */ /* 0x000fe40008800000 */
.L_x_143:
[----:B--23--:R-:W-:Y:S01]  /*0400*/  UIADD3 UR8, UR10, 0x5f, URZ ;  /* 0x0000005f0a087890 */ /* 0x00cfe2000fffe03f */
[----:B------:R-:W-:Y:S01]  /*0410*/  PLOP3.LUT P0, PT, PT, PT, UP0, 0x40, 0x0 ;  /* 0x000000000000781c */ /* 0x000fe20003f0e808 */
[----:B------:R-:W-:Y:S02]  /*0420*/  UIADD3 UR18, UR6, 0x5f, URZ ;  /* 0x0000005f06127890 */ /* 0x000fe4000fffe03f */
[----:B------:R-:W-:Y:S02]  /*0430*/  UIMAD.WIDE UR8, UR8, 0x2aaaaaab, URZ ;  /* 0x2aaaaaab080878a5 */ /* 0x000fe4000f8e023f */
[----:B------:R-:W-:Y:S02]  /*0440*/  UIMAD.WIDE UR18, UR18, 0x2aaaaaab, URZ ;  /* 0x2aaaaaab121278a5 */ /* 0x000fe4000f8e023f */
[----:B------:R-:W-:Y:S02]  /*0450*/  ULDC.64 UR4, c[0x0][0x2c8] ;  /* 0x0000b20000047ab9 */ /* 0x000fe40000000a00 */
[----:B------:R-:W-:-:S02]  /*0460*/  UIMAD.WIDE.U32 UR20, UR14, UR4, URZ ;  /* 0x000000040e1472a5 */ /* 0x000fc4000f8e003f */
[----:B------:R-:W-:Y:S02]  /*0470*/  UMOV UR17, UR9 ;  /* 0x0000000900117c82 */ /* 0x000fe40008000000 */
[----:B------:R-:W-:Y:S02]  /*0480*/  UMOV UR9, UR19 ;  /* 0x0000001300097c82 */ /* 0x000fe40008000000 */
[----:B------:R-:W-:Y:S02]  /*0490*/  USHF.R.U32.HI UR8, URZ, 0x1f, UR17 ;  /* 0x0000001f3f087899 */ /* 0x000fe40008011611 */
[----:B------:R-:W-:Y:S02]  /*04a0*/  USHF.R.U32.HI UR6, URZ, 0x1f, UR9 ;  /* 0x0000001f3f067899 */ /* 0x000fe40008011609 */
[----:B------:R-:W-:Y:S02]  /*04b0*/  ULDC UR13, c[0x0][0x168] ;  /* 0x00005a00000d7ab9 */ /* 0x000fe40000000800 */
[----:B------:R-:W-:-:S02]  /*04c0*/  UMOV UR4, UR14 ;  /* 0x0000000e00047c82 */ /* 0x000fc40008000000 */
[----:B------:R-:W-:Y:S02]  /*04d0*/  @UP2 USHF.R.U32.HI UR4, URZ, UR5, UR21 ;  /* 0x000000053f042299 */ /* 0x000fe40008011615 */
[----:B------:R-:W-:Y:S02]  /*04e0*/  UIADD3 UR13, UR10, -UR13, URZ ;  /* 0x8000000d0a0d7290 */ /* 0x000fe4000fffe03f */
[----:B------:R-:W-:Y:S02]  /*04f0*/  ULEA.HI.SX32 UR17, UR17, UR8, 0x1c ;  /* 0x0000000811117291 */ /* 0x000fe4000f8fe23f */
[----:B------:R-:W-:Y:S02]  /*0500*/  ULEA.HI.SX32 UR6, UR9, UR6, 0x1c ;  /* 0x0000000609067291 */ /* 0x000fe4000f8fe23f */
[----:B------:R-:W-:Y:S02]  /*0510*/  UIADD3 UR4, UR13, UR4, URZ ;  /* 0x000000040d047290 */ /* 0x000fe4000fffe03f */
[----:B------:R-:W-:-:S02]  /*0520*/  UISETP.LT.AND UP1, UPT, UR17, UR6, UPT ;  /* 0x000000061100728c */ /* 0x000fc4000bf21270 */
[----:B------:R-:W-:Y:S02]  /*0530*/  ULDC UR5, c[0x0][0x324] ;  /* 0x0000c90000057ab9 */ /* 0x000fe40000000800 */
[----:B------:R-:W-:Y:S02]  /*0540*/  UIADD3 UR8, UR4, -UR5, URZ ;  /* 0x8000000504087290 */ /* 0x000fe4000fffe03f */
[----:B------:R-:W-:Y:S01]  /*0550*/  USEL UR6, UR17, UR6, UP1 ;  /* 0x0000000611067287 */ /* 0x000fe20008800000 */
[----:B------:R-:W-:Y:S05]  /*0560*/  @P0 BRA `(.L_x_146) ;  /* 0x0000017000000947 */ /* 0x000fea0003800000 */
[----:B------:R-:W-:Y:S02]  /*0570*/  UMOV UR9, UR4 ;  /* 0x0000000400097c82 */ /* 0x000fe40008000000 */
[----:B------:R-:W-:-:S06]  /*0580*/  UISETP.GT.AND UP1, UPT, UR9, -0x1, UPT ;  /* 0xffffffff0900788c */ /* 0x000fcc000bf24270 */
[----:B------:R-:W-:-:S13]  /*0590*/  PLOP3.LUT P0, PT, PT, PT, UP1, 0x80, 0x0 ;  /* 0x000000000000781c */ /* 0x000fda0003f0f018 */
[----:B------:R-:W-:Y:S05]  /*05a0*/  @P0 BRA `(.L_x_147) ;  /* 0x0000009000000947 */ /* 0x000fea0003800000 */
[----:B------:R-:W-:Y:S02]  /*05b0*/  ULDC UR4, c[0x0][0x32c] ;  /* 0x0000cb0000047ab9 */ /* 0x000fe40000000800 */
[----:B------:R-:W-:Y:S02]  /*05c0*/  UISETP.NE.AND UP1, UPT, UR4, 0x1, UPT ;  /* 0x000000010400788c */ /* 0x000fe4000bf25270 */
[----:B------:R-:W-:Y:S02]  /*05d0*/  ULOP3.LUT UR9, URZ, UR9, URZ, 0x33, !UPT ;  /* 0x000000093f097292 */ /* 0x000fe4000f8e333f */
[----:B------:R-:W-:Y:S02]  /*05e0*/  ULDC.64 UR4, c[0x0][0x330] ;  /* 0x0000cc0000047ab9 */ /* 0x000fe40000000a00 */
[----:B------:R-:W-:-:S07]  /*05f0*/  UIMAD.WIDE.U32 UR18, UR9, UR4, URZ ;  /* 0x00000004091272a5 */ /* 0x000fce000f8e003f */
[----:B------:R-:W-:Y:S02]  /*0600*/  @UP1 UMOV UR17, UR19 ;  /* 0x0000001300111c82 */ /* 0x000fe40008000000 */
[----:B------:R-:W-:-:S04]  /*0610*/  @UP1 USHF.R.U32.HI UR9, URZ, UR5, UR17 ;  /* 0x000000053f091299 */ /* 0x000fc80008011611 */
[----:B------:R-:W-:Y:S01]  /*0620*/  ULOP3.LUT UR9, URZ, UR9, URZ, 0x33, !UPT ;  /* 0x000000093f097292 */ /* 0x000fe2000f8e333f */
[----:B------:R-:W-:Y:S05]  /*0630*/  BRA `(.L_x_148) ;  /* 0x0000006000007947 */ /* 0x000fea0003800000 */
.L_x_147:
[----:B------:R-:W-:Y:S02]  /*0640*/  ULDC UR4, c[0x0][0x32c] ;  /* 0x0000cb0000047ab9 */ /* 0x000fe40000000800 */
[----:B------:R-:W-:-:S03]  /*0650*/  UISETP.NE.AND UP1, UPT, UR4, 0x1, UPT ;  /* 0x000000010400788c */ /* 0x000fc6000bf25270 */
[----:B------:R-:W-:Y:S02]  /*0660*/  ULDC.64 UR4, c[0x0][0x330] ;  /* 0x0000cc0000047ab9 */ /* 0x000fe40000000a00 */
[----:B------:R-:W-:-:S07]  /*0670*/  UIMAD.WIDE.U32 UR18, UR9, UR4, URZ ;  /* 0x00000004091272a5 */ /* 0x000fce000f8e003f */
[----:B------:R-:W-:Y:S02]  /*0680*/  @UP1 UMOV UR17, UR19 ;  /* 0x0000001300111c82 */ /* 0x000fe40008000000 */
[----:B------:R-:W-:Y:S02]  /*0690*/  @UP1 USHF.R.U32.HI UR9, URZ, UR5, UR17 ;  /* 0x000000053f091299 */ /* 0x000fe40008011611 */
.L_x_148:
[----:B------:R-:W-:Y:S02]  /*06a0*/  ULDC UR4, c[0x0][0x32c] ;  /* 0x0000cb0000047ab9 */ /* 0x000fe40000000800 */
[----:B------:R-:W-:-:S04]  /*06b0*/  UIMAD UR4, UR9, UR4, URZ ;  /* 0x00000004090472a4 */ /* 0x000fc8000f8e023f */
[----:B------:R-:W-:-:S04]  /*06c0*/  UISETP.LT.AND UP1, UPT, UR8, UR4, UPT ;  /* 0x000000040800728c */ /* 0x000fc8000bf21270 */
[----:B------:R-:W-:-:S04]  /*06d0*/  USEL UR8, UR8, UR4, !UP1 ;  /* 0x0000000408087287 */ /* 0x000fc8000c800000 */
.L_x_146:
[----:B------:R-:W-:Y:S01]  /*06e0*/  UIMAD.WIDE UR4, UR8, 0x2aaaaaab, URZ ;  /* 0x2aaaaaab080478a5 */ /* 0x000fe2000f8e023f */
[----:B------:R-:W-:Y:S01]  /*06f0*/  PLOP3.LUT P4, PT, PT, PT, PT, 0x80, 0x0 ;  /* 0x000000000000781c */ /* 0x000fe20003f8f070 */
[----:B------:R-:W-:Y:S01]  /*0700*/  CS2R R10, SRZ ;  /* 0x00000000000a7805 */ /* 0x000fe2000001ff00 */
[----:B------:R-:W-:Y:S01]  /*0710*/  IMAD.MOV.U32 R126, RZ, RZ, RZ ;  /* 0x000000ffff7e7224 */ /* 0x000fe200078e00ff */
[----:B------:R-:W-:Y:S01]  /*0720*/  USHF.R.U32.HI UR4, URZ, 0x1f, UR5 ;  /* 0x0000001f3f047899 */ /* 0x000fe20008011605 */
[----:B------:R-:W-:Y:S01]  /*0730*/  IMAD.MOV.U32 R124, RZ, RZ, RZ ;  /* 0x000000ffff7c7224 */ /* 0x000fe200078e00ff */
[----:B------:R-:W-:Y:S01]  /*0740*/  CS2R R8, SRZ ;  /* 0x0000000000087805 */ /* 0x000fe2000001ff00 */
[----:B------:R-:W-:Y:S01]  /*0750*/  MOV R130, RZ ;  /* 0x000000ff00827202 */ /* 0x000fe20000000f00 */
[----:B------:R-:W-:Y:S01]  /*0760*/  ULEA.HI.SX32 UR4, UR5, UR4, 0x1c ;  /* 0x0000000405047291 */ /* 0x000fe2000f8fe23f */
[----:B------:R-:W-:Y:S01]  /*0770*/  IMAD.MOV.U32 R128, RZ, RZ, RZ ;  /* 0x000000ffff807224 */ /* 0x000fe200078e00ff */
[----:B------:R-:W-:Y:S01]  /*0780*/  CS2R R122, SRZ ;  /* 0x00000000007a7805 */ /* 0x000fe2000001ff00 */
[----:B------:R-:W-:Y:S01]  /*0790*/  CS2R R120, SRZ ;  /* 0x0000000000787805 */ /* 0x000fe2000001ff00 */
[----:B------:R-:W-:Y:S01]  /*07a0*/  UISETP.LT.AND UP1, UPT, URZ, UR4, UPT ;  /* 0x000000043f00728c */ /* 0x000fe2000bf21270 */
[----:B------:R-:W-:Y:S01]  /*07b0*/  CS2R R118, SRZ ;  /* 0x0000000000767805 */ /* 0x000fe2000001ff00 */
[----:B------:R-:W-:Y:S01]  /*07c0*/  CS2R R116, SRZ ;  /* 0x0000000000747805 */ /* 0x000fe2000001ff00 */
[----:B------:R-:W-:Y:S01]  /*07d0*/  CS2R R134, SRZ ;  /* 0x0000000000867805 */ /* 0x000fe2000001ff00 */
[----:B------:R-:W-:Y:S01]  /*07e0*/  USEL UR5, URZ, UR4, !UP1 ;  /* 0x000000043f057287 */ /* 0x000fe2000c800000 */
[----:B------:R-:W-:Y:S01]  /*07f0*/  CS2R R132, SRZ ;  /* 0x0000000000847805 */ /* 0x000fe2000001ff00 */
[----:B------:R-:W-:Y:S01]  /*0800*/  CS2R R114, SRZ ;  /* 0x0000000000727805 */ /* 0x000fe2000001ff00 */
[----:B------:R-:W-:Y:S01]  /*0810*/  CS2R R112, SRZ ;  /* 0x0000000000707805 */ /* 0x000fe2000001ff00 */
[----:B------:R-:W-:Y:S01]  /*0820*/  UISETP.GT.AND UP1, UPT, UR6, UR5, UPT ;  /* 0x000000050600728c */ /* 0x000fe2000bf24270 */
[----:B------:R-:W-:Y:S01]  /*0830*/  CS2R R110, SRZ ;  /* 0x00000000006e7805 */ /* 0x000fe2000001ff00 */
[----:B------:R-:W-:Y:S01]  /*0840*/  CS2R R108, SRZ ;  /* 0x00000000006c7805 */ /* 0x000fe2000001ff00 */
[----:B------:R-:W-:Y:S01]  /*0850*/  CS2R R106, SRZ ;  /* 0x00000000006a7805 */ /* 0x000fe2000001ff00 */
[----:B------:R-:W-:Y:S01]  /*0860*/  CS2R R104, SRZ ;  /* 0x0000000000687805 */ /* 0x000fe2000001ff00 */
[----:B------:R-:W-:Y:S01]  /*0870*/  CS2R R138, SRZ ;  /* 0x00000000008a7805 */ /* 0x000fe2000001ff00 */
[----:B------:R-:W-:Y:S01]  /*0880*/  PLOP3.LUT P0, PT, PT, PT, UP1, 0x80, 0x0 ;  /* 0x000000000000781c */ /* 0x000fe20003f0f018 */
        /* <DEDUP_REMOVED lines=15> */
[----:B------:R-:W-:Y:S01]  /*0980*/  MOV R14, RZ ;  /* 0x000000ff000e7202 */ /* 0x000fe20000000f00 */
[----:B------:R-:W-:Y:S01]  /*0990*/  CS2R R12, SRZ ;  /* 0x00000000000c7805 */ /* 0x000fe2000001ff00 */
[----:B------:R-:W-:Y:S01]  /*09a0*/  IMAD.MOV.U32 R5, RZ, RZ, RZ ;  /* 0x000000ffff057224 */ /* 0x000fe200078e00ff */
[----:B------:R-:W-:Y:S05]  /*09b0*/  @!P0 BRA `(.L_x_149) ;  /* 0x00016c5000008947 */ /* 0x000fea0003800000 */
[----:B------:R-:W-:Y:S02]  /*09c0*/  ULDC.64 UR8, c[0x0][0x340] ;  /* 0x0000d00000087ab9 */ /* 0x000fe40000000a00 */
[----:B------:R-:W-:-:S04]  /*09d0*/  UISETP.NE.U32.AND UP3, UPT, URZ, UR8, UPT ;  /* 0x000000083f00728c */ /* 0x000fc8000bf65070 */
[----:B------:R-:W-:-:S03]  /*09e0*/  UISETP.NE.AND.EX UP3, UPT, URZ, UR9, UPT, UP3 ;  /* 0x000000093f00728c */ /* 0x000fc6000bf65330 */
[----:B------:R-:W-:-:S03]  /*09f0*/  ULDC.64 UR8, c[0x0][0x340] ;  /* 0x0000d00000087ab9 */ /* 0x000fc60000000a00 */
[----:B------:R-:W-:-:S05]  /*0a00*/  PLOP3.LUT P2, PT, PT, PT, UP3, 0x80, 0x0 ;  /* 0x000000000000781c */ /* 0x000fca0003f4f038 */
[----:B------:R-:W-:Y:S02]  /*0a10*/  @UP3 UMOV UR4, 0x4 ;  /* 0x0000000400043882 */ /* 0x000fe40000000000 */
[----:B------:R-:W-:-:S06]  /*0a20*/  @UP3 UIMAD.WIDE UR8, UR16, UR4, UR8 ;  /* 0x00000004100832a5 */ /* 0x000fcc000f8e0208 */
[----:B------:R-:W-:Y:S02]  /*0a30*/  IMAD.U32 R2, RZ, RZ, UR8 ;  /* 0x00000008ff027e24 */ /* 0x000fe4000f8e00ff */
[----:B------:R-:W-:Y:S01]  /*0a40*/  IMAD.U32 R3, RZ, RZ, UR9 ;  /* 0x00000009ff037e24 */ /* 0x000fe2000f8e00ff */
[----:B------:R-:W-:Y:S01]  /*0a50*/  SHF.R.S32.HI R169, RZ, 0x1f, R7 ;  /* 0x0000001fffa97819 */ /* 0x000fe20000011407 */
[----:B------:R-:W-:Y:S02]  /*0a60*/  ULDC.64 UR8, c[0x0][0x1b8] ;  /* 0x00006e0000087ab9 */ /* 0x000fe40000000a00 */
[----:B------:R-:W-:Y:S01]  /*0a70*/  UIMAD UR4, UR15, UR8, URZ ;  /* 0x000000080f0472a4 */ /* 0x000fe2000f8e023f */
[----:B------:R1:W2:Y:S01]  /*0a80*/  @P2 LDG.E R15, [R2.64] ;  /* 0x00000034020f2981 */ /* 0x0002a2000c1e1900 */
[----:B------:R-:W-:Y:S01]  /*0a90*/  PLOP3.LUT P1, PT, PT, PT, UP2, 0x80, 0x0 ;  /* 0x000000000000781c */ /* 0x000fe20003f2f028 */
[----:B------:R-:W-:Y:S01]  /*0aa0*/  UIMAD.WIDE.U32 UR18, UR11, UR8, URZ ;  /* 0x000000080b1272a5 */ /* 0x000fe2000f8e003f */
[----:B------:R-:W-:Y:S01]  /*0ab0*/  PLOP3.LUT P0, PT, PT, PT, UP2, 0x80, 0x0 ;  /* 0x000000000000781c */ /* 0x000fe20003f0f028 */
[----:B------:R-:W-:Y:S01]  /*0ac0*/  UIMAD UR4, UR11, UR9, UR4 ;  /* 0x000000090b0472a4 */ /* 0x000fe2000f8e0204 */
[----:B------:R-:W-:Y:S01]  /*0ad0*/  IMAD.MOV.U32 R230, RZ, RZ, RZ ;  /* 0x000000ffffe67224 */ /* 0x000fe200078e00ff */
[----:B------:R-:W-:-:S02]  /*0ae0*/  USHF.R.S32.HI UR17, URZ, 0x1f, UR16 ;  /* 0x0000001f3f117899 */ /* 0x000fc40008011410 */
[----:B------:R-:W-:Y:S02]  /*0af0*/  ULDC.64 UR8, c[0x0][0x1c0] ;  /* 0x0000700000087ab9 */ /* 0x000fe40000000a00 */
[----:B------:R-:W-:Y:S02]  /*0b00*/  UIADD3 UR19, UR19, UR4, URZ ;  /* 0x0000000413137290 */ /* 0x000fe4000fffe03f */
[----:B------:R-:W-:Y:S02]  /*0b10*/  UIMAD UR17, UR17, UR8, URZ ;  /* 0x00000008111172a4 */ /* 0x000fe4000f8e023f */
[----:B------:R-:W-:Y:S02]  /*0b20*/  UIMAD.WIDE.U32 UR18, UR16, UR8, UR18 ;  /* 0x00000008101272a5 */ /* 0x000fe4000f8e0012 */
[----:B------:R-:W-:Y:S02]  /*0b30*/  UIMAD UR9, UR16, UR9, UR17 ;  /* 0x00000009100972a4 */ /* 0x000fe4000f8e0211 */
[----:B------:R-:W-:-:S02]  /*0b40*/  ULDC UR4, c[0x0][0x168] ;  /* 0x00005a0000047ab9 */ /* 0x000fc40000000800 */
[----:B------:R-:W-:Y:S01]  /*0b50*/  UIADD3 UR9, UR19, UR9, URZ ;  /* 0x0000000913097290 */ /* 0x000fe2000fffe03f */
[----:B------:R-:W-:Y:S01]  /*0b60*/  IMAD.U32 R9, RZ, RZ, UR19 ;  /* 0x00000013ff097e24 */ /* 0x000fe2000f8e00ff */
[----:B------:R-:W-:Y:S01]  /*0b70*/  UIMAD UR4, UR12, UR4, URZ ;  /* 0x000000040c0472a4 */ /* 0x000fe2000f8e023f */
[----:B------:R-:W-:Y:S01]  /*0b80*/  IMAD.U32 R8, RZ, RZ, UR18 ;  /* 0x00000012ff087e24 */ /* 0x000fe2000f8e00ff */
[----:B------:R-:W-:Y:S01]  /*0b90*/  ULDC UR8, c[0x0][0x2b8] ;  /* 0x0000ae0000087ab9 */ /* 0x000fe20000000800 */
[----:B-1----:R-:W-:Y:S01]  /*0ba0*/  LEA.HI R3, R169, R7, RZ, 0x3 ;  /* 0x00000007a9037211 */ /* 0x002fe200078f18ff */
[----:B------:R-:W-:Y:S01]  /*0bb0*/  IMAD.U32 R9, RZ, RZ, UR9 ;  /* 0x00000009ff097e24 */ /* 0x000fe2000f8e00ff */
[----:B------:R-:W-:Y:S02]  /*0bc0*/  UMOV UR35, 0x60 ;  /* 0x0000006000237882 */ /* 0x000fe40000000000 */
[----:B------:R-:W-:Y:S01]  /*0bd0*/  LOP3.LUT R4, R3, 0xfffffff8, RZ, 0xc0, !PT ;  /* 0xfffffff803047812 */ /* 0x000fe200078ec0ff */
[----:B------:R-:W-:Y:S01]  /*0be0*/  UISETP.NE.AND UP1, UPT, UR8, 0x1, UPT ;  /* 0x000000010800788c */ /* 0x000fe2000bf25270 */
[----:B------:R-:W-:Y:S01]  /*0bf0*/  SHF.R.S32.HI R3, RZ, 0x3, R3 ;  /* 0x00000003ff037819 */ /* 0x000fe20000011403 */
[----:B------:R-:W-:-:S02]  /*0c00*/  UIMAD UR12, UR6, UR35, -0x60 ;  /* 0xffffffa0060c74a4 */ /* 0x000fc4000f8e0223 */
[----:B------:R-:W-:Y:S01]  /*0c10*/  IMAD.IADD R4, R7, 0x1, -R4 ;  /* 0x0000000107047824 */ /* 0x000fe200078e0a04 */
[----:B------:R-:W-:Y:S01]  /*0c20*/  IADD3 R12, R3, UR14, RZ ;  /* 0x0000000e030c7c10 */ /* 0x000fe2000fffe0ff */
[----:B------:R-:W-:Y:S02]  /*0c30*/  ULDC.64 UR8, c[0x0][0x2b0] ;  /* 0x0000ac0000087ab9 */ /* 0x000fe40000000a00 */
[----:B------:R-:W-:Y:S01]  /*0c40*/  IMAD R232, R4, 0x10, R3 ;  /* 0x0000001004e87824 */ /* 0x000fe200078e0203 */
[----:B------:R-:W-:Y:S01]  /*0c50*/  ISETP.GE.AND P3, PT, R12, UR4, PT ;  /* 0x000000040c007c0c */ /* 0x000fe2000bf66270 */
[----:B------:R-:W-:-:S03]  /*0c60*/  IMAD.SHL.U32 R235, R4, 0x8, RZ ;  /* 0x0000000804eb7824 */ /* 0x000fc600078e00ff */
[----:B------:R-:W-:Y:S02]  /*0c70*/  IADD3 R0, R232, UR14, RZ ;  /* 0x0000000ee8007c10 */ /* 0x000fe4000fffe0ff */
[----:B------:R-:W-:Y:S02]  /*0c80*/  ISETP.GE.AND P5, PT, R235, c[0x0][0x198], PT ;  /* 0x00006600eb007a0c */ /* 0x000fe40003fa6270 */
[----:B------:R-:W-:Y:S01]  /*0c90*/  SHF.R.S32.HI R234, RZ, 0x1f, R235 ;  /* 0x0000001fffea7819 */ /* 0x000fe200000114eb */
[----:B------:R-:W-:-:S04]  /*0ca0*/  @P1 IMAD.HI.U32 R2, R0, c[0x0][0x2c8], RZ ;  /* 0x0000b20000021a27 */ /* 0x000fc800078e00ff */
[----:B------:R-:W-:Y:S01]  /*0cb0*/  IMAD.MOV.U32 R6, RZ, RZ, R0 ;  /* 0x000000ffff067224 */ /* 0x000fe200078e0000 */
[----:B------:R-:W-:-:S04]  /*0cc0*/  @P0 SHF.R.U32.HI R6, RZ, c[0x0][0x2cc], R2 ;  /* 0x0000b300ff060a19 */ /* 0x000fc80000011602 */
[--C-:B------:R-:W-:Y:S01]  /*0cd0*/  SHF.R.S32.HI R5, RZ, 0x1f, R6.reuse ;  /* 0x0000001fff057819 */ /* 0x100fe20000011406 */
[----:B------:R-:W-:Y:S02]  /*0ce0*/  IMAD.MOV R2, RZ, RZ, -R6 ;  /* 0x000000ffff027224 */ /* 0x000fe400078e0a06 */
[----:B------:R-:W-:-:S04]  /*0cf0*/  IMAD.WIDE.U32 R8, R6, c[0x0][0x1b0], R8 ;  /* 0x00006c0006087a25 */ /* 0x000fc800078e0008 */
[----:B------:R-:W-:Y:S02]  /*0d00*/  IMAD R2, R2, c[0x0][0x2c4], R0 ;  /* 0x0000b10002027a24 */ /* 0x000fe400078e0200 */
[----:B------:R-:W-:-:S03]  /*0d10*/  IMAD R5, R5, c[0x0][0x1b0], RZ ;  /* 0x00006c0005057a24 */ /* 0x000fc600078e02ff */
[----:B------:R-:W-:Y:S01]  /*0d20*/  SHF.R.S32.HI R0, RZ, 0x1f, R2 ;  /* 0x0000001fff007819 */ /* 0x000fe20000011402 */
[----:B------:R-:W-:Y:S01]  /*0d30*/  IMAD R5, R6, c[0x0][0x1b4], R5 ;  /* 0x00006d0006057a24 */ /* 0x000fe200078e0205 */
[----:B------:R-:W-:-:S03]  /*0d40*/  IADD3 R6, R12, 0x10, RZ ;  /* 0x000000100c067810 */ /* 0x000fc60007ffe0ff */
[----:B------:R-:W-:Y:S01]  /*0d50*/  IMAD.IADD R9, R9, 0x1, R5 ;  /* 0x0000000109097824 */ /* 0x000fe200078e0205 */
[----:B------:R-:W-:Y:S01]  /*0d60*/  ISETP.GE.AND P6, PT, R6, UR4, PT ;  /* 0x0000000406007c0c */ /* 0x000fe2000bfc6270 */
[----:B------:R-:W-:Y:S02]  /*0d70*/  IMAD R0, R0, c[0x0][0x1a8], RZ ;  /* 0x00006a0000007a24 */ /* 0x000fe400078e02ff */
[----:B------:R-:W-:-:S04]  /*0d80*/  IMAD.WIDE.U32 R8, R2, c[0x0][0x1a8], R8 ;  /* 0x00006a0002087a25 */ /* 0x000fc800078e0008 */
[----:B------:R-:W-:Y:S01]  /*0d90*/  IMAD R0, R2, c[0x0][0x1ac], R0 ;  /* 0x00006b0002007a24 */ /* 0x000fe200078e0200 */
[----:B------:R-:W-:Y:S02]  /*0da0*/  LEA R14, P0, R8, c[0x0][0x160], 0x1 ;  /* 0x00005800080e7a11 */ /* 0x000fe400078008ff */
[----:B------:R-:W-:Y:S01]  /*0db0*/  IADD3 R2, R12, 0x20, RZ ;  /* 0x000000200c027810 */ /* 0x000fe20007ffe0ff */
[----:B------:R-:W-:Y:S02]  /*0dc0*/  IMAD.IADD R13, R9, 0x1, R0 ;  /* 0x00000001090d7824 */ /* 0x000fe400078e0200 */
[----:B------:R-:W-:Y:S01]  /*0dd0*/  IMAD.SHL.U32 R0, R3, 0x40, RZ ;  /* 0x0000004003007824 */ /* 0x000fe200078e00ff */
[----:B------:R-:W1:Y:S01]  /*0de0*/  SHFL.IDX PT, R18, R14, RZ, 0x181f ;  /* 0x00181fff0e127589 */ /* 0x000e6200000e0000 */
[----:B------:R-:W-:Y:S02]  /*0df0*/  ISETP.GE.AND P1, PT, R2, UR4, PT ;  /* 0x0000000402007c0c */ /* 0x000fe4000bf26270 */
[----:B------:R-:W-:Y:S01]  /*0e00*/  LEA.HI.X R13, R8, c[0x0][0x164], R13, 0x1, P0 ;  /* 0x00005900080d7a11 */ /* 0x000fe200000f0c0d */
[----:B------:R-:W-:Y:S01]  /*0e10*/  SHFL.IDX PT, R16, R14, 0x1, 0x181f ;  /* 0x00381f000e107f89 */ /* 0x000fe200000e0000 */
[----:B------:R-:W-:-:S02]  /*0e20*/  LOP3.LUT R0, R0, 0x1c0, RZ, 0xc0, !PT ;  /* 0x000001c000007812 */ /* 0x000fc400078ec0ff */
[----:B------:R-:W-:Y:S01]  /*0e30*/  LEA.HI R8, R169, R7, RZ, 0x6 ;  /* 0x00000007a9087211 */ /* 0x000fe200078f30ff */
[----:B------:R-:W3:Y:S01]  /*0e40*/  SHFL.IDX PT, R5, R13, RZ, 0x181f ;  /* 0x00181fff0d057589 */ /* 0x000ee200000e0000 */
[----:B------:R-:W-:Y:S02]  /*0e50*/  SHF.R.U32.HI R229, RZ, 0x3, R0 ;  /* 0x00000003ffe57819 */ /* 0x000fe40000011600 */
[----:B------:R-:W-:Y:S01]  /*0e60*/  LOP3.LUT R0, R0, 0x38, R235, 0xf8, !PT ;  /* 0x0000003800007812 */ /* 0x000fe200078ef8eb */
[----:B------:R-:W-:Y:S01]  /*0e70*/  IMAD.SHL.U32 R8, R8, 0x8, RZ ;  /* 0x0000000808087824 */ /* 0x000fe200078e00ff */
[----:B------:R-:W-:Y:S01]  /*0e80*/  IADD3 R2, R12, 0x30, RZ ;  /* 0x000000300c027810 */ /* 0x000fe20007ffe0ff */
[----:B------:R-:W-:Y:S01]  /*0e90*/  SHFL.IDX PT, R10, R14, 0x2, 0x181f ;  /* 0x00581f000e0a7f89 */ /* 0x000fe200000e0000 */
[----:B------:R-:W-:-:S03]  /*0ea0*/  LOP3.LUT R229, R0, R229, RZ, 0x3c, !PT ;  /* 0x000000e500e57212 */ /* 0x000fc600078e3cff */
[----:B------:R-:W4:Y:S01]  /*0eb0*/  SHFL.IDX PT, R0, R13, 0x1, 0x181f ;  /* 0x00381f000d007f89 */ /* 0x000f2200000e0000 */
[----:B------:R-:W-:-:S03]  /*0ec0*/  LOP3.LUT R229, R229, 0xfffffe00, R8, 0xf8, !PT ;  /* 0xfffffe00e5e57812 */ /* 0x000fc600078ef808 */
[----:B------:R-:W-:Y:S01]  /*0ed0*/  SHFL.IDX PT, R8, R14, 0x3, 0x181f ;  /* 0x00781f000e087f89 */ /* 0x000fe200000e0000 */
[----:B-1----:R-:W-:Y:S01]  /*0ee0*/  @!P3 LEA R18, P0, R235, R18, 0x1 ;  /* 0x00000012eb12b211 */ /* 0x002fe200078008ff */
[----:B------:R-:W-:Y:S02]  /*0ef0*/  IMAD.SHL.U32 R229, R229, 0x2, RZ ;  /* 0x00000002e5e57824 */ /* 0x000fe400078e00ff */
[----:B------:R-:W1:Y:S04]  /*0f00*/  SHFL.IDX PT, R11, R13, 0x2, 0x181f ;  /* 0x00581f000d0b7f89 */ /* 0x000e6800000e0000 */
[----:B------:R-:W-:Y:S01]  /*0f10*/  SHFL.IDX PT, R9, R13, 0x3, 0x181f ;  /* 0x00781f000d097f89 */ /* 0x000fe200000e0000 */
[----:B---3--:R-:W-:Y:S02]  /*0f20*/  @!P3 LEA.HI.X R19, R235, R5, R234, 0x1, P0 ;  /* 0x00000005eb13b211 */ /* 0x008fe400000f0cea */
[----:B------:R-:W-:Y:S01]  /*0f30*/  ISETP.GE.AND P0, PT, R2, UR4, PT ;  /* 0x0000000402007c0c */ /* 0x000fe2000bf06270 */
[----:B------:R-:W-:Y:S01]  /*0f40*/  SHFL.IDX PT, R5, R14, 0x4, 0x181f ;  /* 0x00981f000e057f89 */ /* 0x000fe200000e0000 */
[----:B------:R-:W-:-:S03]  /*0f50*/  IADD3 R2, R12, 0x40, RZ ;  /* 0x000000400c027810 */ /* 0x000fc60007ffe0ff */
[----:B------:R3:W-:Y:S01]  /*0f60*/  @!P3 LDGSTS.E.BYPASS.LTC128B.128 [R229+0x6100], [R18.64], !P5 ;  /* 0x0610000012e5bfae */ /* 0x0007e2000e901d74 */
[C---:B------:R-:W-:Y:S02]  /*0f70*/  @!P6 LEA R16, P3, R235.reuse, R16, 0x1 ;  /* 0x00000010eb10e211 */ /* 0x040fe400078608ff */
[----:B------:R-:W-:Y:S01]  /*0f80*/  ISETP.GE.AND P4, PT, R2, UR4, PT ;  /* 0x0000000402007c0c */ /* 0x000fe2000bf86270 */
[----:B------:R-:W-:Y:S01]  /*0f90*/  SHFL.IDX PT, R6, R13, 0x4, 0x181f ;  /* 0x00981f000d067f89 */ /* 0x000fe200000e0000 */
[----:B------:R-:W-:Y:S02]  /*0fa0*/  IADD3 R2, R12, 0x50, RZ ;  /* 0x000000500c027810 */ /* 0x000fe40007ffe0ff */
[----:B----4-:R-:W-:Y:S02]  /*0fb0*/  @!P6 LEA.HI.X R17, R235, R0, R234, 0x1, P3 ;  /* 0x00000000eb11e211 */ /* 0x010fe400018f0cea */
[----:B------:R-:W4:Y:S01]  /*0fc0*/  SHFL.IDX PT, R0, R14, 0x5, 0x181f ;  /* 0x00b81f000e007f89 */ /* 0x000f2200000e0000 */
[----:B------:R-:W-:-:S03]  /*0fd0*/  ISETP.GE.AND P3, PT, R2, UR4, PT ;  /* 0x0000000402007c0c */ /* 0x000fc6000bf66270 */
[----:B------:R-:W3:Y:S04]  /*0fe0*/  SHFL.IDX PT, R2, R13, 0x5, 0x181f ;  /* 0x00b81f000d027f89 */ /* 0x000ee800000e0000 */
[----:B------:R2:W-:Y:S01]  /*0ff0*/  @!P6 LDGSTS.E.BYPASS.LTC128B.128 [R229+0x6900], [R16.64], !P5 ;  /* 0x0690000010e5efae */ /* 0x0005e2000e901d74 */
[----:B------:R-:W-:-:S04]  /*1000*/  @!P1 LEA R10, P6, R235, R10, 0x1 ;  /* 0x0000000aeb0a9211 */ /* 0x000fc800078c08ff */
[----:B-1----:R-:W-:-:S05]  /*1010*/  @!P1 LEA.HI.X R11, R235, R11, R234, 0x1, P6 ;  /* 0x0000000beb0b9211 */ /* 0x002fca00030f0cea */
[----:B------:R4:W-:Y:S01]  /*1020*/  @!P1 LDGSTS.E.BYPASS.LTC128B.128 [R229+0x7100], [R10.64], !P5 ;  /* 0x071000000ae59fae */ /* 0x0009e2000e901d74 */
[----:B------:R-:W-:Y:S02]  /*1030*/  PLOP3.LUT P1, PT, PT, PT, UP1, 0x80, 0x0 ;  /* 0x000000000000781c */ /* 0x000fe40003f2f018 */
[C---:B----4-:R-:W-:Y:S02]  /*1040*/  @!P3 LEA R10, P6, R235.reuse, R0, 0x1 ;  /* 0x00000000eb0ab211 */ /* 0x050fe400078c08ff */
[----:B------:R-:W1:Y:S02]  /*1050*/  SHFL.IDX PT, R0, R14, 0x6, 0x181f ;  /* 0x00d81f000e007f89 */ /* 0x000e6400000e0000 */
[C-C-:B---3--:R-:W-:Y:S02]  /*1060*/  @!P3 LEA.HI.X R11, R235.reuse, R2, R234.reuse, 0x1, P6 ;  /* 0x00000002eb0bb211 */ /* 0x148fe400030f0cea */
[----:B------:R-:W-:Y:S04]  /*1070*/  SHFL.IDX PT, R14, R14, 0x7, 0x181f ;  /* 0x00f81f000e0e7f89 */ /* 0x000fe800000e0000 */
[----:B------:R-:W3:Y:S04]  /*1080*/  SHFL.IDX PT, R2, R13, 0x6, 0x181f ;  /* 0x00d81f000d027f89 */ /* 0x000ee800000e0000 */
[----:B------:R-:W4:Y:S01]  /*1090*/  SHFL.IDX PT, R13, R13, 0x7, 0x181f ;  /* 0x00f81f000d0d7f89 */ /* 0x000f2200000e0000 */
[----:B--2---:R2:W1:Y:S01]  /*10a0*/  @P2 R2UR UR17, R15 ;  /* 0x000000000f1123c2 */ /* 0x00446200000e0000 */
[C---:B------:R-:W-:Y:S01]  /*10b0*/  @!P0 LEA R16, P2, R235.reuse, R8, 0x1 ;  /* 0x00000008eb108211 */ /* 0x040fe200078408ff */
[----:B-1----:R-:W-:Y:S01]  /*10c0*/  @!UP3 UMOV UR17, UR16 ;  /* 0x000000100011bc82 */ /* 0x002fe20008000000 */
[----:B------:R-:W-:Y:S01]  /*10d0*/  IADD3 R8, R12, 0x60, RZ ;  /* 0x000000600c087810 */ /* 0x000fe20007ffe0ff */
[----:B------:R-:W-:Y:S01]  /*10e0*/  USHF.R.S32.HI UR16, URZ, 0x1f, UR17 ;  /* 0x0000001f3f107899 */ /* 0x000fe20008011411 */
[----:B------:R-:W-:Y:S01]  /*10f0*/  @!P0 LEA.HI.X R17, R235, R9, R234, 0x1, P2 ;  /* 0x00000009eb118211 */ /* 0x000fe200010f0cea */
[----:B------:R-:W-:Y:S01]  /*1100*/  UIMAD.WIDE.U32 UR46, UR17, UR8, URZ ;  /* 0x00000008112e72a5 */ /* 0x000fe2000f8e003f */
[----:B------:R-:W-:Y:S01]  /*1110*/  ISETP.GE.AND P2, PT, R8, UR4, PT ;  /* 0x0000000408007c0c */ /* 0x000fe2000bf46270 */
[----:B------:R-:W-:-:S02]  /*1120*/  UIMAD UR16, UR16, UR8, URZ ;  /* 0x00000008101072a4 */ /* 0x000fc4000f8e023f */
[----:B------:R1:W-:Y:S01]  /*1130*/  @!P0 LDGSTS.E.BYPASS.LTC128B.128 [R229+0x7900], [R16.64], !P5 ;  /* 0x0790000010e58fae */ /* 0x0003e2000e901d74 */
[C---:B------:R-:W-:Y:S02]  /*1140*/  @!P4 LEA R8, P0, R235.reuse, R5, 0x1 ;  /* 0x00000005eb08c211 */ /* 0x040fe400078008ff */
[C---:B------:R-:W-:Y:S02]  /*1150*/  IADD3 R5, R232.reuse, UR12, RZ ;  /* 0x0000000ce8057c10 */ /* 0x040fe4000fffe0ff */
[----:B------:R-:W-:Y:S02]  /*1160*/  @!P4 LEA.HI.X R9, R235, R6, R234, 0x1, P0 ;  /* 0x00000006eb09c211 */ /* 0x000fe400000f0cea */
[----:B------:R-:W-:Y:S02]  /*1170*/  PLOP3.LUT P0, PT, PT, PT, UP1, 0x80, 0x0 ;  /* 0x000000000000781c */ /* 0x000fe40003f0f018 */
[C---:B------:R-:W-:Y:S01]  /*1180*/  ISETP.GE.AND P6, PT, R5.reuse, UR10, PT ;  /* 0x0000000a05007c0c */ /* 0x040fe2000bfc6270 */
[----:B-----5:R-:W-:Y:S01]  /*1190*/  IMAD.IADD R5, R5, 0x1, R233 ;  /* 0x0000000105057824 */ /* 0x020fe200078e02e9 */
[----:B------:R4:W-:Y:S02]  /*11a0*/  @!P4 LDGSTS.E.BYPASS.LTC128B.128 [R229+0x8100], [R8.64], !P5 ;  /* 0x0810000008e5cfae */ /* 0x0009e4000e901d74 */
[----:B------:R-:W-:Y:S01]  /*11b0*/  ISETP.GT.OR P6, PT, R232, 0x5f, P6 ;  /* 0x0000005fe800780c */ /* 0x000fe200037c4670 */
[----:B------:R-:W-:Y:S01]  /*11c0*/  IMAD.MOV.U32 R6, RZ, RZ, R5 ;  /* 0x000000ffff067224 */ /* 0x000fe200078e0005 */
[----:B--2---:R-:W-:Y:S01]  /*11d0*/  IADD3 R15, R12, 0x70, RZ ;  /* 0x000000700c0f7810 */ /* 0x004fe20007ffe0ff */
[----:B------:R-:W-:Y:S01]  /*11e0*/  @P1 IMAD.HI.U32 R12, R5, c[0x0][0x2bc], RZ ;  /* 0x0000af00050c1a27 */ /* 0x000fe200078e00ff */
[----:B------:R2:W-:Y:S02]  /*11f0*/  @!P3 LDGSTS.E.BYPASS.LTC128B.128 [R229+0x8900], [R10.64], !P5 ;  /* 0x089000000ae5bfae */ /* 0x0005e4000e901d74 */
[----:B------:R-:W-:Y:S01]  /*1200*/  ISETP.GE.AND P1, PT, R15, UR4, PT ;  /* 0x000000040f007c0c */ /* 0x000fe2000bf26270 */
[----:B------:R-:W-:Y:S01]  /*1210*/  UIMAD UR4, UR17, UR9, UR16 ;  /* 0x00000009110472a4 */ /* 0x000fe2000f8e0210 */
[----:B------:R-:W-:-:S02]  /*1220*/  @P0 SHF.R.U32.HI R6, RZ, c[0x0][0x2c0], R12 ;  /* 0x0000b000ff060a19 */ /* 0x000fc4000001160c */
[----:B------:R-:W-:Y:S02]  /*1230*/  ULDC.64 UR8, c[0x0][0x1e8] ;  /* 0x00007a0000087ab9 */ /* 0x000fe40000000a00 */
[----:B------:R-:W-:Y:S01]  /*1240*/  UIADD3 UR4, UR47, UR4, URZ ;  /* 0x000000042f047290 */ /* 0x000fe2000fffe03f */
[----:B-1----:R-:W-:-:S04]  /*1250*/  @!P2 LEA R16, P4, R235, R0, 0x1 ;  /* 0x00000000eb10a211 */ /* 0x002fc800078808ff */
[----:B---3--:R-:W-:-:S05]  /*1260*/  @!P2 LEA.HI.X R17, R235, R2, R234, 0x1, P4 ;  /* 0x00000002eb11a211 */ /* 0x008fca00020f0cea */
[----:B------:R1:W-:Y:S01]  /*1270*/  @!P2 LDGSTS.E.BYPASS.LTC128B.128 [R229+0x9100], [R16.64], !P5 ;  /* 0x0910000010e5afae */ /* 0x0003e2000e901d74 */
[----:B----4-:R-:W-:-:S04]  /*1280*/  @!P6 IADD3 R8, P0, R6, UR46, RZ ;  /* 0x0000002e0608ec10 */ /* 0x010fc8000ff1e0ff */
[----:B------:R-:W-:Y:S02]  /*1290*/  @!P6 LEA.HI.X.SX32 R0, R6, UR4, 0x1, P0 ;  /* 0x000000040600ec11 */ /* 0x000fe400080f0eff */
[C---:B------:R-:W-:Y:S02]  /*12a0*/  @!P1 LEA R14, P0, R235.reuse, R14, 0x1 ;  /* 0x0000000eeb0e9211 */ /* 0x040fe400078008ff */
[C---:B--2---:R-:W-:Y:S02]  /*12b0*/  @!P6 LEA R10, P3, R8.reuse, c[0x0][0x2a0], 0x2 ;  /* 0x0000a800080aea11 */ /* 0x044fe400078610ff */
[----:B------:R-:W-:Y:S02]  /*12c0*/  @!P1 LEA.HI.X R15, R235, R13, R234, 0x1, P0 ;  /* 0x0000000deb0f9211 */ /* 0x000fe400000f0cea */
[----:B------:R-:W-:-:S03]  /*12d0*/  @!P6 LEA.HI.X R11, R8, c[0x0][0x2a4], R0, 0x2, P3 ;  /* 0x0000a900080bea11 */ /* 0x000fc600018f1400 */
[----:B------:R2:W-:Y:S04]  /*12e0*/  @!P1 LDGSTS.E.BYPASS.LTC128B.128 [R229+0x9900], [R14.64], !P5 ;  /* 0x099000000ee59fae */ /* 0x0005e8000e901d74 */
[----:B------:R-:W0:Y:S04]  /*12f0*/  LDGDEPBAR ;  /* 0x00000000000079af */ /* 0x000e280000000000 */
[----:B------:R-:W-:Y:S06]  /*1300*/  BAR.SYNC.DEFER_BLOCKING 0x0 ;  /* 0x0000000000007b1d */ /* 0x000fec0000010000 */
[----:B------:R3:W4:Y:S01]  /*1310*/  @!P6 LDG.E R230, [R10.64] ;  /* 0x000000340ae6e981 */ /* 0x000722000c1e1900 */
[----:B------:R-:W-:Y:S01]  /*1320*/  IMAD.MOV R231, RZ, RZ, -R6 ;  /* 0x000000ffffe77224 */ /* 0x000fe200078e0a06 */
[----:B------:R-:W-:Y:S01]  /*1330*/  UIMAD UR16, UR15, UR8, URZ ;  /* 0x000000080f1072a4 */ /* 0x000fe2000f8e023f */
[----:B------:R-:W-:Y:S01]  /*1340*/  ISETP.GE.AND P3, PT, R235, c[0x0][0x1d4], PT ;  /* 0x00007500eb007a0c */ /* 0x000fe20003f66270 */
[----:B------:R-:W-:Y:S01]  /*1350*/  UIMAD.WIDE.U32 UR50, UR11, UR8, URZ ;  /* 0x000000080b3272a5 */ /* 0x000fe2000f8e003f */
[----:B------:R-:W-:Y:S01]  /*1360*/  IMAD R231, R231, c[0x0][0x2b8], R5 ;  /* 0x0000ae00e7e77a24 */ /* 0x000fe200078e0205 */
[----:B------:R-:W-:Y:S01]  /*1370*/  UIMAD UR8, UR11, UR9, UR16 ;  /* 0x000000090b0872a4 */ /* 0x000fe2000f8e0210 */
[CC--:B------:R-:W-:Y:S01]  /*1380*/  LEA.HI R227, R169.reuse, R7.reuse, RZ, 0x4 ;  /* 0x00000007a9e37211 */ /* 0x0c0fe200078f20ff */
[----:B------:R-:W-:Y:S01]  /*1390*/  UIMAD UR35, UR6, -0x60, UR35 ;  /* 0xffffffa0062378a4 */ /* 0x000fe2000f8e0223 */
[----:B------:R-:W-:Y:S01]  /*13a0*/  LEA.HI R168, R169, R7, RZ, 0x5 ;  /* 0x00000007a9a87211 */ /* 0x000fe200078f28ff */
[----:B------:R-:W-:Y:S01]  /*13b0*/  UIADD3 UR8, UR51, UR8, URZ ;  /* 0x0000000833087290 */ /* 0x000fe2000fffe03f */
[----:B------:R-:W-:Y:S01]  /*13c0*/  SHF.R.S32.HI R9, RZ, 0x1f, R231 ;  /* 0x0000001fff097819 */ /* 0x000fe200000114e7 */
[----:B------:R-:W-:Y:S01]  /*13d0*/  UIADD3 UR18, UR35, UR10, URZ ;  /* 0x0000000a23127290 */ /* 0x000fe2000fffe03f */
[----:B-1----:R-:W-:Y:S01]  /*13e0*/  LOP3.LUT R16, R227, 0xfffffff0, RZ, 0xc0, !PT ;  /* 0xfffffff0e3107812 */ /* 0x002fe200078ec0ff */
[----:B------:R-:W-:Y:S01]  /*13f0*/  ULDC.64 UR16, c[0x0][0x210] ;  /* 0x0000840000107ab9 */ /* 0x000fe20000000a00 */
[----:B------:R-:W-:Y:S01]  /*1400*/  SHF.R.S32.HI R20, RZ, 0x4, R227 ;  /* 0x00000004ff147819 */ /* 0x000fe200000114e3 */
[----:B------:R-:W-:Y:S01]  /*1410*/  IMAD R0, R9, c[0x0][0x1e0], RZ ;  /* 0x0000780009007a24 */ /* 0x000fe200078e02ff */
[----:B------:R-:W-:Y:S01]  /*1420*/  UIMAD UR15, UR15, UR16, URZ ;  /* 0x000000100f0f72a4 */ /* 0x000fe2000f8e023f */
[----:B------:R-:W-:Y:S01]  /*1430*/  IADD3 R2, -R3, UR18, RZ ;  /* 0x0000001203027c10 */ /* 0x000fe2000fffe1ff */
[----:B------:R-:W-:Y:S01]  /*1440*/  IMAD.IADD R16, R7, 0x1, -R16 ;  /* 0x0000000107107824 */ /* 0x000fe200078e0a10 */
[----:B------:R-:W-:Y:S01]  /*1450*/  LEA.HI R227, R227, R20, RZ, 0x1 ;  /* 0x00000014e3e37211 */ /* 0x000fe200078f08ff */
[----:B------:R-:W-:Y:S01]  /*1460*/  IMAD R0, R231, c[0x0][0x1e4], R0 ;  /* 0x00007900e7007a24 */ /* 0x000fe200078e0200 */
[C---:B------:R-:W-:Y:S01]  /*1470*/  ISETP.GE.AND P6, PT, R2.reuse, 0x21, PT ;  /* 0x000000210200780c */ /* 0x040fe20003fc6270 */
[----:B------:R-:W-:Y:S01]  /*1480*/  IMAD.SHL.U32 R3, R3, 0x8, RZ ;  /* 0x0000000803037824 */ /* 0x000fe200078e00ff */
[C---:B------:R-:W-:Y:S01]  /*1490*/  ISETP.GE.AND P5, PT, R2.reuse, 0x31, PT ;  /* 0x000000310200780c */ /* 0x040fe20003fa6270 */
[----:B---3--:R-:W-:Y:S01]  /*14a0*/  IMAD.WIDE.U32 R10, R231, c[0x0][0x1e0], RZ ;  /* 0x00007800e70a7a25 */ /* 0x008fe200078e00ff */
[C---:B------:R-:W-:Y:S01]  /*14b0*/  ISETP.GE.AND P4, PT, R2.reuse, 0x41, PT ;  /* 0x000000410200780c */ /* 0x040fe20003f86270 */
[----:B------:R-:W-:Y:S01]  /*14c0*/  UIMAD.WIDE.U32 UR48, UR11, UR16, URZ ;  /* 0x000000100b3072a5 */ /* 0x000fe2000f8e003f */
[----:B------:R-:W-:Y:S01]  /*14d0*/  ISETP.GE.AND P2, PT, R2, 0x51, PT ;  /* 0x000000510200780c */ /* 0x000fe20003f46270 */
[----:B------:R-:W-:Y:S01]  /*14e0*/  IMAD.IADD R11, R11, 0x1, R0 ;  /* 0x000000010b0b7824 */ /* 0x000fe200078e0200 */
[----:B------:R-:W-:Y:S01]  /*14f0*/  LOP3.LUT R227, R227, 0xfffffffe, RZ, 0xc0, !PT ;  /* 0xfffffffee3e37812 */ /* 0x000fe200078ec0ff */
[----:B------:R-:W-:Y:S01]  /*1500*/  IMAD R9, R9, c[0x0][0x208], RZ ;  /* 0x0000820009097a24 */ /* 0x000fe200078e02ff */
[----:B------:R-:W-:Y:S01]  /*1510*/  SHF.R.S32.HI R5, RZ, 0x1f, R16 ;  /* 0x0000001fff057819 */ /* 0x000fe20000011410 */
[----:B------:R-:W-:Y:S01]  /*1520*/  UIMAD UR9, UR11, UR17, UR15 ;  /* 0x000000110b0972a4 */ /* 0x000fe2000f8e020f */
[----:B------:R-:W-:Y:S01]  /*1530*/  IADD3 R238, R229, 0x100, RZ ;  /* 0x00000100e5ee7810 */ /* 0x000fe20007ffe0ff */
[----:B------:R-:W-:Y:S01]  /*1540*/  IMAD.IADD R227, R20, 0x1, -R227 ;  /* 0x0000000114e37824 */ /* 0x000fe200078e0ae3 */
[----:B------:R-:W-:Y:S01]  /*1550*/  LEA.HI R5, R5, R16, RZ, 0x3 ;  /* 0x0000001005057211 */ /* 0x000fe200078f18ff */
[----:B------:R-:W-:Y:S01]  /*1560*/  IMAD R9, R231, c[0x0][0x20c], R9 ;  /* 0x00008300e7097a24 */ /* 0x000fe200078e0209 */
[----:B------:R-:W-:-:S02]  /*1570*/  UIADD3 UR9, UR49, UR9, URZ ;  /* 0x0000000931097290 */ /* 0x000fc4000fffe03f */
[----:B------:R-:W-:-:S04]  /*1580*/  UIADD3 UR15, UR6, -0x1, URZ ;  /* 0xffffffff060f7890 */ /* 0x000fc8000fffe03f */
[----:B------:R-:W-:Y:S01]  /*1590*/  UISETP.GT.AND UP3, UPT, UR15, UR5, UPT ;  /* 0x000000050f00728c */ /* 0x000fe2000bf64270 */
[----:B----4-:R-:W-:Y:S01]  /*15a0*/  SHF.R.S32.HI R8, RZ, 0x1f, R230 ;  /* 0x0000001fff087819 */ /* 0x010fe200000114e6 */
[----:B------:R-:W-:-:S04]  /*15b0*/  IMAD.WIDE.U32 R10, R230, c[0x0][0x1f0], R10 ;  /* 0x00007c00e60a7a25 */ /* 0x000fc800078e000a */
[----:B------:R-:W-:Y:S01]  /*15c0*/  IMAD R0, R8, c[0x0][0x1f0], RZ ;  /* 0x00007c0008007a24 */ /* 0x000fe200078e02ff */
[----:B------:R-:W-:Y:S01]  /*15d0*/  IADD3 R10, P1, R10, UR50, RZ ;  /* 0x000000320a0a7c10 */ /* 0x000fe2000ff3e0ff */
[----:B------:R-:W-:Y:S02]  /*15e0*/  IMAD R8, R8, c[0x0][0x218], RZ ;  /* 0x0000860008087a24 */ /* 0x000fe400078e02ff */
[----:B------:R-:W-:Y:S01]  /*15f0*/  IMAD R0, R230, c[0x0][0x1f4], R0 ;  /* 0x00007d00e6007a24 */ /* 0x000fe200078e0200 */
[----:B------:R-:W-:-:S04]  /*1600*/  LEA R6, P0, R10, c[0x0][0x1c8], 0x1 ;  /* 0x000072000a067a11 */ /* 0x000fc800078008ff */
[----:B------:R-:W-:Y:S01]  /*1610*/  IADD3.X R0, R11, UR8, R0, P1, !PT ;  /* 0x000000080b007c10 */ /* 0x000fe20008ffe400 */
[----:B------:R-:W1:Y:S01]  /*1620*/  SHFL.IDX PT, R12, R6, RZ, 0x181f ;  /* 0x00181fff060c7589 */ /* 0x000e6200000e0000 */
[----:B------:R-:W-:Y:S02]  /*1630*/  ISETP.GE.AND P1, PT, R2, 0x1, PT ;  /* 0x000000010200780c */ /* 0x000fe40003f26270 */
[----:B------:R-:W-:Y:S01]  /*1640*/  LEA.HI.X R10, R10, c[0x0][0x1cc], R0, 0x1, P0 ;  /* 0x000073000a0a7a11 */ /* 0x000fe200000f0c00 */
[----:B------:R-:W-:Y:S04]  /*1650*/  SHFL.IDX PT, R18, R6, 0x1, 0x181f ;  /* 0x00381f0006127f89 */ /* 0x000fe800000e0000 */
[----:B------:R-:W3:Y:S04]  /*1660*/  SHFL.IDX PT, R0, R10, RZ, 0x181f ;  /* 0x00181fff0a007589 */ /* 0x000ee800000e0000 */
[----:B------:R-:W4:Y:S04]  /*1670*/  SHFL.IDX PT, R17, R10, 0x1, 0x181f ;  /* 0x00381f000a117f89 */ /* 0x000f2800000e0000 */
[----:B--2---:R-:W2:Y:S04]  /*1680*/  SHFL.IDX PT, R14, R6, 0x2, 0x181f ;  /* 0x00581f00060e7f89 */ /* 0x004ea800000e0000 */
[----:B------:R-:W2:Y:S01]  /*1690*/  SHFL.IDX PT, R15, R10, 0x2, 0x181f ;  /* 0x00581f000a0f7f89 */ /* 0x000ea200000e0000 */
[----:B-1----:R-:W-:-:S03]  /*16a0*/  @P1 LEA R12, P0, R235, R12, 0x1 ;  /* 0x0000000ceb0c1211 */ /* 0x002fc600078008ff */
[----:B------:R-:W-:Y:S01]  /*16b0*/  SHFL.IDX PT, R11, R10, 0x4, 0x181f ;  /* 0x00981f000a0b7f89 */ /* 0x000fe200000e0000 */
[C---:B---3--:R-:W-:Y:S02]  /*16c0*/  @P1 LEA.HI.X R13, R235.reuse, R0, R234, 0x1, P0 ;  /* 0x00000000eb0d1211 */ /* 0x048fe400000f0cea */
[----:B------:R-:W-:Y:S01]  /*16d0*/  ISETP.GE.AND P0, PT, R2, 0x11, PT ;  /* 0x000000110200780c */ /* 0x000fe20003f06270 */
[----:B------:R-:W1:Y:S04]  /*16e0*/  SHFL.IDX PT, R0, R6, 0x4, 0x181f ;  /* 0x00981f0006007f89 */ /* 0x000e6800000e0000 */
[----:B------:R3:W-:Y:S08]  /*16f0*/  @P1 LDGSTS.E.BYPASS.LTC128B.128 [R229+0x3100], [R12.64], !P3 ;  /* 0x031000000ce51fae */ /* 0x0007f0000d901d74 */
[----:B------:R-:W-:-:S04]  /*1700*/  @P0 LEA R18, P1, R235, R18, 0x1 ;  /* 0x00000012eb120211 */ /* 0x000fc800078208ff */
[C-C-:B----4-:R-:W-:Y:S02]  /*1710*/  @P0 LEA.HI.X R19, R235.reuse, R17, R234.reuse, 0x1, P1 ;  /* 0x00000011eb130211 */ /* 0x150fe400008f0cea */
[----:B--2---:R-:W-:Y:S02]  /*1720*/  @P6 LEA R14, P1, R235, R14, 0x1 ;  /* 0x0000000eeb0e6211 */ /* 0x004fe400078208ff */
[----:B------:R-:W-:Y:S01]  /*1730*/  LOP3.LUT R17, R5, 0xfffffff8, RZ, 0xc0, !PT ;  /* 0xfffffff805117812 */ /* 0x000fe200078ec0ff */
[----:B------:R2:W-:Y:S01]  /*1740*/  @P0 LDGSTS.E.BYPASS.LTC128B.128 [R229+0x3900], [R18.64], !P3 ;  /* 0x0390000012e50fae */ /* 0x0005e2000d901d74 */
[--C-:B------:R-:W-:Y:S01]  /*1750*/  @P6 LEA.HI.X R15, R235, R15, R234.reuse, 0x1, P1 ;  /* 0x0000000feb0f6211 */ /* 0x100fe200008f0cea */
[----:B------:R-:W-:Y:S01]  /*1760*/  IMAD.SHL.U32 R5, R5, 0x40, RZ ;  /* 0x0000004005057824 */ /* 0x000fe200078e00ff */
[C---:B-1----:R-:W-:Y:S01]  /*1770*/  @P4 LEA R20, P1, R235.reuse, R0, 0x1 ;  /* 0x00000000eb144211 */ /* 0x042fe200078208ff */
[----:B------:R-:W-:Y:S02]  /*1780*/  IMAD.IADD R0, R16, 0x1, -R17 ;  /* 0x0000000110007824 */ /* 0x000fe400078e0a11 */
[----:B------:R1:W-:Y:S01]  /*1790*/  @P6 LDGSTS.E.BYPASS.LTC128B.128 [R229+0x4100], [R14.64], !P3 ;  /* 0x041000000ee56fae */ /* 0x0003e2000d901d74 */
[----:B------:R-:W-:Y:S01]  /*17a0*/  @P4 LEA.HI.X R21, R235, R11, R234, 0x1, P1 ;  /* 0x0000000beb154211 */ /* 0x000fe200008f0cea */
[----:B------:R-:W-:Y:S01]  /*17b0*/  IMAD.SHL.U32 R11, R227, 0x8, RZ ;  /* 0x00000008e30b7824 */ /* 0x000fe200078e00ff */
[----:B------:R-:W-:Y:S01]  /*17c0*/  LOP3.LUT R5, R5, 0xfffffe00, RZ, 0xc0, !PT ;  /* 0xfffffe0005057812 */ /* 0x000fe200078ec0ff */
[----:B---3--:R-:W2:Y:S04]  /*17d0*/  SHFL.IDX PT, R13, R6, 0x3, 0x181f ;  /* 0x00781f00060d7f89 */ /* 0x008ea800000e0000 */
[----:B------:R-:W3:Y:S04]  /*17e0*/  SHFL.IDX PT, R12, R10, 0x3, 0x181f ;  /* 0x00781f000a0c7f89 */ /* 0x000ee800000e0000 */
[----:B------:R-:W4:Y:S04]  /*17f0*/  SHFL.IDX PT, R6, R6, 0x5, 0x181f ;  /* 0x00b81f0006067f89 */ /* 0x000f2800000e0000 */
[----:B------:R-:W1:Y:S01]  /*1800*/  SHFL.IDX PT, R10, R10, 0x5, 0x181f ;  /* 0x00b81f000a0a7f89 */ /* 0x000e6200000e0000 */
[----:B--2---:R-:W-:-:S04]  /*1810*/  @P5 LEA R18, P0, R235, R13, 0x1 ;  /* 0x0000000deb125211 */ /* 0x004fc800078008ff */
[C---:B---3--:R-:W-:Y:S02]  /*1820*/  @P5 LEA.HI.X R19, R235.reuse, R12, R234, 0x1, P0 ;  /* 0x0000000ceb135211 */ /* 0x048fe400000f0cea */
[----:B----4-:R-:W-:-:S03]  /*1830*/  @P2 LEA R12, P0, R235, R6, 0x1 ;  /* 0x00000006eb0c2211 */ /* 0x010fc600078008ff */
[----:B------:R2:W-:Y:S01]  /*1840*/  @P5 LDGSTS.E.BYPASS.LTC128B.128 [R229+0x4900], [R18.64], !P3 ;  /* 0x0490000012e55fae */ /* 0x0005e2000d901d74 */
[----:B------:R-:W-:Y:S02]  /*1850*/  SHF.R.S32.HI R6, RZ, 0x5, R168 ;  /* 0x00000005ff067819 */ /* 0x000fe400000114a8 */
[C-C-:B-1----:R-:W-:Y:S01]  /*1860*/  @P2 LEA.HI.X R13, R235.reuse, R10, R234.reuse, 0x1, P0 ;  /* 0x0000000aeb0d2211 */ /* 0x142fe200000f0cea */
[----:B------:R-:W-:Y:S01]  /*1870*/  IMAD.SHL.U32 R10, R4, 0x40, RZ ;  /* 0x00000040040a7824 */ /* 0x000fe200078e00ff */
[----:B------:R1:W-:Y:S01]  /*1880*/  @P4 LDGSTS.E.BYPASS.LTC128B.128 [R229+0x5100], [R20.64], !P3 ;  /* 0x0510000014e54fae */ /* 0x0003e2000d901d74 */
[----:B------:R-:W-:Y:S01]  /*1890*/  IMAD R228, R6, 0x400, R5 ;  /* 0x0000040006e47824 */ /* 0x000fe200078e0205 */
[----:B------:R-:W-:Y:S02]  /*18a0*/  SHF.L.U64.HI R234, R235, 0x1, R234 ;  /* 0x00000001ebea7819 */ /* 0x000fe400000102ea */
[----:B------:R3:W-:Y:S01]  /*18b0*/  @P2 LDGSTS.E.BYPASS.LTC128B.128 [R229+0x5900], [R12.64], !P3 ;  /* 0x059000000ce52fae */ /* 0x0007e2000d901d74 */
[----:B------:R-:W-:-:S03]  /*18c0*/  LOP3.LUT R10, R10, 0x1c0, RZ, 0xc0, !PT ;  /* 0x000001c00a0a7812 */ /* 0x000fc600078ec0ff */
[----:B------:R-:W0:Y:S01]  /*18d0*/  LDGDEPBAR ;  /* 0x00000000000079af */ /* 0x000e220000000000 */
[----:B------:R-:W-:Y:S02]  /*18e0*/  LOP3.LUT R3, R10, 0x8, R3, 0xf8, !PT ;  /* 0x000000080a037812 */ /* 0x000fe400078ef803 */
[----:B------:R-:W-:-:S04]  /*18f0*/  SHF.R.U32.HI R10, RZ, 0x3, R10 ;  /* 0x00000003ff0a7819 */ /* 0x000fc8000001160a */
[----:B------:R-:W-:-:S05]  /*1900*/  LOP3.LUT R10, R3, R10, RZ, 0x3c, !PT ;  /* 0x0000000a030a7212 */ /* 0x000fca00078e3cff */
[----:B------:R-:W-:-:S04]  /*1910*/  IMAD R227, R227, 0x200, R10 ;  /* 0x00000200e3e37824 */ /* 0x000fc800078e020a */
[----:B------:R-:W-:-:S05]  /*1920*/  IMAD.SHL.U32 R227, R227, 0x2, RZ ;  /* 0x00000002e3e37824 */ /* 0x000fca00078e00ff */
[----:B------:R-:W-:Y:S01]  /*1930*/  IADD3 R226, R227, 0x3120, RZ ;  /* 0x00003120e3e27810 */ /* 0x000fe20007ffe0ff */
[----:B---3--:R-:W-:Y:S01]  /*1940*/  IMAD.SHL.U32 R12, R0, 0x40, RZ ;  /* 0x00000040000c7824 */ /* 0x008fe200078e00ff */
[----:B------:R-:W-:-:S04]  /*1950*/  DEPBAR.LE SB0, 0x1 ;  /* 0x000080400000791a */ /* 0x000fc80000000000 */
[----:B------:R-:W-:Y:S01]  /*1960*/  LOP3.LUT R12, R12, 0x1c0, RZ, 0xc0, !PT ;  /* 0x000001c00c0c7812 */ /* 0x000fe200078ec0ff */
[----:B------:R-:W-:-:S04]  /*1970*/  DEPBAR.LE SB0, 0x0 ;  /* 0x000080000000791a */ /* 0x000fc80000000000 */
[----:B------:R-:W-:Y:S01]  /*1980*/  LOP3.LUT R11, R12, 0x8, R11, 0xf8, !PT ;  /* 0x000000080c0b7812 */ /* 0x000fe200078ef80b */
[----:B------:R-:W-:Y:S01]  /*1990*/  BAR.SYNC.DEFER_BLOCKING 0x0 ;  /* 0x0000000000007b1d */ /* 0x000fe20000010000 */
[----:B------:R-:W-:-:S04]  /*19a0*/  SHF.R.U32.HI R12, RZ, 0x3, R12 ;  /* 0x00000003ff0c7819 */ /* 0x000fc8000001160c */
[----:B------:R-:W-:Y:S01]  /*19b0*/  LOP3.LUT R3, R11, R12, RZ, 0x3c, !PT ;  /* 0x0000000c0b037212 */ /* 0x000fe200078e3cff */
[----:B------:R-:W-:Y:S01]  /*19c0*/  IMAD.WIDE.U32 R10, R231, c[0x0][0x208], RZ ;  /* 0x00008200e70a7a25 */ /* 0x000fe200078e00ff */
[----:B------:R-:W-:-:S03]  /*19d0*/  IADD3 R12, R227, 0x3100, RZ ;  /* 0x00003100e30c7810 */ /* 0x000fc60007ffe0ff */
[----:B------:R-:W-:Y:S02]  /*19e0*/  IMAD.IADD R11, R11, 0x1, R9 ;  /* 0x000000010b0b7824 */ /* 0x000fe400078e0209 */
[C---:B------:R-:W-:Y:S02]  /*19f0*/  IMAD R9, R230.reuse, c[0x0][0x21c], R8 ;  /* 0x00008700e6097a24 */ /* 0x040fe400078e0208 */
[----:B------:R-:W-:-:S04]  /*1a00*/  IMAD.WIDE.U32 R24, R230, c[0x0][0x218], R10 ;  /* 0x00008600e6187a25 */ /* 0x000fc800078e000a */
[----:B------:R-:W-:Y:S01]  /*1a10*/  IMAD.IADD R228, R3, 0x1, R228 ;  /* 0x0000000103e47824 */ /* 0x000fe200078e02e4 */
[----:B------:R-:W-:-:S03]  /*1a20*/  IADD3 R8, P0, R24, UR48, RZ ;  /* 0x0000003018087c10 */ /* 0x000fc6000ff1e0ff */
[----:B------:R-:W-:Y:S01]  /*1a30*/  IMAD.SHL.U32 R228, R228, 0x2, RZ ;  /* 0x00000002e4e47824 */ /* 0x000fe200078e00ff */
[----:B------:R-:W-:Y:S01]  /*1a40*/  IADD3.X R24, R25, UR9, R9, P0, !PT ;  /* 0x0000000919187c10 */ /* 0x000fe200087fe409 */
[----:B------:R-:W-:Y:S01]  /*1a50*/  LDSM.16.M88.4 R124, [R227+0x3100] ;  /* 0x00310000e37c783b */ /* 0x000fe20000000200 */
[----:B------:R-:W-:-:S03]  /*1a60*/  LEA R25, P0, R8, c[0x0][0x1f8], 0x1 ;  /* 0x00007e0008197a11 */ /* 0x000fc600078008ff */
[----:B------:R-:W-:Y:S01]  /*1a70*/  LDSM.16.M88.4 R80, [R228+0x6100] ;  /* 0x00610000e450783b */ /* 0x000fe20000000200 */
[----:B------:R-:W-:Y:S02]  /*1a80*/  LEA.HI.X R24, R8, c[0x0][0x1fc], R24, 0x1, P0 ;  /* 0x00007f0008187a11 */ /* 0x000fe400000f0c18 */
[----:B------:R-:W-:Y:S01]  /*1a90*/  LOP3.LUT P0, RZ, R4, 0x2, RZ, 0xc0, !PT ;  /* 0x0000000204ff7812 */ /* 0x000fe2000780c0ff */
[----:B------:R-:W3:Y:S03]  /*1aa0*/  SHFL.IDX PT, R32, R25, 0x1, 0x181f ;  /* 0x00381f0019207f89 */ /* 0x000ee600000e0000 */
[----:B------:R-:W-:Y:S01]  /*1ab0*/  R2P PR, R0, 0x6 ;  /* 0x0000000600007804 */ /* 0x000fe20000000000 */
[----:B------:R-:W4:Y:S01]  /*1ac0*/  SHFL.IDX PT, R8, R25, RZ, 0x181f ;  /* 0x00181fff19087589 */ /* 0x000f2200000e0000 */
[----:B------:R-:W-:Y:S01]  /*1ad0*/  IMAD.MOV.U32 R0, RZ, RZ, 0x10 ;  /* 0x00000010ff007424 */ /* 0x000fe200078e00ff */
[C---:B------:R-:W-:Y:S01]  /*1ae0*/  ISETP.GE.AND P4, PT, R235.reuse, c[0x0][0x1d4], PT ;  /* 0x00007500eb007a0c */ /* 0x040fe20003f86270 */
[----:B------:R-:W-:Y:S01]  /*1af0*/  IMAD.SHL.U32 R235, R235, 0x2, RZ ;  /* 0x00000002ebeb7824 */ /* 0x000fe200078e00ff */
[----:B------:R-:W1:Y:S02]  /*1b00*/  SHFL.IDX PT, R26, R24, 0x1, 0x181f ;  /* 0x00381f00181a7f89 */ /* 0x000e6400000e0000 */
[----:B------:R-:W-:-:S02]  /*1b10*/  SEL R0, R0, 0xfffffff0, !P1 ;  /* 0xfffffff000007807 */ /* 0x000fc40004800000 */
[----:B------:R-:W2:Y:S01]  /*1b20*/  SHFL.IDX PT, R9, R24, RZ, 0x181f ;  /* 0x00181fff18097589 */ /* 0x000ea200000e0000 */
[----:B------:R-:W-:Y:S02]  /*1b30*/  @P0 IADD3 R226, R12, -0x20, RZ ;  /* 0xffffffe00ce20810 */ /* 0x000fe40007ffe0ff */
[C---:B------:R-:W-:Y:S01]  /*1b40*/  ISETP.LT.OR P0, PT, R2.reuse, 0x1, P4 ;  /* 0x000000010200780c */ /* 0x040fe20002701670 */
[----:B------:R-:W2:Y:S01]  /*1b50*/  SHFL.IDX PT, R30, R25, 0x2, 0x181f ;  /* 0x00581f00191e7f89 */ /* 0x000ea200000e0000 */
[----:B------:R-:W-:Y:S01]  /*1b60*/  ISETP.LT.OR P6, PT, R2, 0x11, P4 ;  /* 0x000000110200780c */ /* 0x000fe200027c1670 */
[----:B------:R-:W-:Y:S01]  /*1b70*/  IMAD R224, R0, 0x2, R228 ;  /* 0x0000000200e07824 */ /* 0x000fe200078e02e4 */
[C---:B------:R-:W-:Y:S01]  /*1b80*/  IADD3 R217, R226.reuse, 0x800, RZ ;  /* 0x00000800e2d97810 */ /* 0x040fe20007ffe0ff */
[----:B------:R-:W2:Y:S01]  /*1b90*/  SHFL.IDX PT, R28, R25, 0x3, 0x181f ;  /* 0x00781f00191c7f89 */ /* 0x000ea200000e0000 */
[C---:B------:R-:W-:Y:S02]  /*1ba0*/  IADD3 R216, R226.reuse, 0x1000, RZ ;  /* 0x00001000e2d87810 */ /* 0x040fe40007ffe0ff */
[----:B------:R-:W-:Y:S01]  /*1bb0*/  IADD3 R215, R226, 0x1800, RZ ;  /* 0x00001800e2d77810 */ /* 0x000fe20007ffe0ff */
[----:B------:R-:W2:Y:S01]  /*1bc0*/  SHFL.IDX PT, R11, R24, 0x2, 0x181f ;  /* 0x00581f00180b7f89 */ /* 0x000ea200000e0000 */
[----:B---3--:R-:W-:-:S02]  /*1bd0*/  IADD3 R32, P1, R32, R235, RZ ;  /* 0x000000eb20207210 */ /* 0x008fc40007f3e0ff */
[----:B------:R-:W-:Y:S01]  /*1be0*/  IADD3 R214, R226, 0x2000, RZ ;  /* 0x00002000e2d67810 */ /* 0x000fe20007ffe0ff */
[----:B------:R-:W3:Y:S01]  /*1bf0*/  LDSM.16.M88.4 R84, [R228+0x8100] ;  /* 0x00810000e454783b */ /* 0x000ee20000000200 */
[----:B----4-:R-:W-:Y:S02]  /*1c00*/  IADD3 R8, P5, R8, R235, RZ ;  /* 0x000000eb08087210 */ /* 0x010fe40007fbe0ff */
[----:B------:R-:W-:Y:S01]  /*1c10*/  IADD3 R213, R226, 0x2800, RZ ;  /* 0x00002800e2d57810 */ /* 0x000fe20007ffe0ff */
[----:B------:R-:W-:Y:S01]  /*1c20*/  LDSM.16.M88.4 R116, [R227+0x3900] ;  /* 0x00390000e374783b */ /* 0x000fe20000000200 */
[----:B-1----:R-:W-:-:S03]  /*1c30*/  IMAD.X R33, R26, 0x1, R234, P1 ;  /* 0x000000011a217824 */ /* 0x002fc600008e06ea */
[----:B------:R-:W-:Y:S01]  /*1c40*/  LDSM.16.M88.4 R108, [R227+0x4100] ;  /* 0x00410000e36c783b */ /* 0x000fe20000000200 */
[----:B--2---:R-:W-:Y:S01]  /*1c50*/  IMAD.X R9, R9, 0x1, R234, P5 ;  /* 0x0000000109097824 */ /* 0x004fe200028e06ea */
[----:B------:R-:W-:Y:S02]  /*1c60*/  HMMA.16816.F32 R128, R80, R124, RZ ;  /* 0x0000007c5080723c */ /* 0x000fe400000018ff */
[----:B------:R-:W-:Y:S01]  /*1c70*/  LDSM.16.M88.4 R100, [R227+0x4900] ;  /* 0x00490000e364783b */ /* 0x000fe20000000200 */
[----:B------:R-:W-:-:S03]  /*1c80*/  IADD3 R30, P5, R30, R235, RZ ;  /* 0x000000eb1e1e7210 */ /* 0x000fc60007fbe0ff */
[----:B------:R-:W-:Y:S01]  /*1c90*/  LDSM.16.M88.4 R92, [R227+0x5100] ;  /* 0x00510000e35c783b */ /* 0x000fe20000000200 */
[----:B------:R-:W-:-:S03]  /*1ca0*/  IADD3 R28, P1, R28, R235, RZ ;  /* 0x000000eb1c1c7210 */ /* 0x000fc60007f3e0ff */
[----:B------:R-:W1:Y:S01]  /*1cb0*/  SHFL.IDX PT, R10, R24, 0x3, 0x181f ;  /* 0x00781f00180a7f89 */ /* 0x000e6200000e0000 */
[--C-:B------:R-:W-:Y:S01]  /*1cc0*/  IMAD.X R31, R11, 0x1, R234.reuse, P5 ;  /* 0x000000010b1f7824 */ /* 0x100fe200028e06ea */
[----:B------:R-:W-:Y:S02]  /*1cd0*/  ISETP.LT.OR P5, PT, R2, 0x21, P4 ;  /* 0x000000210200780c */ /* 0x000fe400027a1670 */
[----:B------:R-:W-:Y:S04]  /*1ce0*/  LDSM.16.M88.4 R164, [R227+0x5900] ;  /* 0x00590000e3a4783b */ /* 0x000fe80000000200 */
[----:B------:R-:W2:Y:S04]  /*1cf0*/  SHFL.IDX PT, R26, R25, 0x4, 0x181f ;  /* 0x00981f00191a7f89 */ /* 0x000ea800000e0000 */
[----:B------:R-:W-:Y:S04]  /*1d00*/  SHFL.IDX PT, R25, R25, 0x5, 0x181f ;  /* 0x00b81f0019197f89 */ /* 0x000fe800000e0000 */
[----:B------:R-:W4:Y:S04]  /*1d10*/  SHFL.IDX PT, R27, R24, 0x4, 0x181f ;  /* 0x00981f00181b7f89 */ /* 0x000f2800000e0000 */
[----:B------:R-:W2:Y:S01]  /*1d20*/  SHFL.IDX PT, R24, R24, 0x5, 0x181f ;  /* 0x00b81f0018187f89 */ /* 0x000ea200000e0000 */
[C---:B---3--:R-:W-:Y:S01]  /*1d30*/  HMMA.16816.F32 R76, R84.reuse, R124, RZ ;  /* 0x0000007c544c723c */ /* 0x048fe200000018ff */
[----:B-1----:R-:W-:Y:S01]  /*1d40*/  IMAD.X R29, R10, 0x1, R234, P1 ;  /* 0x000000010a1d7824 */ /* 0x002fe200008e06ea */
[----:B------:R-:W-:Y:S01]  /*1d50*/  ISETP.LT.OR P1, PT, R2, 0x31, P4 ;  /* 0x000000310200780c */ /* 0x000fe20002721670 */
[----:B------:R-:W-:Y:S05]  /*1d60*/  LDSM.16.M88.4 R152, [R226] ;  /* 0x00000000e298783b */ /* 0x000fea0000000200 */
[----:B------:R-:W-:Y:S01]  /*1d70*/  HMMA.16816.F32 R72, R84, R126, RZ ;  /* 0x0000007e5448723c */ /* 0x000fe200000018ff */
[----:B------:R-:W-:Y:S04]  /*1d80*/  LDSM.16.M88.4 R148, [R226+0x800] ;  /* 0x00080000e294783b */ /* 0x000fe80000000200 */
[----:B------:R-:W-:Y:S03]  /*1d90*/  LDSM.16.M88.4 R144, [R226+0x1000] ;  /* 0x00100000e290783b */ /* 0x000fe60000000200 */
[-C--:B------:R-:W-:Y:S01]  /*1da0*/  HMMA.16816.F32 R120, R80, R116.reuse, RZ ;  /* 0x000000745078723c */ /* 0x080fe200000018ff */
[----:B------:R-:W-:Y:S04]  /*1db0*/  LDSM.16.M88.4 R140, [R226+0x1800] ;  /* 0x00180000e28c783b */ /* 0x000fe80000000200 */
[----:B------:R-:W-:Y:S03]  /*1dc0*/  LDSM.16.M88.4 R136, [R226+0x2000] ;  /* 0x00200000e288783b */ /* 0x000fe60000000200 */
[C---:B------:R-:W-:Y:S01]  /*1dd0*/  HMMA.16816.F32 R68, R84.reuse, R116, RZ ;  /* 0x000000745444723c */ /* 0x040fe200000018ff */
[----:B------:R-:W-:Y:S04]  /*1de0*/  LDSM.16.M88.4 R132, [R226+0x2800] ;  /* 0x00280000e284783b */ /* 0x000fe80000000200 */
[----:B------:R-:W-:Y:S03]  /*1df0*/  LDSM.16.M88.4 R160, [R224+0x6100] ;  /* 0x00610000e0a0783b */ /* 0x000fe60000000200 */
[----:B------:R-:W-:Y:S01]  /*1e00*/  HMMA.16816.F32 R20, R84, R118, RZ ;  /* 0x000000765414723c */ /* 0x000fe200000018ff */
[----:B------:R-:W1:Y:S04]  /*1e10*/  LDSM.16.M88.4 R156, [R224+0x8100] ;  /* 0x00810000e09c783b */ /* 0x000e680000000200 */
[----:B------:R-:W-:Y:S01]  /*1e20*/  @!PT LDS RZ, [RZ] ;  /* 0x00000000fffff984 */ /* 0x000fe20000000800 */
[----:B------:R-:W-:Y:S01]  /*1e30*/  @!PT LDS RZ, [RZ] ;  /* 0x00000000fffff984 */ /* 0x000fe20000000800 */
[----:B------:R-:W-:Y:S01]  /*1e40*/  @!PT LDS RZ, [RZ] ;  /* 0x00000000fffff984 */ /* 0x000fe20000000800 */
[----:B------:R3:W-:Y:S01]  /*1e50*/  LDGSTS.E.BYPASS.LTC128B.128 [R229+0x100], [R8.64], !P0 ;  /* 0x0010000008e57fae */ /* 0x0007e2000c101d74 */
[----:B------:R-:W-:Y:S01]  /*1e60*/  LOP3.LUT P0, RZ, R4, 0x4, RZ, 0xc0, !PT ;  /* 0x0000000404ff7812 */ /* 0x000fe2000780c0ff */
[----:B------:R-:W-:Y:S01]  /*1e70*/  IMAD.MOV.U32 R4, RZ, RZ, 0x20 ;  /* 0x00000020ff047424 */ /* 0x000fe200078e00ff */
[----:B------:R-:W-:Y:S01]  /*1e80*/  HMMA.16816.F32 R112, R80, R108, RZ ;  /* 0x0000006c5070723c */ /* 0x000fe200000018ff */
[----:B------:R1:W-:Y:S01]  /*1e90*/  LDGSTS.E.BYPASS.LTC128B.128 [R229+0x900], [R32.64], !P6 ;  /* 0x0090000020e57fae */ /* 0x0003e2000f101d74 */
[----:B------:R-:W-:-:S02]  /*1ea0*/  ISETP.LT.OR P6, PT, R2, 0x41, P4 ;  /* 0x000000410200780c */ /* 0x000fc400027c1670 */
[----:B------:R-:W-:Y:S01]  /*1eb0*/  ISETP.LT.OR P4, PT, R2, 0x51, P4 ;  /* 0x000000510200780c */ /* 0x000fe20002781670 */
[----:B------:R-:W-:Y:S01]  /*1ec0*/  IMAD.MOV.U32 R2, RZ, RZ, 0x40 ;  /* 0x00000040ff027424 */ /* 0x000fe200078e00ff */
[----:B------:R1:W-:Y:S01]  /*1ed0*/  LDGSTS.E.BYPASS.LTC128B.128 [R229+0x1100], [R30.64], !P5 ;  /* 0x011000001ee57fae */ /* 0x0003e2000e901d74 */
[----:B--2---:R-:W-:Y:S01]  /*1ee0*/  IADD3 R26, P5, R26, R235, RZ ;  /* 0x000000eb1a1a7210 */ /* 0x004fe20007fbe0ff */
[----:B------:R-:W-:Y:S01]  /*1ef0*/  HMMA.16816.F32 R64, R84, R108, RZ ;  /* 0x0000006c5440723c */ /* 0x000fe200000018ff */
[----:B------:R-:W-:Y:S01]  /*1f00*/  SEL R4, R4, 0xffffffe0, !P2 ;  /* 0xffffffe004047807 */ /* 0x000fe20005000000 */
[----:B------:R2:W-:Y:S01]  /*1f10*/  LDGSTS.E.BYPASS.LTC128B.128 [R229+0x1900], [R28.64], !P1 ;  /* 0x019000001ce57fae */ /* 0x0005e2000c901d74 */
[----:B------:R-:W-:Y:S01]  /*1f20*/  SEL R2, R2, 0xffffffc0, !P0 ;  /* 0xffffffc002027807 */ /* 0x000fe20004000000 */
[----:B----4-:R-:W-:Y:S01]  /*1f30*/  IMAD.X R27, R27, 0x1, R234, P5 ;  /* 0x000000011b1b7824 */ /* 0x010fe200028e06ea */
[----:B------:R-:W-:Y:S01]  /*1f40*/  PLOP3.LUT P0, PT, PT, PT, UP3, 0x80, 0x0 ;  /* 0x000000000000781c */ /* 0x000fe20003f0f038 */
[----:B------:R-:W-:-:S02]  /*1f50*/  IMAD R223, R4, 0x2, R228 ;  /* 0x0000000204df7824 */ /* 0x000fc400078e02e4 */
[----:B------:R-:W-:Y:S01]  /*1f60*/  HMMA.16816.F32 R16, R84, R110, RZ ;  /* 0x0000006e5410723c */ /* 0x000fe200000018ff */
[----:B------:R-:W-:Y:S01]  /*1f70*/  IMAD.IADD R222, R227, 0x1, R2 ;  /* 0x00000001e3de7824 */ /* 0x000fe200078e0202 */
[----:B------:R4:W-:Y:S01]  /*1f80*/  LDGSTS.E.BYPASS.LTC128B.128 [R229+0x2100], [R26.64], !P6 ;  /* 0x021000001ae57fae */ /* 0x0009e2000f101d74 */
[----:B------:R-:W-:Y:S02]  /*1f90*/  IMAD R221, R0, 0x2, R223 ;  /* 0x0000000200dd7824 */ /* 0x000fe400078e02df */
[----:B------:R-:W-:-:S03]  /*1fa0*/  IMAD.IADD R212, R2, 0x1, R226 ;  /* 0x0000000102d47824 */ /* 0x000fc600078e02e2 */
[-C--:B------:R-:W-:Y:S08]  /*1fb0*/  HMMA.16816.F32 R104, R80, R100.reuse, RZ ;  /* 0x000000645068723c */ /* 0x080ff000000018ff */
[----:B------:R-:W-:Y:S01]  /*1fc0*/  HMMA.16816.F32 R60, R84, R100, RZ ;  /* 0x00000064543c723c */ /* 0x000fe200000018ff */
[----:B--2---:R-:W-:-:S07]  /*1fd0*/  IADD3 R28, P1, R25, R235, RZ ;  /* 0x000000eb191c7210 */ /* 0x004fce0007f3e0ff */
[----:B------:R-:W-:Y:S01]  /*1fe0*/  HMMA.16816.F32 R12, R84, R102, RZ ;  /* 0x00000066540c723c */ /* 0x000fe200000018ff */
[----:B------:R-:W-:-:S05]  /*1ff0*/  IMAD.X R29, R24, 0x1, R234, P1 ;  /* 0x00000001181d7824 */ /* 0x000fca00008e06ea */
[----:B------:R2:W-:Y:S02]  /*2000*/  LDGSTS.E.BYPASS.LTC128B.128 [R229+0x2900], [R28.64], !P4 ;  /* 0x029000001ce57fae */ /* 0x0005e4000e101d74 */
[-C--:B------:R-:W-:Y:S01]  /*2010*/  HMMA.16816.F32 R96, R80, R92.reuse, RZ ;  /* 0x0000005c5060723c */ /* 0x080fe200000018ff */
[----:B------:R-:W-:Y:S01]  /*2020*/  ISETP.GT.AND P4, PT, R232, 0x5f, PT ;  /* 0x0000005fe800780c */ /* 0x000fe20003f84270 */
[----:B------:R-:W-:Y:S04]  /*2030*/  LDSM.16.M88.4 R48, [R223+0x8100] ;  /* 0x00810000df30783b */ /* 0x000fe80000000200 */
[----:B------:R-:W2:Y:S02]  /*2040*/  LDSM.16.M88.4 R44, [R222+0x3100] ;  /* 0x00310000de2c783b */ /* 0x000ea40000000200 */
[C---:B------:R-:W-:Y:S02]  /*2050*/  HMMA.16816.F32 R56, R84.reuse, R92, RZ ;  /* 0x0000005c5438723c */ /* 0x040fe400000018ff */
[----:B------:R-:W2:Y:S04]  /*2060*/  LDSM.16.M88.4 R40, [R222+0x3900] ;  /* 0x00390000de28783b */ /* 0x000ea80000000200 */
[----:B------:R-:W2:Y:S02]  /*2070*/  LDSM.16.M88.4 R36, [R222+0x4100] ;  /* 0x00410000de24783b */ /* 0x000ea40000000200 */
[----:B---3--:R-:W-:Y:S02]  /*2080*/  HMMA.16816.F32 R8, R84, R94, RZ ;  /* 0x0000005e5408723c */ /* 0x008fe400000018ff */
[----:B-1----:R-:W1:Y:S04]  /*2090*/  LDSM.16.M88.4 R32, [R222+0x4900] ;  /* 0x00490000de20783b */ /* 0x002e680000000200 */
[----:B----4-:R-:W-:Y:S02]  /*20a0*/  LDSM.16.M88.4 R24, [R222+0x5900] ;  /* 0x00590000de18783b */ /* 0x010fe40000000200 */
[C---:B------:R-:W-:Y:S02]  /*20b0*/  HMMA.16816.F32 R124, R80.reuse, R126, RZ ;  /* 0x0000007e507c723c */ /* 0x040fe400000018ff */
[----:B--2---:R-:W2:Y:S04]  /*20c0*/  LDSM.16.M88.4 R28, [R222+0x5100] ;  /* 0x00510000de1c783b */ /* 0x004ea80000000200 */
[----:B------:R-:W0:Y:S02]  /*20d0*/  LDGDEPBAR ;  /* 0x00000000000079af */ /* 0x000e240000000000 */
[C---:B------:R-:W-:Y:S08]  /*20e0*/  HMMA.16816.F32 R116, R80.reuse, R118, RZ ;  /* 0x000000765074723c */ /* 0x040ff000000018ff */
[C---:B------:R-:W-:Y:S08]  /*20f0*/  HMMA.16816.F32 R108, R80.reuse, R110, RZ ;  /* 0x0000006e506c723c */ /* 0x040ff000000018ff */
[C---:B------:R-:W-:Y:S08]  /*2100*/  HMMA.16816.F32 R100, R80.reuse, R102, RZ ;  /* 0x000000665064723c */ /* 0x040ff000000018ff */
[----:B------:R-:W-:Y:S08]  /*2110*/  HMMA.16816.F32 R92, R80, R94, RZ ;  /* 0x0000005e505c723c */ /* 0x000ff000000018ff */
[-C--:B------:R-:W-:Y:S08]  /*2120*/  HMMA.16816.F32 R52, R84, R164.reuse, RZ ;  /* 0x000000a45434723c */ /* 0x080ff000000018ff */
[----:B------:R-:W-:Y:S08]  /*2130*/  HMMA.16816.F32 R88, R80, R164, RZ ;  /* 0x000000a45058723c */ /* 0x000ff000000018ff */
[-C--:B------:R-:W-:Y:S08]  /*2140*/  HMMA.16816.F32 R84, R84, R166.reuse, RZ ;  /* 0x000000a65454723c */ /* 0x080ff000000018ff */
[----:B------:R-:W-:Y:S08]  /*2150*/  HMMA.16816.F32 R80, R80, R166, RZ ;  /* 0x000000a65050723c */ /* 0x000ff000000018ff */
        /* <DEDUP_REMOVED lines=13> */
[C---:B------:R-:W-:Y:S08]  /*2230*/  HMMA.16816.F32 R88, R160.reuse, R132, R88 ;  /* 0x00000084a058723c */ /* 0x040ff00000001858 */
[C---:B------:R-:W-:Y:S01]  /*2240*/  HMMA.16816.F32 R80, R160.reuse, R134, R80 ;  /* 0x00000086a050723c */ /* 0x040fe20000001850 */
[----:B------:R-:W3:Y:S07]  /*2250*/  LDSM.16.M88.4 R132, [R223+0x6100] ;  /* 0x00610000df84783b */ /* 0x000eee0000000200 */
[C---:B------:R-:W-:Y:S08]  /*2260*/  HMMA.16816.F32 R128, R160.reuse, R152, R128 ;  /* 0x00000098a080723c */ /* 0x040ff00000001880 */
[C---:B------:R-:W-:Y:S08]  /*2270*/  HMMA.16816.F32 R120, R160.reuse, R148, R120 ;  /* 0x00000094a078723c */ /* 0x040ff00000001878 */
[C---:B------:R-:W-:Y:S08]  /*2280*/  HMMA.16816.F32 R112, R160.reuse, R144, R112 ;  /* 0x00000090a070723c */ /* 0x040ff00000001870 */
[C---:B------:R-:W-:Y:S08]  /*2290*/  HMMA.16816.F32 R104, R160.reuse, R140, R104 ;  /* 0x0000008ca068723c */ /* 0x040ff00000001868 */
[C---:B------:R-:W-:Y:S08]  /*22a0*/  HMMA.16816.F32 R96, R160.reuse, R136, R96 ;  /* 0x00000088a060723c */ /* 0x040ff00000001860 */
[C---:B------:R-:W-:Y:S01]  /*22b0*/  HMMA.16816.F32 R124, R160.reuse, R154, R124 ;  /* 0x0000009aa07c723c */ /* 0x040fe2000000187c */
[----:B------:R-:W-:Y:S07]  /*22c0*/  LDSM.16.M88.4 R152, [R212+0x1000] ;  /* 0x00100000d498783b */ /* 0x000fee0000000200 */
[C---:B------:R-:W-:Y:S01]  /*22d0*/  HMMA.16816.F32 R116, R160.reuse, R150, R116 ;  /* 0x00000096a074723c */ /* 0x040fe20000001874 */
[----:B------:R-:W-:Y:S07]  /*22e0*/  LDSM.16.M88.4 R148, [R212+0x1800] ;  /* 0x00180000d494783b */ /* 0x000fee0000000200 */
[C---:B------:R-:W-:Y:S01]  /*22f0*/  HMMA.16816.F32 R108, R160.reuse, R146, R108 ;  /* 0x00000092a06c723c */ /* 0x040fe2000000186c */
[----:B------:R-:W-:Y:S07]  /*2300*/  LDSM.16.M88.4 R144, [R212+0x2000] ;  /* 0x00200000d490783b */ /* 0x000fee0000000200 */
[C---:B------:R-:W-:Y:S01]  /*2310*/  HMMA.16816.F32 R100, R160.reuse, R142, R100 ;  /* 0x0000008ea064723c */ /* 0x040fe20000001864 */
[----:B------:R-:W-:Y:S07]  /*2320*/  LDSM.16.M88.4 R140, [R221+0x8100] ;  /* 0x00810000dd8c783b */ /* 0x000fee0000000200 */
[----:B------:R-:W-:Y:S01]  /*2330*/  HMMA.16816.F32 R92, R160, R138, R92 ;  /* 0x0000008aa05c723c */ /* 0x000fe2000000185c */
[----:B------:R-:W4:Y:S04]  /*2340*/  LDSM.16.M88.4 R136, [R212] ;  /* 0x00000000d488783b */ /* 0x000f280000000200 */
[----:B------:R-:W3:Y:S03]  /*2350*/  LDSM.16.M88.4 R160, [R212+0x2800] ;  /* 0x00280000d4a0783b */ /* 0x000ee60000000200 */
[C---:B------:R-:W-:Y:S08]  /*2360*/  HMMA.16816.F32 R76, R48.reuse, R44, R76 ;  /* 0x0000002c304c723c */ /* 0x040ff0000000184c */
[C---:B------:R-:W-:Y:S08]  /*2370*/  HMMA.16816.F32 R68, R48.reuse, R40, R68 ;  /* 0x000000283044723c */ /* 0x040ff00000001844 */
[C---:B------:R-:W-:Y:S08]  /*2380*/  HMMA.16816.F32 R64, R48.reuse, R36, R64 ;  /* 0x000000243040723c */ /* 0x040ff00000001840 */
[C---:B-1----:R-:W-:Y:S08]  /*2390*/  HMMA.16816.F32 R60, R48.reuse, R32, R60 ;  /* 0x00000020303c723c */ /* 0x042ff0000000183c */
[C---:B--2---:R-:W-:Y:S08]  /*23a0*/  HMMA.16816.F32 R56, R48.reuse, R28, R56 ;  /* 0x0000001c3038723c */ /* 0x044ff00000001838 */
[C---:B------:R-:W-:Y:S08]  /*23b0*/  HMMA.16816.F32 R52, R48.reuse, R24, R52 ;  /* 0x000000183034723c */ /* 0x040ff00000001834 */
[C---:B------:R-:W-:Y:S08]  /*23c0*/  HMMA.16816.F32 R72, R48.reuse, R46, R72 ;  /* 0x0000002e3048723c */ /* 0x040ff00000001848 */
[C---:B------:R-:W-:Y:S08]  /*23d0*/  HMMA.16816.F32 R20, R48.reuse, R42, R20 ;  /* 0x0000002a3014723c */ /* 0x040ff00000001814 */
[C---:B------:R-:W-:Y:S08]  /*23e0*/  HMMA.16816.F32 R16, R48.reuse, R38, R16 ;  /* 0x000000263010723c */ /* 0x040ff00000001810 */
[C---:B------:R-:W-:Y:S08]  /*23f0*/  HMMA.16816.F32 R12, R48.reuse, R34, R12 ;  /* 0x00000022300c723c */ /* 0x040ff0000000180c */
[C---:B------:R-:W-:Y:S08]  /*2400*/  HMMA.16816.F32 R8, R48.reuse, R30, R8 ;  /* 0x0000001e3008723c */ /* 0x040ff00000001808 */
[----:B------:R-:W-:Y:S01]  /*2410*/  HMMA.16816.F32 R84, R48, R26, R84 ;  /* 0x0000001a3054723c */ /* 0x000fe20000001854 */
[----:B------:R-:W1:Y:S01]  /*2420*/  LDSM.16.M88.4 R48, [R221+0x6100] ;  /* 0x00610000dd30783b */ /* 0x000e620000000200 */
[----:B------:R-:W-:-:S06]  /*2430*/  DEPBAR.LE SB0, 0x0 ;  /* 0x000080000000791a */ /* 0x000fcc0000000000 */
[C---:B---3--:R-:W-:Y:S08]  /*2440*/  HMMA.16816.F32 R128, R132.reuse, R44, R128 ;  /* 0x0000002c8480723c */ /* 0x048ff00000001880 */
        /* <DEDUP_REMOVED lines=23> */
[C---:B-1----:R-:W-:Y:S08]  /*25c0*/  HMMA.16816.F32 R128, R48.reuse, R136, R128 ;  /* 0x000000883080723c */ /* 0x042ff00000001880 */
        /* <DEDUP_REMOVED lines=13> */
[----:B------:R-:W-:Y:S01]  /*26a0*/  PLOP3.LUT P1, PT, PT, PT, UP1, 0x80, 0x0 ;  /* 0x000000000000781c */ /* 0x000fe20003f2f018 */
[----:B------:R-:W-:Y:S01]  /*26b0*/  IMAD.MOV.U32 R230, RZ, RZ, RZ ;  /* 0x000000ffffe67224 */ /* 0x000fe200078e00ff */
[----:B------:R-:W-:-:S02]  /*26c0*/  IADD3 R231, R232, UR12, R233 ;  /* 0x0000000ce8e77c10 */ /* 0x000fc4000fffe0e9 */
[----:B------:R-:W-:Y:S02]  /*26d0*/  PLOP3.LUT P0, PT, PT, PT, UP1, 0x80, 0x0 ;  /* 0x000000000000781c */ /* 0x000fe40003f0f018 */
[----:B------:R-:W-:-:S05]  /*26e0*/  IADD3 R231, R231, -0x60, RZ ;  /* 0xffffffa0e7e77810 */ /* 0x000fca0007ffe0ff */
[----:B------:R-:W-:Y:S02]  /*26f0*/  IMAD.MOV.U32 R2, RZ, RZ, R231 ;  /* 0x000000ffff027224 */ /* 0x000fe400078e00e7 */
[----:B------:R-:W-:-:S05]  /*2700*/  @P1 IMAD.HI.U32 R24, R231, c[0x0][0x2bc], RZ ;  /* 0x0000af00e7181a27 */ /* 0x000fca00078e00ff */
        /* <DEDUP_REMOVED lines=17> */
[----:B------:R-:W-:-:S05]  /*2820*/  IMAD R2, R230, c[0x0][0x1f4], R2 ;  /* 0x00007d00e6027a24 */ /* 0x000fca00078e0202 */
[----:B------:R-:W-:Y:S02]  /*2830*/  IADD3.X R2, R25, UR8, R2, P0, !PT ;  /* 0x0000000819027c10 */ /* 0x000fe400087fe402 */
[----:B------:R-:W-:-:S04]  /*2840*/  LEA R38, P0, R36, c[0x0][0x1c8], 0x1 ;  /* 0x0000720024267a11 */ /* 0x000fc800078008ff */
[----:B------:R-:W-:Y:S01]  /*2850*/  LEA.HI.X R36, R36, c[0x0][0x1cc], R2, 0x1, P0 ;  /* 0x0000730024247a11 */ /* 0x000fe200000f0c02 */
[----:B------:R-:W1:Y:S04]  /*2860*/  SHFL.IDX PT, R34, R38, RZ, 0x181f ;  /* 0x00181fff26227589 */ /* 0x000e6800000e0000 */
[----:B------:R-:W2:Y:S04]  /*2870*/  SHFL.IDX PT, R33, R36, RZ, 0x181f ;  /* 0x00181fff24217589 */ /* 0x000ea800000e0000 */
[----:B------:R-:W-:Y:S04]  /*2880*/  SHFL.IDX PT, R31, R38, 0x1, 0x181f ;  /* 0x00381f00261f7f89 */ /* 0x000fe800000e0000 */
[----:B------:R-:W-:Y:S04]  /*2890*/  SHFL.IDX PT, R29, R38, 0x2, 0x181f ;  /* 0x00581f00261d7f89 */ /* 0x000fe800000e0000 */
[----:B------:R-:W-:Y:S04]  /*28a0*/  SHFL.IDX PT, R32, R36, 0x1, 0x181f ;  /* 0x00381f0024207f89 */ /* 0x000fe800000e0000 */
[----:B------:R-:W-:Y:S04]  /*28b0*/  SHFL.IDX PT, R27, R38, 0x3, 0x181f ;  /* 0x00781f00261b7f89 */ /* 0x000fe800000e0000 */
[----:B------:R-:W3:Y:S01]  /*28c0*/  SHFL.IDX PT, R25, R38, 0x4, 0x181f ;  /* 0x00981f0026197f89 */ /* 0x000ee200000e0000 */
[----:B-1----:R-:W-:-:S03]  /*28d0*/  IADD3 R34, P0, R34, R235, RZ ;  /* 0x000000eb22227210 */ /* 0x002fc60007f1e0ff */
[----:B------:R3:W-:Y:S02]  /*28e0*/  SHFL.IDX PT, R2, R38, 0x5, 0x181f ;  /* 0x00b81f0026027f89 */ /* 0x0007e400000e0000 */
[----:B--2---:R-:W-:Y:S02]  /*28f0*/  IMAD.X R35, R33, 0x1, R234, P0 ;  /* 0x0000000121237824 */ /* 0x004fe400000e06ea */
[----:B------:R-:W-:Y:S04]  /*2900*/  SHFL.IDX PT, R30, R36, 0x2, 0x181f ;  /* 0x00581f00241e7f89 */ /* 0x000fe800000e0000 */
[----:B------:R-:W-:Y:S04]  /*2910*/  SHFL.IDX PT, R28, R36, 0x3, 0x181f ;  /* 0x00781f00241c7f89 */ /* 0x000fe800000e0000 */
[----:B------:R-:W1:Y:S04]  /*2920*/  SHFL.IDX PT, R26, R36, 0x4, 0x181f ;  /* 0x00981f00241a7f89 */ /* 0x000e6800000e0000 */
[----:B------:R2:W4:Y:S04]  /*2930*/  SHFL.IDX PT, R24, R36, 0x5, 0x181f ;  /* 0x00b81f0024187f89 */ /* 0x00052800000e0000 */
[----:B------:R5:W-:Y:S01]  /*2940*/  LDGSTS.E.BYPASS.LTC128B.128 [R229+0x3100], [R34.64], !P3 ;  /* 0x0310000022e57fae */ /* 0x000be2000d901d74 */
[----:B---3--:R-:W-:-:S05]  /*2950*/  IADD3 R38, P1, R25, R235, RZ ;  /* 0x000000eb19267210 */ /* 0x008fca0007f3e0ff */
[----:B-1----:R-:W-:Y:S01]  /*2960*/  IMAD.X R39, R26, 0x1, R234, P1 ;  /* 0x000000011a277824 */ /* 0x002fe200008e06ea */
[----:B--2---:R-:W-:-:S05]  /*2970*/  IADD3 R36, P0, R31, R235, RZ ;  /* 0x000000eb1f247210 */ /* 0x004fca0007f1e0ff */
[--C-:B------:R-:W-:Y:S01]  /*2980*/  IMAD.X R37, R32, 0x1, R234.reuse, P0 ;  /* 0x0000000120257824 */ /* 0x100fe200000e06ea */
[-C--:B------:R-:W-:Y:S02]  /*2990*/  IADD3 R32, P2, R27, R235.reuse, RZ ;  /* 0x000000eb1b207210 */ /* 0x080fe40007f5e0ff */
[-C--:B-----5:R-:W-:Y:S02]  /*29a0*/  IADD3 R34, P5, R29, R235.reuse, RZ ;  /* 0x000000eb1d227210 */ /* 0x0a0fe40007fbe0ff */
[----:B------:R-:W-:Y:S01]  /*29b0*/  IADD3 R40, P0, R2, R235, RZ ;  /* 0x000000eb02287210 */ /* 0x000fe20007f1e0ff */
[--C-:B------:R-:W-:Y:S01]  /*29c0*/  IMAD.X R33, R28, 0x1, R234.reuse, P2 ;  /* 0x000000011c217824 */ /* 0x100fe200010e06ea */
[----:B------:R1:W-:Y:S01]  /*29d0*/  LDGSTS.E.BYPASS.LTC128B.128 [R229+0x3900], [R36.64], !P3 ;  /* 0x0390000024e57fae */ /* 0x0003e2000d901d74 */
[--C-:B------:R-:W-:Y:S02]  /*29e0*/  IMAD.X R35, R30, 0x1, R234.reuse, P5 ;  /* 0x000000011e237824 */ /* 0x100fe400028e06ea */
[----:B----4-:R-:W-:-:S03]  /*29f0*/  IMAD.X R41, R24, 0x1, R234, P0 ;  /* 0x0000000118297824 */ /* 0x010fc600000e06ea */
[----:B------:R1:W-:Y:S04]  /*2a00*/  LDGSTS.E.BYPASS.LTC128B.128 [R229+0x4100], [R34.64], !P3 ;  /* 0x0410000022e57fae */ /* 0x0003e8000d901d74 */
[----:B------:R1:W-:Y:S04]  /*2a10*/  LDGSTS.E.BYPASS.LTC128B.128 [R229+0x4900], [R32.64], !P3 ;  /* 0x0490000020e57fae */ /* 0x0003e8000d901d74 */
[----:B------:R1:W-:Y:S04]  /*2a20*/  LDGSTS.E.BYPASS.LTC128B.128 [R229+0x5100], [R38.64], !P3 ;  /* 0x0510000026e57fae */ /* 0x0003e8000d901d74 */
[----:B------:R1:W-:Y:S02]  /*2a30*/  LDGSTS.E.BYPASS.LTC128B.128 [R229+0x5900], [R40.64], !P3 ;  /* 0x0590000028e57fae */ /* 0x0003e4000d901d74 */
.L_x_150:
[----:B------:R-:W-:Y:S01]  /*2a40*/  LOP3.LUT R2, R168, 0xffffffe0, RZ, 0xc0, !PT ;  /* 0xffffffe0a8027812 */ /* 0x000fe200078ec0ff */
[----:B------:R-:W-:Y:S01]  /*2a50*/  ULDC UR12, c[0x0][0x324] ;  /* 0x0000c900000c7ab9 */ /* 0x000fe20000000800 */
[----:B------:R-:W-:Y:S01]  /*2a60*/  LEA.HI R25, R169, R7, RZ, 0x2 ;  /* 0x00000007a9197211 */ /* 0x000fe200078f10ff */
[----:B------:R-:W-:Y:S01]  /*2a70*/  ULDC UR15, c[0x0][0x1d0] ;  /* 0x00007400000f7ab9 */ /* 0x000fe20000000800 */
[----:B------:R-:W-:Y:S01]  /*2a80*/  SHF.R.S32.HI R27, RZ, 0x1f, R6 ;  /* 0x0000001fff1b7819 */ /* 0x000fe20000011406 */
[----:B------:R-:W-:Y:S01]  /*2a90*/  IMAD.IADD R2, R7, 0x1, -R2 ;  /* 0x0000000107027824 */ /* 0x000fe200078e0a02 */
[----:B------:R-:W-:Y:S01]  /*2aa0*/  LOP3.LUT R25, R25, 0xfffffffc, RZ, 0xc0, !PT ;  /* 0xfffffffc19197812 */ /* 0x000fe200078ec0ff */
[----:B------:R-:W-:Y:S01]  /*2ab0*/  ULOP3.LUT UR12, URZ, UR12, URZ, 0x33, !UPT ;  /* 0x0000000c3f0c7292 */ /* 0x000fe2000f8e333f */
[----:B------:R-:W-:Y:S01]  /*2ac0*/  LEA.HI R27, R27, R6, RZ, 0x2 ;  /* 0x000000061b1b7211 */ /* 0x000fe200078f10ff */
[----:B------:R-:W-:Y:S01]  /*2ad0*/  UIMAD UR15, UR7, UR15, UR35 ;  /* 0x0000000f070f72a4 */ /* 0x000fe2000f8e0223 */
[----:B------:R-:W-:Y:S01]  /*2ae0*/  SHF.R.S32.HI R24, RZ, 0x1f, R2 ;  /* 0x0000001fff187819 */ /* 0x000fe20000011402 */
[----:B------:R-:W-:Y:S01]  /*2af0*/  IMAD.IADD R25, R7, 0x1, -R25 ;  /* 0x0000000107197824 */ /* 0x000fe200078e0a19 */
[----:B------:R-:W-:Y:S01]  /*2b00*/  LOP3.LUT R27, R27, 0xffffffc, RZ, 0xc0, !PT ;  /* 0x0ffffffc1b1b7812 */ /* 0x000fe200078ec0ff */
[----:B------:R-:W0:Y:S01]  /*2b10*/  LDGDEPBAR ;  /* 0x00000000000079af */ /* 0x000e220000000000 */
[----:B------:R-:W-:Y:S01]  /*2b20*/  LEA.HI R7, R24, R2, RZ, 0x2 ;  /* 0x0000000218077211 */ /* 0x000fe200078f10ff */
[----:B------:R-:W-:Y:S01]  /*2b30*/  IMAD.IADD R5, R5, 0x1, R3 ;  /* 0x0000000105057824 */ /* 0x000fe200078e0203 */
[----:B------:R-:W-:Y:S01]  /*2b40*/  LEA.HI R24, R25, R25, RZ, 0x1 ;  /* 0x0000001919187211 */ /* 0x000fe200078f08ff */
[----:B------:R-:W-:Y:S01]  /*2b50*/  IMAD.IADD R27, R6, 0x1, -R27 ;  /* 0x00000001061b7824 */ /* 0x000fe200078e0a1b */
[----:B------:R-:W-:-:S02]  /*2b60*/  LEA.HI.SX32 R6, R7, UR14, 0x1e ;  /* 0x0000000e07067c11 */ /* 0x000fc4000f8ff2ff */
[----:B------:R-:W-:Y:S01]  /*2b70*/  PLOP3.LUT P1, PT, PT, PT, UP2, 0x80, 0x0 ;  /* 0x000000000000781c */ /* 0x000fe20003f2f028 */
[C---:B------:R-:W-:Y:S01]  /*2b80*/  IMAD.SHL.U32 R26, R24.reuse, 0x20, RZ ;  /* 0x00000020181a7824 */ /* 0x040fe200078e00ff */
[----:B------:R-:W-:Y:S01]  /*2b90*/  LOP3.LUT R24, R24, 0x1ffffffe, RZ, 0xc0, !PT ;  /* 0x1ffffffe18187812 */ /* 0x000fe200078ec0ff */
[----:B------:R-:W-:Y:S01]  /*2ba0*/  IMAD R6, R27, 0x10, R6 ;  /* 0x000000101b067824 */ /* 0x000fe200078e0206 */
[----:B------:R-:W-:Y:S02]  /*2bb0*/  PLOP3.LUT P0, PT, PT, PT, UP2, 0x80, 0x0 ;  /* 0x000000000000781c */ /* 0x000fe40003f0f028 */
[----:B------:R-:W-:Y:S01]  /*2bc0*/  LOP3.LUT R26, R26, 0xffffffc0, RZ, 0xc0, !PT ;  /* 0xffffffc01a1a7812 */ /* 0x000fe200078ec0ff */
[----:B------:R-:W-:Y:S01]  /*2bd0*/  IMAD.IADD R24, R25, 0x1, -R24 ;  /* 0x0000000119187824 */ /* 0x000fe200078e0a18 */
[----:B------:R-:W-:-:S03]  /*2be0*/  LOP3.LUT R237, R7, 0x7ffffffc, RZ, 0xc0, !PT ;  /* 0x7ffffffc07ed7812 */ /* 0x000fc600078ec0ff */
[----:B------:R-:W-:Y:S02]  /*2bf0*/  IMAD.IADD R6, R26, 0x1, R6 ;  /* 0x000000011a067824 */ /* 0x000fe400078e0206 */
[----:B------:R-:W-:Y:S02]  /*2c00*/  IMAD.IADD R237, R2, 0x1, -R237 ;  /* 0x0000000102ed7824 */ /* 0x000fe400078e0aed */
[----:B------:R-:W-:Y:S02]  /*2c10*/  IMAD R236, R24, 0x8, R6 ;  /* 0x0000000818ec7824 */ /* 0x000fe400078e0206 */
[----:B------:R-:W-:Y:S02]  /*2c20*/  IMAD.U32 R2, RZ, RZ, UR18 ;  /* 0x00000012ff027e24 */ /* 0x000fe4000f8e00ff */
[----:B------:R-:W-:-:S04]  /*2c30*/  @P1 IMAD.HI.U32 R6, R236, c[0x0][0x2c8], RZ ;  /* 0x0000b200ec061a27 */ /* 0x000fc800078e00ff */
[----:B-1----:R-:W-:Y:S01]  /*2c40*/  IMAD.MOV.U32 R33, RZ, RZ, R236 ;  /* 0x000000ffff217224 */ /* 0x002fe200078e00ec */
[----:B------:R-:W-:Y:S01]  /*2c50*/  @P0 SHF.R.U32.HI R33, RZ, c[0x0][0x2cc], R6 ;  /* 0x0000b300ff210a19 */ /* 0x000fe20000011606 */
[----:B------:R-:W-:Y:S01]  /*2c60*/  IMAD.SHL.U32 R237, R237, 0x2, RZ ;  /* 0x00000002eded7824 */ /* 0x000fe200078e00ff */
[----:B------:R-:W-:-:S03]  /*2c70*/  PLOP3.LUT P0, PT, PT, PT, UP0, 0x40, 0x0 ;  /* 0x000000000000781c */ /* 0x000fc60003f0e808 */
[----:B------:R-:W1:Y:S01]  /*2c80*/  SHFL.IDX PT, R6, R33, RZ, 0x1c1f ;  /* 0x001c1fff21067589 */ /* 0x000e6200000e0000 */
[C---:B------:R-:W-:Y:S02]  /*2c90*/  IADD3 R2, -R237.reuse, 0x1, R2 ;  /* 0x00000001ed027810 */ /* 0x040fe40007ffe102 */
[C---:B------:R-:W-:Y:S02]  /*2ca0*/  IADD3 R27, -R237.reuse, UR15, RZ ;  /* 0x0000000fed1b7c10 */ /* 0x040fe4000fffe1ff */
[----:B------:R-:W-:Y:S02]  /*2cb0*/  IADD3 R24, R2, -c[0x0][0x168], RZ ;  /* 0x80005a0002187a10 */ /* 0x000fe40007ffe0ff */
[----:B------:R-:W-:Y:S02]  /*2cc0*/  IADD3 R2, -R237, UR35, RZ ;  /* 0x00000023ed027c10 */ /* 0x000fe4000fffe1ff */
[C---:B------:R-:W-:Y:S02]  /*2cd0*/  IADD3 R32, R24.reuse, c[0x0][0x328], RZ ;  /* 0x0000ca0018207a10 */ /* 0x040fe40007ffe0ff */
[----:B------:R-:W-:-:S03]  /*2ce0*/  IADD3 R24, R24, UR12, RZ ;  /* 0x0000000c18187c10 */ /* 0x000fc6000fffe0ff */
[--C-:B-1----:R-:W-:Y:S02]  /*2cf0*/  IMAD.IADD R30, R32, 0x1, R6.reuse ;  /* 0x00000001201e7824 */ /* 0x102fe400078e0206 */
[----:B------:R-:W-:-:S03]  /*2d00*/  IMAD.IADD R3, R24, 0x1, R6 ;  /* 0x0000000118037824 */ /* 0x000fc600078e0206 */
[----:B------:R-:W-:Y:S01]  /*2d10*/  IMNMX R30, R30, R27, PT ;  /* 0x0000001b1e1e7217 */ /* 0x000fe20003800200 */
[----:B------:R-:W-:Y:S05]  /*2d20*/  @P0 BRA `(.L_x_151) ;  /* 0x0000015000000947 */ /* 0x000fea0003800000 */
[----:B------:R-:W-:Y:S01]  /*2d30*/  IMAD.U32 R7, RZ, RZ, UR10 ;  /* 0x0000000aff077e24 */ /* 0x000fe2000f8e00ff */
[----:B------:R-:W-:Y:S04]  /*2d40*/  BSSY B0, `(.L_x_152) ;  /* 0x000000f000007945 */ /* 0x000fe80003800000 */
[----:B------:R-:W-:-:S04]  /*2d50*/  IADD3 R7, R7, -c[0x0][0x168], R6 ;  /* 0x80005a0007077a10 */ /* 0x000fc80007ffe006 */
[----:B------:R-:W-:-:S13]  /*2d60*/  ISETP.GT.AND P0, PT, R7, -0x1, PT ;  /* 0xffffffff0700780c */ /* 0x000fda0003f04270 */
[----:B------:R-:W-:Y:S05]  /*2d70*/  @P0 BRA `(.L_x_153) ;  /* 0x0000007000000947 */ /* 0x000fea0003800000 */
[----:B------:R-:W-:Y:S01]  /*2d80*/  IMAD.MOV.U32 R6, RZ, RZ, c[0x0][0x32c] ;  /* 0x0000cb00ff067624 */ /* 0x000fe200078e00ff */
[----:B------:R-:W-:-:S04]  /*2d90*/  LOP3.LUT R7, RZ, R7, RZ, 0x33, !PT ;  /* 0x00000007ff077212 */ /* 0x000fc800078e33ff */
[----:B------:R-:W-:-:S13]  /*2da0*/  ISETP.NE.AND P0, PT, R6, 0x1, PT ;  /* 0x000000010600780c */ /* 0x000fda0003f05270 */
[----:B------:R-:W-:-:S05]  /*2db0*/  @P0 IMAD.HI.U32 R6, R7, c[0x0][0x330], RZ ;  /* 0x0000cc0007060a27 */ /* 0x000fca00078e00ff */
[----:B------:R-:W-:-:S04]  /*2dc0*/  @P0 SHF.R.U32.HI R7, RZ, c[0x0][0x334], R6 ;  /* 0x0000cd00ff070a19 */ /* 0x000fc80000011606 */
[----:B------:R-:W-:Y:S01]  /*2dd0*/  LOP3.LUT R7, RZ, R7, RZ, 0x33, !PT ;  /* 0x00000007ff077212 */ /* 0x000fe200078e33ff */
[----:B------:R-:W-:Y:S05]  /*2de0*/  BRA `(.L_x_154) ;  /* 0x0000004000007947 */ /* 0x000fea0003800000 */
.L_x_153:
[----:B------:R-:W-:-:S04]  /*2df0*/  MOV R6, c[0x0][0x32c] ;  /* 0x0000cb0000067a02 */ /* 0x000fc80000000f00 */
[----:B------:R-:W-:-:S13]  /*2e00*/  ISETP.NE.AND P0, PT, R6, 0x1, PT ;  /* 0x000000010600780c */ /* 0x000fda0003f05270 */
[----:B------:R-:W-:-:S05]  /*2e10*/  @P0 IMAD.HI.U32 R6, R7, c[0x0][0x330], RZ ;  /* 0x0000cc0007060a27 */ /* 0x000fca00078e00ff */
[----:B------:R-:W-:Y:S02]  /*2e20*/  @P0 SHF.R.U32.HI R7, RZ, c[0x0][0x334], R6 ;  /* 0x0000cd00ff070a19 */ /* 0x000fe40000011606 */
.L_x_154:
[----:B------:R-:W-:Y:S05]  /*2e30*/  BSYNC B0 ;  /* 0x0000000000007941 */ /* 0x000fea0003800000 */
.L_x_152:
[----:B------:R-:W-:-:S05]  /*2e40*/  IMAD R7, R7, c[0x0][0x32c], R2 ;  /* 0x0000cb0007077a24 */ /* 0x000fca00078e0202 */
[----:B------:R-:W-:Y:S02]  /*2e50*/  IADD3 R6, R7, c[0x0][0x32c], RZ ;  /* 0x0000cb0007067a10 */ /* 0x000fe40007ffe0ff */
[----:B------:R-:W-:Y:S02]  /*2e60*/  IMNMX R3, R3, R7, !PT ;  /* 0x0000000703037217 */ /* 0x000fe40007800200 */
[----:B------:R-:W-:Y:S02]  /*2e70*/  IMNMX R30, R30, R6, PT ;  /* 0x000000061e1e7217 */ /* 0x000fe40003800200 */
.L_x_151:
[----:B------:R-:W1:Y:S01]  /*2e80*/  SHFL.IDX PT, R6, R33, 0x1, 0x1c1f ;  /* 0x003c1f0021067f89 */ /* 0x000e6200000e0000 */
[----:B------:R-:W-:Y:S01]  /*2e90*/  PLOP3.LUT P0, PT, PT, PT, UP0, 0x40, 0x0 ;  /* 0x000000000000781c */ /* 0x000fe20003f0e808 */
[--C-:B-1----:R-:W-:Y:S02]  /*2ea0*/  IMAD.IADD R26, R32, 0x1, R6.reuse ;  /* 0x00000001201a7824 */ /* 0x102fe400078e0206 */
[----:B------:R-:W-:-:S03]  /*2eb0*/  IMAD.IADD R25, R24, 0x1, R6 ;  /* 0x0000000118197824 */ /* 0x000fc600078e0206 */
[----:B------:R-:W-:-:S07]  /*2ec0*/  IMNMX R26, R26, R27, PT ;  /* 0x0000001b1a1a7217 */ /* 0x000fce0003800200 */
        /* <DEDUP_REMOVED lines=13> */
.L_x_157:
[----:B------:R-:W-:-:S04]  /*2fa0*/  MOV R6, c[0x0][0x32c] ;  /* 0x0000cb0000067a02 */ /* 0x000fc80000000f00 */
[----:B------:R-:W-:-:S13]  /*2fb0*/  ISETP.NE.AND P0, PT, R6, 0x1, PT ;  /* 0x000000010600780c */ /* 0x000fda0003f05270 */
[----:B------:R-:W-:-:S05]  /*2fc0*/  @P0 IMAD.HI.U32 R6, R7, c[0x0][0x330], RZ ;  /* 0x0000cc0007060a27 */ /* 0x000fca00078e00ff */
[----:B------:R-:W-:Y:S02]  /*2fd0*/  @P0 SHF.R.U32.HI R7, RZ, c[0x0][0x334], R6 ;  /* 0x0000cd00ff070a19 */ /* 0x000fe40000011606 */
.L_x_158:
[----:B------:R-:W-:Y:S05]  /*2fe0*/  BSYNC B0 ;  /* 0x0000000000007941 */ /* 0x000fea0003800000 */
.L_x_156:
[----:B------:R-:W-:-:S05]  /*2ff0*/  IMAD R7, R7, c[0x0][0x32c], R2 ;  /* 0x0000cb0007077a24 */ /* 0x000fca00078e0202 */
[----:B------:R-:W-:Y:S02]  /*3000*/  IADD3 R6, R7, c[0x0][0x32c], RZ ;  /* 0x0000cb0007067a10 */ /* 0x000fe40007ffe0ff */
[----:B------:R-:W-:Y:S02]  /*3010*/  IMNMX R25, R25, R7, !PT ;  /* 0x0000000719197217 */ /* 0x000fe40007800200 */
[----:B------:R-:W-:Y:S02]  /*3020*/  IMNMX R26, R26, R6, PT ;  /* 0x000000061a1a7217 */ /* 0x000fe40003800200 */
.L_x_155:
[----:B------:R-:W-:Y:S01]  /*3030*/  UISETP.GE.AND UP3, UPT, UR35, 0xa, UPT ;  /* 0x0000000a2300788c */ /* 0x000fe2000bf66270 */
[----:B------:R-:W1:Y:S01]  /*3040*/  SHFL.IDX PT, R7, R33, 0x2, 0x1c1f ;  /* 0x005c1f0021077f89 */ /* 0x000e6200000e0000 */
[----:B------:R-:W-:Y:S02]  /*3050*/  UISETP.GE.AND UP6, UPT, UR35, 0x1, UPT ;  /* 0x000000012300788c */ /* 0x000fe4000bfc6270 */
[----:B------:R-:W-:Y:S02]  /*3060*/  UP2UR UR31, UPR, URZ, 0x8 ;  /* 0x000000083f1f7883 */ /* 0x000fe40008000000 */
[----:B------:R-:W-:Y:S01]  /*3070*/  PLOP3.LUT P1, PT, PT, PT, UP3, 0x40, 0x0 ;  /* 0x000000000000781c */ /* 0x000fe20003f2e838 */
[----:B------:R-:W-:Y:S01]  /*3080*/  UISETP.GE.AND UP3, UPT, UR35, 0x11, UPT ;  /* 0x000000112300788c */ /* 0x000fe2000bf66270 */
[----:B------:R-:W-:Y:S01]  /*3090*/  PLOP3.LUT P6, PT, PT, PT, UP6, 0x40, 0x0 ;  /* 0x000000000000781c */ /* 0x000fe20003fce868 */
[----:B------:R-:W-:Y:S01]  /*30a0*/  UISETP.GE.AND UP5, UPT, UR35, 0x2, UPT ;  /* 0x000000022300788c */ /* 0x000fe2000bfa6270 */
[C---:B------:R-:W-:Y:S01]  /*30b0*/  ISETP.GT.AND P1, PT, R3.reuse, 0x9, P1 ;  /* 0x000000090300780c */ /* 0x040fe20000f24270 */
[----:B------:R-:W-:Y:S01]  /*30c0*/  UP2UR UR30, UPR, URZ, 0x8 ;  /* 0x000000083f1e7883 */ /* 0x000fe20008000000 */
[C---:B------:R-:W-:Y:S01]  /*30d0*/  ISETP.GT.AND P6, PT, R3.reuse, RZ, P6 ;  /* 0x000000ff0300720c */ /* 0x040fe200037c4270 */
[----:B------:R-:W-:Y:S01]  /*30e0*/  UISETP.GE.AND UP4, UPT, UR35, 0x9, UPT ;  /* 0x000000092300788c */ /* 0x000fe2000bf86270 */
[----:B------:R-:W-:Y:S01]  /*30f0*/  PLOP3.LUT P0, PT, PT, PT, UP3, 0x40, 0x0 ;  /* 0x000000000000781c */ /* 0x000fe20003f0e838 */
[----:B------:R-:W-:Y:S01]  /*3100*/  UISETP.GE.AND UP3, UPT, UR35, 0x12, UPT ;  /* 0x000000122300788c */ /* 0x000fe2000bf66270 */
[----:B------:R-:W-:Y:S01]  /*3110*/  PLOP3.LUT P5, PT, PT, PT, UP5, 0x40, 0x0 ;  /* 0x000000000000781c */ /* 0x000fe20003fae858 */
[----:B------:R-:W-:Y:S01]  /*3120*/  UP2UR UR34, UPR, URZ, 0x40 ;  /* 0x000000403f227883 */ /* 0x000fe20008000000 */
[----:B------:R-:W-:Y:S01]  /*3130*/  ISETP.LT.OR P6, PT, R30, 0x1, P6 ;  /* 0x000000011e00780c */ /* 0x000fe200037c1670 */
[----:B------:R-:W-:Y:S01]  /*3140*/  UP2UR UR29, UPR, URZ, 0x8 ;  /* 0x000000083f1d7883 */ /* 0x000fe20008000000 */
[C---:B------:R-:W-:Y:S01]  /*3150*/  ISETP.GT.AND P5, PT, R3.reuse, 0x1, P5 ;  /* 0x000000010300780c */ /* 0x040fe20002fa4270 */
[----:B------:R-:W-:Y:S01]  /*3160*/  UP2UR UR33, UPR, URZ, 0x20 ;  /* 0x000000203f217883 */ /* 0x000fe20008000000 */
[----:B------:R-:W-:Y:S01]  /*3170*/  FSEL R128, R128, -INF , !P6 ;  /* 0xff80000080807808 */ /* 0x000fe20007000000 */
[----:B------:R-:W-:Y:S01]  /*3180*/  UP2UR UR32, UPR, URZ, 0x10 ;  /* 0x000000103f207883 */ /* 0x000fe20008000000 */
[----:B------:R-:W-:Y:S01]  /*3190*/  PLOP3.LUT P6, PT, PT, PT, UP3, 0x40, 0x0 ;  /* 0x000000000000781c */ /* 0x000fe20003fce838 */
[----:B------:R-:W-:Y:S01]  /*31a0*/  UISETP.GE.AND UP3, UPT, UR35, 0x19, UPT ;  /* 0x000000192300788c */ /* 0x000fe2000bf66270 */
[----:B------:R-:W-:Y:S01]  /*31b0*/  PLOP3.LUT P2, PT, PT, PT, UP4, 0x40, 0x0 ;  /* 0x000000000000781c */ /* 0x000fe20003f4e848 */
[----:B------:R-:W-:Y:S01]  /*31c0*/  UISETP.GE.AND UP6, UPT, UR35, 0x51, UPT ;  /* 0x000000512300788c */ /* 0x000fe2000bfc6270 */
[C---:B------:R-:W-:Y:S01]  /*31d0*/  ISETP.LT.OR P5, PT, R30.reuse, 0x2, P5 ;  /* 0x000000021e00780c */ /* 0x040fe20002fa1670 */
[----:B------:R-:W-:Y:S01]  /*31e0*/  UP2UR UR28, UPR, URZ, 0x8 ;  /* 0x000000083f1c7883 */ /* 0x000fe20008000000 */
[----:B------:R-:W-:Y:S01]  /*31f0*/  ISETP.GT.AND P2, PT, R3, 0x8, P2 ;  /* 0x000000080300780c */ /* 0x000fe20001744270 */
[----:B------:R-:W-:Y:S01]  /*3200*/  UISETP.GE.AND UP5, UPT, UR35, 0x52, UPT ;  /* 0x000000522300788c */ /* 0x000fe2000bfa6270 */
[----:B------:R-:W-:Y:S01]  /*3210*/  FSEL R129, R129, -INF , !P5 ;  /* 0xff80000081817808 */ /* 0x000fe20006800000 */
[----:B------:R-:W-:Y:S01]  /*3220*/  UISETP.GE.AND UP4, UPT, UR35, 0x59, UPT ;  /* 0x000000592300788c */ /* 0x000fe2000bf86270 */
[----:B------:R-:W-:Y:S01]  /*3230*/  PLOP3.LUT P5, PT, PT, PT, UP3, 0x40, 0x0 ;  /* 0x000000000000781c */ /* 0x000fe20003fae838 */
[----:B------:R-:W-:Y:S01]  /*3240*/  UISETP.GE.AND UP3, UPT, UR35, 0x1a, UPT ;  /* 0x0000001a2300788c */ /* 0x000fe2000bf66270 */
[----:B------:R-:W-:Y:S01]  /*3250*/  ISETP.LT.OR P2, PT, R30, 0x9, P2 ;  /* 0x000000091e00780c */ /* 0x000fe20001741670 */
[----:B-1----:R-:W-:Y:S01]  /*3260*/  IMAD.IADD R35, R32, 0x1, R7 ;  /* 0x0000000120237824 */ /* 0x002fe200078e0207 */
[----:B------:R-:W-:Y:S01]  /*3270*/  ISETP.LT.OR P1, PT, R30, 0xa, P1 ;  /* 0x0000000a1e00780c */ /* 0x000fe20000f21670 */
[----:B------:R-:W-:Y:S01]  /*3280*/  UP2UR UR27, UPR, URZ, 0x8 ;  /* 0x000000083f1b7883 */ /* 0x000fe20008000000 */
[----:B------:R-:W-:-:S02]  /*3290*/  FSEL R29, R124, -INF , !P2 ;  /* 0xff8000007c1d7808 */ /* 0x000fc40005000000 */
[----:B------:R-:W-:Y:S01]  /*32a0*/  PLOP3.LUT P2, PT, PT, PT, UP3, 0x40, 0x0 ;  /* 0x000000000000781c */ /* 0x000fe20003f4e838 */
[----:B------:R-:W-:Y:S01]  /*32b0*/  UISETP.GE.AND UP3, UPT, UR35, 0x21, UPT ;  /* 0x000000212300788c */ /* 0x000fe2000bf66270 */
[----:B------:R-:W-:Y:S02]  /*32c0*/  ISETP.GT.AND P0, PT, R3, 0x10, P0 ;  /* 0x000000100300780c */ /* 0x000fe40000704270 */
[----:B------:R-:W-:Y:S01]  /*32d0*/  FSEL R28, R125, -INF , !P1 ;  /* 0xff8000007d1c7808 */ /* 0x000fe20004800000 */
[----:B------:R-:W-:Y:S01]  /*32e0*/  UP2UR UR26, UPR, URZ, 0x8 ;  /* 0x000000083f1a7883 */ /* 0x000fe20008000000 */
[----:B------:R-:W-:Y:S02]  /*32f0*/  ISETP.LT.OR P0, PT, R30, 0x11, P0 ;  /* 0x000000111e00780c */ /* 0x000fe40000701670 */
[----:B------:R-:W-:Y:S01]  /*3300*/  PLOP3.LUT P1, PT, PT, PT, UP3, 0x40, 0x0 ;  /* 0x000000000000781c */ /* 0x000fe20003f2e838 */
[----:B------:R-:W-:Y:S01]  /*3310*/  UISETP.GE.AND UP3, UPT, UR35, 0x22, UPT ;  /* 0x000000222300788c */ /* 0x000fe2000bf66270 */
[----:B------:R-:W-:-:S02]  /*3320*/  ISETP.GT.AND P6, PT, R3, 0x11, P6 ;  /* 0x000000110300780c */ /* 0x000fc400037c4270 */
[----:B------:R-:W-:Y:S01]  /*3330*/  FSEL R120, R120, -INF , !P0 ;  /* 0xff80000078787808 */ /* 0x000fe20004000000 */
[----:B------:R-:W-:Y:S01]  /*3340*/  UP2UR UR25, UPR, URZ, 0x8 ;  /* 0x000000083f197883 */ /* 0x000fe20008000000 */
[C---:B------:R-:W-:Y:S02]  /*3350*/  ISETP.LT.OR P6, PT, R30.reuse, 0x12, P6 ;  /* 0x000000121e00780c */ /* 0x040fe400037c1670 */
[----:B------:R-:W-:Y:S01]  /*3360*/  PLOP3.LUT P0, PT, PT, PT, UP3, 0x40, 0x0 ;  /* 0x000000000000781c */ /* 0x000fe20003f0e838 */
[----:B------:R-:W-:Y:S01]  /*3370*/  UISETP.GE.AND UP3, UPT, UR35, 0x29, UPT ;  /* 0x000000292300788c */ /* 0x000fe2000bf66270 */
[----:B------:R-:W-:Y:S02]  /*3380*/  ISETP.GT.AND P5, PT, R3, 0x18, P5 ;  /* 0x000000180300780c */ /* 0x000fe40002fa4270 */
[----:B------:R-:W-:Y:S01]  /*3390*/  FSEL R121, R121, -INF , !P6 ;  /* 0xff80000079797808 */ /* 0x000fe20007000000 */
[----:B------:R-:W-:Y:S01]  /*33a0*/  UP2UR UR24, UPR, URZ, 0x8 ;  /* 0x000000083f187883 */ /* 0x000fe20008000000 */
[----:B------:R-:W-:-:S02]  /*33b0*/  ISETP.LT.OR P5, PT, R30, 0x19, P5 ;  /* 0x000000191e00780c */ /* 0x000fc40002fa1670 */
[----:B------:R-:W-:Y:S01]  /*33c0*/  PLOP3.LUT P6, PT, PT, PT, UP3, 0x40, 0x0 ;  /* 0x000000000000781c */ /* 0x000fe20003fce838 */
[----:B------:R-:W-:Y:S01]  /*33d0*/  UISETP.GE.AND UP3, UPT, UR35, 0x2a, UPT ;  /* 0x0000002a2300788c */ /* 0x000fe2000bf66270 */
[C---:B------:R-:W-:Y:S02]  /*33e0*/  ISETP.GT.AND P2, PT, R3.reuse, 0x19, P2 ;  /* 0x000000190300780c */ /* 0x040fe40001744270 */
        /* <DEDUP_REMOVED lines=8> */
[----:B------:R-:W-:Y:S02]  /*3470*/  ISETP.LT.OR P1, PT, R30, 0x21, P1 ;  /* 0x000000211e00780c */ /* 0x000fe40000f21670 */
        /* <DEDUP_REMOVED lines=38> */
[----:B------:R-:W-:Y:S02]  /*36e0*/  FSEL R168, R100, -INF , !P0 ;  /* 0xff80000064a87808 */ /* 0x000fe40004000000 */
[C---:B------:R-:W-:Y:S01]  /*36f0*/  ISETP.GT.AND P6, PT, R3.reuse, 0x39, P6 ;  /* 0x000000390300780c */ /* 0x040fe200037c4270 */
[----:B------:R-:W-:Y:S01]  /*3700*/  UP2UR UR15, UPR, URZ, 0x8 ;  /* 0x000000083f0f7883 */ /* 0x000fe20008000000 */
[----:B------:R-:W-:-:S02]  /*3710*/  ISETP.GT.AND P5, PT, R3, 0x40, P5 ;  /* 0x000000400300780c */ /* 0x000fc40002fa4270 */
[----:B------:R-:W-:Y:S01]  /*3720*/  PLOP3.LUT P0, PT, PT, PT, UP3, 0x40, 0x0 ;  /* 0x000000000000781c */ /* 0x000fe20003f0e838 */
[----:B------:R-:W-:Y:S01]  /*3730*/  UISETP.GE.AND UP3, UPT, UR35, 0x5a, UPT ;  /* 0x0000005a2300788c */ /* 0x000fe2000bf66270 */
[C---:B------:R-:W-:Y:S02]  /*3740*/  ISETP.GT.AND P2, PT, R3.reuse, 0x41, P2 ;  /* 0x000000410300780c */ /* 0x040fe40001744270 */
[C---:B------:R-:W-:Y:S02]  /*3750*/  ISETP.GT.AND P0, PT, R3.reuse, 0x49, P0 ;  /* 0x000000490300780c */ /* 0x040fe40000704270 */
[----:B------:R-:W-:Y:S02]  /*3760*/  ISETP.GT.AND P1, PT, R3, 0x48, P1 ;  /* 0x000000480300780c */ /* 0x000fe40000f24270 */
[C---:B------:R-:W-:Y:S02]  /*3770*/  ISETP.LT.OR P0, PT, R30.reuse, 0x4a, P0 ;  /* 0x0000004a1e00780c */ /* 0x040fe40000701670 */
[----:B------:R-:W-:-:S02]  /*3780*/  ISETP.LT.OR P6, PT, R30, 0x3a, P6 ;  /* 0x0000003a1e00780c */ /* 0x000fc400037c1670 */
[C---:B------:R-:W-:Y:S02]  /*3790*/  ISETP.LT.OR P5, PT, R30.reuse, 0x41, P5 ;  /* 0x000000411e00780c */ /* 0x040fe40002fa1670 */
[C---:B------:R-:W-:Y:S02]  /*37a0*/  ISETP.LT.OR P2, PT, R30.reuse, 0x42, P2 ;  /* 0x000000421e00780c */ /* 0x040fe40001741670 */
[----:B------:R-:W-:Y:S02]  /*37b0*/  ISETP.LT.OR P1, PT, R30, 0x49, P1 ;  /* 0x000000491e00780c */ /* 0x000fe40000f21670 */
[----:B------:R-:W-:Y:S02]  /*37c0*/  FSEL R154, R93, -INF , !P0 ;  /* 0xff8000005d9a7808 */ /* 0x000fe40004000000 */
[----:B------:R-:W-:Y:S02]  /*37d0*/  PLOP3.LUT P0, PT, PT, PT, UP0, 0x40, 0x0 ;  /* 0x000000000000781c */ /* 0x000fe40003f0e808 */
[----:B------:R-:W-:-:S02]  /*37e0*/  FSEL R169, R101, -INF , !P6 ;  /* 0xff80000065a97808 */ /* 0x000fc40007000000 */
[----:B------:R-:W-:Y:S02]  /*37f0*/  FSEL R208, R96, -INF , !P5 ;  /* 0xff80000060d07808 */ /* 0x000fe40006800000 */
[----:B------:R-:W-:Y:S02]  /*3800*/  FSEL R209, R97, -INF , !P2 ;  /* 0xff80000061d17808 */ /* 0x000fe40005000000 */
[----:B------:R-:W-:Y:S02]  /*3810*/  FSEL R210, R92, -INF , !P1 ;  /* 0xff8000005cd27808 */ /* 0x000fe40004800000 */
[----:B------:R-:W-:Y:S02]  /*3820*/  PLOP3.LUT P6, PT, PT, PT, UP6, 0x40, 0x0 ;  /* 0x000000000000781c */ /* 0x000fe40003fce868 */
[----:B------:R-:W-:Y:S02]  /*3830*/  PLOP3.LUT P5, PT, PT, PT, UP5, 0x40, 0x0 ;  /* 0x000000000000781c */ /* 0x000fe40003fae858 */
[----:B------:R-:W-:-:S02]  /*3840*/  PLOP3.LUT P2, PT, PT, PT, UP4, 0x40, 0x0 ;  /* 0x000000000000781c */ /* 0x000fc40003f4e848 */
[----:B------:R-:W-:Y:S02]  /*3850*/  PLOP3.LUT P1, PT, PT, PT, UP3, 0x40, 0x0 ;  /* 0x000000000000781c */ /* 0x000fe40003f2e838 */
[C---:B------:R-:W-:Y:S02]  /*3860*/  ISETP.GT.AND P6, PT, R3.reuse, 0x50, P6 ;  /* 0x000000500300780c */ /* 0x040fe400037c4270 */
[C---:B------:R-:W-:Y:S02]  /*3870*/  ISETP.GT.AND P5, PT, R3.reuse, 0x51, P5 ;  /* 0x000000510300780c */ /* 0x040fe40002fa4270 */
[C---:B------:R-:W-:Y:S02]  /*3880*/  ISETP.GT.AND P2, PT, R3.reuse, 0x58, P2 ;  /* 0x000000580300780c */ /* 0x040fe40001744270 */
[----:B------:R-:W-:Y:S01]  /*3890*/  ISETP.GT.AND P1, PT, R3, 0x59, P1 ;  /* 0x000000590300780c */ /* 0x000fe20000f24270 */
[----:B------:R-:W-:Y:S01]  /*38a0*/  IMAD.IADD R3, R24, 0x1, R7 ;  /* 0x0000000118037824 */ /* 0x000fe200078e0207 */
[----:B------:R-:W-:-:S02]  /*38b0*/  ISETP.LT.OR P6, PT, R30, 0x51, P6 ;  /* 0x000000511e00780c */ /* 0x000fc400037c1670 */
[C---:B------:R-:W-:Y:S02]  /*38c0*/  ISETP.LT.OR P5, PT, R30.reuse, 0x52, P5 ;  /* 0x000000521e00780c */ /* 0x040fe40002fa1670 */
[C---:B------:R-:W-:Y:S02]  /*38d0*/  ISETP.LT.OR P2, PT, R30.reuse, 0x59, P2 ;  /* 0x000000591e00780c */ /* 0x040fe40001741670 */
[----:B------:R-:W-:Y:S02]  /*38e0*/  ISETP.LT.OR P1, PT, R30, 0x5a, P1 ;  /* 0x0000005a1e00780c */ /* 0x000fe40000f21670 */
[----:B------:R-:W-:Y:S02]  /*38f0*/  IMNMX R35, R35, R27, PT ;  /* 0x0000001b23237217 */ /* 0x000fe40003800200 */
[----:B------:R-:W-:Y:S02]  /*3900*/  FSEL R153, R88, -INF , !P6 ;  /* 0xff80000058997808 */ /* 0x000fe40007000000 */
[----:B------:R-:W-:-:S02]  /*3910*/  FSEL R139, R89, -INF , !P5 ;  /* 0xff800000598b7808 */ /* 0x000fc40006800000 */
[----:B------:R-:W-:Y:S02]  /*3920*/  FSEL R135, R80, -INF , !P2 ;  /* 0xff80000050877808 */ /* 0x000fe40005000000 */
[----:B------:R-:W-:Y:S01]  /*3930*/  FSEL R132, R81, -INF , !P1 ;  /* 0xff80000051847808 */ /* 0x000fe20004800000 */
        /* <DEDUP_REMOVED lines=13> */
.L_x_161:
[----:B------:R-:W-:-:S04]  /*3a10*/  MOV R7, c[0x0][0x32c] ;  /* 0x0000cb0000077a02 */ /* 0x000fc80000000f00 */
[----:B------:R-:W-:-:S13]  /*3a20*/  ISETP.NE.AND P0, PT, R7, 0x1, PT ;  /* 0x000000010700780c */ /* 0x000fda0003f05270 */
[----:B------:R-:W-:-:S05]  /*3a30*/  @P0 IMAD.HI.U32 R7, R30, c[0x0][0x330], RZ ;  /* 0x0000cc001e070a27 */ /* 0x000fca00078e00ff */
[----:B------:R-:W-:Y:S02]  /*3a40*/  @P0 SHF.R.U32.HI R30, RZ, c[0x0][0x334], R7 ;  /* 0x0000cd00ff1e0a19 */ /* 0x000fe40000011607 */
.L_x_162:
[----:B------:R-:W-:Y:S05]  /*3a50*/  BSYNC B0 ;  /* 0x0000000000007941 */ /* 0x000fea0003800000 */
.L_x_160:
[----:B------:R-:W-:-:S05]  /*3a60*/  IMAD R30, R30, c[0x0][0x32c], R2 ;  /* 0x0000cb001e1e7a24 */ /* 0x000fca00078e0202 */
[----:B------:R-:W-:Y:S02]  /*3a70*/  IADD3 R7, R30, c[0x0][0x32c], RZ ;  /* 0x0000cb001e077a10 */ /* 0x000fe40007ffe0ff */
[----:B------:R-:W-:Y:S02]  /*3a80*/  IMNMX R3, R3, R30, !PT ;  /* 0x0000001e03037217 */ /* 0x000fe40007800200 */
[----:B------:R-:W-:Y:S02]  /*3a90*/  IMNMX R35, R35, R7, PT ;  /* 0x0000000723237217 */ /* 0x000fe40003800200 */
.L_x_159:
[----:B------:R-:W-:Y:S02]  /*3aa0*/  UP2UR UR37, UPR, URZ, 0x1 ;  /* 0x000000013f257883 */ /* 0x000fe40008000000 */
[----:B------:R-:W-:Y:S02]  /*3ab0*/  UISETP.NE.AND UP0, UPT, UR17, URZ, UPT ;  /* 0x0000003f1100728c */ /* 0x000fe4000bf05270 */
[----:B------:R-:W-:Y:S02]  /*3ac0*/  UP2UR UR41, UPR, URZ, 0x40 ;  /* 0x000000403f297883 */ /* 0x000fe40008000000 */
[----:B------:R-:W-:-:S02]  /*3ad0*/  UISETP.NE.AND UP6, UPT, UR29, URZ, UPT ;  /* 0x0000003f1d00728c */ /* 0x000fc4000bfc5270 */
[----:B------:R-:W-:Y:S02]  /*3ae0*/  UP2UR UR42, UPR, URZ, 0x1 ;  /* 0x000000013f2a7883 */ /* 0x000fe40008000000 */
[----:B------:R-:W-:Y:S02]  /*3af0*/  UISETP.NE.AND UP0, UPT, UR33, URZ, UPT ;  /* 0x0000003f2100728c */ /* 0x000fe4000bf05270 */
[----:B------:R-:W-:Y:S02]  /*3b00*/  UP2UR UR43, UPR, URZ, 0x40 ;  /* 0x000000403f2b7883 */ /* 0x000fe40008000000 */
[----:B------:R-:W-:Y:S02]  /*3b10*/  UISETP.NE.AND UP6, UPT, UR34, URZ, UPT ;  /* 0x0000003f2200728c */ /* 0x000fe4000bfc5270 */
[----:B------:R-:W-:Y:S01]  /*3b20*/  PLOP3.LUT P0, PT, PT, PT, UP0, 0x40, 0x0 ;  /* 0x000000000000781c */ /* 0x000fe20003f0e808 */
[----:B------:R-:W-:Y:S02]  /*3b30*/  UP2UR UR38, UPR, URZ, 0x8 ;  /* 0x000000083f267883 */ /* 0x000fe40008000000 */
[----:B------:R-:W-:Y:S01]  /*3b40*/  UISETP.NE.AND UP3, UPT, UR32, URZ, UPT ;  /* 0x0000003f2000728c */ /* 0x000fe2000bf65270 */
[----:B------:R-:W-:Y:S01]  /*3b50*/  PLOP3.LUT P1, PT, PT, PT, UP6, 0x40, 0x0 ;  /* 0x000000000000781c */ /* 0x000fe20003f2e868 */
[----:B------:R-:W-:Y:S01]  /*3b60*/  UP2UR UR39, UPR, URZ, 0x10 ;  /* 0x000000103f277883 */ /* 0x000fe20008000000 */
[C---:B------:R-:W-:Y:S01]  /*3b70*/  ISETP.GT.AND P0, PT, R25.reuse, 0x1, P0 ;  /* 0x000000011900780c */ /* 0x040fe20000704270 */
[----:B------:R-:W-:Y:S01]  /*3b80*/  UISETP.NE.AND UP6, UPT, UR43, URZ, UPT ;  /* 0x0000003f2b00728c */ /* 0x000fe2000bfc5270 */
[----:B------:R-:W-:Y:S01]  /*3b90*/  ISETP.GT.AND P1, PT, R25, RZ, P1 ;  /* 0x000000ff1900720c */ /* 0x000fe20000f24270 */
[----:B------:R-:W-:Y:S01]  /*3ba0*/  UP2UR UR40, UPR, URZ, 0x20 ;  /* 0x000000203f287883 */ /* 0x000fe20008000000 */
[C---:B------:R-:W-:Y:S01]  /*3bb0*/  ISETP.LT.OR P0, PT, R26.reuse, 0x2, P0 ;  /* 0x000000021a00780c */ /* 0x040fe20000701670 */
[----:B------:R-:W-:Y:S01]  /*3bc0*/  UISETP.NE.AND UP4, UPT, UR31, URZ, UPT ;  /* 0x0000003f1f00728c */ /* 0x000fe2000bf85270 */
[----:B------:R-:W-:Y:S01]  /*3bd0*/  PLOP3.LUT P5, PT, PT, PT, UP3, 0x40, 0x0 ;  /* 0x000000000000781c */ /* 0x000fe20003fae838 */
[----:B------:R-:W-:Y:S01]  /*3be0*/  UISETP.NE.AND UP5, UPT, UR30, URZ, UPT ;  /* 0x0000003f1e00728c */ /* 0x000fe2000bfa5270 */
[----:B------:R-:W-:Y:S01]  /*3bf0*/  ISETP.LT.OR P1, PT, R26, 0x1, P1 ;  /* 0x000000011a00780c */ /* 0x000fe20000f21670 */
[----:B------:R-:W-:Y:S01]  /*3c00*/  UISETP.NE.AND UP0, UPT, UR25, URZ, UPT ;  /* 0x0000003f1900728c */ /* 0x000fe2000bf05270 */
[----:B------:R-:W-:Y:S01]  /*3c10*/  FSEL R131, R131, -INF , !P0 ;  /* 0xff80000083837808 */ /* 0x000fe20004000000 */
[----:B------:R-:W-:Y:S01]  /*3c20*/  UISETP.NE.AND UP3, UPT, UR26, URZ, UPT ;  /* 0x0000003f1a00728c */ /* 0x000fe2000bf65270 */
[----:B------:R-:W-:Y:S01]  /*3c30*/  PLOP3.LUT P0, PT, PT, PT, UP6, 0x40, 0x0 ;  /* 0x000000000000781c */ /* 0x000fe20003f0e868 */
[----:B------:R-:W-:Y:S01]  /*3c40*/  UISETP.NE.AND UP6, UPT, UR21, URZ, UPT ;  /* 0x0000003f1500728c */ /* 0x000fe2000bfc5270 */
[C---:B------:R-:W-:Y:S01]  /*3c50*/  ISETP.GT.AND P5, PT, R25.reuse, 0x8, P5 ;  /* 0x000000081900780c */ /* 0x040fe20002fa4270 */
[----:B------:R-:W-:Y:S01]  /*3c60*/  UP2UR UR36, UPR, URZ, 0x4 ;  /* 0x000000043f247883 */ /* 0x000fe20008000000 */
[----:B------:R-:W-:Y:S01]  /*3c70*/  FSEL R130, R130, -INF , !P1 ;  /* 0xff80000082827808 */ /* 0x000fe20004800000 */
[----:B------:R-:W-:Y:S01]  /*3c80*/  UISETP.NE.AND UP2, UPT, UR16, URZ, UPT ;  /* 0x0000003f1000728c */ /* 0x000fe2000bf45270 */
[----:B------:R-:W-:Y:S01]  /*3c90*/  PLOP3.LUT P2, PT, PT, PT, UP4, 0x40, 0x0 ;  /* 0x000000000000781c */ /* 0x000fe20003f4e848 */
[----:B------:R-:W-:Y:S01]  /*3ca0*/  UISETP.NE.AND UP4, UPT, UR27, URZ, UPT ;  /* 0x0000003f1b00728c */ /* 0x000fe2000bf85270 */
[----:B------:R-:W-:Y:S01]  /*3cb0*/  PLOP3.LUT P1, PT, PT, PT, UP5, 0x40, 0x0 ;  /* 0x000000000000781c */ /* 0x000fe20003f2e858 */
[----:B------:R-:W-:Y:S01]  /*3cc0*/  UISETP.NE.AND UP5, UPT, UR28, URZ, UPT ;  /* 0x0000003f1c00728c */ /* 0x000fe2000bfa5270 */
[C---:B------:R-:W-:Y:S01]  /*3cd0*/  ISETP.GT.AND P0, PT, R25.reuse, 0x11, P0 ;  /* 0x000000111900780c */ /* 0x040fe20000704270 */
[----:B------:R-:W-:Y:S01]  /*3ce0*/  UP2UR UR35, UPR, URZ, 0x2 ;  /* 0x000000023f237883 */ /* 0x000fe20008000000 */
[----:B------:R-:W-:Y:S01]  /*3cf0*/  ISETP.LT.OR P5, PT, R26, 0x9, P5 ;  /* 0x000000091a00780c */ /* 0x000fe20002fa1670 */
[----:B------:R-:W-:Y:S01]  /*3d00*/  UISETP.NE.AND UP1, UPT, UR15, URZ, UPT ;  /* 0x0000003f0f00728c */ /* 0x000fe2000bf25270 */
[----:B------:R-:W-:-:S02]  /*3d10*/  ISETP.GT.AND P2, PT, R25, 0x9, P2 ;  /* 0x000000091900780c */ /* 0x000fc40001744270 */
[----:B------:R-:W-:Y:S02]  /*3d20*/  ISETP.GT.AND P1, PT, R25, 0x10, P1 ;  /* 0x000000101900780c */ /* 0x000fe40000f24270 */
[----:B------:R-:W-:Y:S02]  /*3d30*/  ISETP.LT.OR P0, PT, R26, 0x12, P0 ;  /* 0x000000121a00780c */ /* 0x000fe40000701670 */
[----:B------:R-:W-:Y:S02]  /*3d40*/  FSEL R31, R126, -INF , !P5 ;  /* 0xff8000007e1f7808 */ /* 0x000fe40006800000 */
[C---:B------:R-:W-:Y:S02]  /*3d50*/  ISETP.LT.OR P2, PT, R26.reuse, 0xa, P2 ;  /* 0x0000000a1a00780c */ /* 0x040fe40001741670 */
[----:B------:R-:W-:Y:S01]  /*3d60*/  PLOP3.LUT P5, PT, PT, PT, UP5, 0x40, 0x0 ;  /* 0x000000000000781c */ /* 0x000fe20003fae858 */
[----:B------:R-:W-:Y:S01]  /*3d70*/  UISETP.NE.AND UP5, UPT, UR20, URZ, UPT ;  /* 0x0000003f1400728c */ /* 0x000fe2000bfa5270 */
[----:B------:R-:W-:-:S02]  /*3d80*/  ISETP.LT.OR P1, PT, R26, 0x11, P1 ;  /* 0x000000111a00780c */ /* 0x000fc40000f21670 */
[----:B------:R-:W-:Y:S02]  /*3d90*/  FSEL R50, R123, -INF , !P0 ;  /* 0xff8000007b327808 */ /* 0x000fe40004000000 */
[----:B------:R-:W-:Y:S02]  /*3da0*/  FSEL R30, R127, -INF , !P2 ;  /* 0xff8000007f1e7808 */ /* 0x000fe40005000000 */
[----:B------:R-:W-:Y:S01]  /*3db0*/  PLOP3.LUT P0, PT, PT, PT, UP0, 0x40, 0x0 ;  /* 0x000000000000781c */ /* 0x000fe20003f0e808 */
[----:B------:R-:W-:Y:S01]  /*3dc0*/  UISETP.NE.AND UP0, UPT, UR22, URZ, UPT ;  /* 0x0000003f1600728c */ /* 0x000fe2000bf05270 */
[----:B------:R-:W-:Y:S02]  /*3dd0*/  ISETP.GT.AND P5, PT, R25, 0x18, P5 ;  /* 0x000000181900780c */ /* 0x000fe40002fa4270 */
[----:B------:R-:W-:Y:S01]  /*3de0*/  PLOP3.LUT P2, PT, PT, PT, UP4, 0x40, 0x0 ;  /* 0x000000000000781c */ /* 0x000fe20003f4e848 */
[----:B------:R-:W-:Y:S01]  /*3df0*/  UISETP.NE.AND UP4, UPT, UR24, URZ, UPT ;  /* 0x0000003f1800728c */ /* 0x000fe2000bf85270 */
[----:B------:R-:W-:-:S02]  /*3e00*/  FSEL R122, R122, -INF , !P1 ;  /* 0xff8000007a7a7808 */ /* 0x000fc40004800000 */
[----:B------:R-:W-:Y:S01]  /*3e10*/  PLOP3.LUT P1, PT, PT, PT, UP3, 0x40, 0x0 ;  /* 0x000000000000781c */ /* 0x000fe20003f2e838 */
[----:B------:R-:W-:Y:S01]  /*3e20*/  UISETP.NE.AND UP3, UPT, UR23, URZ, UPT ;  /* 0x0000003f1700728c */ /* 0x000fe2000bf65270 */
[C---:B------:R-:W-:Y:S02]  /*3e30*/  ISETP.GT.AND P0, PT, R25.reuse, 0x21, P0 ;  /* 0x000000211900780c */ /* 0x040fe40000704270 */
[C---:B------:R-:W-:Y:S02]  /*3e40*/  ISETP.LT.OR P5, PT, R26.reuse, 0x19, P5 ;  /* 0x000000191a00780c */ /* 0x040fe40002fa1670 */
[C---:B------:R-:W-:Y:S02]  /*3e50*/  ISETP.GT.AND P2, PT, R25.reuse, 0x19, P2 ;  /* 0x000000191900780c */ /* 0x040fe40001744270 */
[----:B------:R-:W-:Y:S02]  /*3e60*/  ISETP.GT.AND P1, PT, R25, 0x20, P1 ;  /* 0x000000201900780c */ /* 0x000fe40000f24270 */
[----:B------:R-:W-:-:S02]  /*3e70*/  ISETP.LT.OR P0, PT, R26, 0x22, P0 ;  /* 0x000000221a00780c */ /* 0x000fc40000701670 */
[----:B------:R-:W-:Y:S02]  /*3e80*/  FSEL R118, R118, -INF , !P5 ;  /* 0xff80000076767808 */ /* 0x000fe40006800000 */
[C---:B------:R-:W-:Y:S02]  /*3e90*/  ISETP.LT.OR P2, PT, R26.reuse, 0x1a, P2 ;  /* 0x0000001a1a00780c */ /* 0x040fe40001741670 */
[----:B------:R-:W-:Y:S01]  /*3ea0*/  PLOP3.LUT P5, PT, PT, PT, UP4, 0x40, 0x0 ;  /* 0x000000000000781c */ /* 0x000fe20003fae848 */
[----:B------:R-:W-:Y:S01]  /*3eb0*/  UISETP.NE.AND UP4, UPT, UR19, URZ, UPT ;  /* 0x0000003f1300728c */ /* 0x000fe2000bf85270 */
[----:B------:R-:W-:Y:S02]  /*3ec0*/  ISETP.LT.OR P1, PT, R26, 0x21, P1 ;  /* 0x000000211a00780c */ /* 0x000fe40000f21670 */
[----:B------:R-:W-:Y:S02]  /*3ed0*/  FSEL R48, R115, -INF , !P0 ;  /* 0xff80000073307808 */ /* 0x000fe40004000000 */
[----:B------:R-:W-:-:S02]  /*3ee0*/  FSEL R7, R119, -INF , !P2 ;  /* 0xff80000077077808 */ /* 0x000fc40005000000 */
[----:B------:R-:W-:Y:S01]  /*3ef0*/  PLOP3.LUT P0, PT, PT, PT, UP6, 0x40, 0x0 ;  /* 0x000000000000781c */ /* 0x000fe20003f0e868 */
[----:B------:R-:W-:Y:S01]  /*3f00*/  UISETP.NE.AND UP6, UPT, UR41, URZ, UPT ;  /* 0x0000003f2900728c */ /* 0x000fe2000bfc5270 */
[C---:B------:R-:W-:Y:S02]  /*3f10*/  ISETP.GT.AND P5, PT, R25.reuse, 0x28, P5 ;  /* 0x000000281900780c */ /* 0x040fe40002fa4270 */
[----:B------:R-:W-:Y:S01]  /*3f20*/  PLOP3.LUT P2, PT, PT, PT, UP3, 0x40, 0x0 ;  /* 0x000000000000781c */ /* 0x000fe20003f4e838 */
[----:B------:R-:W-:Y:S01]  /*3f30*/  UISETP.NE.AND UP3, UPT, UR18, URZ, UPT ;  /* 0x0000003f1200728c */ /* 0x000fe2000bf65270 */
[----:B------:R-:W-:Y:S01]  /*3f40*/  FSEL R49, R114, -INF , !P1 ;  /* 0xff80000072317808 */ /* 0x000fe20004800000 */
[----:B------:R-:W-:Y:S01]  /*3f50*/  UP2UR UR41, UPR, URZ, 0x40 ;  /* 0x000000403f297883 */ /* 0x000fe20008000000 */
[----:B------:R-:W-:Y:S01]  /*3f60*/  PLOP3.LUT P1, PT, PT, PT, UP0, 0x40, 0x0 ;  /* 0x000000000000781c */ /* 0x000fe20003f2e808 */
[----:B------:R-:W-:Y:S01]  /*3f70*/  UISETP.NE.AND UP0, UPT, UR42, URZ, UPT ;  /* 0x0000003f2a00728c */ /* 0x000fe2000bf05270 */
[----:B------:R-:W-:-:S02]  /*3f80*/  ISETP.GT.AND P0, PT, R25, 0x31, P0 ;  /* 0x000000311900780c */ /* 0x000fc40000704270 */
[C---:B------:R-:W-:Y:S02]  /*3f90*/  ISETP.LT.OR P5, PT, R26.reuse, 0x29, P5 ;  /* 0x000000291a00780c */ /* 0x040fe40002fa1670 */
[C---:B------:R-:W-:Y:S02]  /*3fa0*/  ISETP.GT.AND P2, PT, R25.reuse, 0x29, P2 ;  /* 0x000000291900780c */ /* 0x040fe40001744270 */
[----:B------:R-:W-:Y:S02]  /*3fb0*/  ISETP.GT.AND P1, PT, R25, 0x30, P1 ;  /* 0x000000301900780c */ /* 0x000fe40000f24270 */
[----:B------:R-:W-:Y:S02]  /*3fc0*/  ISETP.LT.OR P0, PT, R26, 0x32, P0 ;  /* 0x000000321a00780c */ /* 0x000fe40000701670 */
[----:B------:R-:W-:Y:S02]  /*3fd0*/  FSEL R96, R110, -INF , !P5 ;  /* 0xff8000006e607808 */ /* 0x000fe40006800000 */
[----:B------:R-:W-:-:S02]  /*3fe0*/  ISETP.LT.OR P2, PT, R26, 0x2a, P2 ;  /* 0x0000002a1a00780c */ /* 0x000fc40001741670 */
[----:B------:R-:W-:Y:S01]  /*3ff0*/  PLOP3.LUT P6, PT, PT, PT, UP5, 0x40, 0x0 ;  /* 0x000000000000781c */ /* 0x000fe20003fce858 */
[----:B------:R-:W-:Y:S01]  /*4000*/  UISETP.NE.AND UP5, UPT, UR40, URZ, UPT ;  /* 0x0000003f2800728c */ /* 0x000fe2000bfa5270 */
[----:B------:R-:W-:Y:S01]  /*4010*/  PLOP3.LUT P5, PT, PT, PT, UP4, 0x40, 0x0 ;  /* 0x000000000000781c */ /* 0x000fe20003fae848 */
[----:B------:R-:W-:Y:S01]  /*4020*/  UISETP.NE.AND UP4, UPT, UR39, URZ, UPT ;  /* 0x0000003f2700728c */ /* 0x000fe2000bf85270 */
[----:B------:R-:W-:Y:S01]  /*4030*/  ISETP.LT.OR P1, PT, R26, 0x31, P1 ;  /* 0x000000311a00780c */ /* 0x000fe20000f21670 */
[----:B------:R-:W-:Y:S01]  /*4040*/  UP2UR UR39, UPR, URZ, 0x4 ;  /* 0x000000043f277883 */ /* 0x000fe20008000000 */
[----:B------:R-:W-:Y:S01]  /*4050*/  FSEL R170, R107, -INF , !P0 ;  /* 0xff8000006baa7808 */ /* 0x000fe20004000000 */
[----:B------:R-:W-:Y:S01]  /*4060*/  UP2UR UR42, UPR, URZ, 0x20 ;  /* 0x000000203f2a7883 */ /* 0x000fe20008000000 */
[----:B------:R-:W-:Y:S01]  /*4070*/  FSEL R47, R111, -INF , !P2 ;  /* 0xff8000006f2f7808 */ /* 0x000fe20005000000 */
[----:B------:R-:W-:Y:S01]  /*4080*/  UP2UR UR43, UPR, URZ, 0x10 ;  /* 0x000000103f2b7883 */ /* 0x000fe20008000000 */
[----:B------:R-:W-:Y:S01]  /*4090*/  PLOP3.LUT P0, PT, PT, PT, UP2, 0x40, 0x0 ;  /* 0x000000000000781c */ /* 0x000fe20003f0e828 */
[----:B------:R-:W-:Y:S01]  /*40a0*/  UISETP.NE.AND UP2, UPT, UR27, URZ, UPT ;  /* 0x0000003f1b00728c */ /* 0x000fe2000bf45270 */
[C---:B------:R-:W-:Y:S01]  /*40b0*/  ISETP.GT.AND P6, PT, R25.reuse, 0x38, P6 ;  /* 0x000000381900780c */ /* 0x040fe200037c4270 */
[----:B------:R-:W-:Y:S01]  /*40c0*/  UP2UR UR40, UPR, URZ, 0x2 ;  /* 0x000000023f287883 */ /* 0x000fe20008000000 */
[C---:B------:R-:W-:Y:S01]  /*40d0*/  ISETP.GT.AND P5, PT, R25.reuse, 0x39, P5 ;  /* 0x000000391900780c */ /* 0x040fe20002fa4270 */
[----:B------:R-:W-:Y:S01]  /*40e0*/  UP2UR UR45, UPR, URZ, 0x4 ;  /* 0x000000043f2d7883 */ /* 0x000fe20008000000 */
[----:B------:R-:W-:Y:S01]  /*40f0*/  PLOP3.LUT P2, PT, PT, PT, UP3, 0x40, 0x0 ;  /* 0x000000000000781c */ /* 0x000fe20003f4e838 */
[----:B------:R-:W-:Y:S01]  /*4100*/  UISETP.NE.AND UP3, UPT, UR38, URZ, UPT ;  /* 0x0000003f2600728c */ /* 0x000fe2000bf65270 */
[----:B------:R-:W-:Y:S01]  /*4110*/  FSEL R187, R106, -INF , !P1 ;  /* 0xff8000006abb7808 */ /* 0x000fe20004800000 */
[----:B------:R-:W-:Y:S01]  /*4120*/  UP2UR UR38, UPR, URZ, 0x1 ;  /* 0x000000013f267883 */ /* 0x000fe20008000000 */
[----:B------:R-:W-:Y:S01]  /*4130*/  PLOP3.LUT P1, PT, PT, PT, UP0, 0x40, 0x0 ;  /* 0x000000000000781c */ /* 0x000fe20003f2e808 */
[----:B------:R-:W-:Y:S01]  /*4140*/  UISETP.NE.AND UP0, UPT, UR34, URZ, UPT ;  /* 0x0000003f2200728c */ /* 0x000fe2000bf05270 */
[C---:B------:R-:W-:Y:S01]  /*4150*/  ISETP.LT.OR P6, PT, R26.reuse, 0x39, P6 ;  /* 0x000000391a00780c */ /* 0x040fe200037c1670 */
[----:B------:R-:W-:Y:S01]  /*4160*/  UISETP.NE.AND UP2, UPT, UR33, URZ, UPT ;  /* 0x0000003f2100728c */ /* 0x000fe2000bf45270 */
[----:B------:R-:W-:Y:S01]  /*4170*/  ISETP.LT.OR P5, PT, R26, 0x3a, P5 ;  /* 0x0000003a1a00780c */ /* 0x000fe20002fa1670 */
[----:B------:R-:W-:Y:S01]  /*4180*/  UP2UR UR44, UPR, URZ, 0x8 ;  /* 0x000000083f2c7883 */ /* 0x000fe20008000000 */
[----:B------:R-:W-:-:S02]  /*4190*/  ISETP.GT.AND P0, PT, R25, 0x48, P0 ;  /* 0x000000481900780c */ /* 0x000fc40000704270 */
[C---:B------:R-:W-:Y:S02]  /*41a0*/  ISETP.GT.AND P2, PT, R25.reuse, 0x40, P2 ;  /* 0x000000401900780c */ /* 0x040fe40001744270 */
[----:B------:R-:W-:Y:S02]  /*41b0*/  ISETP.GT.AND P1, PT, R25, 0x41, P1 ;  /* 0x000000411900780c */ /* 0x000fe40000f24270 */
[----:B------:R-:W-:Y:S02]  /*41c0*/  FSEL R171, R102, -INF , !P6 ;  /* 0xff80000066ab7808 */ /* 0x000fe40007000000 */
[----:B------:R-:W-:Y:S02]  /*41d0*/  FSEL R172, R103, -INF , !P5 ;  /* 0xff80000067ac7808 */ /* 0x000fe40006800000 */
[C---:B------:R-:W-:Y:S02]  /*41e0*/  ISETP.LT.OR P0, PT, R26.reuse, 0x49, P0 ;  /* 0x000000491a00780c */ /* 0x040fe40000701670 */
[----:B------:R-:W-:-:S02]  /*41f0*/  ISETP.LT.OR P2, PT, R26, 0x41, P2 ;  /* 0x000000411a00780c */ /* 0x000fc40001741670 */
[----:B------:R-:W-:Y:S01]  /*4200*/  PLOP3.LUT P6, PT, PT, PT, UP1, 0x40, 0x0 ;  /* 0x000000000000781c */ /* 0x000fe20003fce818 */
[----:B------:R-:W-:Y:S01]  /*4210*/  UISETP.NE.AND UP1, UPT, UR28, URZ, UPT ;  /* 0x0000003f1c00728c */ /* 0x000fe2000bf25270 */
[----:B------:R-:W-:Y:S01]  /*4220*/  PLOP3.LUT P5, PT, PT, PT, UP6, 0x40, 0x0 ;  /* 0x000000000000781c */ /* 0x000fe20003fae868 */
[----:B------:R-:W-:Y:S01]  /*4230*/  UISETP.NE.AND UP6, UPT, UR29, URZ, UPT ;  /* 0x0000003f1d00728c */ /* 0x000fe2000bfc5270 */
[----:B------:R-:W-:Y:S02]  /*4240*/  ISETP.LT.OR P1, PT, R26, 0x42, P1 ;  /* 0x000000421a00780c */ /* 0x000fe40000f21670 */
[----:B------:R-:W-:Y:S02]  /*4250*/  FSEL R206, R94, -INF , !P0 ;  /* 0xff8000005ece7808 */ /* 0x000fe40004000000 */
[----:B------:R-:W-:Y:S02]  /*4260*/  FSEL R211, R98, -INF , !P2 ;  /* 0xff80000062d37808 */ /* 0x000fe40005000000 */
[----:B------:R-:W-:Y:S01]  /*4270*/  PLOP3.LUT P0, PT, PT, PT, UP3, 0x40, 0x0 ;  /* 0x000000000000781c */ /* 0x000fe20003f0e838 */
[----:B------:R-:W-:Y:S01]  /*4280*/  UISETP.NE.AND UP3, UPT, UR32, URZ, UPT ;  /* 0x0000003f2000728c */ /* 0x000fe2000bf65270 */
[----:B------:R-:W-:-:S02]  /*4290*/  ISETP.GT.AND P6, PT, R25, 0x49, P6 ;  /* 0x000000491900780c */ /* 0x000fc400037c4270 */
[----:B------:R-:W-:Y:S02]  /*42a0*/  ISETP.GT.AND P5, PT, R25, 0x50, P5 ;  /* 0x000000501900780c */ /* 0x000fe40002fa4270 */
[----:B------:R-:W-:Y:S01]  /*42b0*/  PLOP3.LUT P2, PT, PT, PT, UP5, 0x40, 0x0 ;  /* 0x000000000000781c */ /* 0x000fe20003f4e858 */
[----:B------:R-:W-:Y:S01]  /*42c0*/  UISETP.NE.AND UP5, UPT, UR30, URZ, UPT ;  /* 0x0000003f1e00728c */ /* 0x000fe2000bfa5270 */
[----:B------:R-:W-:Y:S02]  /*42d0*/  FSEL R155, R99, -INF , !P1 ;  /* 0xff800000639b7808 */ /* 0x000fe40004800000 */
[----:B------:R-:W-:Y:S01]  /*42e0*/  PLOP3.LUT P1, PT, PT, PT, UP4, 0x40, 0x0 ;  /* 0x000000000000781c */ /* 0x000fe20003f2e848 */
[----:B------:R-:W-:Y:S01]  /*42f0*/  UISETP.NE.AND UP4, UPT, UR31, URZ, UPT ;  /* 0x0000003f1f00728c */ /* 0x000fe2000bf85270 */
[----:B------:R-:W-:Y:S02]  /*4300*/  ISETP.GT.AND P0, PT, R25, 0x59, P0 ;  /* 0x000000591900780c */ /* 0x000fe40000704270 */
[----:B------:R-:W-:-:S02]  /*4310*/  ISETP.LT.OR P6, PT, R26, 0x4a, P6 ;  /* 0x0000004a1a00780c */ /* 0x000fc400037c1670 */
[C---:B------:R-:W-:Y:S02]  /*4320*/  ISETP.LT.OR P5, PT, R26.reuse, 0x51, P5 ;  /* 0x000000511a00780c */ /* 0x040fe40002fa1670 */
[C---:B------:R-:W-:Y:S02]  /*4330*/  ISETP.GT.AND P2, PT, R25.reuse, 0x51, P2 ;  /* 0x000000511900780c */ /* 0x040fe40001744270 */
[----:B------:R-:W-:Y:S02]  /*4340*/  ISETP.GT.AND P1, PT, R25, 0x58, P1 ;  /* 0x000000581900780c */ /* 0x000fe40000f24270 */
[----:B------:R-:W-:Y:S02]  /*4350*/  ISETP.LT.OR P0, PT, R26, 0x5a, P0 ;  /* 0x0000005a1a00780c */ /* 0x000fe40000701670 */
[----:B------:R-:W-:Y:S02]  /*4360*/  FSEL R152, R95, -INF , !P6 ;  /* 0xff8000005f987808 */ /* 0x000fe40007000000 */
[----:B------:R-:W-:-:S02]  /*4370*/  FSEL R137, R90, -INF , !P5 ;  /* 0xff8000005a897808 */ /* 0x000fc40006800000 */
[C---:B------:R-:W-:Y:S02]  /*4380*/  ISETP.LT.OR P2, PT, R26.reuse, 0x52, P2 ;  /* 0x000000521a00780c */ /* 0x040fe40001741670 */
[----:B------:R-:W-:Y:S01]  /*4390*/  PLOP3.LUT P6, PT, PT, PT, UP0, 0x40, 0x0 ;  /* 0x000000000000781c */ /* 0x000fe20003fce808 */
[----:B------:R-:W-:Y:S01]  /*43a0*/  UISETP.NE.AND UP0, UPT, UR26, URZ, UPT ;  /* 0x0000003f1a00728c */ /* 0x000fe2000bf05270 */
[----:B------:R-:W-:Y:S01]  /*43b0*/  PLOP3.LUT P5, PT, PT, PT, UP2, 0x40, 0x0 ;  /* 0x000000000000781c */ /* 0x000fe20003fae828 */
[----:B------:R-:W-:Y:S01]  /*43c0*/  UISETP.NE.AND UP2, UPT, UR45, URZ, UPT ;  /* 0x0000003f2d00728c */ /* 0x000fe2000bf45270 */
[----:B------:R-:W-:Y:S02]  /*43d0*/  ISETP.LT.OR P1, PT, R26, 0x59, P1 ;  /* 0x000000591a00780c */ /* 0x000fe40000f21670 */
[----:B------:R-:W-:Y:S02]  /*43e0*/  FSEL R125, R83, -INF , !P0 ;  /* 0xff800000537d7808 */ /* 0x000fe40004000000 */
[----:B------:R-:W-:-:S02]  /*43f0*/  FSEL R134, R91, -INF , !P2 ;  /* 0xff8000005b867808 */ /* 0x000fc40005000000 */
[C---:B------:R-:W-:Y:S02]  /*4400*/  ISETP.GT.AND P6, PT, R3.reuse, RZ, P6 ;  /* 0x000000ff0300720c */ /* 0x040fe400037c4270 */
[----:B------:R-:W-:Y:S02]  /*4410*/  ISETP.GT.AND P5, PT, R3, 0x1, P5 ;  /* 0x000000010300780c */ /* 0x000fe40002fa4270 */
[----:B------:R-:W-:Y:S01]  /*4420*/  PLOP3.LUT P0, PT, PT, PT, UP5, 0x40, 0x0 ;  /* 0x000000000000781c */ /* 0x000fe20003f0e858 */
[----:B------:R-:W-:Y:S01]  /*4430*/  UISETP.NE.AND UP5, UPT, UR22, URZ, UPT ;  /* 0x0000003f1600728c */ /* 0x000fe2000bfa5270 */
[----:B------:R-:W-:Y:S01]  /*4440*/  PLOP3.LUT P2, PT, PT, PT, UP3, 0x40, 0x0 ;  /* 0x000000000000781c */ /* 0x000fe20003f4e838 */
[----:B------:R-:W-:Y:S01]  /*4450*/  UISETP.NE.AND UP3, UPT, UR24, URZ, UPT ;  /* 0x0000003f1800728c */ /* 0x000fe2000bf65270 */
[----:B------:R-:W-:Y:S02]  /*4460*/  FSEL R127, R82, -INF , !P1 ;  /* 0xff800000527f7808 */ /* 0x000fe40004800000 */
[----:B------:R-:W-:Y:S01]  /*4470*/  PLOP3.LUT P1, PT, PT, PT, UP4, 0x40, 0x0 ;  /* 0x000000000000781c */ /* 0x000fe20003f2e848 */
[----:B------:R-:W-:Y:S01]  /*4480*/  UP2UR UR45, UPR, URZ, 0x8 ;  /* 0x000000083f2d7883 */ /* 0x000fe20008000000 */
[C---:B------:R-:W-:Y:S01]  /*4490*/  ISETP.LT.OR P6, PT, R35.reuse, 0x1, P6 ;  /* 0x000000012300780c */ /* 0x040fe200037c1670 */
[----:B------:R-:W-:Y:S01]  /*44a0*/  UISETP.NE.AND UP3, UPT, UR25, URZ, UPT ;  /* 0x0000003f1900728c */ /* 0x000fe2000bf65270 */
[----:B------:R-:W-:Y:S01]  /*44b0*/  ISETP.LT.OR P5, PT, R35, 0x2, P5 ;  /* 0x000000022300780c */ /* 0x000fe20002fa1670 */
[----:B------:R-:W-:Y:S01]  /*44c0*/  UISETP.NE.AND UP4, UPT, UR23, URZ, UPT ;  /* 0x0000003f1700728c */ /* 0x000fe2000bf85270 */
[----:B------:R-:W-:-:S02]  /*44d0*/  ISETP.GT.AND P0, PT, R3, 0x10, P0 ;  /* 0x000000100300780c */ /* 0x000fc40000704270 */
[C---:B------:R-:W-:Y:S02]  /*44e0*/  ISETP.GT.AND P2, PT, R3.reuse, 0x8, P2 ;  /* 0x000000080300780c */ /* 0x040fe40001744270 */
[----:B------:R-:W-:Y:S02]  /*44f0*/  ISETP.GT.AND P1, PT, R3, 0x9, P1 ;  /* 0x000000090300780c */ /* 0x000fe40000f24270 */
[----:B------:R-:W-:Y:S02]  /*4500*/  FSEL R180, R76, -INF , !P6 ;  /* 0xff8000004cb47808 */ /* 0x000fe40007000000 */
[----:B------:R-:W-:Y:S02]  /*4510*/  FSEL R184, R77, -INF , !P5 ;  /* 0xff8000004db87808 */ /* 0x000fe40006800000 */
[C---:B------:R-:W-:Y:S02]  /*4520*/  ISETP.LT.OR P0, PT, R35.reuse, 0x11, P0 ;  /* 0x000000112300780c */ /* 0x040fe40000701670 */
[----:B------:R-:W-:Y:S01]  /*4530*/  PLOP3.LUT P6, PT, PT, PT, UP6, 0x40, 0x0 ;  /* 0x000000000000781c */ /* 0x000fe20003fce868 */
[----:B------:R-:W-:Y:S01]  /*4540*/  UISETP.NE.AND UP6, UPT, UR21, URZ, UPT ;  /* 0x0000003f1500728c */ /* 0x000fe2000bfc5270 */
[----:B------:R-:W-:Y:S01]  /*4550*/  PLOP3.LUT P5, PT, PT, PT, UP1, 0x40, 0x0 ;  /* 0x000000000000781c */ /* 0x000fe20003fae818 */
[----:B------:R-:W-:Y:S01]  /*4560*/  UISETP.NE.AND UP1, UPT, UR20, URZ, UPT ;  /* 0x0000003f1400728c */ /* 0x000fe2000bf25270 */
[----:B------:R-:W-:-:S02]  /*4570*/  ISETP.LT.OR P2, PT, R35, 0x9, P2 ;  /* 0x000000092300780c */ /* 0x000fc40001741670 */
[----:B------:R-:W-:Y:S02]  /*4580*/  ISETP.LT.OR P1, PT, R35, 0xa, P1 ;  /* 0x0000000a2300780c */ /* 0x000fe40000f21670 */
[----:B------:R-:W-:Y:S02]  /*4590*/  FSEL R41, R68, -INF , !P0 ;  /* 0xff80000044297808 */ /* 0x000fe40004000000 */
[C---:B------:R-:W-:Y:S02]  /*45a0*/  ISETP.GT.AND P6, PT, R3.reuse, 0x11, P6 ;  /* 0x000000110300780c */ /* 0x040fe400037c4270 */
[----:B------:R-:W-:Y:S02]  /*45b0*/  ISETP.GT.AND P5, PT, R3, 0x18, P5 ;  /* 0x000000180300780c */ /* 0x000fe40002fa4270 */
[----:B------:R-:W-:Y:S01]  /*45c0*/  PLOP3.LUT P0, PT, PT, PT, UP3, 0x40, 0x0 ;  /* 0x000000000000781c */ /* 0x000fe20003f0e838 */
[----:B------:R-:W-:Y:S01]  /*45d0*/  UISETP.NE.AND UP3, UPT, UR45, URZ, UPT ;  /* 0x0000003f2d00728c */ /* 0x000fe2000bf65270 */
[----:B------:R-:W-:-:S02]  /*45e0*/  FSEL R183, R72, -INF , !P2 ;  /* 0xff80000048b77808 */ /* 0x000fc40005000000 */
[----:B------:R-:W-:Y:S02]  /*45f0*/  FSEL R44, R73, -INF , !P1 ;  /* 0xff800000492c7808 */ /* 0x000fe40004800000 */
[----:B------:R-:W-:Y:S01]  /*4600*/  PLOP3.LUT P2, PT, PT, PT, UP2, 0x40, 0x0 ;  /* 0x000000000000781c */ /* 0x000fe20003f4e828 */
[----:B------:R-:W-:Y:S01]  /*4610*/  UISETP.NE.AND UP2, UPT, UR19, URZ, UPT ;  /* 0x0000003f1300728c */ /* 0x000fe2000bf45270 */
[----:B------:R-:W-:Y:S01]  /*4620*/  PLOP3.LUT P1, PT, PT, PT, UP0, 0x40, 0x0 ;  /* 0x000000000000781c */ /* 0x000fe20003f2e808 */
[----:B------:R-:W-:Y:S01]  /*4630*/  UISETP.NE.AND UP0, UPT, UR18, URZ, UPT ;  /* 0x0000003f1200728c */ /* 0x000fe2000bf05270 */
[C---:B------:R-:W-:Y:S02]  /*4640*/  ISETP.LT.OR P6, PT, R35.reuse, 0x12, P6 ;  /* 0x000000122300780c */ /* 0x040fe400037c1670 */
[----:B------:R-:W-:Y:S02]  /*4650*/  ISETP.LT.OR P5, PT, R35, 0x19, P5 ;  /* 0x000000192300780c */ /* 0x000fe40002fa1670 */
        /* <DEDUP_REMOVED lines=29> */
[----:B------:R-:W-:Y:S01]  /*4830*/  FSEL R240, R17, -INF , !P5 ;  /* 0xff80000011f07808 */ /* 0x000fe20006800000 */
[----:B------:R-:W1:Y:S01]  /*4840*/  SHFL.IDX PT, R16, R33, 0x3, 0x1c1f ;  /* 0x007c1f0021107f89 */ /* 0x000e6200000e0000 */
        /* <DEDUP_REMOVED lines=8> */
[----:B------:R-:W-:Y:S01]  /*48d0*/  PLOP3.LUT P0, PT, PT, PT, UP1, 0x40, 0x0 ;  /* 0x000000000000781c */ /* 0x000fe20003f0e818 */
[----:B------:R-:W-:Y:S01]  /*48e0*/  UISETP.NE.AND UP1, UPT, UR35, URZ, UPT ;  /* 0x0000003f2300728c */ /* 0x000fe2000bf25270 */
[----:B------:R-:W-:Y:S02]  /*48f0*/  FSEL R136, R60, -INF , !P2 ;  /* 0xff8000003c887808 */ /* 0x000fe40005000000 */
[----:B------:R-:W-:Y:S02]  /*4900*/  FSEL R133, R61, -INF , !P1 ;  /* 0xff8000003d857808 */ /* 0x000fe40004800000 */
[----:B------:R-:W-:Y:S01]  /*4910*/  PLOP3.LUT P2, PT, PT, PT, UP0, 0x40, 0x0 ;  /* 0x000000000000781c */ /* 0x000fe20003f4e808 */
[----:B------:R-:W-:Y:S01]  /*4920*/  UISETP.NE.AND UP0, UPT, UR37, URZ, UPT ;  /* 0x0000003f2500728c */ /* 0x000fe2000bf05270 */
[----:B------:R-:W-:Y:S01]  /*4930*/  PLOP3.LUT P1, PT, PT, PT, UP2, 0x40, 0x0 ;  /* 0x000000000000781c */ /* 0x000fe20003f2e828 */
[----:B------:R-:W-:Y:S01]  /*4940*/  UISETP.NE.AND UP2, UPT, UR36, URZ, UPT ;  /* 0x0000003f2400728c */ /* 0x000fe2000bf45270 */
[----:B------:R-:W-:-:S02]  /*4950*/  ISETP.GT.AND P0, PT, R3, 0x49, P0 ;  /* 0x000000490300780c */ /* 0x000fc40000704270 */
[C---:B------:R-:W-:Y:S02]  /*4960*/  ISETP.GT.AND P6, PT, R3.reuse, 0x39, P6 ;  /* 0x000000390300780c */ /* 0x040fe400037c4270 */
        /* <DEDUP_REMOVED lines=8> */
[----:B------:R-:W-:Y:S01]  /*49f0*/  FSEL R174, R9, -INF , !P0 ;  /* 0xff80000009ae7808 */ /* 0x000fe20004000000 */
[----:B-1----:R-:W-:Y:S01]  /*4a00*/  IMAD.IADD R9, R24, 0x1, R16 ;  /* 0x0000000118097824 */ /* 0x002fe200078e0210 */
[----:B------:R-:W-:Y:S02]  /*4a10*/  PLOP3.LUT P0, PT, PT, PT, UP0, 0x40, 0x0 ;  /* 0x000000000000781c */ /* 0x000fe40003f0e808 */
[----:B------:R-:W-:-:S02]  /*4a20*/  FSEL R124, R13, -INF , !P6 ;  /* 0xff8000000d7c7808 */ /* 0x000fc40007000000 */
[----:B------:R-:W-:Y:S02]  /*4a30*/  FSEL R156, R56, -INF , !P5 ;  /* 0xff800000389c7808 */ /* 0x000fe40006800000 */
[----:B------:R-:W-:Y:S02]  /*4a40*/  FSEL R157, R57, -INF , !P2 ;  /* 0xff800000399d7808 */ /* 0x000fe40005000000 */
[----:B------:R-:W-:Y:S01]  /*4a50*/  FSEL R159, R8, -INF , !P1 ;  /* 0xff800000089f7808 */ /* 0x000fe20004800000 */
[----:B------:R-:W-:Y:S01]  /*4a60*/  IMAD.IADD R8, R32, 0x1, R16 ;  /* 0x0000000120087824 */ /* 0x000fe200078e0210 */
[----:B------:R-:W-:Y:S02]  /*4a70*/  PLOP3.LUT P6, PT, PT, PT, UP6, 0x40, 0x0 ;  /* 0x000000000000781c */ /* 0x000fe40003fce868 */
[----:B------:R-:W-:Y:S02]  /*4a80*/  PLOP3.LUT P5, PT, PT, PT, UP5, 0x40, 0x0 ;  /* 0x000000000000781c */ /* 0x000fe40003fae858 */
[----:B------:R-:W-:-:S02]  /*4a90*/  PLOP3.LUT P2, PT, PT, PT, UP4, 0x40, 0x0 ;  /* 0x000000000000781c */ /* 0x000fc40003f4e848 */
[----:B------:R-:W-:Y:S02]  /*4aa0*/  PLOP3.LUT P1, PT, PT, PT, UP3, 0x40, 0x0 ;  /* 0x000000000000781c */ /* 0x000fe40003f2e838 */
[C---:B------:R-:W-:Y:S02]  /*4ab0*/  ISETP.GT.AND P6, PT, R3.reuse, 0x50, P6 ;  /* 0x000000500300780c */ /* 0x040fe400037c4270 */
[C---:B------:R-:W-:Y:S02]  /*4ac0*/  ISETP.GT.AND P5, PT, R3.reuse, 0x51, P5 ;  /* 0x000000510300780c */ /* 0x040fe40002fa4270 */
[C---:B------:R-:W-:Y:S02]  /*4ad0*/  ISETP.GT.AND P2, PT, R3.reuse, 0x58, P2 ;  /* 0x000000580300780c */ /* 0x040fe40001744270 */
[----:B------:R-:W-:Y:S02]  /*4ae0*/  ISETP.GT.AND P1, PT, R3, 0x59, P1 ;  /* 0x000000590300780c */ /* 0x000fe40000f24270 */
        /* <DEDUP_REMOVED lines=22> */
.L_x_165:
[----:B------:R-:W-:-:S04]  /*4c50*/  MOV R3, c[0x0][0x32c] ;  /* 0x0000cb0000037a02 */ /* 0x000fc80000000f00 */
[----:B------:R-:W-:-:S13]  /*4c60*/  ISETP.NE.AND P0, PT, R3, 0x1, PT ;  /* 0x000000010300780c */ /* 0x000fda0003f05270 */
[----:B------:R-:W-:-:S05]  /*4c70*/  @P0 IMAD.HI.U32 R3, R16, c[0x0][0x330], RZ ;  /* 0x0000cc0010030a27 */ /* 0x000fca00078e00ff */
[----:B------:R-:W-:Y:S02]  /*4c80*/  @P0 SHF.R.U32.HI R16, RZ, c[0x0][0x334], R3 ;  /* 0x0000cd00ff100a19 */ /* 0x000fe40000011603 */
.L_x_166:
[----:B------:R-:W-:Y:S05]  /*4c90*/  BSYNC B0 ;  /* 0x0000000000007941 */ /* 0x000fea0003800000 */
.L_x_164:
[----:B------:R-:W-:-:S05]  /*4ca0*/  IMAD R16, R16, c[0x0][0x32c], R2 ;  /* 0x0000cb0010107a24 */ /* 0x000fca00078e0202 */
[----:B------:R-:W-:Y:S02]  /*4cb0*/  IADD3 R2, R16, c[0x0][0x32c], RZ ;  /* 0x0000cb0010027a10 */ /* 0x000fe40007ffe0ff */
[----:B------:R-:W-:Y:S02]  /*4cc0*/  IMNMX R9, R9, R16, !PT ;  /* 0x0000001009097217 */ /* 0x000fe40007800200 */
[----:B------:R-:W-:Y:S02]  /*4cd0*/  IMNMX R8, R8, R2, PT ;  /* 0x0000000208087217 */ /* 0x000fe40003800200 */
.L_x_163:
[----:B------:R-:W-:Y:S01]  /*4ce0*/  FMNMX.FTZ R3, R128, R129, !PT ;  /* 0x0000008180037209 */ /* 0x000fe20007810000 */
[----:B------:R-:W-:Y:S01]  /*4cf0*/  UP2UR UR35, UPR, URZ, 0x40 ;  /* 0x000000403f237883 */ /* 0x000fe20008000000 */
[----:B------:R-:W-:Y:S01]  /*4d00*/  FMNMX.FTZ R2, R130, R131, !PT ;  /* 0x0000008382027209 */ /* 0x000fe20007810000 */
[----:B------:R-:W-:Y:S01]  /*4d10*/  UISETP.NE.AND UP6, UPT, UR34, URZ, UPT ;  /* 0x0000003f2200728c */ /* 0x000fe2000bfc5270 */
        /* <DEDUP_REMOVED lines=25> */
[----:B------:R-:W-:Y:S01]  /*4eb0*/  IMAD.SHL.U32 R225, R5, 0x2, RZ ;  /* 0x0000000205e17824 */ /* 0x000fe200078e00ff */
[----:B------:R-:W-:Y:S01]  /*4ec0*/  FMNMX.FTZ R2, R49, R2, !PT ;  /* 0x0000000231027209 */ /* 0x000fe20007810000 */
[----:B------:R-:W-:Y:S01]  /*4ed0*/  UIADD3 UR6, UR6, -0x2, URZ ;  /* 0xfffffffe06067890 */ /* 0x000fe2000fffe03f */
[----:B------:R-:W-:Y:S01]  /*4ee0*/  FMNMX.FTZ R3, R113, R3, !PT ;  /* 0x0000000371037209 */ /* 0x000fe20007810000 */
[--C-:B------:R-:W-:Y:S01]  /*4ef0*/  IMAD R219, R4, 0x2, R225.reuse ;  /* 0x0000000204db7824 */ /* 0x100fe200078e02e1 */
[----:B------:R-:W-:Y:S01]  /*4f00*/  FMNMX.FTZ R2, R48, R2, !PT ;  /* 0x0000000230027209 */ /* 0x000fe20007810000 */
[----:B------:R-:W-:Y:S01]  /*4f10*/  IMAD R220, R0, 0x2, R225 ;  /* 0x0000000200dc7824 */ /* 0x000fe200078e02e1 */
[----:B------:R-:W-:Y:S01]  /*4f20*/  FMNMX.FTZ R3, R6, R3, !PT ;  /* 0x0000000306037209 */ /* 0x000fe20007810000 */
[----:B------:R-:W-:Y:S01]  /*4f30*/  IMAD R218, R0, 0x2, R219 ;  /* 0x0000000200da7824 */ /* 0x000fe200078e02db */
[----:B------:R-:W-:Y:S01]  /*4f40*/  FMNMX.FTZ R2, R96, R2, !PT ;  /* 0x0000000260027209 */ /* 0x000fe20007810000 */
[----:B------:R-:W-:Y:S01]  /*4f50*/  LDSM.16.MT88.4 R92, [R225+0x900] ;  /* 0x00090000e15c783b */ /* 0x000fe20000004200 */
[----:B------:R-:W-:-:S02]  /*4f60*/  FMNMX.FTZ R3, R46, R3, !PT ;  /* 0x000000032e037209 */ /* 0x000fc40007810000 */
[----:B------:R-:W-:Y:S01]  /*4f70*/  FMNMX.FTZ R2, R47, R2, !PT ;  /* 0x000000022f027209 */ /* 0x000fe20007810000 */
[----:B------:R-:W-:Y:S01]  /*4f80*/  LDSM.16.MT88.4 R36, [R220+0x100] ;  /* 0x00010000dc24783b */ /* 0x000fe20000004200 */
[----:B------:R-:W-:Y:S02]  /*4f90*/  FMNMX.FTZ R3, R45, R3, !PT ;  /* 0x000000032d037209 */ /* 0x000fe40007810000 */
[----:B------:R-:W-:Y:S01]  /*4fa0*/  FMNMX.FTZ R2, R187, R2, !PT ;  /* 0x00000002bb027209 */ /* 0x000fe20007810000 */
[----:B------:R-:W-:Y:S01]  /*4fb0*/  LDSM.16.MT88.4 R88, [R220+0x900] ;  /* 0x00090000dc58783b */ /* 0x000fe20000004200 */
[----:B------:R-:W-:Y:S02]  /*4fc0*/  FMNMX.FTZ R3, R188, R3, !PT ;  /* 0x00000003bc037209 */ /* 0x000fe40007810000 */
[----:B------:R-:W-:Y:S01]  /*4fd0*/  FMNMX.FTZ R2, R170, R2, !PT ;  /* 0x00000002aa027209 */ /* 0x000fe20007810000 */
[----:B------:R-:W-:Y:S01]  /*4fe0*/  LDSM.16.MT88.4 R80, [R219+0x900] ;  /* 0x00090000db50783b */ /* 0x000fe20000004200 */
        /* <DEDUP_REMOVED lines=20> */
[----:B------:R-:W-:Y:S01]  /*5130*/  PLOP3.LUT P5, PT, PT, PT, UP6, 0x40, 0x0 ;  /* 0x000000000000781c */ /* 0x000fe20003fae868 */
[----:B------:R-:W1:Y:S01]  /*5140*/  SHFL.BFLY PT, R13, R3, 0x2, 0x1f ;  /* 0x0c401f00030d7f89 */ /* 0x000e6200000e0000 */
[----:B------:R-:W-:Y:S01]  /*5150*/  PLOP3.LUT P2, PT, PT, PT, UP5, 0x40, 0x0 ;  /* 0x000000000000781c */ /* 0x000fe20003f4e858 */
[----:B------:R-:W-:Y:S01]  /*5160*/  UISETP.NE.AND UP6, UPT, UR35, URZ, UPT ;  /* 0x0000003f2300728c */ /* 0x000fe2000bfc5270 */
[----:B------:R-:W-:Y:S01]  /*5170*/  PLOP3.LUT P1, PT, PT, PT, UP2, 0x40, 0x0 ;  /* 0x000000000000781c */ /* 0x000fe20003f2e828 */
[----:B------:R-:W2:Y:S01]  /*5180*/  SHFL.BFLY PT, R12, R2, 0x2, 0x1f ;  /* 0x0c401f00020c7f89 */ /* 0x000ea200000e0000 */
[----:B------:R-:W-:Y:S01]  /*5190*/  PLOP3.LUT P0, PT, PT, PT, UP1, 0x40, 0x0 ;  /* 0x000000000000781c */ /* 0x000fe20003f0e818 */
[----:B------:R-:W-:Y:S01]  /*51a0*/  UISETP.NE.AND UP2, UPT, UR27, URZ, UPT ;  /* 0x0000003f1b00728c */ /* 0x000fe2000bf45270 */
[----:B------:R-:W-:Y:S01]  /*51b0*/  PLOP3.LUT P6, PT, PT, PT, UP0, 0x40, 0x0 ;  /* 0x000000000000781c */ /* 0x000fe20003fce808 */
[----:B------:R-:W-:Y:S01]  /*51c0*/  UISETP.NE.AND UP1, UPT, UR26, URZ, UPT ;  /* 0x0000003f1a00728c */ /* 0x000fe2000bf25270 */
[C---:B------:R-:W-:Y:S01]  /*51d0*/  ISETP.GT.AND P5, PT, R9.reuse, RZ, P5 ;  /* 0x000000ff0900720c */ /* 0x040fe20002fa4270 */
[----:B------:R-:W-:Y:S01]  /*51e0*/  UISETP.NE.AND UP0, UPT, UR25, URZ, UPT ;  /* 0x0000003f1900728c */ /* 0x000fe2000bf05270 */
[C---:B------:R-:W-:Y:S01]  /*51f0*/  ISETP.GT.AND P2, PT, R9.reuse, 0x1, P2 ;  /* 0x000000010900780c */ /* 0x040fe20001744270 */
[----:B------:R-:W-:Y:S01]  /*5200*/  UISETP.NE.AND UP5, UPT, UR34, URZ, UPT ;  /* 0x0000003f2200728c */ /* 0x000fe2000bfa5270 */
[----:B------:R-:W-:-:S02]  /*5210*/  ISETP.GT.AND P1, PT, R9, 0x8, P1 ;  /* 0x000000080900780c */ /* 0x000fc40000f24270 */
[C---:B------:R-:W-:Y:S02]  /*5220*/  ISETP.GT.AND P0, PT, R9.reuse, 0x9, P0 ;  /* 0x000000090900780c */ /* 0x040fe40000704270 */
[----:B------:R-:W-:Y:S02]  /*5230*/  ISETP.GT.AND P6, PT, R9, 0x10, P6 ;  /* 0x000000100900780c */ /* 0x000fe400037c4270 */
[C---:B------:R-:W-:Y:S02]  /*5240*/  ISETP.LT.OR P5, PT, R8.reuse, 0x1, P5 ;  /* 0x000000010800780c */ /* 0x040fe40002fa1670 */
[C---:B------:R-:W-:Y:S02]  /*5250*/  ISETP.LT.OR P2, PT, R8.reuse, 0x2, P2 ;  /* 0x000000020800780c */ /* 0x040fe40001741670 */
[----:B------:R-:W-:Y:S02]  /*5260*/  ISETP.LT.OR P1, PT, R8, 0x9, P1 ;  /* 0x000000090800780c */ /* 0x000fe40000f21670 */
[----:B-1----:R-:W-:-:S02]  /*5270*/  FMNMX.FTZ R13, R3, R13, !PT ;  /* 0x0000000d030d7209 */ /* 0x002fc40007810000 */
[C---:B------:R-:W-:Y:S02]  /*5280*/  ISETP.LT.OR P0, PT, R8.reuse, 0xa, P0 ;  /* 0x0000000a0800780c */ /* 0x040fe40000701670 */
[----:B------:R-:W-:Y:S01]  /*5290*/  ISETP.LT.OR P6, PT, R8, 0x11, P6 ;  /* 0x000000110800780c */ /* 0x000fe200037c1670 */
[----:B------:R-:W1:Y:S01]  /*52a0*/  SHFL.BFLY PT, R3, R13, 0x1, 0x1f ;  /* 0x0c201f000d037f89 */ /* 0x000e6200000e0000 */
[----:B------:R-:W-:Y:S02]  /*52b0*/  FSEL R43, R78, -INF , !P5 ;  /* 0xff8000004e2b7808 */ /* 0x000fe40006800000 */
[----:B------:R-:W-:Y:S02]  /*52c0*/  FSEL R42, R79, -INF , !P2 ;  /* 0xff8000004f2a7808 */ /* 0x000fe40005000000 */
[----:B------:R-:W-:Y:S01]  /*52d0*/  FSEL R40, R74, -INF , !P1 ;  /* 0xff8000004a287808 */ /* 0x000fe20004800000 */
[----:B------:R-:W-:Y:S01]  /*52e0*/  LDSM.16.MT88.4 R76, [R218+0x900] ;  /* 0x00090000da4c783b */ /* 0x000fe20000004200 */
[----:B------:R-:W-:-:S02]  /*52f0*/  FSEL R35, R75, -INF , !P0 ;  /* 0xff8000004b237808 */ /* 0x000fc40004000000 */
[----:B--2---:R-:W-:Y:S01]  /*5300*/  FMNMX.FTZ R12, R2, R12, !PT ;  /* 0x0000000c020c7209 */ /* 0x004fe20007810000 */
[----:B------:R-:W-:Y:S01]  /*5310*/  LDSM.16.MT88.4 R72, [R218+0x1100] ;  /* 0x00110000da48783b */ /* 0x000fe20000004200 */
        /* <DEDUP_REMOVED lines=8> */
[----:B------:R-:W-:Y:S01]  /*53a0*/  FSEL R33, R70, -INF , !P6 ;  /* 0xff80000046217808 */ /* 0x000fe20007000000 */
        /* <DEDUP_REMOVED lines=11> */
[----:B------:R-:W-:Y:S02]  /*5460*/  ISETP.LT.OR P0, PT, R8, 0x21, P0 ;  /* 0x000000210800780c */ /* 0x000fe40000701670 */
[----:B------:R-:W-:Y:S02]  /*5470*/  FMNMX.FTZ R0, R180, R184, !PT ;  /* 0x000000b8b4007209 */ /* 0x000fe40007810000 */
[----:B------:R-:W-:Y:S02]  /*5480*/  ISETP.LT.OR P6, PT, R8, 0x22, P6 ;  /* 0x000000220800780c */ /* 0x000fe400037c1670 */
[----:B------:R-:W-:Y:S02]  /*5490*/  FSEL R32, R71, -INF , !P5 ;  /* 0xff80000047207808 */ /* 0x000fe40006800000 */
[----:B------:R-:W-:Y:S01]  /*54a0*/  FSEL R27, R22, -INF , !P2 ;  /* 0xff800000161b7808 */ /* 0x000fe20005000000 */
[----:B------:R-:W-:Y:S01]  /*54b0*/  LDSM.16.MT88.4 R68, [R225+0x1900] ;  /* 0x00190000e144783b */ /* 0x000fe20000004200 */
[----:B------:R-:W-:-:S02]  /*54c0*/  FSEL R24, R23, -INF , !P1 ;  /* 0xff80000017187808 */ /* 0x000fc40004800000 */
[----:B------:R-:W-:Y:S01]  /*54d0*/  FSEL R247, R66, -INF , !P0 ;  /* 0xff80000042f77808 */ /* 0x000fe20004000000 */
[----:B------:R-:W-:Y:S01]  /*54e0*/  LDSM.16.MT88.4 R20, [R218+0x100] ;  /* 0x00010000da14783b */ /* 0x000fe20000004200 */
[----:B------:R-:W-:Y:S01]  /*54f0*/  PLOP3.LUT P5, PT, PT, PT, UP3, 0x40, 0x0 ;  /* 0x000000000000781c */ /* 0x000fe20003fae838 */
[----:B------:R-:W-:Y:S01]  /*5500*/  UISETP.NE.AND UP3, UPT, UR19, URZ, UPT ;  /* 0x0000003f1300728c */ /* 0x000fe2000bf65270 */
[----:B------:R-:W-:Y:S01]  /*5510*/  PLOP3.LUT P2, PT, PT, PT, UP2, 0x40, 0x0 ;  /* 0x000000000000781c */ /* 0x000fe20003f4e828 */
[----:B------:R-:W-:Y:S01]  /*5520*/  UISETP.NE.AND UP2, UPT, UR18, URZ, UPT ;  /* 0x0000003f1200728c */ /* 0x000fe2000bf45270 */
[----:B------:R-:W-:Y:S01]  /*5530*/  PLOP3.LUT P1, PT, PT, PT, UP1, 0x40, 0x0 ;  /* 0x000000000000781c */ /* 0x000fe20003f2e818 */
[----:B------:R-:W-:Y:S01]  /*5540*/  UISETP.NE.AND UP1, UPT, UR16, URZ, UPT ;  /* 0x0000003f1000728c */ /* 0x000fe2000bf25270 */
[----:B------:R-:W-:Y:S01]  /*5550*/  PLOP3.LUT P0, PT, PT, PT, UP0, 0x40, 0x0 ;  /* 0x000000000000781c */ /* 0x000fe20003f0e808 */
[----:B------:R-:W-:Y:S01]  /*5560*/  UISETP.NE.AND UP0, UPT, UR17, URZ, UPT ;  /* 0x0000003f1100728c */ /* 0x000fe2000bf05270 */
[----:B------:R-:W-:-:S02]  /*5570*/  FMNMX.FTZ R0, R183, R0, !PT ;  /* 0x00000000b7007209 */ /* 0x000fc40007810000 */
[----:B------:R-:W-:Y:S01]  /*5580*/  FSEL R246, R67, -INF , !P6 ;  /* 0xff80000043f67808 */ /* 0x000fe20007000000 */
[----:B------:R-:W-:Y:S01]  /*5590*/  ULDC.64 UR16, c[0x0][0x2c8] ;  /* 0x0000b20000107ab9 */ /* 0x000fe20000000a00 */
[----:B------:R-:W-:Y:S01]  /*55a0*/  PLOP3.LUT P6, PT, PT, PT, UP4, 0x40, 0x0 ;  /* 0x000000000000781c */ /* 0x000fe20003fce848 */
[----:B------:R-:W-:Y:S01]  /*55b0*/  UISETP.NE.AND UP4, UPT, UR33, URZ, UPT ;  /* 0x0000003f2100728c */ /* 0x000fe2000bf85270 */
[C---:B------:R-:W-:Y:S01]  /*55c0*/  ISETP.GT.AND P5, PT, R9.reuse, 0x28, P5 ;  /* 0x000000280900780c */ /* 0x040fe20002fa4270 */
[----:B------:R-:W-:Y:S01]  /*55d0*/  LDSM.16.MT88.4 R64, [R220+0x1900] ;  /* 0x00190000dc40783b */ /* 0x000fe20000004200 */
[C---:B------:R-:W-:Y:S01]  /*55e0*/  ISETP.GT.AND P2, PT, R9.reuse, 0x29, P2 ;  /* 0x000000290900780c */ /* 0x040fe20001744270 */
[----:B------:R-:W-:Y:S01]  /*55f0*/  UIMAD.WIDE.U32 UR18, UR14, UR16, URZ ;  /* 0x000000100e1272a5 */ /* 0x000fe2000f8e003f */
[C---:B------:R-:W-:Y:S02]  /*5600*/  ISETP.GT.AND P1, PT, R9.reuse, 0x30, P1 ;  /* 0x000000300900780c */ /* 0x040fe40000f24270 */
[----:B------:R-:W-:-:S02]  /*5610*/  ISETP.GT.AND P0, PT, R9, 0x31, P0 ;  /* 0x000000310900780c */ /* 0x000fc40000704270 */
[----:B------:R-:W-:Y:S02]  /*5620*/  FMNMX.FTZ R0, R44, R0, !PT ;  /* 0x000000002c007209 */ /* 0x000fe40007810000 */
[----:B------:R-:W-:Y:S02]  /*5630*/  ISETP.GT.AND P6, PT, R9, 0x38, P6 ;  /* 0x000000380900780c */ /* 0x000fe400037c4270 */
[C---:B------:R-:W-:Y:S02]  /*5640*/  ISETP.LT.OR P5, PT, R8.reuse, 0x29, P5 ;  /* 0x000000290800780c */ /* 0x040fe40002fa1670 */
[C---:B------:R-:W-:Y:S02]  /*5650*/  ISETP.LT.OR P2, PT, R8.reuse, 0x2a, P2 ;  /* 0x0000002a0800780c */ /* 0x040fe40001741670 */
[C---:B------:R-:W-:Y:S02]  /*5660*/  ISETP.LT.OR P1, PT, R8.reuse, 0x31, P1 ;  /* 0x000000310800780c */ /* 0x040fe40000f21670 */
[----:B------:R-:W-:-:S02]  /*5670*/  ISETP.LT.OR P0, PT, R8, 0x32, P0 ;  /* 0x000000320800780c */ /* 0x000fc40000701670 */
[----:B------:R-:W-:Y:S02]  /*5680*/  FMNMX.FTZ R0, R41, R0, !PT ;  /* 0x0000000029007209 */ /* 0x000fe40007810000 */
[----:B-1----:R-:W-:Y:S02]  /*5690*/  FMNMX.FTZ R3, R13, R3, !PT ;  /* 0x000000030d037209 */ /* 0x002fe40007810000 */
[----:B------:R-:W-:Y:S02]  /*56a0*/  ISETP.LT.OR P6, PT, R8, 0x39, P6 ;  /* 0x000000390800780c */ /* 0x000fe400037c1670 */
[----:B------:R-:W-:Y:S01]  /*56b0*/  FSEL R245, R18, -INF , !P5 ;  /* 0xff80000012f57808 */ /* 0x000fe20006800000 */
[----:B------:R-:W-:Y:S01]  /*56c0*/  FMUL.FTZ R239, R3, c[0x0][0x2d0] ;  /* 0x0000b40003ef7a20 */ /* 0x000fe20000410000 */
[----:B------:R-:W-:Y:S02]  /*56d0*/  FSEL R244, R19, -INF , !P2 ;  /* 0xff80000013f47808 */ /* 0x000fe40005000000 */
[----:B------:R-:W-:Y:S01]  /*56e0*/  FSEL R138, R62, -INF , !P1 ;  /* 0xff8000003e8a7808 */ /* 0x000fe20004800000 */
[----:B------:R-:W-:Y:S01]  /*56f0*/  LDSM.16.MT88.4 R16, [R225+0x100] ;  /* 0x00010000e110783b */ /* 0x000fe20000004200 */
[----:B------:R-:W-:-:S02]  /*5700*/  FSEL R204, R63, -INF , !P0 ;  /* 0xff8000003fcc7808 */ /* 0x000fc40004000000 */
[----:B------:R-:W-:Y:S01]  /*5710*/  PLOP3.LUT P5, PT, PT, PT, UP3, 0x40, 0x0 ;  /* 0x000000000000781c */ /* 0x000fe20003fae838 */
[----:B------:R-:W-:Y:S01]  /*5720*/  UISETP.NE.AND UP3, UPT, UR28, URZ, UPT ;  /* 0x0000003f1c00728c */ /* 0x000fe2000bf65270 */
[----:B------:R-:W-:Y:S01]  /*5730*/  PLOP3.LUT P2, PT, PT, PT, UP2, 0x40, 0x0 ;  /* 0x000000000000781c */ /* 0x000fe20003f4e828 */
[----:B------:R-:W-:Y:S01]  /*5740*/  LDSM.16.MT88.4 R60, [R219+0x1900] ;  /* 0x00190000db3c783b */ /* 0x000fe20000004200 */
[----:B------:R-:W-:Y:S01]  /*5750*/  PLOP3.LUT P1, PT, PT, PT, UP0, 0x40, 0x0 ;  /* 0x000000000000781c */ /* 0x000fe20003f2e808 */
[----:B------:R-:W-:Y:S01]  /*5760*/  UISETP.NE.AND UP2, UPT, UR29, URZ, UPT ;  /* 0x0000003f1d00728c */ /* 0x000fe2000bf45270 */
[----:B------:R-:W-:Y:S01]  /*5770*/  PLOP3.LUT P0, PT, PT, PT, UP1, 0x40, 0x0 ;  /* 0x000000000000781c */ /* 0x000fe20003f0e818 */
[----:B------:R-:W-:Y:S01]  /*5780*/  UISETP.NE.AND UP1, UPT, UR15, URZ, UPT ;  /* 0x0000003f0f00728c */ /* 0x000fe2000bf25270 */
[----:B------:R-:W-:Y:S01]  /*5790*/  FMNMX.FTZ R0, R34, R0, !PT ;  /* 0x0000000022007209 */ /* 0x000fe20007810000 */
[----:B------:R-:W-:Y:S01]  /*57a0*/  UISETP.NE.AND UP0, UPT, UR32, URZ, UPT ;  /* 0x0000003f2000728c */ /* 0x000fe2000bf05270 */
[----:B--2---:R-:W-:-:S02]  /*57b0*/  FMNMX.FTZ R2, R12, R2, !PT ;  /* 0x000000020c027209 */ /* 0x004fc40007810000 */
[----:B------:R-:W-:Y:S02]  /*57c0*/  FSEL R203, R14, -INF , !P6 ;  /* 0xff8000000ecb7808 */ /* 0x000fe40007000000 */
[----:B------:R-:W-:Y:S01]  /*57d0*/  FSETP.NEU.FTZ.AND P6, PT, R3, -INF , PT ;  /* 0xff8000000300780b */ /* 0x000fe20003fdd000 */
[----:B------:R-:W-:Y:S01]  /*57e0*/  FMUL.FTZ R207, R2, c[0x0][0x2d0] ;  /* 0x0000b40002cf7a20 */ /* 0x000fe20000410000 */
[C---:B------:R-:W-:Y:S01]  /*57f0*/  ISETP.GT.AND P5, PT, R9.reuse, 0x39, P5 ;  /* 0x000000390900780c */ /* 0x040fe20002fa4270 */
[----:B------:R-:W-:Y:S01]  /*5800*/  @UP2 UMOV UR15, UR19 ;  /* 0x00000013000f2c82 */ /* 0x000fe20008000000 */
[C---:B------:R-:W-:Y:S01]  /*5810*/  ISETP.GT.AND P2, PT, R9.reuse, 0x40, P2 ;  /* 0x000000400900780c */ /* 0x040fe20001744270 */
[----:B------:R-:W-:Y:S01]  /*5820*/  @UP2 USHF.R.U32.HI UR14, URZ, UR17, UR15 ;  /* 0x000000113f0e2299 */ /* 0x000fe2000801160f */
[C---:B------:R-:W-:Y:S02]  /*5830*/  ISETP.GT.AND P1, PT, R9.reuse, 0x41, P1 ;  /* 0x000000410900780c */ /* 0x040fe40000f24270 */
[----:B------:R-:W-:Y:S01]  /*5840*/  ISETP.GT.AND P0, PT, R9, 0x48, P0 ;  /* 0x000000480900780c */ /* 0x000fe20000704270 */
[----:B------:R-:W-:Y:S01]  /*5850*/  UIADD3 UR14, UR13, UR14, URZ ;  /* 0x0000000e0d0e7290 */ /* 0x000fe2000fffe03f */
[----:B------:R-:W-:-:S02]  /*5860*/  FMNMX.FTZ R0, R26, R0, !PT ;  /* 0x000000001a007209 */ /* 0x000fc40007810000 */
[----:B------:R-:W-:Y:S01]  /*5870*/  FSEL R239, R239, RZ, P6 ;  /* 0x000000ffefef7208 */ /* 0x000fe20003000000 */
[----:B------:R-:W-:Y:S01]  /*5880*/  ULDC UR13, c[0x0][0x328] ;  /* 0x0000ca00000d7ab9 */ /* 0x000fe20000000800 */
[----:B------:R-:W-:Y:S01]  /*5890*/  FSETP.NEU.FTZ.AND P6, PT, R2, -INF , PT ;  /* 0xff8000000200780b */ /* 0x000fe20003fdd000 */
[----:B------:R-:W-:Y:S01]  /*58a0*/  UIADD3 UR13, UR14, UR13, URZ ;  /* 0x0000000d0e0d7290 */ /* 0x000fe2000fffe03f */
[C---:B------:R-:W-:Y:S01]  /*58b0*/  ISETP.LT.OR P5, PT, R8.reuse, 0x3a, P5 ;  /* 0x0000003a0800780c */ /* 0x040fe20002fa1670 */
[--C-:B------:R-:W-:Y:S01]  /*58c0*/  FFMA.FTZ R142, R29, c[0x0][0x2d0], -R239.reuse ;  /* 0x0000b4001d8e7a23 */ /* 0x100fe200000108ef */
[----:B------:R-:W-:Y:S01]  /*58d0*/  ISETP.LT.OR P2, PT, R8, 0x41, P2 ;  /* 0x000000410800780c */ /* 0x000fe20001741670 */
[--C-:B------:R-:W-:Y:S01]  /*58e0*/  FFMA.FTZ R108, R28, c[0x0][0x2d0], -R239.reuse ;  /* 0x0000b4001c6c7a23 */ /* 0x100fe200000108ef */
[----:B------:R-:W-:Y:S01]  /*58f0*/  ISETP.LT.OR P1, PT, R8, 0x42, P1 ;  /* 0x000000420800780c */ /* 0x000fe20000f21670 */
[--C-:B------:R-:W-:Y:S01]  /*5900*/  FFMA.FTZ R166, R128, c[0x0][0x2d0], -R239.reuse ;  /* 0x0000b40080a67a23 */ /* 0x100fe200000108ef */
[----:B------:R-:W-:Y:S01]  /*5910*/  ISETP.LT.OR P0, PT, R8, 0x49, P0 ;  /* 0x000000490800780c */ /* 0x000fe20000701670 */
[--C-:B------:R-:W-:Y:S01]  /*5920*/  FFMA.FTZ R143, R129, c[0x0][0x2d0], -R239.reuse ;  /* 0x0000b400818f7a23 */ /* 0x100fe200000108ef */
[----:B------:R-:W-:Y:S01]  /*5930*/  FMNMX.FTZ R0, R25, R0, !PT ;  /* 0x0000000019007209 */ /* 0x000fe20007810000 */
[----:B------:R-:W-:Y:S01]  /*5940*/  MUFU.EX2 R142, R142 ;  /* 0x0000008e008e7308 */ /* 0x000fe20000000800 */
[----:B------:R-:W-:Y:S01]  /*5950*/  FSEL R207, R207, RZ, P6 ;  /* 0x000000ffcfcf7208 */ /* 0x000fe20003000000 */
[--C-:B------:R-:W-:Y:S01]  /*5960*/  FFMA.FTZ R167, R120, c[0x0][0x2d0], -R239.reuse ;  /* 0x0000b40078a77a23 */ /* 0x100fe200000108ef */
[----:B------:R-:W-:Y:S01]  /*5970*/  FSEL R201, R15, -INF , !P5 ;  /* 0xff8000000fc97808 */ /* 0x000fe20006800000 */
[----:B------:R-:W-:Y:S01]  /*5980*/  FFMA.FTZ R111, R121, c[0x0][0x2d0], -R239 ;  /* 0x0000b400796f7a23 */ /* 0x000fe200000108ef */
[----:B------:R-:W-:Y:S01]  /*5990*/  FSEL R177, R58, -INF , !P2 ;  /* 0xff8000003ab17808 */ /* 0x000fe20005000000 */
[--C-:B------:R-:W-:Y:S01]  /*59a0*/  FFMA.FTZ R109, R31, c[0x0][0x2d0], -R207.reuse ;  /* 0x0000b4001f6d7a23 */ /* 0x100fe200000108cf */
[----:B------:R-:W-:Y:S01]  /*59b0*/  FSEL R178, R59, -INF , !P1 ;  /* 0xff8000003bb27808 */ /* 0x000fe20004800000 */
[--C-:B------:R-:W-:Y:S01]  /*59c0*/  FFMA.FTZ R110, R30, c[0x0][0x2d0], -R207.reuse ;  /* 0x0000b4001e6e7a23 */ /* 0x100fe200000108cf */
[----:B------:R-:W-:Y:S01]  /*59d0*/  FSEL R179, R10, -INF , !P0 ;  /* 0xff8000000ab37808 */ /* 0x000fe20004000000 */
[----:B------:R-:W-:Y:S01]  /*59e0*/  LDSM.16.MT88.4 R28, [R219+0x100] ;  /* 0x00010000db1c783b */ /* 0x000fe20000004200 */
[----:B------:R-:W-:Y:S01]  /*59f0*/  FMNMX.FTZ R0, R243, R0, !PT ;  /* 0x00000000f3007209 */ /* 0x000fe20007810000 */
[--C-:B------:R-:W-:Y:S01]  /*5a00*/  FFMA.FTZ R141, R130, c[0x0][0x2d0], -R207.reuse ;  /* 0x0000b400828d7a23 */ /* 0x100fe200000108cf */
[----:B------:R-:W-:Y:S01]  /*5a10*/  PLOP3.LUT P6, PT, PT, PT, UP1, 0x40, 0x0 ;  /* 0x000000000000781c */ /* 0x000fe20003fce818 */
[--C-:B------:R-:W-:Y:S01]  /*5a20*/  FFMA.FTZ R140, R131, c[0x0][0x2d0], -R207.reuse ;  /* 0x0000b400838c7a23 */ /* 0x100fe200000108cf */
[----:B------:R-:W-:Y:S01]  /*5a30*/  PLOP3.LUT P5, PT, PT, PT, UP6, 0x40, 0x0 ;  /* 0x000000000000781c */ /* 0x000fe20003fae868 */
[----:B------:R-:W-:Y:S01]  /*5a40*/  MUFU.EX2 R166, R166 ;  /* 0x000000a600a67308 */ /* 0x000fe20000000800 */
[----:B------:R-:W-:Y:S01]  /*5a50*/  PLOP3.LUT P2, PT, PT, PT, UP5, 0x40, 0x0 ;  /* 0x000000000000781c */ /* 0x000fe20003f4e858 */
[----:B------:R-:W-:Y:S01]  /*5a60*/  FFMA.FTZ R165, R122, c[0x0][0x2d0], -R207 ;  /* 0x0000b4007aa57a23 */ /* 0x000fe200000108cf */
[----:B------:R-:W-:Y:S01]  /*5a70*/  PLOP3.LUT P1, PT, PT, PT, UP4, 0x40, 0x0 ;  /* 0x000000000000781c */ /* 0x000fe20003f2e848 */
[--C-:B------:R-:W-:Y:S01]  /*5a80*/  FFMA.FTZ R120, R116, c[0x0][0x2d0], -R239.reuse ;  /* 0x0000b40074787a23 */ /* 0x100fe200000108ef */
[----:B------:R-:W-:Y:S01]  /*5a90*/  PLOP3.LUT P0, PT, PT, PT, UP3, 0x40, 0x0 ;  /* 0x000000000000781c */ /* 0x000fe20003f0e838 */
[----:B------:R-:W-:Y:S01]  /*5aa0*/  FFMA.FTZ R123, R117, c[0x0][0x2d0], -R239 ;  /* 0x0000b400757b7a23 */ /* 0x000fe200000108ef */
[----:B------:R-:W-:Y:S01]  /*5ab0*/  FMNMX.FTZ R0, R242, R0, !PT ;  /* 0x00000000f2007209 */ /* 0x000fe20007810000 */
[----:B------:R-:W1:Y:S01]  /*5ac0*/  MUFU.EX2 R143, R143 ;  /* 0x0000008f008f7308 */ /* 0x000e620000000800 */
[C---:B------:R-:W-:Y:S01]  /*5ad0*/  ISETP.GT.AND P6, PT, R9.reuse, 0x49, P6 ;  /* 0x000000490900780c */ /* 0x040fe200037c4270 */
[--C-:B------:R-:W-:Y:S01]  /*5ae0*/  FFMA.FTZ R164, R50, c[0x0][0x2d0], -R207.reuse ;  /* 0x0000b40032a47a23 */ /* 0x100fe200000108cf */
[C---:B------:R-:W-:Y:S01]  /*5af0*/  ISETP.GT.AND P5, PT, R9.reuse, 0x50, P5 ;  /* 0x000000500900780c */ /* 0x040fe20002fa4270 */
[--C-:B------:R-:W-:Y:S01]  /*5b00*/  FFMA.FTZ R122, R118, c[0x0][0x2d0], -R207.reuse ;  /* 0x0000b400767a7a23 */ /* 0x100fe200000108cf */
[----:B------:R-:W-:Y:S01]  /*5b10*/  ISETP.GT.AND P2, PT, R9, 0x51, P2 ;  /* 0x000000510900780c */ /* 0x000fe20001744270 */
[----:B------:R-:W-:Y:S01]  /*5b20*/  FFMA.FTZ R121, R7, c[0x0][0x2d0], -R207 ;  /* 0x0000b40007797a23 */ /* 0x000fe200000108cf */
[C---:B------:R-:W-:Y:S01]  /*5b30*/  ISETP.GT.AND P1, PT, R9.reuse, 0x58, P1 ;  /* 0x000000580900780c */ /* 0x040fe20000f24270 */
[----:B------:R-:W2:Y:S01]  /*5b40*/  MUFU.EX2 R108, R108 ;  /* 0x0000006c006c7308 */ /* 0x000ea20000000800 */
[----:B------:R-:W-:Y:S01]  /*5b50*/  ISETP.GT.AND P0, PT, R9, 0x59, P0 ;  /* 0x000000590900780c */ /* 0x000fe20000704270 */
[--C-:B------:R-:W-:Y:S01]  /*5b60*/  FFMA.FTZ R99, R112, c[0x0][0x2d0], -R239.reuse ;  /* 0x0000b40070637a23 */ /* 0x100fe200000108ef */
[----:B------:R-:W-:Y:S01]  /*5b70*/  FMNMX.FTZ R9, R43, R42, !PT ;  /* 0x0000002a2b097209 */ /* 0x000fe20007810000 */
[----:B------:R-:W-:Y:S01]  /*5b80*/  FFMA.FTZ R98, R113, c[0x0][0x2d0], -R239 ;  /* 0x0000b40071627a23 */ /* 0x000fe200000108ef */
[----:B------:R-:W-:Y:S01]  /*5b90*/  FMNMX.FTZ R0, R241, R0, !PT ;  /* 0x00000000f1007209 */ /* 0x000fe20007810000 */
[--C-:B------:R-:W-:Y:S01]  /*5ba0*/  FFMA.FTZ R97, R49, c[0x0][0x2d0], -R207.reuse ;  /* 0x0000b40031617a23 */ /* 0x100fe200000108cf */
[----:B------:R-:W-:Y:S01]  /*5bb0*/  FMNMX.FTZ R9, R40, R9, !PT ;  /* 0x0000000928097209 */ /* 0x000fe20007810000 */
[----:B------:R-:W-:Y:S01]  /*5bc0*/  MUFU.EX2 R141, R141 ;  /* 0x0000008d008d7308 */ /* 0x000fe20000000800 */
[----:B------:R-:W-:Y:S01]  /*5bd0*/  FMNMX.FTZ R0, R240, R0, !PT ;  /* 0x00000000f0007209 */ /* 0x000fe20007810000 */
[----:B------:R-:W-:Y:S01]  /*5be0*/  FFMA.FTZ R85, R48, c[0x0][0x2d0], -R207 ;  /* 0x0000b40030557a23 */ /* 0x000fe200000108cf */
[----:B------:R-:W-:Y:S01]  /*5bf0*/  FMNMX.FTZ R9, R35, R9, !PT ;  /* 0x0000000923097209 */ /* 0x000fe20007810000 */
[----:B------:R-:W-:Y:S01]  /*5c00*/  LDSM.16.MT88.4 R48, [R225+0x1100] ;  /* 0x00110000e130783b */ /* 0x000fe20000004200 */
[----:B------:R-:W-:Y:S01]  /*5c10*/  FMNMX.FTZ R0, R136, R0, !PT ;  /* 0x0000000088007209 */ /* 0x000fe20007810000 */
[--C-:B------:R-:W-:Y:S01]  /*5c20*/  FFMA.FTZ R84, R6, c[0x0][0x2d0], -R239.reuse ;  /* 0x0000b40006547a23 */ /* 0x100fe200000108ef */
[----:B------:R-:W-:Y:S01]  /*5c30*/  FMNMX.FTZ R9, R33, R9, !PT ;  /* 0x0000000921097209 */ /* 0x000fe20007810000 */
[----:B------:R-:W3:Y:S01]  /*5c40*/  MUFU.EX2 R140, R140 ;  /* 0x0000008c008c7308 */ /* 0x000ee20000000800 */
[----:B------:R-:W-:Y:S01]  /*5c50*/  FMNMX.FTZ R0, R133, R0, !PT ;  /* 0x0000000085007209 */ /* 0x000fe20007810000 */
[----:B------:R-:W-:Y:S01]  /*5c60*/  LDSM.16.MT88.4 R12, [R220+0x1100] ;  /* 0x00110000dc0c783b */ /* 0x000fe20000004200 */
        /* <DEDUP_REMOVED lines=13> */
[----:B------:R-:W4:Y:S01]  /*5d40*/  MUFU.EX2 R110, R110 ;  /* 0x0000006e006e7308 */ /* 0x000f220000000800 */
[----:B------:R-:W-:Y:S01]  /*5d50*/  FMNMX.FTZ R0, R157, R0, !PT ;  /* 0x000000009d007209 */ /* 0x000fe20007810000 */
[----:B------:R-:W-:Y:S01]  /*5d60*/  FFMA.FTZ R168, R168, c[0x0][0x2d0], -R239 ;  /* 0x0000b400a8a87a23 */ /* 0x000fe200000108ef */
[----:B------:R-:W-:Y:S01]  /*5d70*/  FMNMX.FTZ R9, R246, R9, !PT ;  /* 0x00000009f6097209 */ /* 0x000fe20007810000 */
[--C-:B------:R-:W-:Y:S01]  /*5d80*/  FFMA.FTZ R170, R170, c[0x0][0x2d0], -R207.reuse ;  /* 0x0000b400aaaa7a23 */ /* 0x100fe200000108cf */
[----:B------:R-:W-:Y:S01]  /*5d90*/  FMNMX.FTZ R0, R159, R0, !PT ;  /* 0x000000009f007209 */ /* 0x000fe20007810000 */
[--C-:B------:R-:W-:Y:S01]  /*5da0*/  FFMA.FTZ R171, R171, c[0x0][0x2d0], -R207.reuse ;  /* 0x0000b400abab7a23 */ /* 0x100fe200000108cf */
[----:B------:R-:W-:Y:S01]  /*5db0*/  FMNMX.FTZ R9, R245, R9, !PT ;  /* 0x00000009f5097209 */ /* 0x000fe20007810000 */
[----:B------:R-:W-:Y:S01]  /*5dc0*/  MUFU.EX2 R167, R167 ;  /* 0x000000a700a77308 */ /* 0x000fe20000000800 */
[----:B------:R-:W-:Y:S01]  /*5dd0*/  FMNMX.FTZ R0, R174, R0, !PT ;  /* 0x00000000ae007209 */ /* 0x000fe20007810000 */
[--C-:B------:R-:W-:Y:S01]  /*5de0*/  FFMA.FTZ R172, R172, c[0x0][0x2d0], -R207.reuse ;  /* 0x0000b400acac7a23 */ /* 0x100fe200000108cf */
[----:B------:R-:W-:Y:S01]  /*5df0*/  FMNMX.FTZ R9, R244, R9, !PT ;  /* 0x00000009f4097209 */ /* 0x000fe20007810000 */
[----:B------:R-:W-:Y:S01]  /*5e00*/  FFMA.FTZ R206, R206, c[0x0][0x2d0], -R207 ;  /* 0x0000b400cece7a23 */ /* 0x000fe200000108cf */
[----:B------:R-:W-:Y:S01]  /*5e10*/  FMNMX.FTZ R0, R175, R0, !PT ;  /* 0x00000000af007209 */ /* 0x000fe20007810000 */
[----:B------:R-:W-:Y:S01]  /*5e20*/  FFMA.FTZ R210, R210, c[0x0][0x2d0], -R239 ;  /* 0x0000b400d2d27a23 */ /* 0x000fe200000108ef */
[----:B------:R-:W-:Y:S01]  /*5e30*/  FMNMX.FTZ R9, R138, R9, !PT ;  /* 0x000000098a097209 */ /* 0x000fe20007810000 */
[----:B------:R-:W5:Y:S01]  /*5e40*/  MUFU.EX2 R111, R111 ;  /* 0x0000006f006f7308 */ /* 0x000f620000000800 */
[----:B------:R-:W-:Y:S01]  /*5e50*/  FMNMX.FTZ R0, R176, R0, !PT ;  /* 0x00000000b0007209 */ /* 0x000fe20007810000 */
[----:B------:R-:W-:Y:S01]  /*5e60*/  UISETP.NE.AND UP1, UPT, UR30, URZ, UPT ;  /* 0x0000003f1e00728c */ /* 0x000fe2000bf25270 */
[----:B------:R-:W-:-:S02]  /*5e70*/  FMNMX.FTZ R9, R204, R9, !PT ;  /* 0x00000009cc097209 */ /* 0x000fc40007810000 */
[----:B------:R-:W-:Y:S02]  /*5e80*/  FMNMX.FTZ R0, R158, R0, !PT ;  /* 0x000000009e007209 */ /* 0x000fe40007810000 */
[----:B------:R-:W-:Y:S01]  /*5e90*/  FMNMX.FTZ R9, R203, R9, !PT ;  /* 0x00000009cb097209 */ /* 0x000fe20007810000 */
[----:B------:R-:W-:Y:S01]  /*5ea0*/  MUFU.EX2 R120, R120 ;  /* 0x0000007800787308 */ /* 0x000fe20000000800 */
[----:B------:R-:W-:Y:S02]  /*5eb0*/  FMNMX.FTZ R0, R173, R0, !PT ;  /* 0x00000000ad007209 */ /* 0x000fe40007810000 */
[----:B------:R-:W-:Y:S02]  /*5ec0*/  FMNMX.FTZ R9, R201, R9, !PT ;  /* 0x00000009c9097209 */ /* 0x000fe40007810000 */
[C---:B------:R-:W-:Y:S01]  /*5ed0*/  ISETP.LT.OR P6, PT, R8.reuse, 0x4a, P6 ;  /* 0x0000004a0800780c */ /* 0x040fe200037c1670 */
[----:B------:R-:W1:Y:S01]  /*5ee0*/  SHFL.BFLY PT, R52, R0, 0x2, 0x1f ;  /* 0x0c401f0000347f89 */ /* 0x000e6200000e0000 */
[----:B------:R-:W-:Y:S01]  /*5ef0*/  FMNMX.FTZ R53, R177, R9, !PT ;  /* 0x00000009b1357209 */ /* 0x000fe20007810000 */
[----:B------:R-:W-:Y:S01]  /*5f00*/  MUFU.EX2 R123, R123 ;  /* 0x0000007b007b7308 */ /* 0x000fe20000000800 */
[----:B------:R-:W-:-:S02]  /*5f10*/  ISETP.LT.OR P5, PT, R8, 0x51, P5 ;  /* 0x000000510800780c */ /* 0x000fc40002fa1670 */
[----:B------:R-:W-:Y:S02]  /*5f20*/  FMNMX.FTZ R53, R178, R53, !PT ;  /* 0x00000035b2357209 */ /* 0x000fe40007810000 */
[----:B------:R-:W-:Y:S02]  /*5f30*/  FSEL R189, R11, -INF , !P6 ;  /* 0xff8000000bbd7808 */ /* 0x000fe40007000000 */
[----:B------:R-:W-:Y:S01]  /*5f40*/  FMNMX.FTZ R53, R179, R53, !PT ;  /* 0x00000035b3357209 */ /* 0x000fe20007810000 */
[----:B------:R-:W-:Y:S01]  /*5f50*/  MUFU.EX2 R165, R165 ;  /* 0x000000a500a57308 */ /* 0x000fe20000000800 */
[----:B------:R-:W-:Y:S02]  /*5f60*/  ISETP.LT.OR P2, PT, R8, 0x52, P2 ;  /* 0x000000520800780c */ /* 0x000fe40001741670 */
[----:B------:R-:W-:Y:S02]  /*5f70*/  FSEL R186, R54, -INF , !P5 ;  /* 0xff80000036ba7808 */ /* 0x000fe40006800000 */
[----:B------:R-:W-:-:S02]  /*5f80*/  FMNMX.FTZ R53, R189, R53, !PT ;  /* 0x00000035bd357209 */ /* 0x000fc40007810000 */
[----:B------:R-:W-:Y:S01]  /*5f90*/  ISETP.LT.OR P1, PT, R8, 0x59, P1 ;  /* 0x000000590800780c */ /* 0x000fe20000f21670 */
[----:B------:R-:W2:Y:S01]  /*5fa0*/  MUFU.EX2 R164, R164 ;  /* 0x000000a400a47308 */ /* 0x000ea20000000800 */
[----:B------:R-:W-:Y:S02]  /*5fb0*/  FSEL R181, R55, -INF , !P2 ;  /* 0xff80000037b57808 */ /* 0x000fe40005000000 */
[----:B------:R-:W-:Y:S02]  /*5fc0*/  FMNMX.FTZ R53, R186, R53, !PT ;  /* 0x00000035ba357209 */ /* 0x000fe40007810000 */
[----:B------:R-:W-:Y:S02]  /*5fd0*/  ISETP.LT.OR P0, PT, R8, 0x5a, P0 ;  /* 0x0000005a0800780c */ /* 0x000fe40000701670 */
[----:B------:R-:W-:Y:S01]  /*5fe0*/  FSEL R182, R86, -INF , !P1 ;  /* 0xff80000056b67808 */ /* 0x000fe20004800000 */
[----:B------:R-:W-:Y:S01]  /*5ff0*/  MUFU.EX2 R122, R122 ;  /* 0x0000007a007a7308 */ /* 0x000fe20000000800 */
[----:B------:R-:W-:Y:S01]  /*6000*/  FMNMX.FTZ R53, R181, R53, !PT ;  /* 0x00000035b5357209 */ /* 0x000fe20007810000 */
[----:B------:R-:W-:Y:S01]  /*6010*/  LDSM.16.MT88.4 R8, [R219+0x1100] ;  /* 0x00110000db08783b */ /* 0x000fe20000004200 */
[----:B-1----:R-:W-:Y:S01]  /*6020*/  FMNMX.FTZ R0, R0, R52, !PT ;  /* 0x0000003400007209 */ /* 0x002fe20007810000 */
[--C-:B------:R-:W-:Y:S01]  /*6030*/  FFMA.FTZ R86, R188, c[0x0][0x2d0], -R239.reuse ;  /* 0x0000b400bc567a23 */ /* 0x100fe200000108ef */
[----:B------:R-:W-:Y:S01]  /*6040*/  FSEL R185, R87, -INF , !P0 ;  /* 0xff80000057b97808 */ /* 0x000fe20004000000 */
[----:B------:R-:W-:Y:S01]  /*6050*/  FFMA.FTZ R87, R169, c[0x0][0x2d0], -R239 ;  /* 0x0000b400a9577a23 */ /* 0x000fe200000108ef */
[----:B------:R-:W-:Y:S01]  /*6060*/  FMNMX.FTZ R52, R182, R53, !PT ;  /* 0x00000035b6347209 */ /* 0x000fe20007810000 */
[----:B------:R-:W1:Y:S01]  /*6070*/  MUFU.EX2 R121, R121 ;  /* 0x0000007900797308 */ /* 0x000e620000000800 */
[----:B------:R-:W1:Y:S01]  /*6080*/  SHFL.BFLY PT, R53, R0, 0x1, 0x1f ;  /* 0x0c201f0000357f89 */ /* 0x000e6200000e0000 */
[----:B------:R-:W-:Y:S01]  /*6090*/  F2FP.PACK_AB R128, R143, R166 ;  /* 0x000000a68f80723e */ /* 0x000fe200000000ff */
[----:B------:R-:W-:Y:S01]  /*60a0*/  FFMA.FTZ R169, R187, c[0x0][0x2d0], -R207 ;  /* 0x0000b400bba97a23 */ /* 0x000fe200000108cf */
[----:B------:R-:W-:Y:S01]  /*60b0*/  FMNMX.FTZ R52, R185, R52, !PT ;  /* 0x00000034b9347209 */ /* 0x000fe20007810000 */
[----:B------:R-:W-:Y:S01]  /*60c0*/  FADD.FTZ R143, R166, R143 ;  /* 0x0000008fa68f7221 */ /* 0x000fe20000010000 */
[----:B--2---:R-:W-:-:S02]  /*60d0*/  F2FP.PACK_AB R130, R108, R142 ;  /* 0x0000008e6c82723e */ /* 0x004fc400000000ff */
[----:B---3--:R-:W-:Y:S01]  /*60e0*/  F2FP.PACK_AB R129, R140, R141 ;  /* 0x0000008d8c81723e */ /* 0x008fe200000000ff */
[----:B------:R-:W2:Y:S01]  /*60f0*/  SHFL.BFLY PT, R54, R52, 0x2, 0x1f ;  /* 0x0c401f0034367f89 */ /* 0x000ea200000e0000 */
[----:B----4-:R-:W-:Y:S01]  /*6100*/  F2FP.PACK_AB R131, R110, R109 ;  /* 0x0000006d6e83723e */ /* 0x010fe200000000ff */
[----:B------:R-:W-:Y:S01]  /*6110*/  MUFU.EX2 R99, R99 ;  /* 0x0000006300637308 */ /* 0x000fe20000000800 */
[----:B-----5:R-:W-:Y:S02]  /*6120*/  F2FP.PACK_AB R4, R111, R167 ;  /* 0x000000a76f04723e */ /* 0x020fe400000000ff */
[----:B------:R-:W-:Y:S02]  /*6130*/  F2FP.PACK_AB R5, R164, R165 ;  /* 0x000000a5a405723e */ /* 0x000fe400000000ff */
[----:B------:R-:W-:Y:S01]  /*6140*/  F2FP.PACK_AB R6, R123, R120 ;  /* 0x000000787b06723e */ /* 0x000fe200000000ff */
[C---:B------:R-:W-:Y:S01]  /*6150*/  HMMA.16816.F32 R160, R128.reuse, R16, RZ ;  /* 0x0000001080a0723c */ /* 0x040fe200000018ff */
[----:B-1----:R-:W-:Y:S01]  /*6160*/  F2FP.PACK_AB R7, R121, R122 ;  /* 0x0000007a7907723e */ /* 0x002fe200000000ff */
[----:B------:R-:W1:Y:S06]  /*6170*/  MUFU.EX2 R98, R98 ;  /* 0x0000006200627308 */ /* 0x000e6c0000000800 */
[----:B------:R-:W-:Y:S01]  /*6180*/  HMMA.16816.F32 R144, R128, R36, RZ ;  /* 0x000000248090723c */ /* 0x000fe200000018ff */
[----:B------:R-:W-:Y:S01]  /*6190*/  FMNMX.FTZ R0, R0, R53, !PT ;  /* 0x0000003500007209 */ /* 0x000fe20007810000 */
[----:B------:R-:W-:Y:S03]  /*61a0*/  MUFU.EX2 R84, R84 ;  /* 0x0000005400547308 */ /* 0x000fe60000000800 */
[C---:B------:R-:W-:Y:S01]  /*61b0*/  FSETP.NEU.FTZ.AND P0, PT, R0.reuse, -INF , PT ;  /* 0xff8000000000780b */ /* 0x040fe20003f1d000 */
[----:B------:R-:W-:-:S02]  /*61c0*/  FMUL.FTZ R202, R0, c[0x0][0x2d0] ;  /* 0x0000b40000ca7a20 */ /* 0x000fc40000410000 */
[----:B------:R-:W-:Y:S01]  /*61d0*/  HMMA.16816.F32 R104, R128, R28, RZ ;  /* 0x0000001c8068723c */ /* 0x000fe200000018ff */
[----:B--2---:R-:W-:Y:S01]  /*61e0*/  FMNMX.FTZ R52, R52, R54, !PT ;  /* 0x0000003634347209 */ /* 0x004fe20007810000 */
[----:B------:R-:W-:Y:S01]  /*61f0*/  MUFU.EX2 R46, R46 ;  /* 0x0000002e002e7308 */ /* 0x000fe20000000800 */
[----:B------:R-:W-:-:S03]  /*6200*/  FSEL R202, R202, RZ, P0 ;  /* 0x000000ffcaca7208 */ /* 0x000fc60000000000 */
[----:B------:R-:W2:Y:S02]  /*6210*/  SHFL.BFLY PT, R53, R52, 0x1, 0x1f ;  /* 0x0c201f0034357f89 */ /* 0x000ea400000e0000 */
[C---:B------:R-:W-:Y:S01]  /*6220*/  HMMA.16816.F32 R116, R128.reuse, R20, RZ ;  /* 0x000000148074723c */ /* 0x040fe200000018ff */
[--C-:B------:R-:W-:Y:S01]  /*6230*/  FFMA.FTZ R188, R44, c[0x0][0x2d0], -R202.reuse ;  /* 0x0000b4002cbc7a23 */ /* 0x100fe200000108ca */
[----:B------:R-:W-:Y:S01]  /*6240*/  MUFU.EX2 R97, R97 ;  /* 0x0000006100617308 */ /* 0x000fe20000000800 */
[--C-:B------:R-:W-:Y:S02]  /*6250*/  FFMA.FTZ R180, R180, c[0x0][0x2d0], -R202.reuse ;  /* 0x0000b400b4b47a23 */ /* 0x100fe400000108ca */
[--C-:B------:R-:W-:Y:S02]  /*6260*/  FFMA.FTZ R184, R184, c[0x0][0x2d0], -R202.reuse ;  /* 0x0000b400b8b87a23 */ /* 0x100fe400000108ca */
[--C-:B------:R-:W-:Y:S01]  /*6270*/  FFMA.FTZ R183, R183, c[0x0][0x2d0], -R202.reuse ;  /* 0x0000b400b7b77a23 */ /* 0x100fe200000108ca */
[----:B------:R-:W-:Y:S01]  /*6280*/  HMMA.16816.F32 R148, R128, R18, RZ ;  /* 0x000000128094723c */ /* 0x000fe200000018ff */
[--C-:B------:R-:W-:Y:S01]  /*6290*/  FFMA.FTZ R187, R41, c[0x0][0x2d0], -R202.reuse ;  /* 0x0000b40029bb7a23 */ /* 0x100fe200000108ca */
[----:B------:R-:W3:Y:S01]  /*62a0*/  MUFU.EX2 R85, R85 ;  /* 0x0000005500557308 */ /* 0x000ee20000000800 */
[----:B------:R-:W-:-:S02]  /*62b0*/  FFMA.FTZ R190, R34, c[0x0][0x2d0], -R202 ;  /* 0x0000b40022be7a23 */ /* 0x000fc400000108ca */
[--C-:B------:R-:W-:Y:S02]  /*62c0*/  FFMA.FTZ R195, R26, c[0x0][0x2d0], -R202.reuse ;  /* 0x0000b4001ac37a23 */ /* 0x100fe400000108ca */
[----:B------:R-:W-:Y:S01]  /*62d0*/  FFMA.FTZ R196, R25, c[0x0][0x2d0], -R202 ;  /* 0x0000b40019c47a23 */ /* 0x000fe200000108ca */
[----:B------:R-:W-:Y:S02]  /*62e0*/  HMMA.16816.F32 R100, R128, R38, RZ ;  /* 0x000000268064723c */ /* 0x000fe400000018ff */
[----:B------:R-:W-:Y:S01]  /*62f0*/  MUFU.EX2 R96, R96 ;  /* 0x0000006000607308 */ /* 0x000fe20000000800 */
[----:B--2---:R-:W-:-:S05]  /*6300*/  FMNMX.FTZ R44, R52, R53, !PT ;  /* 0x00000035342c7209 */ /* 0x004fca0007810000 */
[----:B------:R-:W-:Y:S02]  /*6310*/  HMMA.16816.F32 R112, R128, R30, RZ ;  /* 0x0000001e8070723c */ /* 0x000fe400000018ff */
[----:B------:R-:W2:Y:S01]  /*6320*/  MUFU.EX2 R47, R47 ;  /* 0x0000002f002f7308 */ /* 0x000ea20000000800 */
[C---:B------:R-:W-:Y:S01]  /*6330*/  FMUL.FTZ R205, R44.reuse, c[0x0][0x2d0] ;  /* 0x0000b4002ccd7a20 */ /* 0x040fe20000410000 */
[----:B------:R-:W-:-:S04]  /*6340*/  FSETP.NEU.FTZ.AND P0, PT, R44, -INF , PT ;  /* 0xff8000002c00780b */ /* 0x000fc80003f1d000 */
[----:B------:R-:W-:Y:S01]  /*6350*/  HMMA.16816.F32 R128, R128, R22, RZ ;  /* 0x000000168080723c */ /* 0x000fe200000018ff */
[----:B------:R-:W-:Y:S01]  /*6360*/  FSEL R205, R205, RZ, P0 ;  /* 0x000000ffcdcd7208 */ /* 0x000fe20000000000 */
[----:B------:R-:W-:Y:S01]  /*6370*/  MUFU.EX2 R45, R45 ;  /* 0x0000002d002d7308 */ /* 0x000fe20000000800 */
[----:B------:R-:W-:-:S03]  /*6380*/  PLOP3.LUT P0, PT, PT, PT, UP0, 0x40, 0x0 ;  /* 0x000000000000781c */ /* 0x000fc60003f0e808 */
[--C-:B------:R-:W-:Y:S02]  /*6390*/  FFMA.FTZ R191, R43, c[0x0][0x2d0], -R205.reuse ;  /* 0x0000b4002bbf7a23 */ /* 0x100fe400000108cd */
[C---:B------:R-:W-:Y:S01]  /*63a0*/  HMMA.16816.F32 R160, R4.reuse, R92, R160 ;  /* 0x0000005c04a0723c */ /* 0x040fe200000018a0 */
[--C-:B------:R-:W-:Y:S01]  /*63b0*/  FFMA.FTZ R192, R42, c[0x0][0x2d0], -R205.reuse ;  /* 0x0000b4002ac07a23 */ /* 0x100fe200000108cd */
[----:B------:R-:W4:Y:S01]  /*63c0*/  MUFU.EX2 R86, R86 ;  /* 0x0000005600567308 */ /* 0x000f220000000800 */
[--C-:B------:R-:W-:Y:S02]  /*63d0*/  FFMA.FTZ R194, R40, c[0x0][0x2d0], -R205.reuse ;  /* 0x0000b40028c27a23 */ /* 0x100fe400000108cd */
[--C-:B------:R-:W-:Y:S02]  /*63e0*/  FFMA.FTZ R193, R35, c[0x0][0x2d0], -R205.reuse ;  /* 0x0000b40023c17a23 */ /* 0x100fe400000108cd */
[--C-:B------:R-:W-:Y:S01]  /*63f0*/  FFMA.FTZ R198, R33, c[0x0][0x2d0], -R205.reuse ;  /* 0x0000b40021c67a23 */ /* 0x100fe200000108cd */
[----:B------:R-:W-:Y:S01]  /*6400*/  HMMA.16816.F32 R144, R4, R88, R144 ;  /* 0x000000580490723c */ /* 0x000fe20000001890 */
[--C-:B------:R-:W-:Y:S01]  /*6410*/  FFMA.FTZ R197, R32, c[0x0][0x2d0], -R205.reuse ;  /* 0x0000b40020c57a23 */ /* 0x100fe200000108cd */
[----:B------:R-:W-:Y:S01]  /*6420*/  MUFU.EX2 R168, R168 ;  /* 0x000000a800a87308 */ /* 0x000fe20000000800 */
[----:B------:R-:W-:-:S02]  /*6430*/  FFMA.FTZ R200, R27, c[0x0][0x2d0], -R205 ;  /* 0x0000b4001bc87a23 */ /* 0x000fc400000108cd */
[--C-:B------:R-:W-:Y:S02]  /*6440*/  FFMA.FTZ R199, R24, c[0x0][0x2d0], -R205.reuse ;  /* 0x0000b40018c77a23 */ /* 0x100fe400000108cd */
[--C-:B------:R-:W-:Y:S01]  /*6450*/  FFMA.FTZ R204, R204, c[0x0][0x2d0], -R205.reuse ;  /* 0x0000b400cccc7a23 */ /* 0x100fe200000108cd */
[----:B------:R-:W-:Y:S01]  /*6460*/  HMMA.16816.F32 R104, R4, R80, R104 ;  /* 0x000000500468723c */ /* 0x000fe20000001868 */
[--C-:B------:R-:W-:Y:S01]  /*6470*/  FFMA.FTZ R203, R203, c[0x0][0x2d0], -R205.reuse ;  /* 0x0000b400cbcb7a23 */ /* 0x100fe200000108cd */
[----:B------:R-:W-:Y:S01]  /*6480*/  MUFU.EX2 R87, R87 ;  /* 0x0000005700577308 */ /* 0x000fe20000000800 */
[--C-:B------:R-:W-:Y:S02]  /*6490*/  FFMA.FTZ R201, R201, c[0x0][0x2d0], -R205.reuse ;  /* 0x0000b400c9c97a23 */ /* 0x100fe400000108cd */
[----:B------:R-:W-:-:S03]  /*64a0*/  FFMA.FTZ R185, R185, c[0x0][0x2d0], -R205 ;  /* 0x0000b400b9b97a23 */ /* 0x000fc600000108cd */
[C---:B------:R-:W-:Y:S02]  /*64b0*/  HMMA.16816.F32 R116, R4.reuse, R76, R116 ;  /* 0x0000004c0474723c */ /* 0x040fe40000001874 */
[----:B------:R-:W-:Y:S06]  /*64c0*/  MUFU.EX2 R169, R169 ;  /* 0x000000a900a97308 */ /* 0x000fec0000000800 */
[C---:B------:R-:W-:Y:S02]  /*64d0*/  HMMA.16816.F32 R148, R4.reuse, R94, R148 ;  /* 0x0000005e0494723c */ /* 0x040fe40000001894 */
[----:B------:R-:W5:Y:S06]  /*64e0*/  MUFU.EX2 R170, R170 ;  /* 0x000000aa00aa7308 */ /* 0x000f6c0000000800 */
[C---:B------:R-:W-:Y:S02]  /*64f0*/  HMMA.16816.F32 R100, R4.reuse, R90, R100 ;  /* 0x0000005a0464723c */ /* 0x040fe40000001864 */
[----:B------:R-:W-:Y:S06]  /*6500*/  MUFU.EX2 R171, R171 ;  /* 0x000000ab00ab7308 */ /* 0x000fec0000000800 */
[C---:B------:R-:W-:Y:S02]  /*6510*/  HMMA.16816.F32 R112, R4.reuse, R82, R112 ;  /* 0x000000520470723c */ /* 0x040fe40000001870 */
[----:B------:R-:W2:Y:S06]  /*6520*/  MUFU.EX2 R172, R172 ;  /* 0x000000ac00ac7308 */ /* 0x000eac0000000800 */
[----:B------:R-:W-:Y:S02]  /*6530*/  HMMA.16816.F32 R128, R4, R78, R128 ;  /* 0x0000004e0480723c */ /* 0x000fe40000001880 */
[----:B------:R-:W-:Y:S05]  /*6540*/  MUFU.EX2 R180, R180 ;  /* 0x000000b400b47308 */ /* 0x000fea0000000800 */
[----:B-1----:R-:W-:-:S02]  /*6550*/  F2FP.PACK_AB R4, R98, R99 ;  /* 0x000000636204723e */ /* 0x002fc400000000ff */
[----:B---3--:R-:W-:Y:S01]  /*6560*/  F2FP.PACK_AB R5, R85, R97 ;  /* 0x000000615505723e */ /* 0x008fe200000000ff */
[----:B------:R-:W1:Y:S01]  /*6570*/  MUFU.EX2 R184, R184 ;  /* 0x000000b800b87308 */ /* 0x000e620000000800 */
[----:B------:R-:W-:Y:S02]  /*6580*/  F2FP.PACK_AB R6, R46, R84 ;  /* 0x000000542e06723e */ /* 0x000fe400000000ff */
[----:B--2---:R-:W-:-:S05]  /*6590*/  F2FP.PACK_AB R7, R47, R96 ;  /* 0x000000602f07723e */ /* 0x004fca00000000ff */
[----:B------:R-:W-:Y:S02]  /*65a0*/  MUFU.EX2 R183, R183 ;  /* 0x000000b700b77308 */ /* 0x000fe40000000800 */
[C---:B------:R-:W-:Y:S06]  /*65b0*/  HMMA.16816.F32 R160, R4.reuse, R48, R160 ;  /* 0x0000003004a0723c */ /* 0x040fec00000018a0 */
[----:B------:R-:W2:Y:S02]  /*65c0*/  MUFU.EX2 R188, R188 ;  /* 0x000000bc00bc7308 */ /* 0x000ea40000000800 */
[C---:B------:R-:W-:Y:S06]  /*65d0*/  HMMA.16816.F32 R144, R4.reuse, R12, R144 ;  /* 0x0000000c0490723c */ /* 0x040fec0000001890 */
[----:B------:R-:W-:Y:S02]  /*65e0*/  MUFU.EX2 R191, R191 ;  /* 0x000000bf00bf7308 */ /* 0x000fe40000000800 */
[C---:B------:R-:W-:Y:S06]  /*65f0*/  HMMA.16816.F32 R104, R4.reuse, R8, R104 ;  /* 0x000000080468723c */ /* 0x040fec0000001868 */
[----:B------:R-:W3:Y:S02]  /*6600*/  MUFU.EX2 R192, R192 ;  /* 0x000000c000c07308 */ /* 0x000ee40000000800 */
[C---:B------:R-:W-:Y:S06]  /*6610*/  HMMA.16816.F32 R116, R4.reuse, R72, R116 ;  /* 0x000000480474723c */ /* 0x040fec0000001874 */
[----:B------:R-:W-:Y:S02]  /*6620*/  MUFU.EX2 R194, R194 ;  /* 0x000000c200c27308 */ /* 0x000fe40000000800 */
[C---:B------:R-:W-:Y:S06]  /*6630*/  HMMA.16816.F32 R148, R4.reuse, R50, R148 ;  /* 0x000000320494723c */ /* 0x040fec0000001894 */
[----:B------:R-:W1:Y:S02]  /*6640*/  MUFU.EX2 R193, R193 ;  /* 0x000000c100c17308 */ /* 0x000e640000000800 */
[C---:B------:R-:W-:Y:S06]  /*6650*/  HMMA.16816.F32 R100, R4.reuse, R14, R100 ;  /* 0x0000000e0464723c */ /* 0x040fec0000001864 */
[----:B------:R-:W1:Y:S02]  /*6660*/  MUFU.EX2 R187, R187 ;  /* 0x000000bb00bb7308 */ /* 0x000e640000000800 */
[C---:B------:R-:W-:Y:S06]  /*6670*/  HMMA.16816.F32 R112, R4.reuse, R10, R112 ;  /* 0x0000000a0470723c */ /* 0x040fec0000001870 */
[----:B------:R-:W-:Y:S02]  /*6680*/  MUFU.EX2 R190, R190 ;  /* 0x000000be00be7308 */ /* 0x000fe40000000800 */
[----:B------:R-:W-:Y:S06]  /*6690*/  HMMA.16816.F32 R128, R4, R74, R128 ;  /* 0x0000004a0480723c */ /* 0x000fec0000001880 */
[----:B------:R-:W-:Y:S01]  /*66a0*/  MUFU.EX2 R195, R195 ;  /* 0x000000c300c37308 */ /* 0x000fe20000000800 */
[----:B----4-:R-:W-:-:S02]  /*66b0*/  F2FP.PACK_AB R4, R86, R45 ;  /* 0x0000002d5604723e */ /* 0x010fc400000000ff */
[----:B-----5:R-:W-:Y:S02]  /*66c0*/  F2FP.PACK_AB R5, R170, R169 ;  /* 0x000000a9aa05723e */ /* 0x020fe400000000ff */
[----:B------:R-:W-:Y:S02]  /*66d0*/  F2FP.PACK_AB R6, R87, R168 ;  /* 0x000000a85706723e */ /* 0x000fe400000000ff */
[----:B------:R-:W-:Y:S01]  /*66e0*/  F2FP.PACK_AB R7, R172, R171 ;  /* 0x000000abac07723e */ /* 0x000fe200000000ff */
[----:B------:R-:W-:Y:S06]  /*66f0*/  MUFU.EX2 R196, R196 ;  /* 0x000000c400c47308 */ /* 0x000fec0000000800 */
[C---:B------:R-:W-:Y:S02]  /*6700*/  HMMA.16816.F32 R160, R4.reuse, R68, R160 ;  /* 0x0000004404a0723c */ /* 0x040fe400000018a0 */
[----:B------:R-:W4:Y:S06]  /*6710*/  MUFU.EX2 R198, R198 ;  /* 0x000000c600c67308 */ /* 0x000f2c0000000800 */
[C---:B------:R-:W-:Y:S02]  /*6720*/  HMMA.16816.F32 R148, R4.reuse, R70, R148 ;  /* 0x000000460494723c */ /* 0x040fe40000001894 */
[----:B------:R-:W5:Y:S06]  /*6730*/  MUFU.EX2 R197, R197 ;  /* 0x000000c500c57308 */ /* 0x000f6c0000000800 */
[C---:B------:R-:W-:Y:S02]  /*6740*/  HMMA.16816.F32 R144, R4.reuse, R64, R144 ;  /* 0x000000400490723c */ /* 0x040fe40000001890 */
[----:B------:R-:W1:Y:S06]  /*6750*/  MUFU.EX2 R200, R200 ;  /* 0x000000c800c87308 */ /* 0x000e6c0000000800 */
[C---:B------:R-:W-:Y:S02]  /*6760*/  HMMA.16816.F32 R100, R4.reuse, R66, R100 ;  /* 0x000000420464723c */ /* 0x040fe40000001864 */
[----:B------:R-:W1:Y:S06]  /*6770*/  MUFU.EX2 R199, R199 ;  /* 0x000000c700c77308 */ /* 0x000e6c0000000800 */
[C---:B------:R-:W-:Y:S02]  /*6780*/  HMMA.16816.F32 R104, R4.reuse, R60, R104 ;  /* 0x0000003c0468723c */ /* 0x040fe40000001868 */
[----:B------:R-:W-:Y:S06]  /*6790*/  MUFU.EX2 R206, R206 ;  /* 0x000000ce00ce7308 */ /* 0x000fec0000000800 */
[C---:B------:R-:W-:Y:S02]  /*67a0*/  HMMA.16816.F32 R112, R4.reuse, R62, R112 ;  /* 0x0000003e0470723c */ /* 0x040fe40000001870 */
[----:B------:R-:W-:Y:S06]  /*67b0*/  MUFU.EX2 R204, R204 ;  /* 0x000000cc00cc7308 */ /* 0x000fec0000000800 */
[C---:B------:R-:W-:Y:S02]  /*67c0*/  HMMA.16816.F32 R116, R4.reuse, R56, R116 ;  /* 0x000000380474723c */ /* 0x040fe40000001874 */
[----:B------:R-:W-:Y:S06]  /*67d0*/  MUFU.EX2 R203, R203 ;  /* 0x000000cb00cb7308 */ /* 0x000fec0000000800 */
[----:B------:R-:W-:Y:S02]  /*67e0*/  HMMA.16816.F32 R128, R4, R58, R128 ;  /* 0x0000003a0480723c */ /* 0x000fe40000001880 */
[----:B------:R-:W-:Y:S05]  /*67f0*/  MUFU.EX2 R201, R201 ;  /* 0x000000c900c97308 */ /* 0x000fea0000000800 */
[----:B-1----:R-:W-:Y:S01]  /*6800*/  F2FP.PACK_AB R4, R184, R180 ;  /* 0x000000b4b804723e */ /* 0x002fe200000000ff */
[----:B------:R-:W-:Y:S01]  /*6810*/  FADD.FTZ R180, R180, R184 ;  /* 0x000000b8b4b47221 */ /* 0x000fe20000010000 */
[----:B--2---:R-:W-:-:S02]  /*6820*/  F2FP.PACK_AB R6, R188, R183 ;  /* 0x000000b7bc06723e */ /* 0x004fc400000000ff */
[----:B---3--:R-:W-:Y:S01]  /*6830*/  F2FP.PACK_AB R5, R192, R191 ;  /* 0x000000bfc005723e */ /* 0x008fe200000000ff */
[----:B------:R-:W-:Y:S01]  /*6840*/  FADD.FTZ R191, R191, R192 ;  /* 0x000000c0bfbf7221 */ /* 0x000fe20000010000 */
[----:B------:R-:W-:Y:S01]  /*6850*/  F2FP.PACK_AB R7, R193, R194 ;  /* 0x000000c2c107723e */ /* 0x000fe200000000ff */
[----:B------:R-:W-:Y:S02]  /*6860*/  FADD.FTZ R180, R183, R180 ;  /* 0x000000b4b7b47221 */ /* 0x000fe40000010000 */
[----:B------:R-:W-:Y:S02]  /*6870*/  FADD.FTZ R191, R194, R191 ;  /* 0x000000bfc2bf7221 */ /* 0x000fe40000010000 */
[----:B------:R-:W-:Y:S02]  /*6880*/  FADD.FTZ R180, R188, R180 ;  /* 0x000000b4bcb47221 */ /* 0x000fe40000010000 */
[----:B------:R-:W-:Y:S01]  /*6890*/  HMMA.16816.F32 R40, R4, R36, RZ ;  /* 0x000000240428723c */ /* 0x000fe200000018ff */
[----:B------:R-:W-:-:S02]  /*68a0*/  FADD.FTZ R191, R193, R191 ;  /* 0x000000bfc1bf7221 */ /* 0x000fc40000010000 */
[----:B------:R-:W-:Y:S02]  /*68b0*/  FADD.FTZ R180, R187, R180 ;  /* 0x000000b4bbb47221 */ /* 0x000fe40000010000 */
[----:B----4-:R-:W-:Y:S02]  /*68c0*/  FADD.FTZ R191, R198, R191 ;  /* 0x000000bfc6bf7221 */ /* 0x010fe40000010000 */
[----:B------:R-:W-:Y:S01]  /*68d0*/  FADD.FTZ R180, R190, R180 ;  /* 0x000000b4beb47221 */ /* 0x000fe20000010000 */
[----:B------:R-:W-:Y:S01]  /*68e0*/  HMMA.16816.F32 R36, R4, R38, RZ ;  /* 0x000000260424723c */ /* 0x000fe200000018ff */
[----:B-----5:R-:W-:Y:S02]  /*68f0*/  FADD.FTZ R191, R197, R191 ;  /* 0x000000bfc5bf7221 */ /* 0x020fe40000010000 */
[----:B------:R-:W-:Y:S02]  /*6900*/  FADD.FTZ R180, R195, R180 ;  /* 0x000000b4c3b47221 */ /* 0x000fe40000010000 */
[----:B------:R-:W-:-:S02]  /*6910*/  FADD.FTZ R191, R200, R191 ;  /* 0x000000bfc8bf7221 */ /* 0x000fc40000010000 */
[----:B------:R-:W-:Y:S01]  /*6920*/  FADD.FTZ R180, R196, R180 ;  /* 0x000000b4c4b47221 */ /* 0x000fe20000010000 */
[----:B------:R-:W-:Y:S01]  /*6930*/  HMMA.16816.F32 R32, R4, R28, RZ ;  /* 0x0000001c0420723c */ /* 0x000fe200000018ff */
[----:B------:R-:W-:-:S07]  /*6940*/  FADD.FTZ R191, R199, R191 ;  /* 0x000000bfc7bf7221 */ /* 0x000fce0000010000 */
[C---:B------:R-:W-:Y:S08]  /*6950*/  HMMA.16816.F32 R24, R4.reuse, R20, RZ ;  /* 0x000000140418723c */ /* 0x040ff000000018ff */
[C---:B------:R-:W-:Y:S08]  /*6960*/  HMMA.16816.F32 R52, R4.reuse, R16, RZ ;  /* 0x000000100434723c */ /* 0x040ff000000018ff */
[C---:B------:R-:W-:Y:S08]  /*6970*/  HMMA.16816.F32 R16, R4.reuse, R18, RZ ;  /* 0x000000120410723c */ /* 0x040ff000000018ff */
[C---:B------:R-:W-:Y:S08]  /*6980*/  HMMA.16816.F32 R28, R4.reuse, R30, RZ ;  /* 0x0000001e041c723c */ /* 0x040ff000000018ff */
[----:B------:R-:W-:Y:S07]  /*6990*/  HMMA.16816.F32 R20, R4, R22, RZ ;  /* 0x000000160414723c */ /* 0x000fee00000018ff */
[----:B------:R-:W-:-:S02]  /*69a0*/  F2FP.PACK_AB R4, R190, R187 ;  /* 0x000000bbbe04723e */ /* 0x000fc400000000ff */
[----:B------:R-:W-:Y:S02]  /*69b0*/  F2FP.PACK_AB R6, R196, R195 ;  /* 0x000000c3c406723e */ /* 0x000fe400000000ff */
[----:B------:R-:W-:Y:S02]  /*69c0*/  F2FP.PACK_AB R5, R197, R198 ;  /* 0x000000c6c505723e */ /* 0x000fe400000000ff */
[----:B------:R-:W-:-:S07]  /*69d0*/  F2FP.PACK_AB R7, R199, R200 ;  /* 0x000000c8c707723e */ /* 0x000fce00000000ff */
[C---:B------:R-:W-:Y:S07]  /*69e0*/  HMMA.16816.F32 R40, R4.reuse, R88, R40 ;  /* 0x000000580428723c */ /* 0x040fee0000001828 */
[----:B------:R-:W-:Y:S01]  /*69f0*/  FFMA.FTZ R89, R241, c[0x0][0x2d0], -R202 ;  /* 0x0000b400f1597a23 */ /* 0x000fe200000108ca */
[----:B------:R-:W-:Y:S01]  /*6a00*/  HMMA.16816.F32 R32, R4, R80, R32 ;  /* 0x000000500420723c */ /* 0x000fe20000001820 */
[----:B------:R-:W-:Y:S02]  /*6a10*/  FFMA.FTZ R88, R247, c[0x0][0x2d0], -R205 ;  /* 0x0000b400f7587a23 */ /* 0x000fe400000108cd */
[----:B------:R-:W-:-:S02]  /*6a20*/  FFMA.FTZ R241, R125, c[0x0][0x2d0], -R207 ;  /* 0x0000b4007df17a23 */ /* 0x000fc400000108cf */
[----:B------:R-:W-:Y:S02]  /*6a30*/  MUFU.EX2 R89, R89 ;  /* 0x0000005900597308 */ /* 0x000fe40000000800 */
[--C-:B------:R-:W-:Y:S01]  /*6a40*/  FFMA.FTZ R81, R240, c[0x0][0x2d0], -R202.reuse ;  /* 0x0000b400f0517a23 */ /* 0x100fe200000108ca */
[C---:B------:R-:W-:Y:S01]  /*6a50*/  HMMA.16816.F32 R24, R4.reuse, R76, R24 ;  /* 0x0000004c0418723c */ /* 0x040fe20000001818 */
[--C-:B------:R-:W-:Y:S02]  /*6a60*/  FFMA.FTZ R80, R246, c[0x0][0x2d0], -R205.reuse ;  /* 0x0000b400f6507a23 */ /* 0x100fe400000108cd */
[----:B------:R-:W-:Y:S02]  /*6a70*/  FFMA.FTZ R240, R133, c[0x0][0x2d0], -R202 ;  /* 0x0000b40085f07a23 */ /* 0x000fe400000108ca */
[----:B------:R-:W-:Y:S02]  /*6a80*/  MUFU.EX2 R81, R81 ;  /* 0x0000005100517308 */ /* 0x000fe40000000800 */
[--C-:B------:R-:W-:Y:S01]  /*6a90*/  FFMA.FTZ R77, R245, c[0x0][0x2d0], -R205.reuse ;  /* 0x0000b400f54d7a23 */ /* 0x100fe200000108cd */
[----:B------:R-:W-:Y:S01]  /*6aa0*/  HMMA.16816.F32 R36, R4, R90, R36 ;  /* 0x0000005a0424723c */ /* 0x000fe20000001824 */
[----:B------:R-:W-:-:S02]  /*6ab0*/  FFMA.FTZ R76, R244, c[0x0][0x2d0], -R205 ;  /* 0x0000b400f44c7a23 */ /* 0x000fc400000108cd */
[--C-:B------:R-:W-:Y:S02]  /*6ac0*/  FFMA.FTZ R244, R124, c[0x0][0x2d0], -R202.reuse ;  /* 0x0000b4007cf47a23 */ /* 0x100fe400000108ca */
[----:B------:R-:W1:Y:S01]  /*6ad0*/  MUFU.EX2 R88, R88 ;  /* 0x0000005800587308 */ /* 0x000e620000000800 */
[----:B------:R-:W-:Y:S02]  /*6ae0*/  FFMA.FTZ R245, R138, c[0x0][0x2d0], -R205 ;  /* 0x0000b4008af57a23 */ /* 0x000fe400000108cd */
[--C-:B------:R-:W-:Y:S01]  /*6af0*/  FFMA.FTZ R91, R243, c[0x0][0x2d0], -R202.reuse ;  /* 0x0000b400f35b7a23 */ /* 0x100fe200000108ca */
[----:B------:R-:W-:Y:S01]  /*6b00*/  HMMA.16816.F32 R52, R4, R92, R52 ;  /* 0x0000005c0434723c */ /* 0x000fe20000001834 */
[--C-:B------:R-:W-:Y:S02]  /*6b10*/  FFMA.FTZ R90, R242, c[0x0][0x2d0], -R202.reuse ;  /* 0x0000b400f25a7a23 */ /* 0x100fe400000108ca */
[----:B------:R-:W-:Y:S01]  /*6b20*/  FFMA.FTZ R242, R132, c[0x0][0x2d0], -R239 ;  /* 0x0000b40084f27a23 */ /* 0x000fe200000108ef */
[----:B------:R-:W2:Y:S01]  /*6b30*/  MUFU.EX2 R80, R80 ;  /* 0x0000005000507308 */ /* 0x000ea20000000800 */
[----:B------:R-:W-:-:S02]  /*6b40*/  FFMA.FTZ R243, R126, c[0x0][0x2d0], -R202 ;  /* 0x0000b4007ef37a23 */ /* 0x000fc400000108ca */
[--C-:B------:R-:W-:Y:S01]  /*6b50*/  FFMA.FTZ R92, R153, c[0x0][0x2d0], -R239.reuse ;  /* 0x0000b400995c7a23 */ /* 0x100fe200000108ef */
[----:B------:R-:W-:Y:S01]  /*6b60*/  HMMA.16816.F32 R16, R4, R94, R16 ;  /* 0x0000005e0410723c */ /* 0x000fe20000001810 */
[----:B------:R-:W-:-:S03]  /*6b70*/  FFMA.FTZ R93, R139, c[0x0][0x2d0], -R239 ;  /* 0x0000b4008b5d7a23 */ /* 0x000fc600000108ef */
[----:B------:R-:W-:Y:S01]  /*6b80*/  MUFU.EX2 R91, R91 ;  /* 0x0000005b005b7308 */ /* 0x000fe20000000800 */
[----:B-1----:R-:W-:Y:S02]  /*6b90*/  FADD.FTZ R191, R88, R191 ;  /* 0x000000bf58bf7221 */ /* 0x002fe40000010000 */
[--C-:B------:R-:W-:Y:S01]  /*6ba0*/  FFMA.FTZ R94, R211, c[0x0][0x2d0], -R207.reuse ;  /* 0x0000b400d35e7a23 */ /* 0x100fe200000108cf */
[C---:B------:R-:W-:Y:S01]  /*6bb0*/  HMMA.16816.F32 R28, R4.reuse, R82, R28 ;  /* 0x00000052041c723c */ /* 0x040fe2000000181c */
[--C-:B------:R-:W-:Y:S02]  /*6bc0*/  FFMA.FTZ R95, R155, c[0x0][0x2d0], -R207.reuse ;  /* 0x0000b4009b5f7a23 */ /* 0x100fe400000108cf */
[----:B------:R-:W-:Y:S01]  /*6bd0*/  FFMA.FTZ R211, R134, c[0x0][0x2d0], -R207 ;  /* 0x0000b40086d37a23 */ /* 0x000fe200000108cf */
[----:B------:R-:W1:Y:S01]  /*6be0*/  MUFU.EX2 R90, R90 ;  /* 0x0000005a005a7308 */ /* 0x000e620000000800 */
[----:B--2---:R-:W-:Y:S02]  /*6bf0*/  FADD.FTZ R191, R80, R191 ;  /* 0x000000bf50bf7221 */ /* 0x004fe40000010000 */
[--C-:B------:R-:W-:Y:S01]  /*6c00*/  FFMA.FTZ R82, R208, c[0x0][0x2d0], -R239.reuse ;  /* 0x0000b400d0527a23 */ /* 0x100fe200000108ef */
[----:B------:R-:W-:Y:S01]  /*6c10*/  HMMA.16816.F32 R20, R4, R78, R20 ;  /* 0x0000004e0414723c */ /* 0x000fe20000001814 */
[----:B------:R-:W-:-:S02]  /*6c20*/  FFMA.FTZ R83, R209, c[0x0][0x2d0], -R239 ;  /* 0x0000b400d1537a23 */ /* 0x000fc400000108ef */
[----:B------:R-:W-:Y:S01]  /*6c30*/  FFMA.FTZ R208, R152, c[0x0][0x2d0], -R207 ;  /* 0x0000b40098d07a23 */ /* 0x000fe200000108cf */
[----:B------:R-:W2:Y:S01]  /*6c40*/  MUFU.EX2 R77, R77 ;  /* 0x0000004d004d7308 */ /* 0x000ea20000000800 */
[--C-:B------:R-:W-:Y:S02]  /*6c50*/  FFMA.FTZ R209, R135, c[0x0][0x2d0], -R239.reuse ;  /* 0x0000b40087d17a23 */ /* 0x100fe400000108ef */
[----:B------:R-:W-:Y:S01]  /*6c60*/  F2FP.PACK_AB R6, R81, R89 ;  /* 0x000000595106723e */ /* 0x000fe200000000ff */
[----:B------:R-:W-:Y:S01]  /*6c70*/  FFMA.FTZ R79, R154, c[0x0][0x2d0], -R239 ;  /* 0x0000b4009a4f7a23 */ /* 0x000fe200000108ef */
[----:B------:R-:W-:Y:S01]  /*6c80*/  F2FP.PACK_AB R5, R80, R88 ;  /* 0x000000585005723e */ /* 0x000fe200000000ff */
[----:B------:R-:W-:Y:S01]  /*6c90*/  FFMA.FTZ R239, R127, c[0x0][0x2d0], -R207 ;  /* 0x0000b4007fef7a23 */ /* 0x000fe200000108cf */
[----:B------:R-:W-:Y:S01]  /*6ca0*/  LDSM.16.MT88.4 R152, [R225+0x2900] ;  /* 0x00290000e198783b */ /* 0x000fe20000004200 */
[----:B------:R-:W3:Y:S01]  /*6cb0*/  MUFU.EX2 R76, R76 ;  /* 0x0000004c004c7308 */ /* 0x000ee20000000800 */
[C---:B-1----:R-:W-:Y:S01]  /*6cc0*/  F2FP.PACK_AB R4, R90.reuse, R91 ;  /* 0x0000005b5a04723e */ /* 0x042fe200000000ff */
[----:B------:R-:W-:Y:S01]  /*6cd0*/  FADD.FTZ R180, R91, R180 ;  /* 0x000000b45bb47221 */ /* 0x000fe20000010000 */
[----:B------:R-:W-:Y:S03]  /*6ce0*/  LDSM.16.MT88.4 R132, [R219+0x2900] ;  /* 0x00290000db84783b */ /* 0x000fe60000004200 */
[----:B------:R-:W-:Y:S01]  /*6cf0*/  FADD.FTZ R180, R90, R180 ;  /* 0x000000b45ab47221 */ /* 0x000fe20000010000 */
[----:B------:R-:W-:Y:S01]  /*6d00*/  LDSM.16.MT88.4 R124, [R218+0x2900] ;  /* 0x00290000da7c783b */ /* 0x000fe20000004200 */
[----:B------:R-:W-:Y:S01]  /*6d10*/  MUFU.EX2 R82, R82 ;  /* 0x0000005200527308 */ /* 0x000fe20000000800 */
[----:B--2---:R-:W-:-:S02]  /*6d20*/  FADD.FTZ R191, R77, R191 ;  /* 0x000000bf4dbf7221 */ /* 0x004fc40000010000 */
[----:B------:R-:W-:-:S04]  /*6d30*/  FADD.FTZ R180, R89, R180 ;  /* 0x000000b459b47221 */ /* 0x000fc80000010000 */
[----:B------:R-:W-:Y:S01]  /*6d40*/  FADD.FTZ R180, R81, R180 ;  /* 0x000000b451b47221 */ /* 0x000fe20000010000 */
[C---:B---3--:R-:W-:Y:S01]  /*6d50*/  F2FP.PACK_AB R7, R76.reuse, R77 ;  /* 0x0000004d4c07723e */ /* 0x048fe200000000ff */
[----:B------:R-:W1:Y:S01]  /*6d60*/  MUFU.EX2 R83, R83 ;  /* 0x0000005300537308 */ /* 0x000e620000000800 */
[----:B------:R-:W-:-:S05]  /*6d70*/  FADD.FTZ R191, R76, R191 ;  /* 0x000000bf4cbf7221 */ /* 0x000fca0000010000 */
[C---:B------:R-:W-:Y:S02]  /*6d80*/  HMMA.16816.F32 R52, R4.reuse, R48, R52 ;  /* 0x000000300434723c */ /* 0x040fe40000001834 */
[----:B------:R2:W-:Y:S06]  /*6d90*/  MUFU.EX2 R78, R210 ;  /* 0x000000d2004e7308 */ /* 0x0005ec0000000800 */
[C---:B------:R-:W-:Y:S01]  /*6da0*/  HMMA.16816.F32 R48, R4.reuse, R50, R16 ;  /* 0x000000320430723c */ /* 0x040fe20000001810 */
[----:B------:R-:W3:Y:S01]  /*6db0*/  LDSM.16.MT88.4 R16, [R225+0x2100] ;  /* 0x00210000e110783b */ /* 0x000ee20000004200 */
[----:B------:R-:W-:Y:S06]  /*6dc0*/  MUFU.EX2 R79, R79 ;  /* 0x0000004f004f7308 */ /* 0x000fec0000000800 */
[----:B------:R-:W-:Y:S02]  /*6dd0*/  HMMA.16816.F32 R40, R4, R12, R40 ;  /* 0x0000000c0428723c */ /* 0x000fe40000001828 */
[----:B------:R-:W-:Y:S01]  /*6de0*/  MUFU.EX2 R94, R94 ;  /* 0x0000005e005e7308 */ /* 0x000fe20000000800 */
[----:B--2---:R-:W-:-:S02]  /*6df0*/  FFMA.FTZ R210, R137, c[0x0][0x2d0], -R207 ;  /* 0x0000b40089d27a23 */ /* 0x004fc400000108cf */
[----:B------:R-:W-:Y:S02]  /*6e00*/  FFMA.FTZ R207, R136, c[0x0][0x2d0], -R202 ;  /* 0x0000b40088cf7a23 */ /* 0x000fe400000108ca */
[----:B------:R-:W-:Y:S01]  /*6e10*/  LDSM.16.MT88.4 R136, [R220+0x2900] ;  /* 0x00290000dc88783b */ /* 0x000fe20000004200 */
[C---:B------:R-:W-:Y:S02]  /*6e20*/  HMMA.16816.F32 R36, R4.reuse, R14, R36 ;  /* 0x0000000e0424723c */ /* 0x040fe40000001824 */
[----:B------:R-:W2:Y:S01]  /*6e30*/  MUFU.EX2 R95, R95 ;  /* 0x0000005f005f7308 */ /* 0x000ea20000000800 */
[----:B------:R-:W4:Y:S05]  /*6e40*/  LDSM.16.MT88.4 R12, [R220+0x2100] ;  /* 0x00210000dc0c783b */ /* 0x000f2a0000004200 */
[C---:B------:R-:W-:Y:S02]  /*6e50*/  HMMA.16816.F32 R32, R4.reuse, R8, R32 ;  /* 0x000000080420723c */ /* 0x040fe40000001820 */
[----:B------:R-:W5:Y:S06]  /*6e60*/  MUFU.EX2 R208, R208 ;  /* 0x000000d000d07308 */ /* 0x000f6c0000000800 */
[C---:B------:R-:W-:Y:S01]  /*6e70*/  HMMA.16816.F32 R28, R4.reuse, R10, R28 ;  /* 0x0000000a041c723c */ /* 0x040fe2000000181c */
[----:B------:R-:W4:Y:S01]  /*6e80*/  LDSM.16.MT88.4 R8, [R219+0x2100] ;  /* 0x00210000db08783b */ /* 0x000f220000004200 */
[----:B------:R-:W-:Y:S06]  /*6e90*/  MUFU.EX2 R92, R92 ;  /* 0x0000005c005c7308 */ /* 0x000fec0000000800 */
[C---:B------:R-:W-:Y:S02]  /*6ea0*/  HMMA.16816.F32 R24, R4.reuse, R72, R24 ;  /* 0x000000480418723c */ /* 0x040fe40000001818 */
[----:B------:R-:W-:Y:S05]  /*6eb0*/  MUFU.EX2 R93, R93 ;  /* 0x0000005d005d7308 */ /* 0x000fea0000000800 */
[----:B-1----:R-:W-:Y:S01]  /*6ec0*/  F2FP.PACK_AB R72, R83, R82 ;  /* 0x000000525348723e */ /* 0x002fe200000000ff */
[----:B------:R-:W-:Y:S01]  /*6ed0*/  HMMA.16816.F32 R20, R4, R74, R20 ;  /* 0x0000004a0414723c */ /* 0x000fe20000001814 */
[----:B------:R-:W1:Y:S01]  /*6ee0*/  LDSM.16.MT88.4 R4, [R218+0x2100] ;  /* 0x00210000da04783b */ /* 0x000e620000004200 */
[----:B--2---:R-:W-:Y:S01]  /*6ef0*/  F2FP.PACK_AB R73, R95, R94 ;  /* 0x0000005e5f49723e */ /* 0x004fe200000000ff */
[----:B------:R-:W-:Y:S04]  /*6f00*/  MUFU.EX2 R209, R209 ;  /* 0x000000d100d17308 */ /* 0x000fe80000000800 */
[----:B------:R-:W-:-:S02]  /*6f10*/  F2FP.PACK_AB R74, R79, R78 ;  /* 0x0000004e4f4a723e */ /* 0x000fc400000000ff */
[----:B-----5:R-:W-:Y:S02]  /*6f20*/  F2FP.PACK_AB R75, R208, R206 ;  /* 0x000000ced04b723e */ /* 0x020fe400000000ff */
[----:B------:R-:W-:Y:S05]  /*6f30*/  MUFU.EX2 R242, R242 ;  /* 0x000000f200f27308 */ /* 0x000fea0000000800 */
[C---:B---3--:R-:W-:Y:S03]  /*6f40*/  HMMA.16816.F32 R160, R72.reuse, R16, R160 ;  /* 0x0000001048a0723c */ /* 0x048fe600000018a0 */
[----:B------:R-:W-:Y:S05]  /*6f50*/  MUFU.EX2 R210, R210 ;  /* 0x000000d200d27308 */ /* 0x000fea0000000800 */
[C---:B------:R-:W-:Y:S03]  /*6f60*/  HMMA.16816.F32 R148, R72.reuse, R18, R148 ;  /* 0x000000124894723c */ /* 0x040fe60000001894 */
[----:B------:R-:W-:Y:S05]  /*6f70*/  MUFU.EX2 R211, R211 ;  /* 0x000000d300d37308 */ /* 0x000fea0000000800 */
[C---:B----4-:R-:W-:Y:S03]  /*6f80*/  HMMA.16816.F32 R144, R72.reuse, R12, R144 ;  /* 0x0000000c4890723c */ /* 0x050fe60000001890 */
[----:B------:R-:W-:Y:S05]  /*6f90*/  MUFU.EX2 R239, R239 ;  /* 0x000000ef00ef7308 */ /* 0x000fea0000000800 */
[C---:B------:R-:W-:Y:S03]  /*6fa0*/  HMMA.16816.F32 R100, R72.reuse, R14, R100 ;  /* 0x0000000e4864723c */ /* 0x040fe60000001864 */
[----:B------:R-:W-:Y:S05]  /*6fb0*/  MUFU.EX2 R241, R241 ;  /* 0x000000f100f17308 */ /* 0x000fea0000000800 */
[C---:B------:R-:W-:Y:S03]  /*6fc0*/  HMMA.16816.F32 R104, R72.reuse, R8, R104 ;  /* 0x000000084868723c */ /* 0x040fe60000001868 */
[----:B------:R-:W2:Y:S05]  /*6fd0*/  MUFU.EX2 R207, R207 ;  /* 0x000000cf00cf7308 */ /* 0x000eaa0000000800 */
[C---:B------:R-:W-:Y:S03]  /*6fe0*/  HMMA.16816.F32 R112, R72.reuse, R10, R112 ;  /* 0x0000000a4870723c */ /* 0x040fe60000001870 */
[----:B------:R-:W3:Y:S05]  /*6ff0*/  MUFU.EX2 R240, R240 ;  /* 0x000000f000f07308 */ /* 0x000eea0000000800 */
[----:B-1----:R-:W-:Y:S03]  /*7000*/  HMMA.16816.F32 R116, R72, R4, R116 ;  /* 0x000000044874723c */ /* 0x002fe60000001874 */
[----:B------:R-:W1:Y:S01]  /*7010*/  MUFU.EX2 R243, R243 ;  /* 0x000000f300f37308 */ /* 0x000e620000000800 */
[----:B--2---:R-:W-:-:S04]  /*7020*/  FADD.FTZ R180, R207, R180 ;  /* 0x000000b4cfb47221 */ /* 0x004fc80000010000 */
[----:B------:R-:W-:Y:S03]  /*7030*/  HMMA.16816.F32 R128, R72, R6, R128 ;  /* 0x000000064880723c */ /* 0x000fe60000001880 */
[----:B------:R-:W2:Y:S01]  /*7040*/  MUFU.EX2 R244, R244 ;  /* 0x000000f400f47308 */ /* 0x000ea20000000800 */
[----:B---3--:R-:W-:-:S03]  /*7050*/  FADD.FTZ R180, R240, R180 ;  /* 0x000000b4f0b47221 */ /* 0x008fc60000010000 */
[----:B------:R-:W-:Y:S02]  /*7060*/  F2FP.PACK_AB R72, R93, R92 ;  /* 0x0000005c5d48723e */ /* 0x000fe400000000ff */
[----:B------:R-:W-:Y:S02]  /*7070*/  F2FP.PACK_AB R73, R211, R210 ;  /* 0x000000d2d349723e */ /* 0x000fe400000000ff */
[----:B------:R-:W3:Y:S01]  /*7080*/  MUFU.EX2 R245, R245 ;  /* 0x000000f500f57308 */ /* 0x000ee20000000800 */
[----:B------:R-:W-:Y:S01]  /*7090*/  F2FP.PACK_AB R74, R242, R209 ;  /* 0x000000d1f24a723e */ /* 0x000fe200000000ff */
[----:B-1----:R-:W-:Y:S01]  /*70a0*/  FADD.FTZ R180, R243, R180 ;  /* 0x000000b4f3b47221 */ /* 0x002fe20000010000 */
[----:B------:R-:W-:-:S03]  /*70b0*/  F2FP.PACK_AB R75, R241, R239 ;  /* 0x000000eff14b723e */ /* 0x000fc600000000ff */
[----:B--2---:R-:W-:-:S04]  /*70c0*/  FADD.FTZ R180, R244, R180 ;  /* 0x000000b4f4b47221 */ /* 0x004fc80000010000 */
[----:B------:R-:W-:Y:S01]  /*70d0*/  HMMA.16816.F32 R160, R72, R152, R160 ;  /* 0x0000009848a0723c */ /* 0x000fe200000018a0 */
[----:B---3--:R-:W-:-:S07]  /*70e0*/  FADD.FTZ R191, R245, R191 ;  /* 0x000000bff5bf7221 */ /* 0x008fce0000010000 */
[----:B------:R-:W-:Y:S01]  /*70f0*/  HMMA.16816.F32 R148, R72, R154, R148 ;  /* 0x0000009a4894723c */ /* 0x000fe20000001894 */
[----:B------:R-:W-:-:S04]  /*7100*/  FADD.FTZ R191, R204, R191 ;  /* 0x000000bfccbf7221 */ /* 0x000fc80000010000 */
[----:B------:R-:W-:-:S03]  /*7110*/  FADD.FTZ R191, R203, R191 ;  /* 0x000000bfcbbf7221 */ /* 0x000fc60000010000 */
[----:B------:R-:W-:Y:S01]  /*7120*/  HMMA.16816.F32 R144, R72, R136, R144 ;  /* 0x000000884890723c */ /* 0x000fe20000001890 */
[----:B------:R-:W-:-:S07]  /*7130*/  FADD.FTZ R191, R201, R191 ;  /* 0x000000bfc9bf7221 */ /* 0x000fce0000010000 */
[C---:B------:R-:W-:Y:S08]  /*7140*/  HMMA.16816.F32 R100, R72.reuse, R138, R100 ;  /* 0x0000008a4864723c */ /* 0x040ff00000001864 */
[C---:B------:R-:W-:Y:S08]  /*7150*/  HMMA.16816.F32 R104, R72.reuse, R132, R104 ;  /* 0x000000844868723c */ /* 0x040ff00000001868 */
[C---:B------:R-:W-:Y:S08]  /*7160*/  HMMA.16816.F32 R112, R72.reuse, R134, R112 ;  /* 0x000000864870723c */ /* 0x040ff00000001870 */
[C---:B------:R-:W-:Y:S08]  /*7170*/  HMMA.16816.F32 R116, R72.reuse, R124, R116 ;  /* 0x0000007c4874723c */ /* 0x040ff00000001874 */
[----:B------:R-:W-:Y:S07]  /*7180*/  HMMA.16816.F32 R128, R72, R126, R128 ;  /* 0x0000007e4880723c */ /* 0x000fee0000001880 */
[----:B------:R-:W-:-:S02]  /*7190*/  F2FP.PACK_AB R72, R240, R207 ;  /* 0x000000cff048723e */ /* 0x000fc400000000ff */
[----:B------:R-:W-:Y:S01]  /*71a0*/  F2FP.PACK_AB R74, R244, R243 ;  /* 0x000000f3f44a723e */ /* 0x000fe200000000ff */
[----:B------:R-:W-:Y:S01]  /*71b0*/  IMAD.U32 R243, RZ, RZ, UR6 ;  /* 0x00000006fff37e24 */ /* 0x000fe2000f8e00ff */
[----:B------:R-:W-:Y:S02]  /*71c0*/  F2FP.PACK_AB R73, R204, R245 ;  /* 0x000000f5cc49723e */ /* 0x000fe400000000ff */
[----:B------:R-:W-:-:S07]  /*71d0*/  F2FP.PACK_AB R75, R201, R203 ;  /* 0x000000cbc94b723e */ /* 0x000fce00000000ff */
[C---:B------:R-:W-:Y:S07]  /*71e0*/  HMMA.16816.F32 R52, R72.reuse, R68, R52 ;  /* 0x000000444834723c */ /* 0x040fee0000001834 */
[--C-:B------:R-:W-:Y:S01]  /*71f0*/  FFMA.FTZ R68, R179, c[0x0][0x2d0], -R205.reuse ;  /* 0x0000b400b3447a23 */ /* 0x100fe200000108cd */
[----:B------:R-:W-:Y:S01]  /*7200*/  HMMA.16816.F32 R36, R72, R66, R36 ;  /* 0x000000424824723c */ /* 0x000fe20000001824 */
[----:B------:R-:W-:-:S04]  /*7210*/  FFMA.FTZ R69, R189, c[0x0][0x2d0], -R205 ;  /* 0x0000b400bd457a23 */ /* 0x000fc800000108cd */
[----:B------:R-:W-:Y:S02]  /*7220*/  MUFU.EX2 R68, R68 ;  /* 0x0000004400447308 */ /* 0x000fe40000000800 */
[--C-:B------:R-:W-:Y:S01]  /*7230*/  FFMA.FTZ R66, R177, c[0x0][0x2d0], -R205.reuse ;  /* 0x0000b400b1427a23 */ /* 0x100fe200000108cd */
[----:B------:R-:W-:Y:S01]  /*7240*/  HMMA.16816.F32 R32, R72, R60, R32 ;  /* 0x0000003c4820723c */ /* 0x000fe20000001820 */
[----:B------:R-:W-:-:S04]  /*7250*/  FFMA.FTZ R67, R178, c[0x0][0x2d0], -R205 ;  /* 0x0000b400b2437a23 */ /* 0x000fc800000108cd */
[----:B------:R-:W1:Y:S02]  /*7260*/  MUFU.EX2 R66, R66 ;  /* 0x0000004200427308 */ /* 0x000e640000000800 */
[--C-:B------:R-:W-:Y:S01]  /*7270*/  FFMA.FTZ R60, R156, c[0x0][0x2d0], -R202.reuse ;  /* 0x0000b4009c3c7a23 */ /* 0x100fe200000108ca */
[----:B------:R-:W-:Y:S01]  /*7280*/  HMMA.16816.F32 R28, R72, R62, R28 ;  /* 0x0000003e481c723c */ /* 0x000fe2000000181c */
[----:B------:R-:W-:-:S04]  /*7290*/  FFMA.FTZ R61, R157, c[0x0][0x2d0], -R202 ;  /* 0x0000b4009d3d7a23 */ /* 0x000fc800000108ca */
[----:B------:R-:W2:Y:S02]  /*72a0*/  MUFU.EX2 R60, R60 ;  /* 0x0000003c003c7308 */ /* 0x000ea40000000800 */
[--C-:B------:R-:W-:Y:S01]  /*72b0*/  FFMA.FTZ R62, R159, c[0x0][0x2d0], -R202.reuse ;  /* 0x0000b4009f3e7a23 */ /* 0x100fe200000108ca */
[----:B------:R-:W-:Y:S01]  /*72c0*/  HMMA.16816.F32 R24, R72, R56, R24 ;  /* 0x000000384818723c */ /* 0x000fe20000001818 */
[----:B------:R-:W-:-:S04]  /*72d0*/  FFMA.FTZ R63, R174, c[0x0][0x2d0], -R202 ;  /* 0x0000b400ae3f7a23 */ /* 0x000fc800000108ca */
[----:B------:R-:W3:Y:S01]  /*72e0*/  MUFU.EX2 R61, R61 ;  /* 0x0000003d003d7308 */ /* 0x000ee20000000800 */
[----:B-1----:R-:W-:Y:S02]  /*72f0*/  FADD.FTZ R191, R66, R191 ;  /* 0x000000bf42bf7221 */ /* 0x002fe40000010000 */
[C---:B------:R-:W-:Y:S05]  /*7300*/  HMMA.16816.F32 R20, R72.reuse, R58, R20 ;  /* 0x0000003a4814723c */ /* 0x040fea0000001814 */
[----:B------:R-:W-:Y:S01]  /*7310*/  MUFU.EX2 R62, R62 ;  /* 0x0000003e003e7308 */ /* 0x000fe20000000800 */
[----:B--2---:R-:W-:Y:S02]  /*7320*/  FADD.FTZ R180, R60, R180 ;  /* 0x000000b43cb47221 */ /* 0x004fe40000010000 */
[C---:B------:R-:W-:Y:S05]  /*7330*/  HMMA.16816.F32 R40, R72.reuse, R64, R40 ;  /* 0x000000404828723c */ /* 0x040fea0000001828 */
[----:B------:R-:W1:Y:S01]  /*7340*/  MUFU.EX2 R63, R63 ;  /* 0x0000003f003f7308 */ /* 0x000e620000000800 */
[----:B---3--:R-:W-:Y:S01]  /*7350*/  F2FP.PACK_AB R56, R61, R60 ;  /* 0x0000003c3d38723e */ /* 0x008fe200000000ff */
[--C-:B------:R-:W-:Y:S01]  /*7360*/  FFMA.FTZ R64, R175, c[0x0][0x2d0], -R202.reuse ;  /* 0x0000b400af407a23 */ /* 0x100fe200000108ca */
[----:B------:R-:W-:Y:S01]  /*7370*/  HMMA.16816.F32 R48, R72, R70, R48 ;  /* 0x000000464830723c */ /* 0x000fe20000001830 */
[----:B------:R-:W-:-:S02]  /*7380*/  FFMA.FTZ R65, R176, c[0x0][0x2d0], -R202 ;  /* 0x0000b400b0417a23 */ /* 0x000fc400000108ca */
[----:B------:R-:W-:Y:S02]  /*7390*/  FADD.FTZ R180, R61, R180 ;  /* 0x000000b43db47221 */ /* 0x000fe40000010000 */
[----:B------:R-:W2:Y:S02]  /*73a0*/  MUFU.EX2 R67, R67 ;  /* 0x0000004300437308 */ /* 0x000ea40000000800 */
[----:B------:R-:W-:Y:S02]  /*73b0*/  FFMA.FTZ R72, R186, c[0x0][0x2d0], -R205 ;  /* 0x0000b400ba487a23 */ /* 0x000fe400000108cd */
[--C-:B------:R-:W-:Y:S02]  /*73c0*/  FFMA.FTZ R70, R158, c[0x0][0x2d0], -R202.reuse ;  /* 0x0000b4009e467a23 */ /* 0x100fe400000108ca */
[----:B------:R-:W-:Y:S02]  /*73d0*/  FFMA.FTZ R71, R173, c[0x0][0x2d0], -R202 ;  /* 0x0000b400ad477a23 */ /* 0x000fe400000108ca */
[----:B------:R-:W3:Y:S01]  /*73e0*/  MUFU.EX2 R69, R69 ;  /* 0x0000004500457308 */ /* 0x000ee20000000800 */
[----:B-1----:R-:W-:Y:S01]  /*73f0*/  F2FP.PACK_AB R58, R63, R62 ;  /* 0x0000003e3f3a723e */ /* 0x002fe200000000ff */
[----:B------:R-:W-:-:S04]  /*7400*/  FADD.FTZ R180, R62, R180 ;  /* 0x000000b43eb47221 */ /* 0x000fc80000010000 */
[----:B------:R-:W-:Y:S01]  /*7410*/  FADD.FTZ R180, R63, R180 ;  /* 0x000000b43fb47221 */ /* 0x000fe20000010000 */
[C---:B--2---:R-:W-:Y:S01]  /*7420*/  F2FP.PACK_AB R57, R67.reuse, R66 ;  /* 0x000000424339723e */ /* 0x044fe200000000ff */
[----:B------:R-:W1:Y:S01]  /*7430*/  MUFU.EX2 R64, R64 ;  /* 0x0000004000407308 */ /* 0x000e620000000800 */
[----:B------:R-:W-:-:S04]  /*7440*/  FADD.FTZ R191, R67, R191 ;  /* 0x000000bf43bf7221 */ /* 0x000fc80000010000 */
[----:B------:R-:W-:Y:S01]  /*7450*/  FADD.FTZ R191, R68, R191 ;  /* 0x000000bf44bf7221 */ /* 0x000fe20000010000 */
[C---:B---3--:R-:W-:Y:S02]  /*7460*/  F2FP.PACK_AB R59, R69.reuse, R68 ;  /* 0x00000044453b723e */ /* 0x048fe400000000ff */
[----:B------:R-:W-:Y:S01]  /*7470*/  MUFU.EX2 R72, R72 ;  /* 0x0000004800487308 */ /* 0x000fe20000000800 */
[----:B------:R-:W-:-:S04]  /*7480*/  FADD.FTZ R191, R69, R191 ;  /* 0x000000bf45bf7221 */ /* 0x000fc80000010000 */
[----:B------:R-:W-:Y:S03]  /*7490*/  HMMA.16816.F32 R32, R56, R8, R32 ;  /* 0x000000083820723c */ /* 0x000fe60000001820 */
[----:B------:R-:W2:Y:S01]  /*74a0*/  MUFU.EX2 R65, R65 ;  /* 0x0000004100417308 */ /* 0x000ea20000000800 */
[----:B-1----:R-:W-:-:S03]  /*74b0*/  FADD.FTZ R180, R64, R180 ;  /* 0x000000b440b47221 */ /* 0x002fc60000010000 */
[----:B------:R-:W-:Y:S01]  /*74c0*/  FADD.FTZ R8, R141, R140 ;  /* 0x0000008c8d087221 */ /* 0x000fe20000010000 */
[C---:B------:R-:W-:Y:S01]  /*74d0*/  HMMA.16816.F32 R52, R56.reuse, R16, R52 ;  /* 0x000000103834723c */ /* 0x040fe20000001834 */
[----:B------:R-:W-:Y:S02]  /*74e0*/  FADD.FTZ R9, R142, R143 ;  /* 0x0000008f8e097221 */ /* 0x000fe40000010000 */
[----:B------:R-:W-:Y:S01]  /*74f0*/  MUFU.EX2 R70, R70 ;  /* 0x0000004600467308 */ /* 0x000fe20000000800 */
[----:B------:R-:W-:Y:S02]  /*7500*/  FADD.FTZ R8, R109, R8 ;  /* 0x000000086d087221 */ /* 0x000fe40000010000 */
[----:B------:R-:W-:Y:S02]  /*7510*/  FADD.FTZ R9, R108, R9 ;  /* 0x000000096c097221 */ /* 0x000fe40000010000 */
[----:B------:R-:W-:Y:S01]  /*7520*/  FADD.FTZ R8, R110, R8 ;  /* 0x000000086e087221 */ /* 0x000fe20000010000 */
[----:B------:R-:W-:Y:S01]  /*7530*/  HMMA.16816.F32 R40, R56, R12, R40 ;  /* 0x0000000c3828723c */ /* 0x000fe20000001828 */
[----:B------:R-:W-:Y:S01]  /*7540*/  FADD.FTZ R9, R167, R9 ;  /* 0x00000009a7097221 */ /* 0x000fe20000010000 */
[----:B------:R-:W1:Y:S01]  /*7550*/  MUFU.EX2 R71, R71 ;  /* 0x0000004700477308 */ /* 0x000e620000000800 */
[----:B------:R-:W-:-:S02]  /*7560*/  FADD.FTZ R8, R165, R8 ;  /* 0x00000008a5087221 */ /* 0x000fc40000010000 */
[----:B------:R-:W-:Y:S02]  /*7570*/  FADD.FTZ R9, R111, R9 ;  /* 0x000000096f097221 */ /* 0x000fe40000010000 */
[----:B------:R-:W-:Y:S01]  /*7580*/  FADD.FTZ R8, R164, R8 ;  /* 0x00000008a4087221 */ /* 0x000fe20000010000 */
[C---:B------:R-:W-:Y:S01]  /*7590*/  HMMA.16816.F32 R24, R56.reuse, R4, R24 ;  /* 0x000000043818723c */ /* 0x040fe20000001818 */
[----:B------:R-:W-:Y:S01]  /*75a0*/  FADD.FTZ R9, R120, R9 ;  /* 0x0000000978097221 */ /* 0x000fe20000010000 */
[----:B------:R-:W-:Y:S01]  /*75b0*/  MUFU.EX2 R12, R185 ;  /* 0x000000b9000c7308 */ /* 0x000fe20000000800 */
[----:B------:R-:W-:Y:S02]  /*75c0*/  FADD.FTZ R8, R122, R8 ;  /* 0x000000087a087221 */ /* 0x000fe40000010000 */
[----:B------:R-:W-:Y:S02]  /*75d0*/  FADD.FTZ R9, R123, R9 ;  /* 0x000000097b097221 */ /* 0x000fe40000010000 */
[----:B------:R-:W-:Y:S01]  /*75e0*/  FADD.FTZ R8, R121, R8 ;  /* 0x0000000879087221 */ /* 0x000fe20000010000 */
[----:B------:R-:W-:Y:S01]  /*75f0*/  HMMA.16816.F32 R48, R56, R18, R48 ;  /* 0x000000123830723c */ /* 0x000fe20000001830 */
[----:B------:R-:W-:Y:S01]  /*7600*/  FADD.FTZ R9, R99, R9 ;  /* 0x0000000963097221 */ /* 0x000fe20000010000 */
[----:B--2---:R-:W-:Y:S01]  /*7610*/  F2FP.PACK_AB R4, R65, R64 ;  /* 0x000000404104723e */ /* 0x004fe200000000ff */
        /* <DEDUP_REMOVED lines=16> */
[----:B------:R-:W-:-:S02]  /*7720*/  FFMA.FTZ R16, R181, c[0x0][0x2d0], -R205 ;  /* 0x0000b400b5107a23 */ /* 0x000fc400000108cd */
[----:B------:R-:W-:Y:S01]  /*7730*/  FFMA.FTZ R17, R182, c[0x0][0x2d0], -R205 ;  /* 0x0000b400b6117a23 */ /* 0x000fe200000108cd */
[----:B-1----:R-:W-:Y:S01]  /*7740*/  F2FP.PACK_AB R6, R71, R70 ;  /* 0x000000464706723e */ /* 0x002fe200000000ff */
[----:B------:R-:W-:Y:S02]  /*7750*/  FADD.FTZ R9, R87, R9 ;  /* 0x0000000957097221 */ /* 0x000fe40000010000 */
[----:B------:R-:W-:Y:S01]  /*7760*/  FADD.FTZ R8, R172, R8 ;  /* 0x00000008ac087221 */ /* 0x000fe20000010000 */
[----:B------:R-:W1:Y:S01]  /*7770*/  MUFU.EX2 R16, R16 ;  /* 0x0000001000107308 */ /* 0x000e620000000800 */
[----:B------:R-:W-:Y:S02]  /*7780*/  FADD.FTZ R9, R82, R9 ;  /* 0x0000000952097221 */ /* 0x000fe40000010000 */
[----:B------:R-:W-:Y:S02]  /*7790*/  FADD.FTZ R8, R94, R8 ;  /* 0x000000085e087221 */ /* 0x000fe40000010000 */
[----:B------:R-:W-:-:S02]  /*77a0*/  FADD.FTZ R9, R83, R9 ;  /* 0x0000000953097221 */ /* 0x000fc40000010000 */
[----:B------:R-:W-:Y:S01]  /*77b0*/  FADD.FTZ R8, R95, R8 ;  /* 0x000000085f087221 */ /* 0x000fe20000010000 */
[----:B------:R-:W2:Y:S01]  /*77c0*/  MUFU.EX2 R17, R17 ;  /* 0x0000001100117308 */ /* 0x000ea20000000800 */
[----:B------:R-:W-:Y:S02]  /*77d0*/  FADD.FTZ R9, R78, R9 ;  /* 0x000000094e097221 */ /* 0x000fe40000010000 */
[----:B------:R-:W-:Y:S02]  /*77e0*/  FADD.FTZ R8, R206, R8 ;  /* 0x00000008ce087221 */ /* 0x000fe40000010000 */
[----:B------:R-:W-:Y:S02]  /*77f0*/  FADD.FTZ R9, R79, R9 ;  /* 0x000000094f097221 */ /* 0x000fe40000010000 */
[----:B------:R-:W-:Y:S01]  /*7800*/  FADD.FTZ R8, R208, R8 ;  /* 0x00000008d0087221 */ /* 0x000fe20000010000 */
[----:B-1----:R-:W-:Y:S01]  /*7810*/  F2FP.PACK_AB R5, R16, R72 ;  /* 0x000000481005723e */ /* 0x002fe200000000ff */
[----:B------:R-:W-:-:S02]  /*7820*/  FADD.FTZ R9, R92, R9 ;  /* 0x000000095c097221 */ /* 0x000fc40000010000 */
[----:B------:R-:W-:Y:S02]  /*7830*/  FADD.FTZ R8, R210, R8 ;  /* 0x00000008d2087221 */ /* 0x000fe40000010000 */
[----:B------:R-:W-:Y:S02]  /*7840*/  FADD.FTZ R191, R72, R191 ;  /* 0x000000bf48bf7221 */ /* 0x000fe40000010000 */
[----:B------:R-:W-:Y:S01]  /*7850*/  FADD.FTZ R9, R93, R9 ;  /* 0x000000095d097221 */ /* 0x000fe20000010000 */
[----:B--2---:R-:W-:Y:S01]  /*7860*/  F2FP.PACK_AB R7, R12, R17 ;  /* 0x000000110c07723e */ /* 0x004fe200000000ff */
[----:B------:R-:W-:Y:S02]  /*7870*/  FADD.FTZ R8, R211, R8 ;  /* 0x00000008d3087221 */ /* 0x000fe40000010000 */
[----:B------:R-:W-:Y:S02]  /*7880*/  FADD.FTZ R180, R65, R180 ;  /* 0x000000b441b47221 */ /* 0x000fe40000010000 */
[----:B------:R-:W-:-:S02]  /*7890*/  FADD.FTZ R191, R16, R191 ;  /* 0x000000bf10bf7221 */ /* 0x000fc40000010000 */
[C---:B------:R-:W-:Y:S01]  /*78a0*/  HMMA.16816.F32 R156, R4.reuse, R152, R52 ;  /* 0x00000098049c723c */ /* 0x040fe20000001834 */
[----:B------:R-:W-:Y:S02]  /*78b0*/  FADD.FTZ R9, R209, R9 ;  /* 0x00000009d1097221 */ /* 0x000fe40000010000 */
[----:B------:R-:W-:Y:S02]  /*78c0*/  FADD.FTZ R8, R239, R8 ;  /* 0x00000008ef087221 */ /* 0x000fe40000010000 */
[----:B------:R-:W-:Y:S02]  /*78d0*/  FADD.FTZ R180, R70, R180 ;  /* 0x000000b446b47221 */ /* 0x000fe40000010000 */
[----:B------:R-:W-:Y:S01]  /*78e0*/  FADD.FTZ R17, R17, R191 ;  /* 0x000000bf11117221 */ /* 0x000fe20000010000 */
[----:B------:R-:W-:Y:S01]  /*78f0*/  HMMA.16816.F32 R140, R4, R136, R40 ;  /* 0x00000088048c723c */ /* 0x000fe20000001828 */
[----:B------:R-:W-:Y:S02]  /*7900*/  FADD.FTZ R242, R242, R9 ;  /* 0x00000009f2f27221 */ /* 0x000fe40000010000 */
[----:B------:R-:W-:-:S02]  /*7910*/  FADD.FTZ R241, R241, R8 ;  /* 0x00000008f1f17221 */ /* 0x000fc40000010000 */
[----:B------:R-:W-:Y:S02]  /*7920*/  FADD.FTZ R240, R71, R180 ;  /* 0x000000b447f07221 */ /* 0x000fe40000010000 */
[----:B------:R-:W-:Y:S01]  /*7930*/  FADD.FTZ R239, R12, R17 ;  /* 0x000000110cef7221 */ /* 0x000fe20000010000 */
[C---:B------:R-:W-:Y:S08]  /*7940*/  HMMA.16816.F32 R108, R4.reuse, R132, R32 ;  /* 0x00000084046c723c */ /* 0x040ff00000001820 */
[C---:B------:R-:W-:Y:S08]  /*7950*/  HMMA.16816.F32 R120, R4.reuse, R124, R24 ;  /* 0x0000007c0478723c */ /* 0x040ff00000001818 */
[C---:B------:R-:W-:Y:S08]  /*7960*/  HMMA.16816.F32 R152, R4.reuse, R154, R48 ;  /* 0x0000009a0498723c */ /* 0x040ff00000001830 */
[C---:B------:R-:W-:Y:S08]  /*7970*/  HMMA.16816.F32 R136, R4.reuse, R138, R36 ;  /* 0x0000008a0488723c */ /* 0x040ff00000001824 */
[C---:B------:R-:W-:Y:S08]  /*7980*/  HMMA.16816.F32 R132, R4.reuse, R134, R28 ;  /* 0x000000860484723c */ /* 0x040ff0000000181c */
[----:B------:R-:W-:Y:S01]  /*7990*/  HMMA.16816.F32 R124, R4, R126, R20 ;  /* 0x0000007e047c723c */ /* 0x000fe20000001814 */
[----:B------:R-:W-:Y:S07]  /*79a0*/  @P0 BRA `(.L_x_167) ;  /* 0x0000015000000947 */ /* 0x000fee0003800000 */
[----:B------:R-:W-:Y:S01]  /*79b0*/  ISETP.LT.AND P0, PT, RZ, UR14, PT ;  /* 0x0000000eff007c0c */ /* 0x000fe2000bf01270 */
[----:B------:R-:W-:-:S02]  /*79c0*/  UIADD3 UR16, UR14, -0x1, URZ ;  /* 0xffffffff0e107890 */ /* 0x000fc4000fffe03f */
[----:B------:R-:W-:-:S10]  /*79d0*/  ULDC UR6, c[0x0][0x32c] ;  /* 0x0000cb0000067ab9 */ /* 0x000fd40000000800 */
[----:B------:R-:W-:Y:S05]  /*79e0*/  @P0 BRA `(.L_x_168) ;  /* 0x0000008000000947 */ /* 0x000fea0003800000 */
[----:B------:R-:W-:Y:S02]  /*79f0*/  UISETP.NE.AND UP3, UPT, UR6, 0x1, UPT ;  /* 0x000000010600788c */ /* 0x000fe4000bf65270 */
[----:B------:R-:W-:-:S03]  /*7a00*/  UIADD3 UR16, -UR14, URZ, URZ ;  /* 0x0000003f0e107290 */ /* 0x000fc6000fffe13f */
[----:B------:R-:W-:Y:S02]  /*7a10*/  ULDC.64 UR14, c[0x0][0x330] ;  /* 0x0000cc00000e7ab9 */ /* 0x000fe40000000a00 */
[----:B------:R-:W-:-:S07]  /*7a20*/  UIMAD.WIDE.U32 UR18, UR16, UR14, URZ ;  /* 0x0000000e101272a5 */ /* 0x000fce000f8e003f */
[----:B------:R-:W-:Y:S02]  /*7a30*/  @UP3 UMOV UR17, UR19 ;  /* 0x0000001300113c82 */ /* 0x000fe40008000000 */
[----:B------:R-:W-:-:S04]  /*7a40*/  @UP3 USHF.R.U32.HI UR16, URZ, UR15, UR17 ;  /* 0x0000000f3f103299 */ /* 0x000fc80008011611 */
[----:B------:R-:W-:Y:S01]  /*7a50*/  ULOP3.LUT UR16, URZ, UR16, URZ, 0x33, !UPT ;  /* 0x000000103f107292 */ /* 0x000fe2000f8e333f */
[----:B------:R-:W-:Y:S05]  /*7a60*/  BRA `(.L_x_169) ;  /* 0x0000005000007947 */ /* 0x000fea0003800000 */
.L_x_168:
[----:B------:R-:W-:Y:S02]  /*7a70*/  UISETP.NE.AND UP3, UPT, UR6, 0x1, UPT ;  /* 0x000000010600788c */ /* 0x000fe4000bf65270 */
[----:B------:R-:W-:Y:S02]  /*7a80*/  ULDC.64 UR14, c[0x0][0x330] ;  /* 0x0000cc00000e7ab9 */ /* 0x000fe40000000a00 */
[----:B------:R-:W-:-:S07]  /*7a90*/  UIMAD.WIDE.U32 UR18, UR16, UR14, URZ ;  /* 0x0000000e101272a5 */ /* 0x000fce000f8e003f */
[----:B------:R-:W-:Y:S02]  /*7aa0*/  @UP3 UMOV UR17, UR19 ;  /* 0x0000001300113c82 */ /* 0x000fe40008000000 */
[----:B------:R-:W-:Y:S02]  /*7ab0*/  @UP3 USHF.R.U32.HI UR16, URZ, UR15, UR17 ;  /* 0x0000000f3f103299 */ /* 0x000fe40008011611 */
.L_x_169:
[----:B------:R-:W-:Y:S02]  /*7ac0*/  ULDC UR14, c[0x0][0x32c] ;  /* 0x0000cb00000e7ab9 */ /* 0x000fe40000000800 */
[----:B------:R-:W-:-:S04]  /*7ad0*/  UIMAD UR14, UR16, UR6, UR14 ;  /* 0x00000006100e72a4 */ /* 0x000fc8000f8e020e */
[----:B------:R-:W-:-:S04]  /*7ae0*/  UISETP.LT.AND UP3, UPT, UR13, UR14, UPT ;  /* 0x0000000e0d00728c */ /* 0x000fc8000bf61270 */
[----:B------:R-:W-:-:S04]  /*7af0*/  USEL UR13, UR13, UR14, UP3 ;  /* 0x0000000e0d0d7287 */ /* 0x000fc80009800000 */
.L_x_167:
[----:B------:R-:W-:-:S07]  /*7b00*/  UIMAD.WIDE UR14, UR13, 0x2aaaaaab, URZ ;  /* 0x2aaaaaab0d0e78a5 */ /* 0x000fce000f8e023f */
[----:B------:R-:W-:Y:S02]  /*7b10*/  UMOV UR13, UR15 ;  /* 0x0000000f000d7c82 */ /* 0x000fe40008000000 */
[----:B------:R-:W-:-:S04]  /*7b20*/  USHF.R.U32.HI UR6, URZ, 0x1f, UR13 ;  /* 0x0000001f3f067899 */ /* 0x000fc8000801160d */
[----:B------:R-:W-:-:S04]  /*7b30*/  ULEA.HI.SX32 UR6, UR13, UR6, 0x1c ;  /* 0x000000060d067291 */ /* 0x000fc8000f8fe23f */
[----:B------:R-:W-:-:S04]  /*7b40*/  UISETP.LT.AND UP3, UPT, UR5, UR6, UPT ;  /* 0x000000060500728c */ /* 0x000fc8000bf61270 */
[----:B------:R-:W-:-:S06]  /*7b50*/  USEL UR6, UR5, UR6, !UP3 ;  /* 0x0000000605067287 */ /* 0x000fcc000d800000 */
[----:B------:R-:W-:-:S13]  /*7b60*/  ISETP.GE.AND P0, PT, R243, UR6, PT ;  /* 0x00000006f3007c0c */ /* 0x000fda000bf06270 */
[----:B------:R-:W-:Y:S05]  /*7b70*/  @!P0 BRA `(.L_x_170) ;  /* 0x00005d3000008947 */ /* 0x000fea0003800000 */
[----:B------:R-:W-:Y:S01]  /*7b80*/  IMAD.MOV.U32 R166, RZ, RZ, R2 ;  /* 0x000000ffffa67224 */ /* 0x000fe200078e0002 */
[----:B------:R-:W-:Y:S01]  /*7b90*/  MOV R164, R44 ;  /* 0x0000002c00a47202 */ /* 0x000fe20000000f00 */
[----:B------:R-:W-:Y:S01]  /*7ba0*/  IMAD.MOV.U32 R167, RZ, RZ, R3 ;  /* 0x000000ffffa77224 */ /* 0x000fe200078e0003 */
[----:B------:R-:W-:Y:S02]  /*7bb0*/  MOV R165, R0 ;  /* 0x0000000000a57202 */ /* 0x000fe40000000f00 */
.L_x_189:
[----:B------:R-:W-:Y:S04]  /*7bc0*/  DEPBAR.LE SB0, 0x0 ;  /* 0x000080000000791a */ /* 0x000fe80000000000 */
[----:B------:R-:W-:Y:S01]  /*7bd0*/  BAR.SYNC.DEFER_BLOCKING 0x0 ;  /* 0x0000000000007b1d */ /* 0x000fe20000010000 */
[----:B------:R-:W-:Y:S05]  /*7be0*/  ISETP.LT.AND P0, PT, R243, UR5, PT ;  /* 0x00000005f3007c0c */ /* 0x000fea000bf01270 */
[----:B------:R1:W2:Y:S04]  /*7bf0*/  LDSM.16.M88.4 R96, [R228+0x6100] ;  /* 0x00610000e460783b */ /* 0x0002a80000000200 */
[----:B------:R1:W3:Y:S04]  /*7c00*/  LDSM.16.M88.4 R92, [R228+0x8100] ;  /* 0x00810000e45c783b */ /* 0x0002e80000000200 */
        /* <DEDUP_REMOVED lines=9> */
[----:B------:R1:W1:Y:S04]  /*7ca0*/  LDSM.16.M88.4 R184, [R217] ;  /* 0x00000000d9b8783b */ /* 0x0002680000000200 */
[----:B------:R1:W1:Y:S04]  /*7cb0*/  LDSM.16.M88.4 R188, [R216] ;  /* 0x00000000d8bc783b */ /* 0x0002680000000200 */
[----:B------:R1:W1:Y:S04]  /*7cc0*/  LDSM.16.M88.4 R192, [R215] ;  /* 0x00000000d7c0783b */ /* 0x0002680000000200 */
[----:B------:R1:W1:Y:S04]  /*7cd0*/  LDSM.16.M88.4 R196, [R214] ;  /* 0x00000000d6c4783b */ /* 0x0002680000000200 */
[----:B------:R1:W1:Y:S01]  /*7ce0*/  LDSM.16.M88.4 R200, [R213] ;  /* 0x00000000d5c8783b */ /* 0x0002620000000200 */
[----:B------:R-:W-:-:S05]  /*7cf0*/  @P0 BRA `(.L_x_171) ;  /* 0x000002b000000947 */ /* 0x000fca0003800000 */
[----:B--234-:R-:W-:Y:S01]  /*7d00*/  SHF.R.S32.HI R4, RZ, 0x1f, R231 ;  /* 0x0000001fff047819 */ /* 0x01cfe200000114e7 */
[C---:B------:R-:W-:Y:S01]  /*7d10*/  IMAD.WIDE.U32 R2, R231.reuse, c[0x0][0x208], RZ ;  /* 0x00008200e7027a25 */ /* 0x040fe200078e00ff */
[----:B------:R-:W-:Y:S03]  /*7d20*/  SHF.R.S32.HI R0, RZ, 0x1f, R230 ;  /* 0x0000001fff007819 */ /* 0x000fe600000114e6 */
[----:B------:R-:W-:Y:S02]  /*7d30*/  IMAD R4, R4, c[0x0][0x208], RZ ;  /* 0x0000820004047a24 */ /* 0x000fe400078e02ff */
[----:B------:R-:W-:Y:S02]  /*7d40*/  IMAD R0, R0, c[0x0][0x218], RZ ;  /* 0x0000860000007a24 */ /* 0x000fe400078e02ff */
[----:B------:R-:W-:Y:S02]  /*7d50*/  IMAD R4, R231, c[0x0][0x20c], R4 ;  /* 0x00008300e7047a24 */ /* 0x000fe400078e0204 */
[C---:B------:R-:W-:Y:S02]  /*7d60*/  IMAD R0, R230.reuse, c[0x0][0x21c], R0 ;  /* 0x00008700e6007a24 */ /* 0x040fe400078e0200 */
[----:B------:R-:W-:Y:S04]  /*7d70*/  IMAD.IADD R3, R3, 0x1, R4 ;  /* 0x0000000103037824 */ /* 0x000fe800078e0204 */
[----:B------:R-:W-:Y:S05]  /*7d80*/  IMAD.WIDE.U32 R2, R230, c[0x0][0x218], R2 ;  /* 0x00008600e6027a25 */ /* 0x000fea00078e0002 */
[----:B------:R-:W-:Y:S04]  /*7d90*/  IADD3 R14, P0, R2, UR48, RZ ;  /* 0x00000030020e7c10 */ /* 0x000fe8000ff1e0ff */
[----:B------:R-:W-:Y:S02]  /*7da0*/  IADD3.X R0, R3, UR9, R0, P0, !PT ;  /* 0x0000000903007c10 */ /* 0x000fe400087fe400 */
[C---:B------:R-:W-:Y:S04]  /*7db0*/  LEA R20, P0, R14.reuse, c[0x0][0x1f8], 0x1 ;  /* 0x00007e000e147a11 */ /* 0x040fe800078008ff */
[----:B------:R-:W-:Y:S01]  /*7dc0*/  LEA.HI.X R14, R14, c[0x0][0x1fc], R0, 0x1, P0 ;  /* 0x00007f000e0e7a11 */ /* 0x000fe200000f0c00 */
[----:B------:R-:W2:Y:S04]  /*7dd0*/  SHFL.IDX PT, R12, R20, RZ, 0x181f ;  /* 0x00181fff140c7589 */ /* 0x000ea800000e0000 */
[----:B------:R-:W3:Y:S04]  /*7de0*/  SHFL.IDX PT, R11, R14, RZ, 0x181f ;  /* 0x00181fff0e0b7589 */ /* 0x000ee800000e0000 */
[----:B------:R-:W4:Y:S04]  /*7df0*/  SHFL.IDX PT, R9, R20, 0x1, 0x181f ;  /* 0x00381f0014097f89 */ /* 0x000f2800000e0000 */
[----:B------:R-:W5:Y:S04]  /*7e00*/  SHFL.IDX PT, R10, R14, 0x1, 0x181f ;  /* 0x00381f000e0a7f89 */ /* 0x000f6800000e0000 */
[----:B------:R-:W-:Y:S04]  /*7e10*/  SHFL.IDX PT, R8, R14, 0x2, 0x181f ;  /* 0x00581f000e087f89 */ /* 0x000fe800000e0000 */
[----:B------:R-:W-:Y:S04]  /*7e20*/  SHFL.IDX PT, R6, R14, 0x3, 0x181f ;  /* 0x00781f000e067f89 */ /* 0x000fe800000e0000 */
[----:B------:R-:W-:Y:S04]  /*7e30*/  SHFL.IDX PT, R4, R14, 0x4, 0x181f ;  /* 0x00981f000e047f89 */ /* 0x000fe800000e0000 */
[----:B------:R4:W-:Y:S04]  /*7e40*/  SHFL.IDX PT, R2, R14, 0x5, 0x181f ;  /* 0x00b81f000e027f89 */ /* 0x0009e800000e0000 */
[----:B------:R-:W-:Y:S04]  /*7e50*/  SHFL.IDX PT, R7, R20, 0x2, 0x181f ;  /* 0x00581f0014077f89 */ /* 0x000fe800000e0000 */
[----:B------:R-:W1:Y:S04]  /*7e60*/  SHFL.IDX PT, R5, R20, 0x3, 0x181f ;  /* 0x00781f0014057f89 */ /* 0x000e6800000e0000 */
[----:B------:R-:W1:Y:S04]  /*7e70*/  SHFL.IDX PT, R3, R20, 0x4, 0x181f ;  /* 0x00981f0014037f89 */ /* 0x000e6800000e0000 */
[----:B------:R1:W1:Y:S01]  /*7e80*/  SHFL.IDX PT, R0, R20, 0x5, 0x181f ;  /* 0x00b81f0014007f89 */ /* 0x00026200000e0000 */
[-C--:B--2---:R-:W-:Y:S05]  /*7e90*/  IADD3 R12, P0, R12, R235.reuse, RZ ;  /* 0x000000eb0c0c7210 */ /* 0x084fea0007f1e0ff */
[--C-:B---3--:R-:W-:Y:S01]  /*7ea0*/  IMAD.X R13, R11, 0x1, R234.reuse, P0 ;  /* 0x000000010b0d7824 */ /* 0x108fe200000e06ea */
[-C--:B----4-:R-:W-:Y:S04]  /*7eb0*/  IADD3 R14, P0, R9, R235.reuse, RZ ;  /* 0x000000eb090e7210 */ /* 0x090fe80007f1e0ff */
[----:B------:R2:W-:Y:S01]  /*7ec0*/  LDGSTS.E.BYPASS.LTC128B.128 [R238], [R12.64], !P3 ;  /* 0x000000000cee7fae */ /* 0x0005e2000d901d74 */
[--C-:B-----5:R-:W-:Y:S01]  /*7ed0*/  IMAD.X R15, R10, 0x1, R234.reuse, P0 ;  /* 0x000000010a0f7824 */ /* 0x120fe200000e06ea */
[-C--:B-1----:R-:W-:Y:S04]  /*7ee0*/  IADD3 R10, P2, R5, R235.reuse, RZ ;  /* 0x000000eb050a7210 */ /* 0x082fe80007f5e0ff */
[----:B------:R1:W-:Y:S01]  /*7ef0*/  LDGSTS.E.BYPASS.LTC128B.128 [R238+0x800], [R14.64], !P3 ;  /* 0x008000000eee7fae */ /* 0x0003e2000d901d74 */
[--C-:B------:R-:W-:Y:S01]  /*7f00*/  IMAD.X R11, R6, 0x1, R234.reuse, P2 ;  /* 0x00000001060b7824 */ /* 0x100fe200010e06ea */
[-C--:B------:R-:W-:Y:S02]  /*7f10*/  IADD3 R20, P1, R3, R235.reuse, RZ ;  /* 0x000000eb03147210 */ /* 0x080fe40007f3e0ff */
[-C--:B------:R-:W-:Y:S03]  /*7f20*/  IADD3 R22, P0, R0, R235.reuse, RZ ;  /* 0x000000eb00167210 */ /* 0x080fe60007f1e0ff */
[----:B------:R-:W-:Y:S01]  /*7f30*/  IMAD.X R21, R4, 0x1, R234, P1 ;  /* 0x0000000104157824 */ /* 0x000fe200008e06ea */
[-C--:B------:R-:W-:Y:S02]  /*7f40*/  IADD3.X R23, R2, R234.reuse, RZ, P0, !PT ;  /* 0x000000ea02177210 */ /* 0x080fe400007fe4ff */
[----:B--2---:R-:W-:Y:S04]  /*7f50*/  IADD3 R12, P5, R7, R235, RZ ;  /* 0x000000eb070c7210 */ /* 0x004fe80007fbe0ff */
[----:B------:R-:W-:Y:S05]  /*7f60*/  IADD3.X R13, R8, R234, RZ, P5, !PT ;  /* 0x000000ea080d7210 */ /* 0x000fea0002ffe4ff */
[----:B------:R1:W-:Y:S04]  /*7f70*/  LDGSTS.E.BYPASS.LTC128B.128 [R238+0x1000], [R12.64], !P3 ;  /* 0x010000000cee7fae */ /* 0x0003e8000d901d74 */
[----:B------:R1:W-:Y:S04]  /*7f80*/  LDGSTS.E.BYPASS.LTC128B.128 [R238+0x1800], [R10.64], !P3 ;  /* 0x018000000aee7fae */ /* 0x0003e8000d901d74 */
[----:B------:R1:W-:Y:S04]  /*7f90*/  LDGSTS.E.BYPASS.LTC128B.128 [R238+0x2000], [R20.64], !P3 ;  /* 0x0200000014ee7fae */ /* 0x0003e8000d901d74 */
[----:B------:R1:W-:Y:S02]  /*7fa0*/  LDGSTS.E.BYPASS.LTC128B.128 [R238+0x2800], [R22.64], !P3 ;  /* 0x0280000016ee7fae */ /* 0x0003e4000d901d74 */
.L_x_171:
[-C--:B--234-:R-:W-:Y:S01]  /*7fb0*/  HMMA.16816.F32 R4, R96, R16.reuse, RZ ;  /* 0x000000106004723c */ /* 0x09cfe200000018ff */
[----:B------:R-:W-:Y:S02]  /*7fc0*/  LDSM.16.M88.4 R204, [R222+0x4100] ;  /* 0x00410000decc783b */ /* 0x000fe40000000200 */
[----:B------:R-:W-:Y:S05]  /*7fd0*/  ISETP.GT.AND P0, PT, R243, UR5, PT ;  /* 0x00000005f3007c0c */ /* 0x000fea000bf04270 */
[C---:B-1----:R-:W-:Y:S01]  /*7fe0*/  HMMA.16816.F32 R8, R92.reuse, R16, RZ ;  /* 0x000000105c08723c */ /* 0x042fe200000018ff */
[----:B------:R-:W0:Y:S07]  /*7ff0*/  LDGDEPBAR ;  /* 0x00000000000079af */ /* 0x000e2e0000000000 */
[-C--:B------:R-:W-:Y:S01]  /*8000*/  HMMA.16816.F32 R12, R92, R18.reuse, RZ ;  /* 0x000000125c0c723c */ /* 0x080fe200000018ff */
[----:B------:R-:W-:Y:S07]  /*8010*/  LDSM.16.M88.4 R208, [R222+0x4900] ;  /* 0x00490000ded0783b */ /* 0x000fee0000000200 */
[C---:B------:R-:W-:Y:S08]  /*8020*/  HMMA.16816.F32 R16, R96.reuse, R18, RZ ;  /* 0x000000126010723c */ /* 0x040ff000000018ff */
[-C--:B------:R-:W-:Y:S08]  /*8030*/  HMMA.16816.F32 R20, R96, R32.reuse, RZ ;  /* 0x000000206014723c */ /* 0x080ff000000018ff */
        /* <DEDUP_REMOVED lines=48> */
[----:B------:R-:W-:Y:S07]  /*8340*/  LDSM.16.M88.4 R180, [R221+0x6100] ;  /* 0x00610000ddb4783b */ /* 0x000fee0000000200 */
[----:B------:R-:W-:Y:S01]  /*8350*/  HMMA.16816.F32 R96, R172, R202, R96 ;  /* 0x000000caac60723c */ /* 0x000fe20000001860 */
[----:B------:R-:W4:Y:S07]  /*8360*/  LDSM.16.M88.4 R172, [R222+0x5100] ;  /* 0x00510000deac783b */ /* 0x000f2e0000000200 */
[-C--:B-1----:R-:W-:Y:S01]  /*8370*/  HMMA.16816.F32 R4, R168, R176.reuse, R4 ;  /* 0x000000b0a804723c */ /* 0x082fe20000001804 */
[----:B------:R-:W-:Y:S07]  /*8380*/  LDSM.16.M88.4 R200, [R212+0x1000] ;  /* 0x00100000d4c8783b */ /* 0x000fee0000000200 */
        /* <DEDUP_REMOVED lines=8> */
[----:B------:R-:W2:Y:S07]  /*8410*/  LDSM.16.M88.4 R188, [R212] ;  /* 0x00000000d4bc783b */ /* 0x000eae0000000200 */
        /* <DEDUP_REMOVED lines=9> */
[----:B------:R-:W5:Y:S07]  /*84b0*/  LDSM.16.M88.4 R208, [R212+0x2000] ;  /* 0x00200000d4d0783b */ /* 0x000f6e0000000200 */
[-C--:B----4-:R-:W-:Y:S08]  /*84c0*/  HMMA.16816.F32 R68, R168, R172.reuse, R68 ;  /* 0x000000aca844723c */ /* 0x090ff00000001844 */
[C---:B------:R-:W-:Y:S08]  /*84d0*/  HMMA.16816.F32 R72, R184.reuse, R172, R72 ;  /* 0x000000acb848723c */ /* 0x040ff00000001848 */
[-C--:B------:R-:W-:Y:S08]  /*84e0*/  HMMA.16816.F32 R76, R184, R174.reuse, R76 ;  /* 0x000000aeb84c723c */ /* 0x080ff0000000184c */
[C---:B------:R-:W-:Y:S01]  /*84f0*/  HMMA.16816.F32 R80, R168.reuse, R174, R80 ;  /* 0x000000aea850723c */ /* 0x040fe20000001850 */
[----:B------:R-:W4:Y:S01]  /*8500*/  LDSM.16.M88.4 R172, [R212+0x2800] ;  /* 0x00280000d4ac783b */ /* 0x000f220000000200 */
[----:B------:R-:W-:Y:S06]  /*8510*/  DEPBAR.LE SB0, 0x0 ;  /* 0x000080000000791a */ /* 0x000fec0000000000 */
[-C--:B-1----:R-:W-:Y:S01]  /*8520*/  HMMA.16816.F32 R84, R168, R176.reuse, R84 ;  /* 0x000000b0a854723c */ /* 0x082fe20000001854 */
[----:B------:R-:W-:Y:S07]  /*8530*/  BAR.SYNC.DEFER_BLOCKING 0x0 ;  /* 0x0000000000007b1d */ /* 0x000fee0000010000 */
[C---:B------:R-:W-:Y:S08]  /*8540*/  HMMA.16816.F32 R88, R184.reuse, R176, R88 ;  /* 0x000000b0b858723c */ /* 0x040ff00000001858 */
[-C--:B------:R-:W-:Y:S08]  /*8550*/  HMMA.16816.F32 R92, R184, R178.reuse, R92 ;  /* 0x000000b2b85c723c */ /* 0x080ff0000000185c */
[----:B------:R-:W-:Y:S08]  /*8560*/  HMMA.16816.F32 R96, R168, R178, R96 ;  /* 0x000000b2a860723c */ /* 0x000ff00000001860 */
[-C--:B--2---:R-:W-:Y:S08]  /*8570*/  HMMA.16816.F32 R4, R180, R188.reuse, R4 ;  /* 0x000000bcb404723c */ /* 0x084ff00000001804 */
        /* <DEDUP_REMOVED lines=15> */
[-C--:B-----5:R-:W-:Y:S08]  /*8670*/  HMMA.16816.F32 R68, R180, R208.reuse, R68 ;  /* 0x000000d0b444723c */ /* 0x0a0ff00000001844 */
[C---:B------:R-:W-:Y:S08]  /*8680*/  HMMA.16816.F32 R72, R192.reuse, R208, R72 ;  /* 0x000000d0c048723c */ /* 0x040ff00000001848 */
[-C--:B------:R-:W-:Y:S08]  /*8690*/  HMMA.16816.F32 R76, R192, R210.reuse, R76 ;  /* 0x000000d2c04c723c */ /* 0x080ff0000000184c */
[C---:B------:R-:W-:Y:S08]  /*86a0*/  HMMA.16816.F32 R80, R180.reuse, R210, R80 ;  /* 0x000000d2b450723c */ /* 0x040ff00000001850 */
[-C--:B----4-:R-:W-:Y:S08]  /*86b0*/  HMMA.16816.F32 R84, R180, R172.reuse, R84 ;  /* 0x000000acb454723c */ /* 0x090ff00000001854 */
[C---:B------:R-:W-:Y:S08]  /*86c0*/  HMMA.16816.F32 R88, R192.reuse, R172, R88 ;  /* 0x000000acc058723c */ /* 0x040ff00000001858 */
[-C--:B------:R-:W-:Y:S08]  /*86d0*/  HMMA.16816.F32 R92, R192, R174.reuse, R92 ;  /* 0x000000aec05c723c */ /* 0x080ff0000000185c */
[----:B------:R-:W-:Y:S01]  /*86e0*/  HMMA.16816.F32 R96, R180, R174, R96 ;  /* 0x000000aeb460723c */ /* 0x000fe20000001860 */
[----:B------:R-:W-:-:S07]  /*86f0*/  @!P0 BRA `(.L_x_172) ;  /* 0x000003a000008947 */ /* 0x000fce0003800000 */
[----:B------:R-:W-:Y:S01]  /*8700*/  PLOP3.LUT P1, PT, PT, PT, UP1, 0x80, 0x0 ;  /* 0x000000000000781c */ /* 0x000fe20003f2f018 */
[----:B------:R-:W-:Y:S01]  /*8710*/  IMAD R231, R243, 0x60, R233 ;  /* 0x00000060f3e77824 */ /* 0x000fe200078e02e9 */
[----:B------:R-:W-:Y:S01]  /*8720*/  PLOP3.LUT P0, PT, PT, PT, UP1, 0x80, 0x0 ;  /* 0x000000000000781c */ /* 0x000fe20003f0f018 */
[----:B------:R-:W-:Y:S03]  /*8730*/  IMAD.MOV.U32 R230, RZ, RZ, RZ ;  /* 0x000000ffffe67224 */ /* 0x000fe600078e00ff */
[----:B------:R-:W-:Y:S05]  /*8740*/  IADD3 R231, R231, -0x60, R232 ;  /* 0xffffffa0e7e77810 */ /* 0x000fea0007ffe0e8 */
[--C-:B------:R-:W-:Y:S02]  /*8750*/  IMAD.MOV.U32 R0, RZ, RZ, R231.reuse ;  /* 0x000000ffff007224 */ /* 0x100fe400078e00e7 */
[----:B------:R-:W-:Y:S05]  /*8760*/  @P1 IMAD.HI.U32 R2, R231, c[0x0][0x2bc], RZ ;  /* 0x0000af00e7021a27 */ /* 0x000fea00078e00ff */
[----:B------:R-:W-:Y:S04]  /*8770*/  @P0 SHF.R.U32.HI R0, RZ, c[0x0][0x2c0], R2 ;  /* 0x0000b000ff000a19 */ /* 0x000fe80000011602 */
[C---:B------:R-:W-:Y:S04]  /*8780*/  @!P4 IADD3 R168, P0, R0.reuse, UR46, RZ ;  /* 0x0000002e00a8cc10 */ /* 0x040fe8000ff1e0ff */
[----:B------:R-:W-:Y:S01]  /*8790*/  @!P4 LEA.HI.X.SX32 R3, R0, UR4, 0x1, P0 ;  /* 0x000000040003cc11 */ /* 0x000fe200080f0eff */
[----:B------:R-:W-:Y:S01]  /*87a0*/  IMAD.MOV R0, RZ, RZ, -R0 ;  /* 0x000000ffff007224 */ /* 0x000fe200078e0a00 */
[----:B------:R-:W-:Y:S03]  /*87b0*/  @!P4 LEA R2, P0, R168, c[0x0][0x2a0], 0x2 ;  /* 0x0000a800a802ca11 */ /* 0x000fe600078010ff */
        /* <DEDUP_REMOVED lines=12> */
[----:B------:R-:W-:Y:S05]  /*8880*/  IMAD R0, R230, c[0x0][0x1f4], R0 ;  /* 0x00007d00e6007a24 */ /* 0x000fea00078e0200 */
[----:B------:R-:W-:Y:S02]  /*8890*/  IADD3.X R0, R3, UR8, R0, P0, !PT ;  /* 0x0000000803007c10 */ /* 0x000fe400087fe400 */
[C---:B------:R-:W-:Y:S04]  /*88a0*/  LEA R180, P0, R2.reuse, c[0x0][0x1c8], 0x1 ;  /* 0x0000720002b47a11 */ /* 0x040fe800078008ff */
[----:B------:R-:W-:Y:S01]  /*88b0*/  LEA.HI.X R0, R2, c[0x0][0x1cc], R0, 0x1, P0 ;  /* 0x0000730002007a11 */ /* 0x000fe200000f0c00 */
[----:B------:R-:W1:Y:S04]  /*88c0*/  SHFL.IDX PT, R175, R180, RZ, 0x181f ;  /* 0x00181fffb4af7589 */ /* 0x000e6800000e0000 */
[----:B------:R-:W2:Y:S04]  /*88d0*/  SHFL.IDX PT, R176, R0, RZ, 0x181f ;  /* 0x00181fff00b07589 */ /* 0x000ea800000e0000 */
[----:B------:R-:W3:Y:S04]  /*88e0*/  SHFL.IDX PT, R173, R180, 0x1, 0x181f ;  /* 0x00381f00b4ad7f89 */ /* 0x000ee800000e0000 */
[----:B------:R-:W-:Y:S04]  /*88f0*/  SHFL.IDX PT, R171, R180, 0x2, 0x181f ;  /* 0x00581f00b4ab7f89 */ /* 0x000fe800000e0000 */
[----:B------:R-:W4:Y:S04]  /*8900*/  SHFL.IDX PT, R174, R0, 0x1, 0x181f ;  /* 0x00381f0000ae7f89 */ /* 0x000f2800000e0000 */
[----:B------:R-:W5:Y:S04]  /*8910*/  SHFL.IDX PT, R169, R180, 0x3, 0x181f ;  /* 0x00781f00b4a97f89 */ /* 0x000f6800000e0000 */
[----:B------:R-:W-:Y:S01]  /*8920*/  SHFL.IDX PT, R172, R0, 0x2, 0x181f ;  /* 0x00581f0000ac7f89 */ /* 0x000fe200000e0000 */
[-C--:B-1----:R-:W-:Y:S03]  /*8930*/  IADD3 R178, P0, R175, R235.reuse, RZ ;  /* 0x000000ebafb27210 */ /* 0x082fe60007f1e0ff */
[----:B------:R-:W1:Y:S02]  /*8940*/  SHFL.IDX PT, R3, R180, 0x4, 0x181f ;  /* 0x00981f00b4037f89 */ /* 0x000e6400000e0000 */
[--C-:B--2---:R-:W-:Y:S02]  /*8950*/  IMAD.X R179, R176, 0x1, R234.reuse, P0 ;  /* 0x00000001b0b37824 */ /* 0x104fe400000e06ea */
[----:B------:R1:W2:Y:S01]  /*8960*/  SHFL.IDX PT, R2, R180, 0x5, 0x181f ;  /* 0x00b81f00b4027f89 */ /* 0x0002a200000e0000 */
[-C--:B---3--:R-:W-:Y:S03]  /*8970*/  IADD3 R176, P0, R173, R235.reuse, RZ ;  /* 0x000000ebadb07210 */ /* 0x088fe60007f1e0ff */
[----:B------:R3:W-:Y:S04]  /*8980*/  LDGSTS.E.BYPASS.LTC128B.128 [R229+0x3100], [R178.64], !P3 ;  /* 0x03100000b2e57fae */ /* 0x0007e8000d901d74 */
[----:B------:R-:W3:Y:S01]  /*8990*/  SHFL.IDX PT, R170, R0, 0x3, 0x181f ;  /* 0x00781f0000aa7f89 */ /* 0x000ee200000e0000 */
[--C-:B----4-:R-:W-:Y:S03]  /*89a0*/  IMAD.X R177, R174, 0x1, R234.reuse, P0 ;  /* 0x00000001aeb17824 */ /* 0x110fe600000e06ea */
[----:B------:R-:W4:Y:S01]  /*89b0*/  SHFL.IDX PT, R168, R0, 0x4, 0x181f ;  /* 0x00981f0000a87f89 */ /* 0x000f2200000e0000 */
[-C--:B-----5:R-:W-:Y:S03]  /*89c0*/  IADD3 R174, P2, R169, R235.reuse, RZ ;  /* 0x000000eba9ae7210 */ /* 0x0a0fe60007f5e0ff */
[----:B------:R-:W5:Y:S04]  /*89d0*/  SHFL.IDX PT, R0, R0, 0x5, 0x181f ;  /* 0x00b81f0000007f89 */ /* 0x000f6800000e0000 */
[----:B------:R5:W-:Y:S01]  /*89e0*/  LDGSTS.E.BYPASS.LTC128B.128 [R229+0x3900], [R176.64], !P3 ;  /* 0x03900000b0e57fae */ /* 0x000be2000d901d74 */
[-C--:B-1----:R-:W-:Y:S02]  /*89f0*/  IADD3 R180, P1, R3, R235.reuse, RZ ;  /* 0x000000eb03b47210 */ /* 0x082fe40007f3e0ff */
[-C--:B--2---:R-:W-:Y:S02]  /*8a00*/  IADD3 R2, P0, R2, R235.reuse, RZ ;  /* 0x000000eb02027210 */ /* 0x084fe40007f1e0ff */
[----:B---3--:R-:W-:Y:S01]  /*8a10*/  IADD3 R178, P5, R171, R235, RZ ;  /* 0x000000ebabb27210 */ /* 0x008fe20007fbe0ff */
[--C-:B------:R-:W-:Y:S04]  /*8a20*/  IMAD.X R175, R170, 0x1, R234.reuse, P2 ;  /* 0x00000001aaaf7824 */ /* 0x100fe800010e06ea */
[--C-:B------:R-:W-:Y:S02]  /*8a30*/  IMAD.X R179, R172, 0x1, R234.reuse, P5 ;  /* 0x00000001acb37824 */ /* 0x100fe400028e06ea */
[--C-:B----4-:R-:W-:Y:S02]  /*8a40*/  IMAD.X R181, R168, 0x1, R234.reuse, P1 ;  /* 0x00000001a8b57824 */ /* 0x110fe400008e06ea */
[----:B-----5:R-:W-:Y:S01]  /*8a50*/  IMAD.X R3, R0, 0x1, R234, P0 ;  /* 0x0000000100037824 */ /* 0x020fe200000e06ea */
[----:B------:R1:W-:Y:S04]  /*8a60*/  LDGSTS.E.BYPASS.LTC128B.128 [R229+0x4100], [R178.64], !P3 ;  /* 0x04100000b2e57fae */ /* 0x0003e8000d901d74 */
[----:B------:R1:W-:Y:S04]  /*8a70*/  LDGSTS.E.BYPASS.LTC128B.128 [R229+0x4900], [R174.64], !P3 ;  /* 0x04900000aee57fae */ /* 0x0003e8000d901d74 */
[----:B------:R1:W-:Y:S04]  /*8a80*/  LDGSTS.E.BYPASS.LTC128B.128 [R229+0x5100], [R180.64], !P3 ;  /* 0x05100000b4e57fae */ /* 0x0003e8000d901d74 */
[----:B------:R1:W-:Y:S02]  /*8a90*/  LDGSTS.E.BYPASS.LTC128B.128 [R229+0x5900], [R2.64], !P3 ;  /* 0x0590000002e57fae */ /* 0x0003e4000d901d74 */
.L_x_172:
[----:B------:R-:W-:Y:S01]  /*8aa0*/  IMAD.MOV.U32 R171, RZ, RZ, R236 ;  /* 0x000000ffffab7224 */ /* 0x000fe200078e00ec */
[----:B------:R-:W-:Y:S01]  /*8ab0*/  PLOP3.LUT P1, PT, PT, PT, UP2, 0x80, 0x0 ;  /* 0x000000000000781c */ /* 0x000fe20003f2f028 */
[----:B------:R-:W0:Y:S01]  /*8ac0*/  LDGDEPBAR ;  /* 0x00000000000079af */ /* 0x000e220000000000 */
[----:B------:R-:W-:Y:S01]  /*8ad0*/  PLOP3.LUT P0, PT, PT, PT, UP2, 0x80, 0x0 ;  /* 0x000000000000781c */ /* 0x000fe20003f0f028 */
[----:B------:R-:W-:Y:S05]  /*8ae0*/  IMAD R170, R243, -0x60, RZ ;  /* 0xffffffa0f3aa7824 */ /* 0x000fea00078e02ff */
[----:B-1----:R-:W-:Y:S05]  /*8af0*/  IADD3 R2, -R237, 0x1, R170 ;  /* 0x00000001ed027810 */ /* 0x002fea0007ffe1aa */
[----:B------:R-:W-:Y:S05]  /*8b00*/  @P1 IMAD.HI.U32 R0, R236, c[0x0][0x2c8], RZ ;  /* 0x0000b200ec001a27 */ /* 0x000fea00078e00ff */
[----:B------:R-:W-:Y:S01]  /*8b10*/  @P0 SHF.R.U32.HI R171, RZ, c[0x0][0x2cc], R0 ;  /* 0x0000b300ffab0a19 */ /* 0x000fe20000011600 */
[----:B------:R-:W-:Y:S01]  /*8b20*/  IMAD.U32 R0, RZ, RZ, UR7 ;  /* 0x00000007ff007e24 */ /* 0x000fe2000f8e00ff */
[----:B------:R-:W-:Y:S03]  /*8b30*/  PLOP3.LUT P0, PT, PT, PT, UP0, 0x40, 0x0 ;  /* 0x000000000000781c */ /* 0x000fe60003f0e808 */
[----:B------:R-:W1:Y:S01]  /*8b40*/  SHFL.IDX PT, R168, R171, RZ, 0x1c1f ;  /* 0x001c1fffaba87589 */ /* 0x000e6200000e0000 */
[----:B------:R-:W-:Y:S05]  /*8b50*/  IMAD R2, R0, c[0x0][0x1d0], R2 ;  /* 0x0000740000027a24 */ /* 0x000fea00078e0202 */
[----:B------:R-:W-:Y:S04]  /*8b60*/  IADD3 R2, R2, -c[0x0][0x168], RZ ;  /* 0x80005a0002027a10 */ /* 0x000fe80007ffe0ff */
[C---:B------:R-:W-:Y:S02]  /*8b70*/  IADD3 R3, R2.reuse, c[0x0][0x328], RZ ;  /* 0x0000ca0002037a10 */ /* 0x040fe40007ffe0ff */
[----:B------:R-:W-:Y:S03]  /*8b80*/  IADD3 R2, R2, UR12, RZ ;  /* 0x0000000c02027c10 */ /* 0x000fe6000fffe0ff */
[----:B-1----:R-:W-:Y:S02]  /*8b90*/  IMAD.IADD R183, R3, 0x1, R168 ;  /* 0x0000000103b77824 */ /* 0x002fe400078e02a8 */
[----:B------:R-:W-:Y:S01]  /*8ba0*/  IMAD.IADD R180, R168, 0x1, R2 ;  /* 0x00000001a8b47824 */ /* 0x000fe200078e0202 */
[----:B------:R-:W-:-:S05]  /*8bb0*/  @P0 BRA `(.L_x_173) ;  /* 0x000001a000000947 */ /* 0x000fca0003800000 */
[----:B------:R-:W-:Y:S01]  /*8bc0*/  MOV R0, UR7 ;  /* 0x0000000700007c02 */ /* 0x000fe20008000f00 */
[----:B------:R-:W-:Y:S04]  /*8bd0*/  BSSY B0, `(.L_x_174) ;  /* 0x0000013000007945 */ /* 0x000fe80003800000 */
[----:B------:R-:W-:Y:S05]  /*8be0*/  IMAD R168, R0, c[0x0][0x1d0], R168 ;  /* 0x0000740000a87a24 */ /* 0x000fea00078e02a8 */
[----:B------:R-:W-:Y:S04]  /*8bf0*/  IADD3 R168, R168, -c[0x0][0x168], RZ ;  /* 0x80005a00a8a87a10 */ /* 0x000fe80007ffe0ff */
[----:B------:R-:W-:Y:S11]  /*8c00*/  ISETP.GT.AND P0, PT, R168, -0x1, PT ;  /* 0xffffffffa800780c */ /* 0x000ff60003f04270 */
[----:B------:R-:W-:Y:S02]  /*8c10*/  @!UPT UIADD3 URZ, URZ, URZ, URZ ;  /* 0x0000003f3f3ff290 */ /* 0x000fe4000fffe03f */
[----:B------:R-:W-:-:S05]  /*8c20*/  @P0 BRA `(.L_x_175) ;  /* 0x0000008000000947 */ /* 0x000fca0003800000 */
[----:B------:R-:W-:Y:S01]  /*8c30*/  LOP3.LUT R168, RZ, R168, RZ, 0x33, !PT ;  /* 0x000000a8ffa87212 */ /* 0x000fe200078e33ff */
[----:B------:R-:W-:Y:S05]  /*8c40*/  IMAD.MOV.U32 R0, RZ, RZ, c[0x0][0x32c] ;  /* 0x0000cb00ff007624 */ /* 0x000fea00078e00ff */
[----:B------:R-:W-:Y:S11]  /*8c50*/  ISETP.NE.AND P0, PT, R0, 0x1, PT ;  /* 0x000000010000780c */ /* 0x000ff60003f05270 */
[----:B------:R-:W-:Y:S02]  /*8c60*/  @!UPT UIADD3 URZ, URZ, URZ, URZ ;  /* 0x0000003f3f3ff290 */ /* 0x000fe4000fffe03f */
[----:B------:R-:W-:Y:S05]  /*8c70*/  @P0 IMAD.HI.U32 R0, R168, c[0x0][0x330], RZ ;  /* 0x0000cc00a8000a27 */ /* 0x000fea00078e00ff */
[----:B------:R-:W-:Y:S04]  /*8c80*/  @P0 SHF.R.U32.HI R168, RZ, c[0x0][0x334], R0 ;  /* 0x0000cd00ffa80a19 */ /* 0x000fe80000011600 */
[----:B------:R-:W-:Y:S01]  /*8c90*/  LOP3.LUT R168, RZ, R168, RZ, 0x33, !PT ;  /* 0x000000a8ffa87212 */ /* 0x000fe200078e33ff */
[----:B------:R-:W-:-:S05]  /*8ca0*/  BRA `(.L_x_176) ;  /* 0x0000005000007947 */ /* 0x000fca0003800000 */
.L_x_175:
[----:B------:R-:W-:Y:S04]  /*8cb0*/  MOV R0, c[0x0][0x32c] ;  /* 0x0000cb0000007a02 */ /* 0x000fe80000000f00 */
[----:B------:R-:W-:Y:S11]  /*8cc0*/  ISETP.NE.AND P0, PT, R0, 0x1, PT ;  /* 0x000000010000780c */ /* 0x000ff60003f05270 */
[----:B------:R-:W-:Y:S02]  /*8cd0*/  @!UPT UIADD3 URZ, URZ, URZ, URZ ;  /* 0x0000003f3f3ff290 */ /* 0x000fe4000fffe03f */
[----:B------:R-:W-:Y:S05]  /*8ce0*/  @P0 IMAD.HI.U32 R0, R168, c[0x0][0x330], RZ ;  /* 0x0000cc00a8000a27 */ /* 0x000fea00078e00ff */
[----:B------:R-:W-:Y:S02]  /*8cf0*/  @P0 SHF.R.U32.HI R168, RZ, c[0x0][0x334], R0 ;  /* 0x0000cd00ffa80a19 */ /* 0x000fe40000011600 */
.L_x_176:
[----:B------:R-:W-:Y:S05]  /*8d00*/  BSYNC B0 ;  /* 0x0000000000007941 */ /* 0x000fea0003800000 */
.L_x_174:
[----:B------:R-:W-:Y:S04]  /*8d10*/  IMAD.IADD R0, R170, 0x1, -R237 ;  /* 0x00000001aa007824 */ /* 0x000fe800078e0aed */
[----:B------:R-:W-:Y:S05]  /*8d20*/  IMAD R168, R168, c[0x0][0x32c], R0 ;  /* 0x0000cb00a8a87a24 */ /* 0x000fea00078e0200 */
[----:B------:R-:W-:Y:S02]  /*8d30*/  IADD3 R0, R168, c[0x0][0x32c], RZ ;  /* 0x0000cb00a8007a10 */ /* 0x000fe40007ffe0ff */
[----:B------:R-:W-:Y:S02]  /*8d40*/  IMNMX R180, R180, R168, !PT ;  /* 0x000000a8b4b47217 */ /* 0x000fe40007800200 */
[----:B------:R-:W-:Y:S02]  /*8d50*/  IMNMX R183, R183, R0, PT ;  /* 0x00000000b7b77217 */ /* 0x000fe40003800200 */
.L_x_173:
[----:B------:R-:W-:Y:S01]  /*8d60*/  PLOP3.LUT P0, PT, PT, PT, UP0, 0x40, 0x0 ;  /* 0x000000000000781c */ /* 0x000fe20003f0e808 */
[----:B------:R-:W1:Y:S02]  /*8d70*/  SHFL.IDX PT, R168, R171, 0x1, 0x1c1f ;  /* 0x003c1f00aba87f89 */ /* 0x000e6400000e0000 */
[----:B-1----:R-:W-:Y:S01]  /*8d80*/  IADD3 R177, R2, R168, RZ ;  /* 0x000000a802b17210 */ /* 0x002fe20007ffe0ff */
[----:B------:R-:W-:Y:S09]  /*8d90*/  IMAD.IADD R181, R3, 0x1, R168 ;  /* 0x0000000103b57824 */ /* 0x000ff200078e02a8 */
        /* <DEDUP_REMOVED lines=16> */
.L_x_179:
[----:B------:R-:W-:Y:S04]  /*8ea0*/  MOV R0, c[0x0][0x32c] ;  /* 0x0000cb0000007a02 */ /* 0x000fe80000000f00 */
[----:B------:R-:W-:Y:S11]  /*8eb0*/  ISETP.NE.AND P0, PT, R0, 0x1, PT ;  /* 0x000000010000780c */ /* 0x000ff60003f05270 */
[----:B------:R-:W-:Y:S02]  /*8ec0*/  @!UPT UIADD3 URZ, URZ, URZ, URZ ;  /* 0x0000003f3f3ff290 */ /* 0x000fe4000fffe03f */
[----:B------:R-:W-:Y:S05]  /*8ed0*/  @P0 IMAD.HI.U32 R0, R168, c[0x0][0x330], RZ ;  /* 0x0000cc00a8000a27 */ /* 0x000fea00078e00ff */
[----:B------:R-:W-:Y:S02]  /*8ee0*/  @P0 SHF.R.U32.HI R168, RZ, c[0x0][0x334], R0 ;  /* 0x0000cd00ffa80a19 */ /* 0x000fe40000011600 */
.L_x_180:
[----:B------:R-:W-:Y:S05]  /*8ef0*/  BSYNC B0 ;  /* 0x0000000000007941 */ /* 0x000fea0003800000 */
.L_x_178:
[----:B------:R-:W-:Y:S04]  /*8f00*/  IMAD.IADD R0, R170, 0x1, -R237 ;  /* 0x00000001aa007824 */ /* 0x000fe800078e0aed */
[----:B------:R-:W-:Y:S05]  /*8f10*/  IMAD R0, R168, c[0x0][0x32c], R0 ;  /* 0x0000cb00a8007a24 */ /* 0x000fea00078e0200 */
[----:B------:R-:W-:Y:S02]  /*8f20*/  IADD3 R168, R0, c[0x0][0x32c], RZ ;  /* 0x0000cb0000a87a10 */ /* 0x000fe40007ffe0ff */
[----:B------:R-:W-:Y:S02]  /*8f30*/  IMNMX R177, R177, R0, !PT ;  /* 0x00000000b1b17217 */ /* 0x000fe40007800200 */
[----:B------:R-:W-:Y:S02]  /*8f40*/  IMNMX R181, R181, R168, PT ;  /* 0x000000a8b5b57217 */ /* 0x000fe40003800200 */
.L_x_177:
        /* <DEDUP_REMOVED lines=20> */
.L_x_183:
[----:B------:R-:W-:Y:S04]  /*9090*/  MOV R0, c[0x0][0x32c] ;  /* 0x0000cb0000007a02 */ /* 0x000fe80000000f00 */
[----:B------:R-:W-:Y:S11]  /*90a0*/  ISETP.NE.AND P0, PT, R0, 0x1, PT ;  /* 0x000000010000780c */ /* 0x000ff60003f05270 */
[----:B------:R-:W-:Y:S02]  /*90b0*/  @!UPT UIADD3 URZ, URZ, URZ, URZ ;  /* 0x0000003f3f3ff290 */ /* 0x000fe4000fffe03f */
[----:B------:R-:W-:Y:S05]  /*90c0*/  @P0 IMAD.HI.U32 R0, R168, c[0x0][0x330], RZ ;  /* 0x0000cc00a8000a27 */ /* 0x000fea00078e00ff */
[----:B------:R-:W-:Y:S02]  /*90d0*/  @P0 SHF.R.U32.HI R168, RZ, c[0x0][0x334], R0 ;  /* 0x0000cd00ffa80a19 */ /* 0x000fe40000011600 */
.L_x_184:
[----:B------:R-:W-:Y:S05]  /*90e0*/  BSYNC B0 ;  /* 0x0000000000007941 */ /* 0x000fea0003800000 */
.L_x_182:
[----:B------:R-:W-:Y:S04]  /*90f0*/  IMAD.IADD R0, R170, 0x1, -R237 ;  /* 0x00000001aa007824 */ /* 0x000fe800078e0aed */
[----:B------:R-:W-:Y:S05]  /*9100*/  IMAD R0, R168, c[0x0][0x32c], R0 ;  /* 0x0000cb00a8007a24 */ /* 0x000fea00078e0200 */
[----:B------:R-:W-:Y:S02]  /*9110*/  IADD3 R168, R0, c[0x0][0x32c], RZ ;  /* 0x0000cb0000a87a10 */ /* 0x000fe40007ffe0ff */
[----:B------:R-:W-:Y:S02]  /*9120*/  IMNMX R174, R174, R0, !PT ;  /* 0x00000000aeae7217 */ /* 0x000fe40007800200 */
[----:B------:R-:W-:Y:S02]  /*9130*/  IMNMX R175, R175, R168, PT ;  /* 0x000000a8afaf7217 */ /* 0x000fe40003800200 */
.L_x_181:
[C---:B------:R-:W-:Y:S02]  /*9140*/  ISETP.GE.AND P1, PT, R170.reuse, 0x9, PT ;  /* 0x00000009aa00780c */ /* 0x040fe40003f26270 */
[----:B------:R-:W-:Y:S02]  /*9150*/  ISETP.GE.AND P5, PT, R170, 0xa, PT ;  /* 0x0000000aaa00780c */ /* 0x000fe40003fa6270 */
[----:B------:R-:W-:Y:S02]  /*9160*/  ISETP.GT.AND P0, PT, R180, 0x8, !P1 ;  /* 0x00000008b400780c */ /* 0x000fe40004f04270 */
[----:B------:R-:W-:Y:S02]  /*9170*/  P2R R173, PR, RZ, 0x2 ;  /* 0x00000002ffad7803 */ /* 0x000fe40000000000 */
[----:B------:R-:W-:Y:S02]  /*9180*/  ISETP.LT.OR P0, PT, R183, 0x9, P0 ;  /* 0x00000009b700780c */ /* 0x000fe40000701670 */
[C---:B------:R-:W-:Y:S02]  /*9190*/  ISETP.GT.AND P1, PT, R177.reuse, 0x8, !P1 ;  /* 0x00000008b100780c */ /* 0x040fe40004f24270 */
[----:B------:R-:W-:Y:S02]  /*91a0*/  P2R R179, PR, RZ, 0x10 ;  /* 0x00000010ffb37803 */ /* 0x000fe40000000000 */
[----:B------:R-:W-:Y:S02]  /*91b0*/  FSEL R169, R16, -INF , !P0 ;  /* 0xff80000010a97808 */ /* 0x000fe40004000000 */
[----:B------:R-:W-:Y:S02]  /*91c0*/  ISETP.GT.AND P0, PT, R177, 0x9, !P5 ;  /* 0x00000009b100780c */ /* 0x000fe40006f04270 */
[C---:B------:R-:W-:Y:S02]  /*91d0*/  ISETP.LT.OR P1, PT, R181.reuse, 0x9, P1 ;  /* 0x00000009b500780c */ /* 0x040fe40000f21670 */
[----:B------:R-:W-:Y:S02]  /*91e0*/  ISETP.GE.AND P4, PT, R170, 0x11, PT ;  /* 0x00000011aa00780c */ /* 0x000fe40003f86270 */
[----:B------:R-:W-:Y:S02]  /*91f0*/  ISETP.LT.OR P0, PT, R181, 0xa, P0 ;  /* 0x0000000ab500780c */ /* 0x000fe40000701670 */
[----:B------:R-:W-:Y:S02]  /*9200*/  FSEL R0, R18, -INF , !P1 ;  /* 0xff80000012007808 */ /* 0x000fe40004800000 */
[----:B------:R-:W-:Y:S02]  /*9210*/  ISETP.GT.AND P1, PT, R180, 0x10, !P4 ;  /* 0x00000010b400780c */ /* 0x000fe40006724270 */
[----:B------:R-:W-:Y:S02]  /*9220*/  P2R R176, PR, RZ, 0x8 ;  /* 0x00000008ffb07803 */ /* 0x000fe40000000000 */
[----:B------:R-:W-:Y:S02]  /*9230*/  FSEL R19, R19, -INF , !P0 ;  /* 0xff80000013137808 */ /* 0x000fe40004000000 */
[C---:B------:R-:W-:Y:S02]  /*9240*/  ISETP.LT.OR P0, PT, R183.reuse, 0x11, P1 ;  /* 0x00000011b700780c */ /* 0x040fe40000f01670 */
[----:B------:R-:W-:Y:S02]  /*9250*/  ISETP.GE.AND P3, PT, R170, 0x12, PT ;  /* 0x00000012aa00780c */ /* 0x000fe40003f66270 */
[----:B------:R-:W-:Y:S02]  /*9260*/  ISETP.GT.AND P2, PT, R180, 0x9, !P5 ;  /* 0x00000009b400780c */ /* 0x000fe40006f44270 */
[----:B------:R-:W-:Y:S02]  /*9270*/  FSEL R20, R20, -INF , !P0 ;  /* 0xff80000014147808 */ /* 0x000fe40004000000 */
[----:B------:R-:W-:Y:S02]  /*9280*/  ISETP.GT.AND P0, PT, R180, 0x11, !P3 ;  /* 0x00000011b400780c */ /* 0x000fe40005f04270 */
[C---:B------:R-:W-:Y:S02]  /*9290*/  ISETP.LT.OR P2, PT, R183.reuse, 0xa, P2 ;  /* 0x0000000ab700780c */ /* 0x040fe40001741670 */
[----:B------:R-:W-:Y:S02]  /*92a0*/  ISETP.LT.OR P0, PT, R183, 0x12, P0 ;  /* 0x00000012b700780c */ /* 0x000fe40000701670 */
[----:B------:R-:W-:Y:S02]  /*92b0*/  FSEL R168, R17, -INF , !P2 ;  /* 0xff80000011a87808 */ /* 0x000fe40005000000 */
[----:B------:R-:W-:Y:S02]  /*92c0*/  FSEL R17, R21, -INF , !P0 ;  /* 0xff80000015117808 */ /* 0x000fe40004000000 */
[----:B------:R-:W-:Y:S02]  /*92d0*/  ISETP.GT.AND P0, PT, R177, 0x10, !P4 ;  /* 0x00000010b100780c */ /* 0x000fe40006704270 */
[C---:B------:R-:W-:Y:S02]  /*92e0*/  ISETP.GE.AND P2, PT, R170.reuse, 0x19, PT ;  /* 0x00000019aa00780c */ /* 0x040fe40003f46270 */
[----:B------:R-:W-:Y:S02]  /*92f0*/  ISETP.LT.OR P0, PT, R181, 0x11, P0 ;  /* 0x00000011b500780c */ /* 0x000fe40000701670 */
[----:B------:R-:W-:Y:S02]  /*9300*/  ISETP.GE.AND P1, PT, R170, 0x1a, PT ;  /* 0x0000001aaa00780c */ /* 0x000fe40003f26270 */
[----:B------:R-:W-:Y:S02]  /*9310*/  FSEL R18, R22, -INF , !P0 ;  /* 0xff80000016127808 */ /* 0x000fe40004000000 */
[----:B------:R-:W-:Y:S02]  /*9320*/  ISETP.GT.AND P0, PT, R177, 0x11, !P3 ;  /* 0x00000011b100780c */ /* 0x000fe40005f04270 */
[----:B------:R-:W-:Y:S02]  /*9330*/  P2R R22, PR, RZ, 0x4 ;  /* 0x00000004ff167803 */ /* 0x000fe40000000000 */
[----:B------:R-:W-:Y:S02]  /*9340*/  ISETP.LT.OR P0, PT, R181, 0x12, P0 ;  /* 0x00000012b500780c */ /* 0x000fe40000701670 */
[----:B------:R-:W-:Y:S02]  /*9350*/  P2R R21, PR, RZ, 0x2 ;  /* 0x00000002ff157803 */ /* 0x000fe40000000000 */
[----:B------:R-:W-:Y:S02]  /*9360*/  FSEL R16, R23, -INF , !P0 ;  /* 0xff80000017107808 */ /* 0x000fe40004000000 */
[----:B------:R-:W-:Y:S02]  /*9370*/  ISETP.GT.AND P0, PT, R180, 0x18, !P2 ;  /* 0x00000018b400780c */ /* 0x000fe40005704270 */
[----:B------:R-:W-:Y:S02]  /*9380*/  P2R R178, PR, RZ, 0x10 ;  /* 0x00000010ffb27803 */ /* 0x000fe40000000000 */
[C---:B------:R-:W-:Y:S02]  /*9390*/  ISETP.LT.OR P0, PT, R183.reuse, 0x19, P0 ;  /* 0x00000019b700780c */ /* 0x040fe40000701670 */
[----:B------:R-:W-:Y:S02]  /*93a0*/  ISETP.GE.AND P4, PT, R170, 0x4a, PT ;  /* 0x0000004aaa00780c */ /* 0x000fe40003f86270 */
[----:B------:R-:W-:Y:S02]  /*93b0*/  FSEL R32, R32, -INF , !P0 ;  /* 0xff80000020207808 */ /* 0x000fe40004000000 */
[----:B------:R-:W-:Y:S02]  /*93c0*/  ISETP.GT.AND P0, PT, R180, 0x19, !P1 ;  /* 0x00000019b400780c */ /* 0x000fe40004f04270 */
[C---:B------:R-:W-:Y:S02]  /*93d0*/  ISETP.GE.AND P6, PT, R170.reuse, 0x52, PT ;  /* 0x00000052aa00780c */ /* 0x040fe40003fc6270 */
[----:B------:R-:W-:Y:S02]  /*93e0*/  ISETP.LT.OR P0, PT, R183, 0x1a, P0 ;  /* 0x0000001ab700780c */ /* 0x000fe40000701670 */
[----:B------:R-:W-:Y:S02]  /*93f0*/  P2R R182, PR, RZ, 0x8 ;  /* 0x00000008ffb67803 */ /* 0x000fe40000000000 */
[----:B------:R-:W-:Y:S02]  /*9400*/  FSEL R33, R33, -INF , !P0 ;  /* 0xff80000021217808 */ /* 0x000fe40004000000 */
[----:B------:R-:W-:Y:S02]  /*9410*/  ISETP.GT.AND P0, PT, R177, 0x18, !P2 ;  /* 0x00000018b100780c */ /* 0x000fe40005704270 */
[----:B------:R-:W-:Y:S02]  /*9420*/  ISETP.GE.AND P2, PT, R170, 0x21, PT ;  /* 0x00000021aa00780c */ /* 0x000fe40003f46270 */
        /* <DEDUP_REMOVED lines=10> */
[C---:B------:R-:W-:Y:S02]  /*94d0*/  ISETP.LT.OR P0, PT, R183.reuse, 0x21, P0 ;  /* 0x00000021b700780c */ /* 0x040fe40000701670 */
[----:B------:R-:W-:Y:S02]  /*94e0*/  P2R R172, PR, RZ, 0x20 ;  /* 0x00000020ffac7803 */ /* 0x000fe40000000000 */
[----:B------:R-:W-:Y:S02]  /*94f0*/  FSEL R188, R36, -INF , !P0 ;  /* 0xff80000024bc7808 */ /* 0x000fe40004000000 */
[----:B------:R-:W-:Y:S02]  /*9500*/  ISETP.GT.AND P0, PT, R180, 0x21, !P1 ;  /* 0x00000021b400780c */ /* 0x000fe40004f04270 */
[C---:B------:R-:W-:Y:S02]  /*9510*/  ISETP.GE.AND P5, PT, R170.reuse, 0x59, PT ;  /* 0x00000059aa00780c */ /* 0x040fe40003fa6270 */
[----:B------:R-:W-:Y:S04]  /*9520*/  ISETP.LT.OR P0, PT, R183, 0x22, P0 ;  /* 0x00000022b700780c */ /* 0x000fe80000701670 */
        /* <DEDUP_REMOVED lines=11> */
[----:B------:R-:W-:Y:S04]  /*95e0*/  ISETP.GT.AND P0, PT, R180, 0x28, !P2 ;  /* 0x00000028b400780c */ /* 0x000fe80005704270 */
[C---:B------:R-:W-:Y:S04]  /*95f0*/  ISETP.LT.OR P0, PT, R183.reuse, 0x29, P0 ;  /* 0x00000029b700780c */ /* 0x040fe80000701670 */
[----:B------:R-:W-:Y:S02]  /*9600*/  FSEL R193, R48, -INF , !P0 ;  /* 0xff80000030c17808 */ /* 0x000fe40004000000 */
[----:B------:R-:W-:Y:S04]  /*9610*/  ISETP.GT.AND P0, PT, R180, 0x29, !P1 ;  /* 0x00000029b400780c */ /* 0x000fe80004f04270 */
        /* <DEDUP_REMOVED lines=28> */
[----:B------:R-:W-:Y:S03]  /*97e0*/  ISETP.GT.AND P0, PT, R180, 0x38, !P2 ;  /* 0x00000038b400780c */ /* 0x000fe60005704270 */
[----:B------:R1:W-:Y:S01]  /*97f0*/  STL [R1], R48 ;  /* 0x0000003001007387 */ /* 0x0003e20000100800 */
[C---:B------:R-:W-:Y:S04]  /*9800*/  ISETP.LT.OR P0, PT, R183.reuse, 0x39, P0 ;  /* 0x00000039b700780c */ /* 0x040fe80000701670 */
[----:B------:R-:W-:Y:S02]  /*9810*/  FSEL R252, R64, -INF , !P0 ;  /* 0xff80000040fc7808 */ /* 0x000fe40004000000 */
[----:B------:R-:W-:Y:S02]  /*9820*/  ISETP.GT.AND P0, PT, R180, 0x39, !P1 ;  /* 0x00000039b400780c */ /* 0x000fe40004f04270 */
[----:B------:R-:W-:Y:S02]  /*9830*/  P2R R64, PR, RZ, 0x10 ;  /* 0x00000010ff407803 */ /* 0x000fe40000000000 */
        /* <DEDUP_REMOVED lines=13> */
[----:B-1----:R-:W-:Y:S02]  /*9910*/  P2R R48, PR, RZ, 0x10 ;  /* 0x00000010ff307803 */ /* 0x002fe40000000000 */
[C---:B------:R-:W-:Y:S02]  /*9920*/  ISETP.LT.OR P0, PT, R183.reuse, 0x41, P0 ;  /* 0x00000041b700780c */ /* 0x040fe40000701670 */
[----:B------:R-:W-:Y:S02]  /*9930*/  P2R R67, PR, RZ, 0x8 ;  /* 0x00000008ff437803 */ /* 0x000fe40000000000 */
[----:B------:R-:W-:Y:S02]  /*9940*/  FSEL R248, R68, -INF , !P0 ;  /* 0xff80000044f87808 */ /* 0x000fe40004000000 */
[----:B------:R-:W-:Y:S04]  /*9950*/  ISETP.GT.AND P0, PT, R180, 0x41, !P1 ;  /* 0x00000041b400780c */ /* 0x000fe80004f04270 */
[----:B------:R-:W-:Y:S04]  /*9960*/  ISETP.LT.OR P0, PT, R183, 0x42, P0 ;  /* 0x00000042b700780c */ /* 0x000fe80000701670 */
        /* <DEDUP_REMOVED lines=30> */
[----:B------:R-:W-:Y:S04]  /*9b50*/  ISETP.GT.AND P0, PT, R177, 0x50, !P1 ;  /* 0x00000050b100780c */ /* 0x000fe80004f04270 */
[----:B------:R-:W-:Y:S04]  /*9b60*/  ISETP.LT.OR P0, PT, R181, 0x51, P0 ;  /* 0x00000051b500780c */ /* 0x000fe80000701670 */
[----:B------:R-:W-:Y:S02]  /*9b70*/  FSEL R194, R86, -INF , !P0 ;  /* 0xff80000056c27808 */ /* 0x000fe40004000000 */
[----:B------:R-:W-:Y:S04]  /*9b80*/  ISETP.GT.AND P0, PT, R177, 0x51, !P6 ;  /* 0x00000051b100780c */ /* 0x000fe80007704270 */
[----:B------:R-:W-:Y:S04]  /*9b90*/  ISETP.LT.OR P0, PT, R181, 0x52, P0 ;  /* 0x00000052b500780c */ /* 0x000fe80000701670 */
[----:B------:R-:W-:Y:S02]  /*9ba0*/  FSEL R189, R87, -INF , !P0 ;  /* 0xff80000057bd7808 */ /* 0x000fe40004000000 */
[----:B------:R-:W-:Y:S04]  /*9bb0*/  ISETP.GT.AND P0, PT, R180, RZ, !P3 ;  /* 0x000000ffb400720c */ /* 0x000fe80005f04270 */
        /* <DEDUP_REMOVED lines=9> */
[----:B------:R-:W-:Y:S04]  /*9c50*/  ISETP.LT.OR P0, PT, R181, 0x1, P0 ;  /* 0x00000001b500780c */ /* 0x000fe80000701670 */
[----:B------:R-:W-:Y:S02]  /*9c60*/  FSEL R6, R6, -INF , !P0 ;  /* 0xff80000006067808 */ /* 0x000fe40004000000 */
[----:B------:R-:W-:Y:S04]  /*9c70*/  ISETP.GT.AND P0, PT, R180, 0x58, !P5 ;  /* 0x00000058b400780c */ /* 0x000fe80006f04270 */
[C---:B------:R-:W-:Y:S04]  /*9c80*/  ISETP.LT.OR P0, PT, R183.reuse, 0x59, P0 ;  /* 0x00000059b700780c */ /* 0x040fe80000701670 */
[----:B------:R-:W-:Y:S02]  /*9c90*/  FSEL R186, R96, -INF , !P0 ;  /* 0xff80000060ba7808 */ /* 0x000fe40004000000 */
[----:B------:R-:W-:Y:S04]  /*9ca0*/  ISETP.GE.AND P0, PT, R170, 0x5a, PT ;  /* 0x0000005aaa00780c */ /* 0x000fe80003f06270 */
        /* <DEDUP_REMOVED lines=10> */
[----:B------:R-:W-:Y:S02]  /*9d50*/  ISETP.NE.AND P4, PT, R48, RZ, PT ;  /* 0x000000ff3000720c */ /* 0x000fe40003f85270 */
[----:B------:R-:W-:Y:S04]  /*9d60*/  ISETP.LT.OR P2, PT, R175, 0x2, P2 ;  /* 0x00000002af00780c */ /* 0x000fe80001741670 */
[----:B------:R-:W-:Y:S02]  /*9d70*/  FSEL R9, R9, -INF , !P2 ;  /* 0xff80000009097808 */ /* 0x000fe40005000000 */
[----:B------:R-:W-:Y:S04]  /*9d80*/  ISETP.NE.AND P2, PT, R173, RZ, PT ;  /* 0x000000ffad00720c */ /* 0x000fe80003f45270 */
[----:B------:R-:W-:Y:S04]  /*9d90*/  ISETP.GT.AND P2, PT, R174, 0x8, !P2 ;  /* 0x00000008ae00780c */ /* 0x000fe80005744270 */
[C---:B------:R-:W-:Y:S04]  /*9da0*/  ISETP.LT.OR P2, PT, R175.reuse, 0x9, P2 ;  /* 0x00000009af00780c */ /* 0x040fe80001741670 */
[----:B------:R-:W-:Y:S02]  /*9db0*/  FSEL R12, R12, -INF , !P2 ;  /* 0xff8000000c0c7808 */ /* 0x000fe40005000000 */
[----:B------:R-:W-:Y:S04]  /*9dc0*/  ISETP.NE.AND P2, PT, R172, RZ, PT ;  /* 0x000000ffac00720c */ /* 0x000fe80003f45270 */
[----:B------:R-:W-:Y:S04]  /*9dd0*/  ISETP.GT.AND P2, PT, R174, 0x9, !P2 ;  /* 0x00000009ae00780c */ /* 0x000fe80005744270 */
        /* <DEDUP_REMOVED lines=12> */
[----:B------:R-:W-:Y:S04]  /*9ea0*/  ISETP.LT.OR P2, PT, R175, 0x19, P2 ;  /* 0x00000019af00780c */ /* 0x000fe80001741670 */
[----:B------:R-:W-:Y:S02]  /*9eb0*/  FSEL R49, R28, -INF , !P2 ;  /* 0xff8000001c317808 */ /* 0x000fe40005000000 */
[----:B------:R-:W-:Y:S01]  /*9ec0*/  ISETP.NE.AND P2, PT, R21, RZ, PT ;  /* 0x000000ff1500720c */ /* 0x000fe20003f45270 */
[----:B------:R-:W1:Y:S03]  /*9ed0*/  SHFL.IDX PT, R28, R171, 0x3, 0x1c1f ;  /* 0x007c1f00ab1c7f89 */ /* 0x000e6600000e0000 */
[----:B------:R-:W-:Y:S04]  /*9ee0*/  ISETP.GT.AND P2, PT, R174, 0x19, !P2 ;  /* 0x00000019ae00780c */ /* 0x000fe80005744270 */
[----:B------:R-:W-:Y:S04]  /*9ef0*/  ISETP.LT.OR P2, PT, R175, 0x1a, P2 ;  /* 0x0000001aaf00780c */ /* 0x000fe80001741670 */
[----:B------:R-:W-:Y:S02]  /*9f00*/  FSEL R48, R29, -INF , !P2 ;  /* 0xff8000001d307808 */ /* 0x000fe40005000000 */
[----:B------:R-:W-:Y:S04]  /*9f10*/  ISETP.NE.AND P2, PT, R184, RZ, PT ;  /* 0x000000ffb800720c */ /* 0x000fe80003f45270 */
[----:B------:R-:W-:Y:S04]  /*9f20*/  ISETP.GT.AND P2, PT, R174, 0x20, !P2 ;  /* 0x00000020ae00780c */ /* 0x000fe80005744270 */
[----:B------:R-:W-:Y:S01]  /*9f30*/  ISETP.LT.OR P2, PT, R175, 0x21, P2 ;  /* 0x00000021af00780c */ /* 0x000fe20001741670 */
[--C-:B-1----:R-:W-:Y:S03]  /*9f40*/  IMAD.IADD R24, R3, 0x1, R28.reuse ;  /* 0x0000000103187824 */ /* 0x102fe600078e021c */
[----:B------:R-:W-:Y:S01]  /*9f50*/  FSEL R40, R40, -INF , !P2 ;  /* 0xff80000028287808 */ /* 0x000fe20005000000 */
[----:B------:R-:W-:Y:S01]  /*9f60*/  IMAD.IADD R25, R2, 0x1, R28 ;  /* 0x0000000102197824 */ /* 0x000fe200078e021c */
[----:B------:R-:W-:Y:S04]  /*9f70*/  ISETP.NE.AND P2, PT, R23, RZ, PT ;  /* 0x000000ff1700720c */ /* 0x000fe80003f45270 */
[C---:B------:R-:W-:Y:S04]  /*9f80*/  ISETP.GT.AND P2, PT, R174.reuse, 0x21, !P2 ;  /* 0x00000021ae00780c */ /* 0x040fe80005744270 */
[----:B------:R-:W-:Y:S04]  /*9f90*/  ISETP.LT.OR P2, PT, R175, 0x22, P2 ;  /* 0x00000022af00780c */ /* 0x000fe80001741670 */
[----:B------:R-:W-:Y:S02]  /*9fa0*/  FSEL R41, R41, -INF , !P2 ;  /* 0xff80000029297808 */ /* 0x000fe40005000000 */
[----:B------:R-:W-:Y:S04]  /*9fb0*/  ISETP.NE.AND P2, PT, R37, RZ, PT ;  /* 0x000000ff2500720c */ /* 0x000fe80003f45270 */
[----:B------:R-:W-:Y:S04]  /*9fc0*/  ISETP.GT.AND P2, PT, R174, 0x28, !P2 ;  /* 0x00000028ae00780c */ /* 0x000fe80005744270 */
[C---:B------:R-:W-:Y:S04]  /*9fd0*/  ISETP.LT.OR P2, PT, R175.reuse, 0x29, P2 ;  /* 0x00000029af00780c */ /* 0x040fe80001741670 */
[----:B------:R-:W-:Y:S02]  /*9fe0*/  FSEL R84, R44, -INF , !P2 ;  /* 0xff8000002c547808 */ /* 0x000fe40005000000 */
        /* <DEDUP_REMOVED lines=30> */
[----:B------:R-:W-:Y:S04]  /*a1d0*/  ISETP.LT.OR P2, PT, R175, 0x49, P2 ;  /* 0x00000049af00780c */ /* 0x000fe80001741670 */
[----:B------:R-:W-:Y:S02]  /*a1e0*/  FSEL R207, R76, -INF , !P2 ;  /* 0xff8000004ccf7808 */ /* 0x000fe40005000000 */
[C---:B------:R-:W-:Y:S02]  /*a1f0*/  ISETP.GT.AND P2, PT, R174.reuse, 0x49, !P4 ;  /* 0x00000049ae00780c */ /* 0x040fe40006744270 */
[----:B------:R-:W-:Y:S02]  /*a200*/  ISETP.NE.AND P4, PT, R179, RZ, PT ;  /* 0x000000ffb300720c */ /* 0x000fe40003f85270 */
[----:B------:R-:W-:Y:S04]  /*a210*/  ISETP.LT.OR P2, PT, R175, 0x4a, P2 ;  /* 0x0000004aaf00780c */ /* 0x000fe80001741670 */
[----:B------:R-:W-:Y:S02]  /*a220*/  FSEL R204, R77, -INF , !P2 ;  /* 0xff8000004dcc7808 */ /* 0x000fe40005000000 */
[----:B------:R-:W-:Y:S04]  /*a230*/  ISETP.GT.AND P2, PT, R174, 0x50, !P1 ;  /* 0x00000050ae00780c */ /* 0x000fe80004f44270 */
[C---:B------:R-:W-:Y:S04]  /*a240*/  ISETP.LT.OR P2, PT, R175.reuse, 0x51, P2 ;  /* 0x00000051af00780c */ /* 0x040fe80001741670 */
[----:B------:R-:W-:Y:S02]  /*a250*/  FSEL R185, R88, -INF , !P2 ;  /* 0xff80000058b97808 */ /* 0x000fe40005000000 */
[C---:B------:R-:W-:Y:S04]  /*a260*/  ISETP.GT.AND P2, PT, R174.reuse, 0x51, !P6 ;  /* 0x00000051ae00780c */ /* 0x040fe80007744270 */
[----:B------:R-:W-:Y:S04]  /*a270*/  ISETP.LT.OR P2, PT, R175, 0x52, P2 ;  /* 0x00000052af00780c */ /* 0x000fe80001741670 */
[----:B------:R-:W-:Y:S02]  /*a280*/  FSEL R181, R89, -INF , !P2 ;  /* 0xff80000059b57808 */ /* 0x000fe40005000000 */
[----:B------:R-:W-:Y:S04]  /*a290*/  ISETP.GT.AND P2, PT, R174, 0x58, !P5 ;  /* 0x00000058ae00780c */ /* 0x000fe80006f44270 */
[C---:B------:R-:W-:Y:S04]  /*a2a0*/  ISETP.LT.OR P2, PT, R175.reuse, 0x59, P2 ;  /* 0x00000059af00780c */ /* 0x040fe80001741670 */
[----:B------:R-:W-:Y:S02]  /*a2b0*/  FSEL R179, R92, -INF , !P2 ;  /* 0xff8000005cb37808 */ /* 0x000fe40005000000 */
[----:B------:R-:W-:Y:S02]  /*a2c0*/  ISETP.GT.AND P2, PT, R174, RZ, !P3 ;  /* 0x000000ffae00720c */ /* 0x000fe40005f44270 */
[----:B------:R-:W-:Y:S02]  /*a2d0*/  ISETP.NE.AND P3, PT, R176, RZ, PT ;  /* 0x000000ffb000720c */ /* 0x000fe40003f65270 */
[C---:B------:R-:W-:Y:S04]  /*a2e0*/  ISETP.LT.OR P2, PT, R175.reuse, 0x1, P2 ;  /* 0x00000001af00780c */ /* 0x040fe80001741670 */
[----:B------:R-:W-:Y:S02]  /*a2f0*/  FSEL R8, R8, -INF , !P2 ;  /* 0xff80000008087808 */ /* 0x000fe40005000000 */
[----:B------:R-:W-:Y:S04]  /*a300*/  ISETP.GT.AND P2, PT, R174, 0x59, !P0 ;  /* 0x00000059ae00780c */ /* 0x000fe80004744270 */
[----:B------:R-:W-:Y:S04]  /*a310*/  ISETP.LT.OR P2, PT, R175, 0x5a, P2 ;  /* 0x0000005aaf00780c */ /* 0x000fe80001741670 */
[----:B------:R-:W-:Y:S02]  /*a320*/  FSEL R176, R93, -INF , !P2 ;  /* 0xff8000005db07808 */ /* 0x000fe40005000000 */
[----:B------:R-:W-:Y:S11]  /*a330*/  PLOP3.LUT P2, PT, PT, PT, UP0, 0x40, 0x0 ;  /* 0x000000000000781c */ /* 0x000ff60003f4e808 */
[----:B------:R-:W-:Y:S02]  /*a340*/  @!UPT UIADD3 URZ, URZ, URZ, URZ ;  /* 0x0000003f3f3ff290 */ /* 0x000fe4000fffe03f */
        /* <DEDUP_REMOVED lines=16> */
.L_x_187:
[----:B------:R-:W-:Y:S04]  /*a450*/  MOV R2, c[0x0][0x32c] ;  /* 0x0000cb0000027a02 */ /* 0x000fe80000000f00 */
[----:B------:R-:W-:Y:S11]  /*a460*/  ISETP.NE.AND P2, PT, R2, 0x1, PT ;  /* 0x000000010200780c */ /* 0x000ff60003f45270 */
[----:B------:R-:W-:Y:S02]  /*a470*/  @!UPT UIADD3 URZ, URZ, URZ, URZ ;  /* 0x0000003f3f3ff290 */ /* 0x000fe4000fffe03f */
[----:B------:R-:W-:Y:S05]  /*a480*/  @P2 IMAD.HI.U32 R2, R28, c[0x0][0x330], RZ ;  /* 0x0000cc001c022a27 */ /* 0x000fea00078e00ff */
[----:B------:R-:W-:Y:S02]  /*a490*/  @P2 SHF.R.U32.HI R28, RZ, c[0x0][0x334], R2 ;  /* 0x0000cd00ff1c2a19 */ /* 0x000fe40000011602 */
.L_x_188:
[----:B------:R-:W-:Y:S05]  /*a4a0*/  BSYNC B0 ;  /* 0x0000000000007941 */ /* 0x000fea0003800000 */
.L_x_186:
[----:B------:R-:W-:Y:S04]  /*a4b0*/  IMAD.IADD R170, R170, 0x1, -R237 ;  /* 0x00000001aaaa7824 */ /* 0x000fe800078e0aed */
[----:B------:R-:W-:Y:S05]  /*a4c0*/  IMAD R170, R28, c[0x0][0x32c], R170 ;  /* 0x0000cb001caa7a24 */ /* 0x000fea00078e02aa */
[----:B------:R-:W-:Y:S02]  /*a4d0*/  IADD3 R2, R170, c[0x0][0x32c], RZ ;  /* 0x0000cb00aa027a10 */ /* 0x000fe40007ffe0ff */
[----:B------:R-:W-:Y:S02]  /*a4e0*/  IMNMX R25, R25, R170, !PT ;  /* 0x000000aa19197217 */ /* 0x000fe40007800200 */
[----:B------:R-:W-:Y:S02]  /*a4f0*/  IMNMX R24, R24, R2, PT ;  /* 0x0000000218187217 */ /* 0x000fe40003800200 */
.L_x_185:
[----:B------:R-:W2:Y:S01]  /*a500*/  LDL.LU R92, [R1] ;  /* 0x00000000015c7983 */ /* 0x000ea20000300800 */
[----:B------:R-:W-:Y:S01]  /*a510*/  ISETP.NE.AND P2, PT, R67, RZ, PT ;  /* 0x000000ff4300720c */ /* 0x000fe20003f45270 */
[----:B------:R-:W-:Y:S01]  /*a520*/  IMAD.MOV.U32 R44, RZ, RZ, R211 ;  /* 0x000000ffff2c7224 */ /* 0x000fe200078e00d3 */
[----:B------:R-:W-:Y:S01]  /*a530*/  MOV R89, R245 ;  /* 0x000000f500597202 */ /* 0x000fe20000000f00 */
[----:B------:R-:W-:Y:S01]  /*a540*/  IMAD.MOV.U32 R61, RZ, RZ, R205 ;  /* 0x000000ffff3d7224 */ /* 0x000fe200078e00cd */
[C---:B------:R-:W-:Y:S02]  /*a550*/  ISETP.GT.AND P2, PT, R25.reuse, RZ, !P2 ;  /* 0x000000ff1900720c */ /* 0x040fe40005744270 */
[----:B------:R-:W-:Y:S02]  /*a560*/  MOV R45, R208 ;  /* 0x000000d0002d7202 */ /* 0x000fe40000000f00 */
[----:B------:R-:W-:Y:S02]  /*a570*/  ISETP.LT.OR P2, PT, R24, 0x1, P2 ;  /* 0x000000011800780c */ /* 0x000fe40001741670 */
[----:B------:R-:W-:Y:S02]  /*a580*/  MOV R85, R199 ;  /* 0x000000c700557202 */ /* 0x000fe40000000f00 */
[----:B------:R-:W-:Y:S02]  /*a590*/  FSEL R10, R10, -INF , !P2 ;  /* 0xff8000000a0a7808 */ /* 0x000fe40005000000 */
[----:B------:R-:W-:Y:S02]  /*a5a0*/  ISETP.NE.AND P2, PT, R66, RZ, PT ;  /* 0x000000ff4200720c */ /* 0x000fe40003f45270 */
[C---:B------:R-:W-:Y:S02]  /*a5b0*/  ISETP.GT.AND P1, PT, R25.reuse, 0x50, !P1 ;  /* 0x000000501900780c */ /* 0x040fe40004f24270 */
[C---:B------:R-:W-:Y:S02]  /*a5c0*/  ISETP.GT.AND P2, PT, R25.reuse, 0x1, !P2 ;  /* 0x000000011900780c */ /* 0x040fe40005744270 */
[C---:B------:R-:W-:Y:S02]  /*a5d0*/  ISETP.LT.OR P1, PT, R24.reuse, 0x51, P1 ;  /* 0x000000511800780c */ /* 0x040fe40000f21670 */
[C---:B------:R-:W-:Y:S02]  /*a5e0*/  ISETP.LT.OR P2, PT, R24.reuse, 0x2, P2 ;  /* 0x000000021800780c */ /* 0x040fe40001741670 */
[----:B------:R-:W-:Y:S02]  /*a5f0*/  ISETP.GT.AND P6, PT, R25, 0x51, !P6 ;  /* 0x000000511900780c */ /* 0x000fe400077c4270 */
[----:B------:R-:W-:Y:S02]  /*a600*/  FSEL R11, R11, -INF , !P2 ;  /* 0xff8000000b0b7808 */ /* 0x000fe40005000000 */
[----:B------:R-:W-:Y:S02]  /*a610*/  ISETP.NE.AND P2, PT, R173, RZ, PT ;  /* 0x000000ffad00720c */ /* 0x000fe40003f45270 */
[C---:B------:R-:W-:Y:S02]  /*a620*/  ISETP.LT.OR P6, PT, R24.reuse, 0x52, P6 ;  /* 0x000000521800780c */ /* 0x040fe400037c1670 */
[C---:B------:R-:W-:Y:S02]  /*a630*/  ISETP.GT.AND P2, PT, R25.reuse, 0x8, !P2 ;  /* 0x000000081900780c */ /* 0x040fe40005744270 */
[C---:B------:R-:W-:Y:S02]  /*a640*/  ISETP.GT.AND P5, PT, R25.reuse, 0x58, !P5 ;  /* 0x000000581900780c */ /* 0x040fe40006fa4270 */
[C---:B------:R-:W-:Y:S02]  /*a650*/  ISETP.LT.OR P2, PT, R24.reuse, 0x9, P2 ;  /* 0x000000091800780c */ /* 0x040fe40001741670 */
[----:B------:R-:W-:Y:S02]  /*a660*/  ISETP.LT.OR P5, PT, R24, 0x59, P5 ;  /* 0x000000591800780c */ /* 0x000fe40002fa1670 */
[----:B------:R-:W-:Y:S02]  /*a670*/  FSEL R14, R14, -INF , !P2 ;  /* 0xff8000000e0e7808 */ /* 0x000fe40005000000 */
[----:B------:R-:W-:Y:S02]  /*a680*/  ISETP.NE.AND P2, PT, R172, RZ, PT ;  /* 0x000000ffac00720c */ /* 0x000fe40003f45270 */
[C---:B------:R-:W-:Y:S02]  /*a690*/  ISETP.GT.AND P0, PT, R25.reuse, 0x59, !P0 ;  /* 0x000000591900780c */ /* 0x040fe40004704270 */
[----:B------:R-:W-:Y:S02]  /*a6a0*/  ISETP.GT.AND P2, PT, R25, 0x9, !P2 ;  /* 0x000000091900780c */ /* 0x000fe40005744270 */
[C---:B------:R-:W-:Y:S02]  /*a6b0*/  ISETP.LT.OR P0, PT, R24.reuse, 0x5a, P0 ;  /* 0x0000005a1800780c */ /* 0x040fe40000701670 */
[----:B------:R-:W-:Y:S02]  /*a6c0*/  ISETP.LT.OR P2, PT, R24, 0xa, P2 ;  /* 0x0000000a1800780c */ /* 0x000fe40001741670 */
[----:B------:R-:W-:Y:S02]  /*a6d0*/  FSEL R73, R95, -INF , !P0 ;  /* 0xff8000005f497808 */ /* 0x000fe40004000000 */
[----:B------:R-:W-:Y:S02]  /*a6e0*/  FSEL R15, R15, -INF , !P2 ;  /* 0xff8000000f0f7808 */ /* 0x000fe40005000000 */
[----:B------:R-:W-:Y:S04]  /*a6f0*/  ISETP.NE.AND P2, PT, R178, RZ, PT ;  /* 0x000000ffb200720c */ /* 0x000fe80003f45270 */
[C---:B------:R-:W-:Y:S04]  /*a700*/  ISETP.GT.AND P2, PT, R25.reuse, 0x10, !P2 ;  /* 0x000000101900780c */ /* 0x040fe80005744270 */
[----:B------:R-:W-:Y:S04]  /*a710*/  ISETP.LT.OR P2, PT, R24, 0x11, P2 ;  /* 0x000000111800780c */ /* 0x000fe80001741670 */
[----:B------:R-:W-:Y:S02]  /*a720*/  FSEL R57, R26, -INF , !P2 ;  /* 0xff8000001a397808 */ /* 0x000fe40005000000 */
[----:B------:R-:W-:Y:S02]  /*a730*/  ISETP.NE.AND P2, PT, R182, RZ, PT ;  /* 0x000000ffb600720c */ /* 0x000fe40003f45270 */
[----:B------:R-:W-:Y:S02]  /*a740*/  FMNMX.FTZ R26, R6, R166, !PT ;  /* 0x000000a6061a7209 */ /* 0x000fe40007810000 */
[----:B------:R-:W-:Y:S02]  /*a750*/  ISETP.GT.AND P2, PT, R25, 0x11, !P2 ;  /* 0x000000111900780c */ /* 0x000fe40005744270 */
[----:B------:R-:W-:Y:S02]  /*a760*/  FMNMX.FTZ R26, R7, R26, !PT ;  /* 0x0000001a071a7209 */ /* 0x000fe40007810000 */
[----:B------:R-:W-:Y:S02]  /*a770*/  ISETP.LT.OR P2, PT, R24, 0x12, P2 ;  /* 0x000000121800780c */ /* 0x000fe40001741670 */
[----:B------:R-:W-:Y:S02]  /*a780*/  FMNMX.FTZ R26, R0, R26, !PT ;  /* 0x0000001a001a7209 */ /* 0x000fe40007810000 */
        /* <DEDUP_REMOVED lines=35> */
[----:B------:R-:W-:Y:S01]  /*a9c0*/  FSEL R80, R46, -INF , !P2 ;  /* 0xff8000002e507808 */ /* 0x000fe20005000000 */
[----:B------:R-:W-:Y:S01]  /*a9d0*/  IMAD.MOV.U32 R46, RZ, RZ, R198 ;  /* 0x000000ffff2e7224 */ /* 0x000fe200078e00c6 */
        /* <DEDUP_REMOVED lines=8> */
[----:B------:R-:W-:Y:S02]  /*aa60*/  MOV R47, R196 ;  /* 0x000000c4002f7202 */ /* 0x000fe40000000f00 */
[----:B------:R-:W-:Y:S02]  /*aa70*/  ISETP.GT.AND P2, PT, R25, 0x30, !P2 ;  /* 0x000000301900780c */ /* 0x000fe40005744270 */
[----:B------:R-:W-:Y:S02]  /*aa80*/  FMNMX.FTZ R26, R47, R26, !PT ;  /* 0x0000001a2f1a7209 */ /* 0x000fe40007810000 */
[----:B------:R-:W-:Y:S02]  /*aa90*/  ISETP.LT.OR P2, PT, R24, 0x31, P2 ;  /* 0x000000311800780c */ /* 0x000fe40001741670 */
[----:B------:R-:W-:Y:S02]  /*aaa0*/  FMNMX.FTZ R21, R41, R21, !PT ;  /* 0x0000001529157209 */ /* 0x000fe40007810000 */
[----:B------:R-:W-:Y:S01]  /*aab0*/  FSEL R93, R58, -INF , !P2 ;  /* 0xff8000003a5d7808 */ /* 0x000fe20005000000 */
[----:B------:R-:W-:Y:S01]  /*aac0*/  IMAD.MOV.U32 R58, RZ, RZ, R195 ;  /* 0x000000ffff3a7224 */ /* 0x000fe200078e00c3 */
[----:B------:R-:W-:Y:S02]  /*aad0*/  ISETP.NE.AND P2, PT, R38, RZ, PT ;  /* 0x000000ff2600720c */ /* 0x000fe40003f45270 */
[----:B------:R-:W-:Y:S01]  /*aae0*/  FMNMX.FTZ R21, R84, R21, !PT ;  /* 0x0000001554157209 */ /* 0x000fe20007810000 */
[----:B------:R-:W-:Y:S01]  /*aaf0*/  LDSM.16.MT88.4 R36, [R220+0x100] ;  /* 0x00010000dc24783b */ /* 0x000fe20000004200 */
        /* <DEDUP_REMOVED lines=8> */
[----:B------:R-:W-:Y:S02]  /*ab80*/  MOV R59, R192 ;  /* 0x000000c0003b7202 */ /* 0x000fe40000000f00 */
[----:B------:R-:W-:Y:S02]  /*ab90*/  ISETP.LT.OR P2, PT, R24, 0x39, P2 ;  /* 0x000000391800780c */ /* 0x000fe40001741670 */
[----:B------:R-:W-:Y:S02]  /*aba0*/  FMNMX.FTZ R23, R10, R164, !PT ;  /* 0x000000a40a177209 */ /* 0x000fe40007810000 */
[----:B------:R-:W-:Y:S01]  /*abb0*/  FSEL R27, R62, -INF , !P2 ;  /* 0xff8000003e1b7808 */ /* 0x000fe20005000000 */
[----:B------:R-:W-:Y:S01]  /*abc0*/  IMAD.MOV.U32 R62, RZ, RZ, R2 ;  /* 0x000000ffff3e7224 */ /* 0x000fe200078e0002 */
[----:B------:R-:W-:Y:S02]  /*abd0*/  FMNMX.FTZ R2, R4, R167, !PT ;  /* 0x000000a704027209 */ /* 0x000fe40007810000 */
[----:B------:R-:W-:Y:S02]  /*abe0*/  ISETP.NE.AND P2, PT, R52, RZ, PT ;  /* 0x000000ff3400720c */ /* 0x000fe40003f45270 */
[----:B------:R-:W-:Y:S02]  /*abf0*/  FMNMX.FTZ R2, R5, R2, !PT ;  /* 0x0000000205027209 */ /* 0x000fe40007810000 */
[----:B------:R-:W-:Y:S02]  /*ac00*/  ISETP.GT.AND P2, PT, R25, 0x39, !P2 ;  /* 0x000000391900780c */ /* 0x000fe40005744270 */
[----:B------:R-:W-:Y:S02]  /*ac10*/  FMNMX.FTZ R2, R169, R2, !PT ;  /* 0x00000002a9027209 */ /* 0x000fe40007810000 */
[----:B------:R-:W-:Y:S02]  /*ac20*/  ISETP.LT.OR P2, PT, R24, 0x3a, P2 ;  /* 0x0000003a1800780c */ /* 0x000fe40001741670 */
[----:B------:R-:W-:Y:S02]  /*ac30*/  FMNMX.FTZ R2, R168, R2, !PT ;  /* 0x00000002a8027209 */ /* 0x000fe40007810000 */
[----:B------:R-:W-:Y:S02]  /*ac40*/  FSEL R30, R63, -INF , !P2 ;  /* 0xff8000003f1e7808 */ /* 0x000fe40005000000 */
[----:B------:R-:W-:Y:S02]  /*ac50*/  FMNMX.FTZ R2, R20, R2, !PT ;  /* 0x0000000214027209 */ /* 0x000fe40007810000 */
[----:B------:R-:W-:Y:S02]  /*ac60*/  MOV R63, R191 ;  /* 0x000000bf003f7202 */ /* 0x000fe40000000f00 */
        /* <DEDUP_REMOVED lines=9> */
[----:B------:R-:W-:Y:S02]  /*ad00*/  ISETP.NE.AND P2, PT, R54, RZ, PT ;  /* 0x000000ff3600720c */ /* 0x000fe40003f45270 */
[----:B------:R-:W-:Y:S01]  /*ad10*/  FMNMX.FTZ R2, R193, R2, !PT ;  /* 0x00000002c1027209 */ /* 0x000fe20007810000 */
[----:B------:R-:W-:Y:S01]  /*ad20*/  LDSM.16.MT88.4 R52, [R219+0x100] ;  /* 0x00010000db34783b */ /* 0x000fe20000004200 */
[----:B------:R-:W-:Y:S02]  /*ad30*/  ISETP.GT.AND P2, PT, R25, 0x41, !P2 ;  /* 0x000000411900780c */ /* 0x000fe40005744270 */
[----:B------:R-:W-:Y:S02]  /*ad40*/  FMNMX.FTZ R2, R190, R2, !PT ;  /* 0x00000002be027209 */ /* 0x000fe40007810000 */
[----:B------:R-:W-:Y:S02]  /*ad50*/  FMNMX.FTZ R21, R59, R21, !PT ;  /* 0x000000153b157209 */ /* 0x000fe40007810000 */
[----:B------:R-:W-:Y:S02]  /*ad60*/  FMNMX.FTZ R2, R63, R2, !PT ;  /* 0x000000023f027209 */ /* 0x000fe40007810000 */
[----:B------:R-:W-:Y:S02]  /*ad70*/  ISETP.LT.OR P2, PT, R24, 0x42, P2 ;  /* 0x000000421800780c */ /* 0x000fe40001741670 */
[----:B------:R-:W-:Y:S02]  /*ad80*/  FMNMX.FTZ R2, R45, R2, !PT ;  /* 0x000000022d027209 */ /* 0x000fe40007810000 */
[----:B------:R-:W-:Y:S02]  /*ad90*/  FMNMX.FTZ R23, R11, R23, !PT ;  /* 0x000000170b177209 */ /* 0x000fe40007810000 */
[----:B------:R-:W-:Y:S02]  /*ada0*/  FMNMX.FTZ R2, R252, R2, !PT ;  /* 0x00000002fc027209 */ /* 0x000fe40007810000 */
[----:B------:R-:W-:Y:S02]  /*adb0*/  FMNMX.FTZ R21, R58, R21, !PT ;  /* 0x000000153a157209 */ /* 0x000fe40007810000 */
[----:B------:R-:W-:Y:S02]  /*adc0*/  FMNMX.FTZ R2, R251, R2, !PT ;  /* 0x00000002fb027209 */ /* 0x000fe40007810000 */
[----:B------:R-:W-:Y:S02]  /*add0*/  FSEL R211, R75, -INF , !P2 ;  /* 0xff8000004bd37808 */ /* 0x000fe40005000000 */
[----:B------:R-:W-:Y:S02]  /*ade0*/  FMNMX.FTZ R2, R248, R2, !PT ;  /* 0x00000002f8027209 */ /* 0x000fe40007810000 */
[----:B------:R-:W-:Y:S02]  /*adf0*/  ISETP.NE.AND P2, PT, R65, RZ, PT ;  /* 0x000000ff4100720c */ /* 0x000fe40003f45270 */
[----:B------:R-:W-:Y:S02]  /*ae00*/  FMNMX.FTZ R2, R247, R2, !PT ;  /* 0x00000002f7027209 */ /* 0x000fe40007810000 */
[----:B------:R-:W-:Y:S02]  /*ae10*/  FMNMX.FTZ R23, R14, R23, !PT ;  /* 0x000000170e177209 */ /* 0x000fe40007810000 */
[----:B------:R-:W-:Y:S02]  /*ae20*/  FMNMX.FTZ R2, R206, R2, !PT ;  /* 0x00000002ce027209 */ /* 0x000fe40007810000 */
[----:B------:R-:W-:Y:S02]  /*ae30*/  FMNMX.FTZ R21, R244, R21, !PT ;  /* 0x00000015f4157209 */ /* 0x000fe40007810000 */
[----:B------:R-:W-:Y:S02]  /*ae40*/  FMNMX.FTZ R2, R203, R2, !PT ;  /* 0x00000002cb027209 */ /* 0x000fe40007810000 */
[----:B------:R-:W-:Y:S02]  /*ae50*/  ISETP.GT.AND P2, PT, R25, 0x48, !P2 ;  /* 0x000000481900780c */ /* 0x000fe40005744270 */
[----:B------:R-:W-:Y:S02]  /*ae60*/  FMNMX.FTZ R2, R200, R2, !PT ;  /* 0x00000002c8027209 */ /* 0x000fe40007810000 */
[----:B------:R-:W-:Y:S02]  /*ae70*/  FMNMX.FTZ R23, R15, R23, !PT ;  /* 0x000000170f177209 */ /* 0x000fe40007810000 */
[----:B------:R-:W-:Y:S02]  /*ae80*/  FMNMX.FTZ R2, R197, R2, !PT ;  /* 0x00000002c5027209 */ /* 0x000fe40007810000 */
[----:B------:R-:W-:Y:S02]  /*ae90*/  FMNMX.FTZ R21, R210, R21, !PT ;  /* 0x00000015d2157209 */ /* 0x000fe40007810000 */
[----:B------:R-:W-:Y:S02]  /*aea0*/  FMNMX.FTZ R2, R186, R2, !PT ;  /* 0x00000002ba027209 */ /* 0x000fe40007810000 */
[----:B--2---:R-:W-:Y:S02]  /*aeb0*/  FMNMX.FTZ R26, R92, R26, !PT ;  /* 0x0000001a5c1a7209 */ /* 0x004fe40007810000 */
[----:B------:R-:W-:Y:S02]  /*aec0*/  FMNMX.FTZ R2, R183, R2, !PT ;  /* 0x00000002b7027209 */ /* 0x000fe40007810000 */
[----:B------:R-:W-:Y:S02]  /*aed0*/  FMNMX.FTZ R26, R250, R26, !PT ;  /* 0x0000001afa1a7209 */ /* 0x000fe40007810000 */
[----:B------:R-:W-:Y:S01]  /*aee0*/  ISETP.LT.OR P2, PT, R24, 0x49, P2 ;  /* 0x000000491800780c */ /* 0x000fe20001741670 */
[----:B------:R-:W1:Y:S01]  /*aef0*/  SHFL.BFLY PT, R22, R2, 0x2, 0x1f ;  /* 0x0c401f0002167f89 */ /* 0x000e6200000e0000 */
        /* <DEDUP_REMOVED lines=12> */
[----:B-1----:R-:W-:Y:S02]  /*afc0*/  FMNMX.FTZ R22, R2, R22, !PT ;  /* 0x0000001602167209 */ /* 0x002fe40007810000 */
[----:B------:R-:W-:Y:S02]  /*afd0*/  FMNMX.FTZ R26, R189, R26, !PT ;  /* 0x0000001abd1a7209 */ /* 0x000fe40007810000 */
[----:B------:R-:W-:Y:S01]  /*afe0*/  ISETP.GT.AND P2, PT, R25, 0x49, !P2 ;  /* 0x000000491900780c */ /* 0x000fe20005744270 */
[----:B------:R-:W1:Y:S01]  /*aff0*/  SHFL.BFLY PT, R3, R22, 0x1, 0x1f ;  /* 0x0c201f0016037f89 */ /* 0x000e6200000e0000 */
[----:B------:R-:W-:Y:S02]  /*b000*/  FMNMX.FTZ R26, R180, R26, !PT ;  /* 0x0000001ab41a7209 */ /* 0x000fe40007810000 */
[----:B------:R-:W-:Y:S02]  /*b010*/  FMNMX.FTZ R23, R60, R23, !PT ;  /* 0x000000173c177209 */ /* 0x000fe40007810000 */
[----:B------:R-:W-:Y:S02]  /*b020*/  FMNMX.FTZ R26, R177, R26, !PT ;  /* 0x0000001ab11a7209 */ /* 0x000fe40007810000 */
[----:B------:R-:W-:Y:S02]  /*b030*/  FMNMX.FTZ R21, R185, R21, !PT ;  /* 0x00000015b9157209 */ /* 0x000fe40007810000 */
[----:B------:R-:W-:Y:S01]  /*b040*/  ISETP.LT.OR P2, PT, R24, 0x4a, P2 ;  /* 0x0000004a1800780c */ /* 0x000fe20001741670 */
[----:B------:R-:W2:Y:S01]  /*b050*/  SHFL.BFLY PT, R2, R26, 0x2, 0x1f ;  /* 0x0c401f001a027f89 */ /* 0x000ea200000e0000 */
[----:B------:R-:W-:Y:S02]  /*b060*/  FMNMX.FTZ R23, R88, R23, !PT ;  /* 0x0000001758177209 */ /* 0x000fe40007810000 */
[----:B------:R-:W-:Y:S02]  /*b070*/  FMNMX.FTZ R21, R181, R21, !PT ;  /* 0x00000015b5157209 */ /* 0x000fe40007810000 */
[----:B------:R-:W-:Y:S02]  /*b080*/  FSEL R205, R79, -INF , !P2 ;  /* 0xff8000004fcd7808 */ /* 0x000fe40005000000 */
[----:B------:R-:W-:Y:S02]  /*b090*/  FMNMX.FTZ R23, R62, R23, !PT ;  /* 0x000000173e177209 */ /* 0x000fe40007810000 */
[----:B------:R-:W-:Y:S02]  /*b0a0*/  FMNMX.FTZ R21, R179, R21, !PT ;  /* 0x00000015b3157209 */ /* 0x000fe40007810000 */
[----:B------:R-:W-:Y:S02]  /*b0b0*/  FMNMX.FTZ R23, R28, R23, !PT ;  /* 0x000000171c177209 */ /* 0x000fe40007810000 */
[----:B------:R-:W-:Y:S02]  /*b0c0*/  FMNMX.FTZ R21, R176, R21, !PT ;  /* 0x00000015b0157209 */ /* 0x000fe40007810000 */
[----:B-1----:R-:W-:Y:S02]  /*b0d0*/  FMNMX.FTZ R3, R22, R3, !PT ;  /* 0x0000000316037209 */ /* 0x002fe40007810000 */
[----:B------:R-:W-:Y:S02]  /*b0e0*/  FMNMX.FTZ R23, R80, R23, !PT ;  /* 0x0000001750177209 */ /* 0x000fe40007810000 */
[C---:B------:R-:W-:Y:S01]  /*b0f0*/  FSETP.NEU.FTZ.AND P2, PT, R3.reuse, -INF , PT ;  /* 0xff8000000300780b */ /* 0x040fe20003f5d000 */
[----:B------:R-:W-:Y:S01]  /*b100*/  FMUL.FTZ R199, R3, c[0x0][0x2d0] ;  /* 0x0000b40003c77a20 */ /* 0x000fe20000410000 */
[----:B------:R-:W-:Y:S01]  /*b110*/  FSEL R191, R90, -INF , !P1 ;  /* 0xff8000005abf7808 */ /* 0x000fe20004800000 */
[----:B------:R-:W-:Y:S01]  /*b120*/  IMAD.MOV.U32 R90, RZ, RZ, R187 ;  /* 0x000000ffff5a7224 */ /* 0x000fe200078e00bb */
[----:B------:R-:W-:Y:S02]  /*b130*/  FSEL R187, R91, -INF , !P6 ;  /* 0xff8000005bbb7808 */ /* 0x000fe40007000000 */
[----:B------:R-:W-:Y:S02]  /*b140*/  FSEL R199, R199, RZ, P2 ;  /* 0x000000ffc7c77208 */ /* 0x000fe40001000000 */
[----:B--2---:R-:W-:Y:S02]  /*b150*/  FMNMX.FTZ R2, R26, R2, !PT ;  /* 0x000000021a027209 */ /* 0x004fe40007810000 */
[----:B------:R-:W-:Y:S01]  /*b160*/  FSEL R184, R94, -INF , !P5 ;  /* 0xff8000005eb87808 */ /* 0x000fe20006800000 */
[--C-:B------:R-:W-:Y:S01]  /*b170*/  FFMA.FTZ R172, R4, c[0x0][0x2d0], -R199.reuse ;  /* 0x0000b40004ac7a23 */ /* 0x100fe200000108c7 */
[----:B------:R-:W-:Y:S01]  /*b180*/  FSEL R71, R3, RZ, P2 ;  /* 0x000000ff03477208 */ /* 0x000fe20001000000 */
[----:B------:R-:W1:Y:S01]  /*b190*/  SHFL.BFLY PT, R4, R21, 0x2, 0x1f ;  /* 0x0c401f0015047f89 */ /* 0x000e6200000e0000 */
[--C-:B------:R-:W-:Y:S01]  /*b1a0*/  FFMA.FTZ R97, R5, c[0x0][0x2d0], -R199.reuse ;  /* 0x0000b40005617a23 */ /* 0x100fe200000108c7 */
[----:B------:R-:W-:Y:S01]  /*b1b0*/  FMNMX.FTZ R5, R31, R23, !PT ;  /* 0x000000171f057209 */ /* 0x000fe20007810000 */
[----:B------:R-:W-:Y:S01]  /*b1c0*/  FFMA.FTZ R171, R20, c[0x0][0x2d0], -R199 ;  /* 0x0000b40014ab7a23 */ /* 0x000fe200000108c7 */
[----:B------:R-:W-:Y:S01]  /*b1d0*/  MUFU.EX2 R172, R172 ;  /* 0x000000ac00ac7308 */ /* 0x000fe20000000800 */
[----:B------:R-:W-:Y:S01]  /*b1e0*/  FADD.FTZ R71, -R71, R167 ;  /* 0x000000a747477221 */ /* 0x000fe20000010100 */
[----:B------:R-:W-:Y:S01]  /*b1f0*/  FMNMX.FTZ R5, R93, R5, !PT ;  /* 0x000000055d057209 */ /* 0x000fe20007810000 */
[--C-:B------:R-:W-:Y:S01]  /*b200*/  FFMA.FTZ R75, R168, c[0x0][0x2d0], -R199.reuse ;  /* 0x0000b400a84b7a23 */ /* 0x100fe200000108c7 */
[----:B------:R-:W2:Y:S01]  /*b210*/  SHFL.BFLY PT, R22, R2, 0x1, 0x1f ;  /* 0x0c201f0002167f89 */ /* 0x000ea200000e0000 */
[----:B------:R-:W-:Y:S01]  /*b220*/  FMUL.FTZ R71, R71, c[0x0][0x2d0] ;  /* 0x0000b40047477a20 */ /* 0x000fe20000410000 */
[----:B------:R-:W-:Y:S01]  /*b230*/  FMNMX.FTZ R5, R29, R5, !PT ;  /* 0x000000051d057209 */ /* 0x000fe20007810000 */
[--C-:B------:R-:W-:Y:S01]  /*b240*/  FFMA.FTZ R74, R169, c[0x0][0x2d0], -R199.reuse ;  /* 0x0000b400a94a7a23 */ /* 0x100fe200000108c7 */
[----:B------:R-:W-:Y:S01]  /*b250*/  MOV R95, R27 ;  /* 0x0000001b005f7202 */ /* 0x000fe20000000f00 */
[----:B------:R-:W-:Y:S01]  /*b260*/  IMAD.MOV.U32 R94, RZ, RZ, R28 ;  /* 0x000000ffff5e7224 */ /* 0x000fe200078e001c */
[----:B------:R-:W3:Y:S01]  /*b270*/  MUFU.EX2 R97, R97 ;  /* 0x0000006100617308 */ /* 0x000ee20000000800 */
[----:B------:R-:W-:Y:S01]  /*b280*/  FMNMX.FTZ R5, R27, R5, !PT ;  /* 0x000000051b057209 */ /* 0x000fe20007810000 */
[--C-:B------:R-:W-:Y:S01]  /*b290*/  FFMA.FTZ R178, R17, c[0x0][0x2d0], -R199.reuse ;  /* 0x0000b40011b27a23 */ /* 0x100fe200000108c7 */
[----:B------:R-:W-:Y:S01]  /*b2a0*/  MOV R91, R31 ;  /* 0x0000001f005b7202 */ /* 0x000fe20000000f00 */
[--C-:B------:R-:W-:Y:S01]  /*b2b0*/  FFMA.FTZ R252, R252, c[0x0][0x2d0], -R199.reuse ;  /* 0x0000b400fcfc7a23 */ /* 0x100fe200000108c7 */
[----:B------:R-:W-:Y:S01]  /*b2c0*/  FMNMX.FTZ R5, R30, R5, !PT ;  /* 0x000000051e057209 */ /* 0x000fe20007810000 */
[--C-:B------:R-:W-:Y:S02]  /*b2d0*/  FFMA.FTZ R251, R251, c[0x0][0x2d0], -R199.reuse ;  /* 0x0000b400fbfb7a23 */ /* 0x100fe400000108c7 */
[--C-:B------:R-:W-:Y:S01]  /*b2e0*/  FFMA.FTZ R248, R248, c[0x0][0x2d0], -R199.reuse ;  /* 0x0000b400f8f87a23 */ /* 0x100fe200000108c7 */
[----:B------:R-:W-:Y:S01]  /*b2f0*/  FMNMX.FTZ R5, R245, R5, !PT ;  /* 0x00000005f5057209 */ /* 0x000fe20007810000 */
[----:B------:R-:W-:Y:S01]  /*b300*/  MUFU.EX2 R74, R74 ;  /* 0x0000004a004a7308 */ /* 0x000fe20000000800 */
[----:B-1----:R-:W-:Y:S01]  /*b310*/  FMNMX.FTZ R21, R21, R4, !PT ;  /* 0x0000000415157209 */ /* 0x002fe20007810000 */
[--C-:B------:R-:W-:Y:S01]  /*b320*/  FFMA.FTZ R247, R247, c[0x0][0x2d0], -R199.reuse ;  /* 0x0000b400f7f77a23 */ /* 0x100fe200000108c7 */
[----:B------:R-:W-:Y:S01]  /*b330*/  FMNMX.FTZ R5, R211, R5, !PT ;  /* 0x00000005d3057209 */ /* 0x000fe20007810000 */
[--C-:B------:R-:W-:Y:S02]  /*b340*/  FFMA.FTZ R206, R206, c[0x0][0x2d0], -R199.reuse ;  /* 0x0000b400cece7a23 */ /* 0x100fe400000108c7 */
[----:B------:R-:W1:Y:S01]  /*b350*/  SHFL.BFLY PT, R4, R21, 0x1, 0x1f ;  /* 0x0c201f0015047f89 */ /* 0x000e6200000e0000 */
[----:B------:R-:W-:Y:S01]  /*b360*/  FMNMX.FTZ R5, R208, R5, !PT ;  /* 0x00000005d0057209 */ /* 0x000fe20007810000 */
[--C-:B------:R-:W-:Y:S01]  /*b370*/  FFMA.FTZ R203, R203, c[0x0][0x2d0], -R199.reuse ;  /* 0x0000b400cbcb7a23 */ /* 0x100fe200000108c7 */
[----:B--2---:R-:W-:Y:S01]  /*b380*/  FMNMX.FTZ R2, R2, R22, !PT ;  /* 0x0000001602027209 */ /* 0x004fe20007810000 */
[----:B------:R-:W2:Y:S01]  /*b390*/  MUFU.EX2 R75, R75 ;  /* 0x0000004b004b7308 */ /* 0x000ea20000000800 */
[----:B------:R-:W-:Y:S01]  /*b3a0*/  FMNMX.FTZ R5, R205, R5, !PT ;  /* 0x00000005cd057209 */ /* 0x000fe20007810000 */
[--C-:B------:R-:W-:Y:S01]  /*b3b0*/  FFMA.FTZ R200, R200, c[0x0][0x2d0], -R199.reuse ;  /* 0x0000b400c8c87a23 */ /* 0x100fe200000108c7 */
[C---:B------:R-:W-:Y:S01]  /*b3c0*/  FSETP.NEU.FTZ.AND P1, PT, R2.reuse, -INF , PT ;  /* 0xff8000000200780b */ /* 0x040fe20003f3d000 */
[C---:B------:R-:W-:Y:S01]  /*b3d0*/  FMUL.FTZ R198, R2.reuse, c[0x0][0x2d0] ;  /* 0x0000b40002c67a20 */ /* 0x040fe20000410000 */
[----:B------:R-:W-:Y:S01]  /*b3e0*/  FMNMX.FTZ R5, R191, R5, !PT ;  /* 0x00000005bf057209 */ /* 0x000fe20007810000 */
[--C-:B------:R-:W-:Y:S01]  /*b3f0*/  FFMA.FTZ R197, R197, c[0x0][0x2d0], -R199.reuse ;  /* 0x0000b400c5c57a23 */ /* 0x100fe200000108c7 */
[----:B------:R-:W-:Y:S01]  /*b400*/  FSEL R70, R2, RZ, P1 ;  /* 0x000000ff02467208 */ /* 0x000fe20000800000 */
[----:B------:R-:W-:Y:S01]  /*b410*/  FFMA.FTZ R186, R186, c[0x0][0x2d0], -R199 ;  /* 0x0000b400baba7a23 */ /* 0x000fe200000108c7 */
[----:B------:R-:W-:Y:S01]  /*b420*/  FMNMX.FTZ R5, R187, R5, !PT ;  /* 0x00000005bb057209 */ /* 0x000fe20007810000 */
[----:B------:R-:W4:Y:S01]  /*b430*/  MUFU.EX2 R71, R71 ;  /* 0x0000004700477308 */ /* 0x000f220000000800 */
[----:B------:R-:W-:Y:S01]  /*b440*/  FSEL R198, R198, RZ, P1 ;  /* 0x000000ffc6c67208 */ /* 0x000fe20000800000 */
[----:B------:R-:W-:Y:S01]  /*b450*/  FADD.FTZ R70, -R70, R166 ;  /* 0x000000a646467221 */ /* 0x000fe20000010100 */
[----:B------:R-:W-:Y:S02]  /*b460*/  FMNMX.FTZ R5, R184, R5, !PT ;  /* 0x00000005b8057209 */ /* 0x000fe40007810000 */
[----:B---3--:R-:W-:Y:S01]  /*b470*/  F2FP.PACK_AB R76, R97, R172 ;  /* 0x000000ac614c723e */ /* 0x008fe200000000ff */
[--C-:B------:R-:W-:Y:S01]  /*b480*/  FFMA.FTZ R96, R0, c[0x0][0x2d0], -R198.reuse ;  /* 0x0000b40000607a23 */ /* 0x100fe200000108c6 */
[----:B------:R-:W-:Y:S01]  /*b490*/  FMNMX.FTZ R5, R73, R5, !PT ;  /* 0x0000000549057209 */ /* 0x000fe20007810000 */
[--C-:B------:R-:W-:Y:S02]  /*b4a0*/  FFMA.FTZ R168, R19, c[0x0][0x2d0], -R198.reuse ;  /* 0x0000b40013a87a23 */ /* 0x100fe400000108c6 */
[----:B------:R-:W-:Y:S01]  /*b4b0*/  MUFU.EX2 R171, R171 ;  /* 0x000000ab00ab7308 */ /* 0x000fe20000000800 */
[----:B-1----:R-:W-:Y:S01]  /*b4c0*/  FMNMX.FTZ R0, R21, R4, !PT ;  /* 0x0000000415007209 */ /* 0x002fe20007810000 */
[--C-:B------:R-:W-:Y:S01]  /*b4d0*/  FFMA.FTZ R174, R6, c[0x0][0x2d0], -R198.reuse ;  /* 0x0000b40006ae7a23 */ /* 0x100fe200000108c6 */
[----:B------:R-:W1:Y:S01]  /*b4e0*/  SHFL.BFLY PT, R4, R5, 0x2, 0x1f ;  /* 0x0c401f0005047f89 */ /* 0x000e6200000e0000 */
[--C-:B------:R-:W-:Y:S01]  /*b4f0*/  FFMA.FTZ R169, R7, c[0x0][0x2d0], -R198.reuse ;  /* 0x0000b40007a97a23 */ /* 0x100fe200000108c6 */
[C---:B------:R-:W-:Y:S01]  /*b500*/  FSETP.NEU.FTZ.AND P0, PT, R0.reuse, -INF , PT ;  /* 0xff8000000000780b */ /* 0x040fe20003f1d000 */
[----:B------:R-:W-:Y:S01]  /*b510*/  FMUL.FTZ R195, R0, c[0x0][0x2d0] ;  /* 0x0000b40000c37a20 */ /* 0x000fe20000410000 */
[----:B--2---:R-:W-:Y:S01]  /*b520*/  F2FP.PACK_AB R78, R75, R74 ;  /* 0x0000004a4b4e723e */ /* 0x004fe200000000ff */
[----:B------:R-:W-:Y:S02]  /*b530*/  FMUL.FTZ R70, R70, c[0x0][0x2d0] ;  /* 0x0000b40046467a20 */ /* 0x000fe40000410000 */
[----:B------:R-:W-:Y:S01]  /*b540*/  MUFU.EX2 R174, R174 ;  /* 0x000000ae00ae7308 */ /* 0x000fe20000000800 */
[----:B------:R-:W-:Y:S01]  /*b550*/  FSEL R195, R195, RZ, P0 ;  /* 0x000000ffc3c37208 */ /* 0x000fe20000000000 */
[----:B------:R-:W-:Y:S01]  /*b560*/  LDSM.16.MT88.4 R20, [R225+0x100] ;  /* 0x00010000e114783b */ /* 0x000fe20000004200 */
[--C-:B------:R-:W-:Y:S02]  /*b570*/  FFMA.FTZ R182, R16, c[0x0][0x2d0], -R198.reuse ;  /* 0x0000b40010b67a23 */ /* 0x100fe400000108c6 */
[C---:B----4-:R-:W-:Y:S02]  /*b580*/  FMUL.FTZ R16, R71.reuse, R148 ;  /* 0x0000009447107220 */ /* 0x050fe40000410000 */
[--C-:B------:R-:W-:Y:S02]  /*b590*/  FFMA.FTZ R173, R8, c[0x0][0x2d0], -R195.reuse ;  /* 0x0000b40008ad7a23 */ /* 0x100fe400000108c3 */
[--C-:B------:R-:W-:Y:S01]  /*b5a0*/  FFMA.FTZ R98, R12, c[0x0][0x2d0], -R195.reuse ;  /* 0x0000b4000c627a23 */ /* 0x100fe200000108c3 */
[----:B------:R-:W2:Y:S01]  /*b5b0*/  MUFU.EX2 R169, R169 ;  /* 0x000000a900a97308 */ /* 0x000ea20000000800 */
[----:B------:R-:W-:Y:S01]  /*b5c0*/  FMUL.FTZ R17, R71, R149 ;  /* 0x0000009547117220 */ /* 0x000fe20000410000 */
[----:B------:R-:W-:Y:S01]  /*b5d0*/  MOV R149, R63 ;  /* 0x0000003f00957202 */ /* 0x000fe20000000f00 */
[--C-:B------:R-:W-:Y:S02]  /*b5e0*/  FFMA.FTZ R196, R35, c[0x0][0x2d0], -R198.reuse ;  /* 0x0000b40023c47a23 */ /* 0x100fe400000108c6 */
[--C-:B------:R-:W-:Y:S01]  /*b5f0*/  FFMA.FTZ R51, R51, c[0x0][0x2d0], -R195.reuse ;  /* 0x0000b40033337a23 */ /* 0x100fe200000108c3 */
[----:B-1----:R-:W-:Y:S01]  /*b600*/  FMNMX.FTZ R4, R5, R4, !PT ;  /* 0x0000000405047209 */ /* 0x002fe20007810000 */
[--C-:B------:R-:W-:Y:S01]  /*b610*/  FFMA.FTZ R49, R49, c[0x0][0x2d0], -R195.reuse ;  /* 0x0000b40031317a23 */ /* 0x100fe200000108c3 */
[----:B------:R-:W-:Y:S02]  /*b620*/  FSEL R5, R0, RZ, P0 ;  /* 0x000000ff00057208 */ /* 0x000fe40000000000 */
[----:B------:R-:W-:Y:S01]  /*b630*/  MUFU.EX2 R96, R96 ;  /* 0x0000006000607308 */ /* 0x000fe20000000800 */
[--C-:B------:R-:W-:Y:S01]  /*b640*/  FFMA.FTZ R99, R9, c[0x0][0x2d0], -R195.reuse ;  /* 0x0000b40009637a23 */ /* 0x100fe200000108c3 */
[----:B------:R-:W1:Y:S01]  /*b650*/  SHFL.BFLY PT, R72, R4, 0x1, 0x1f ;  /* 0x0c201f0004487f89 */ /* 0x000e6200000e0000 */
[----:B------:R-:W-:Y:S02]  /*b660*/  FFMA.FTZ R170, R13, c[0x0][0x2d0], -R195 ;  /* 0x0000b4000daa7a23 */ /* 0x000fe400000108c3 */
[----:B------:R-:W-:Y:S02]  /*b670*/  FADD.FTZ R5, -R5, R165 ;  /* 0x000000a505057221 */ /* 0x000fe40000010100 */
[--C-:B------:R-:W-:Y:S02]  /*b680*/  FFMA.FTZ R250, R250, c[0x0][0x2d0], -R198.reuse ;  /* 0x0000b400fafa7a23 */ /* 0x100fe400000108c6 */
[----:B------:R-:W-:Y:S01]  /*b690*/  FMUL.FTZ R5, R5, c[0x0][0x2d0] ;  /* 0x0000b40005057a20 */ /* 0x000fe20000410000 */
[----:B------:R-:W3:Y:S01]  /*b6a0*/  MUFU.EX2 R168, R168 ;  /* 0x000000a800a87308 */ /* 0x000ee20000000800 */
[--C-:B------:R-:W-:Y:S02]  /*b6b0*/  FFMA.FTZ R249, R249, c[0x0][0x2d0], -R198.reuse ;  /* 0x0000b400f9f97a23 */ /* 0x100fe400000108c6 */
[--C-:B------:R-:W-:Y:S01]  /*b6c0*/  FFMA.FTZ R246, R246, c[0x0][0x2d0], -R198.reuse ;  /* 0x0000b400f6f67a23 */ /* 0x100fe200000108c6 */
[----:B--2---:R-:W-:Y:S01]  /*b6d0*/  F2FP.PACK_AB R77, R169, R174 ;  /* 0x000000aea94d723e */ /* 0x004fe200000000ff */
[--C-:B------:R-:W-:Y:S02]  /*b6e0*/  FFMA.FTZ R209, R209, c[0x0][0x2d0], -R198.reuse ;  /* 0x0000b400d1d17a23 */ /* 0x100fe400000108c6 */
[--C-:B------:R-:W-:Y:S02]  /*b6f0*/  FFMA.FTZ R202, R202, c[0x0][0x2d0], -R198.reuse ;  /* 0x0000b400caca7a23 */ /* 0x100fe400000108c6 */
[--C-:B------:R-:W-:Y:S01]  /*b700*/  FFMA.FTZ R201, R201, c[0x0][0x2d0], -R198.reuse ;  /* 0x0000b400c9c97a23 */ /* 0x100fe200000108c6 */
[----:B------:R-:W2:Y:S01]  /*b710*/  MUFU.EX2 R70, R70 ;  /* 0x0000004600467308 */ /* 0x000ea20000000800 */
[--C-:B------:R-:W-:Y:S02]  /*b720*/  FFMA.FTZ R244, R244, c[0x0][0x2d0], -R195.reuse ;  /* 0x0000b400f4f47a23 */ /* 0x100fe400000108c3 */
[--C-:B------:R-:W-:Y:S02]  /*b730*/  FFMA.FTZ R210, R210, c[0x0][0x2d0], -R195.reuse ;  /* 0x0000b400d2d27a23 */ /* 0x100fe400000108c3 */
[--C-:B------:R-:W-:Y:S01]  /*b740*/  FFMA.FTZ R207, R207, c[0x0][0x2d0], -R195.reuse ;  /* 0x0000b400cfcf7a23 */ /* 0x100fe200000108c3 */
[----:B-1----:R-:W-:Y:S01]  /*b750*/  FMNMX.FTZ R72, R4, R72, !PT ;  /* 0x0000004804487209 */ /* 0x002fe20007810000 */
[----:B------:R-:W-:Y:S02]  /*b760*/  FFMA.FTZ R204, R204, c[0x0][0x2d0], -R195 ;  /* 0x0000b400cccc7a23 */ /* 0x000fe400000108c3 */
[--C-:B------:R-:W-:Y:S01]  /*b770*/  FFMA.FTZ R194, R194, c[0x0][0x2d0], -R198.reuse ;  /* 0x0000b400c2c27a23 */ /* 0x100fe200000108c6 */
[----:B------:R-:W1:Y:S01]  /*b780*/  MUFU.EX2 R69, R5 ;  /* 0x0000000500457308 */ /* 0x000e620000000800 */
[C---:B------:R-:W-:Y:S01]  /*b790*/  FSETP.NEU.FTZ.AND P0, PT, R72.reuse, -INF , PT ;  /* 0xff8000004800780b */ /* 0x040fe20003f1d000 */
[----:B------:R-:W-:Y:S01]  /*b7a0*/  FMUL.FTZ R192, R72, c[0x0][0x2d0] ;  /* 0x0000b40048c07a20 */ /* 0x000fe20000410000 */
[----:B---3--:R-:W-:Y:S01]  /*b7b0*/  F2FP.PACK_AB R79, R168, R96 ;  /* 0x00000060a84f723e */ /* 0x008fe200000000ff */
[--C-:B------:R-:W-:Y:S01]  /*b7c0*/  FFMA.FTZ R189, R189, c[0x0][0x2d0], -R198.reuse ;  /* 0x0000b400bdbd7a23 */ /* 0x100fe200000108c6 */
[----:B------:R-:W-:Y:S01]  /*b7d0*/  FSEL R4, R72, RZ, P0 ;  /* 0x000000ff48047208 */ /* 0x000fe20000000000 */
[----:B------:R-:W-:Y:S01]  /*b7e0*/  FFMA.FTZ R180, R180, c[0x0][0x2d0], -R198 ;  /* 0x0000b400b4b47a23 */ /* 0x000fe200000108c6 */
[----:B------:R-:W-:Y:S01]  /*b7f0*/  FSEL R192, R192, RZ, P0 ;  /* 0x000000ffc0c07208 */ /* 0x000fe20000000000 */
[----:B------:R-:W-:Y:S02]  /*b800*/  FFMA.FTZ R172, R71, R242, R172 ;  /* 0x000000f247ac7223 */ /* 0x000fe400000100ac */
[----:B------:R-:W-:Y:S01]  /*b810*/  MUFU.EX2 R173, R173 ;  /* 0x000000ad00ad7308 */ /* 0x000fe20000000800 */
[----:B------:R-:W-:Y:S01]  /*b820*/  FADD.FTZ R4, -R4, R164 ;  /* 0x000000a404047221 */ /* 0x000fe20000010100 */
[C---:B------:R-:W-:Y:S01]  /*b830*/  ISETP.GT.AND P0, PT, R243.reuse, UR6, PT ;  /* 0x00000006f3007c0c */ /* 0x040fe2000bf04270 */
[--C-:B------:R-:W-:Y:S01]  /*b840*/  FFMA.FTZ R175, R10, c[0x0][0x2d0], -R192.reuse ;  /* 0x0000b4000aaf7a23 */ /* 0x100fe200000108c0 */
[----:B------:R-:W-:Y:S01]  /*b850*/  IADD3 R243, R243, -0x1, RZ ;  /* 0xfffffffff3f37810 */ /* 0x000fe20007ffe0ff */
[----:B------:R-:W-:Y:S02]  /*b860*/  FMUL.FTZ R4, R4, c[0x0][0x2d0] ;  /* 0x0000b40004047a20 */ /* 0x000fe40000410000 */
[C---:B--2---:R-:W-:Y:S01]  /*b870*/  FMUL.FTZ R19, R70.reuse, R151 ;  /* 0x0000009746137220 */ /* 0x044fe20000410000 */
[----:B------:R-:W-:Y:S01]  /*b880*/  MOV R151, R87 ;  /* 0x0000005700977202 */ /* 0x000fe20000000f00 */
[----:B------:R-:W-:Y:S01]  /*b890*/  FMUL.FTZ R35, R70, R103 ;  /* 0x0000006746237220 */ /* 0x000fe20000410000 */
[----:B------:R-:W2:Y:S01]  /*b8a0*/  MUFU.EX2 R68, R4 ;  /* 0x0000000400447308 */ /* 0x000ea20000000800 */
[--C-:B------:R-:W-:Y:S02]  /*b8b0*/  FFMA.FTZ R167, R11, c[0x0][0x2d0], -R192.reuse ;  /* 0x0000b4000ba77a23 */ /* 0x100fe400000108c0 */
[--C-:B------:R-:W-:Y:S02]  /*b8c0*/  FFMA.FTZ R166, R14, c[0x0][0x2d0], -R192.reuse ;  /* 0x0000b4000ea67a23 */ /* 0x100fe400000108c0 */
[----:B------:R-:W-:Y:S02]  /*b8d0*/  FFMA.FTZ R165, R15, c[0x0][0x2d0], -R192 ;  /* 0x0000b4000fa57a23 */ /* 0x000fe400000108c0 */
[C---:B-1----:R-:W-:Y:S02]  /*b8e0*/  FMUL.FTZ R8, R69.reuse, R156 ;  /* 0x0000009c45087220 */ /* 0x042fe40000410000 */
[----:B------:R-:W-:Y:S01]  /*b8f0*/  IMAD.MOV.U32 R156, RZ, RZ, R80 ;  /* 0x000000ffff9c7224 */ /* 0x000fe200078e0050 */
[----:B------:R-:W1:Y:S01]  /*b900*/  MUFU.EX2 R99, R99 ;  /* 0x0000006300637308 */ /* 0x000e620000000800 */
[----:B------:R-:W3:Y:S01]  /*b910*/  LDSM.16.MT88.4 R80, [R218+0x100] ;  /* 0x00010000da50783b */ /* 0x000ee20000004200 */
[----:B------:R-:W-:Y:S02]  /*b920*/  FMUL.FTZ R12, R69, R152 ;  /* 0x00000098450c7220 */ /* 0x000fe40000410000 */
[----:B------:R-:W-:Y:S02]  /*b930*/  IMAD.MOV.U32 R148, RZ, RZ, R156 ;  /* 0x000000ffff947224 */ /* 0x000fe400078e009c */
[----:B------:R-:W-:Y:S02]  /*b940*/  IMAD.MOV.U32 R152, RZ, RZ, R90 ;  /* 0x000000ffff987224 */ /* 0x000fe400078e005a */
[----:B------:R-:W-:Y:S02]  /*b950*/  FMUL.FTZ R5, R71, R161 ;  /* 0x000000a147057220 */ /* 0x000fe40000410000 */
[----:B------:R-:W-:Y:S01]  /*b960*/  MUFU.EX2 R98, R98 ;  /* 0x0000006200627308 */ /* 0x000fe20000000800 */
[----:B------:R-:W-:Y:S02]  /*b970*/  IMAD.MOV.U32 R161, RZ, RZ, R29 ;  /* 0x000000ffffa17224 */ /* 0x000fe400078e001d */
[----:B------:R-:W-:Y:S01]  /*b980*/  FMUL.FTZ R6, R70, R162 ;  /* 0x000000a246067220 */ /* 0x000fe20000410000 */
[----:B------:R-:W-:Y:S01]  /*b990*/  MOV R162, R40 ;  /* 0x0000002800a27202 */ /* 0x000fe20000000f00 */
[C---:B--2---:R-:W-:Y:S01]  /*b9a0*/  FMUL.FTZ R15, R68.reuse, R155 ;  /* 0x0000009b440f7220 */ /* 0x044fe20000410000 */
[----:B------:R-:W-:Y:S01]  /*b9b0*/  MOV R155, R91 ;  /* 0x0000005b009b7202 */ /* 0x000fe20000000f00 */
[----:B------:R-:W-:Y:S02]  /*b9c0*/  FMUL.FTZ R42, R68, R110 ;  /* 0x0000006e442a7220 */ /* 0x000fe40000410000 */
[----:B------:R-:W-:Y:S01]  /*b9d0*/  FFMA.FTZ R110, R88, c[0x0][0x2d0], -R192 ;  /* 0x0000b400586e7a23 */ /* 0x000fe200000108c0 */
[----:B------:R-:W2:Y:S01]  /*b9e0*/  MUFU.EX2 R170, R170 ;  /* 0x000000aa00aa7308 */ /* 0x000ea20000000800 */
[----:B------:R-:W-:Y:S02]  /*b9f0*/  FMUL.FTZ R43, R68, R111 ;  /* 0x0000006f442b7220 */ /* 0x000fe40000410000 */
[--C-:B------:R-:W-:Y:S01]  /*ba00*/  FFMA.FTZ R111, R89, c[0x0][0x2d0], -R199.reuse ;  /* 0x0000b400596f7a23 */ /* 0x100fe200000108c7 */
[----:B-1----:R-:W-:Y:S01]  /*ba10*/  F2FP.PACK_AB R64, R99, R173 ;  /* 0x000000ad6340723e */ /* 0x002fe200000000ff */
[----:B------:R-:W-:Y:S01]  /*ba20*/  LDSM.16.MT88.4 R88, [R220+0x900] ;  /* 0x00090000dc58783b */ /* 0x000fe20000004200 */
[----:B------:R-:W-:Y:S02]  /*ba30*/  FMUL.FTZ R4, R71, R160 ;  /* 0x000000a047047220 */ /* 0x000fe40000410000 */
[----:B------:R-:W-:Y:S02]  /*ba40*/  IMAD.MOV.U32 R160, RZ, RZ, R30 ;  /* 0x000000ffffa07224 */ /* 0x000fe400078e001e */
[----:B------:R-:W-:Y:S01]  /*ba50*/  MUFU.EX2 R175, R175 ;  /* 0x000000af00af7308 */ /* 0x000fe20000000800 */
[----:B------:R-:W-:Y:S01]  /*ba60*/  FMUL.FTZ R7, R70, R163 ;  /* 0x000000a346077220 */ /* 0x000fe20000410000 */
[----:B------:R-:W-:Y:S01]  /*ba70*/  MOV R163, R193 ;  /* 0x000000c100a37202 */ /* 0x000fe20000000f00 */
[C---:B------:R-:W-:Y:S01]  /*ba80*/  FMUL.FTZ R9, R69.reuse, R157 ;  /* 0x0000009d45097220 */ /* 0x040fe20000410000 */
[----:B------:R-:W-:Y:S01]  /*ba90*/  MOV R157, R41 ;  /* 0x00000029009d7202 */ /* 0x000fe20000000f00 */
[C---:B------:R-:W-:Y:S02]  /*baa0*/  FMUL.FTZ R10, R68.reuse, R158 ;  /* 0x0000009e440a7220 */ /* 0x040fe40000410000 */
[----:B------:R-:W-:Y:S01]  /*bab0*/  IMAD.MOV.U32 R158, RZ, RZ, R190 ;  /* 0x000000ffff9e7224 */ /* 0x000fe200078e00be */
[-C--:B------:R-:W-:Y:S01]  /*bac0*/  HMMA.16816.F32 R4, R76, R20.reuse, R4 ;  /* 0x000000144c04723c */ /* 0x080fe20000001804 */
[C---:B------:R-:W-:Y:S01]  /*bad0*/  FMUL.FTZ R11, R68.reuse, R159 ;  /* 0x0000009f440b7220 */ /* 0x040fe20000410000 */
[----:B------:R-:W1:Y:S01]  /*bae0*/  MUFU.EX2 R167, R167 ;  /* 0x000000a700a77308 */ /* 0x000e620000000800 */
[C---:B------:R-:W-:Y:S01]  /*baf0*/  FMUL.FTZ R13, R69.reuse, R153 ;  /* 0x00000099450d7220 */ /* 0x040fe20000410000 */
[----:B------:R-:W-:Y:S01]  /*bb00*/  MOV R153, R47 ;  /* 0x0000002f00997202 */ /* 0x000fe20000000f00 */
[----:B------:R-:W-:Y:S01]  /*bb10*/  FMUL.FTZ R47, R68, R135 ;  /* 0x00000087442f7220 */ /* 0x000fe20000410000 */
[----:B--2---:R-:W-:Y:S01]  /*bb20*/  F2FP.PACK_AB R66, R170, R98 ;  /* 0x00000062aa42723e */ /* 0x004fe200000000ff */
[----:B------:R-:W-:Y:S01]  /*bb30*/  FMUL.FTZ R14, R68, R154 ;  /* 0x0000009a440e7220 */ /* 0x000fe20000410000 */
[----:B------:R-:W-:Y:S01]  /*bb40*/  MOV R154, R45 ;  /* 0x0000002d009a7202 */ /* 0x000fe20000000f00 */
[----:B------:R-:W-:Y:S03]  /*bb50*/  FFMA.FTZ R164, R18, c[0x0][0x2d0], -R198 ;  /* 0x0000b40012a47a23 */ /* 0x000fe600000108c6 */
[----:B------:R-:W-:Y:S01]  /*bb60*/  MUFU.EX2 R166, R166 ;  /* 0x000000a600a67308 */ /* 0x000fe20000000800 */
[----:B------:R-:W-:Y:S01]  /*bb70*/  FMUL.FTZ R18, R70, R150 ;  /* 0x0000009646127220 */ /* 0x000fe20000410000 */
[----:B------:R-:W-:Y:S01]  /*bb80*/  MOV R159, R188 ;  /* 0x000000bc009f7202 */ /* 0x000fe20000000f00 */
[----:B------:R-:W-:Y:S02]  /*bb90*/  IMAD.MOV.U32 R150, RZ, RZ, R62 ;  /* 0x000000ffff967224 */ /* 0x000fe400078e003e */
[C---:B------:R-:W-:Y:S02]  /*bba0*/  FMUL.FTZ R24, R69.reuse, R140 ;  /* 0x0000008c45187220 */ /* 0x040fe40000410000 */
[----:B------:R-:W-:Y:S02]  /*bbb0*/  FFMA.FTZ R135, R150, c[0x0][0x2d0], -R192 ;  /* 0x0000b40096877a23 */ /* 0x000fe400000108c0 */
[----:B------:R-:W-:Y:S01]  /*bbc0*/  IMAD.MOV.U32 R140, RZ, RZ, R158 ;  /* 0x000000ffff8c7224 */ /* 0x000fe200078e009e */
[----:B------:R-:W2:Y:S01]  /*bbd0*/  MUFU.EX2 R165, R165 ;  /* 0x000000a500a57308 */ /* 0x000ea20000000800 */
[----:B------:R-:W-:Y:S01]  /*bbe0*/  FMUL.FTZ R25, R69, R141 ;  /* 0x0000008d45197220 */ /* 0x000fe20000410000 */
[----:B------:R-:W-:Y:S01]  /*bbf0*/  MOV R141, R44 ;  /* 0x0000002c008d7202 */ /* 0x000fe20000000f00 */
[C---:B------:R-:W-:Y:S01]  /*bc00*/  FMUL.FTZ R26, R68.reuse, R142 ;  /* 0x0000008e441a7220 */ /* 0x040fe20000410000 */
[----:B-1----:R-:W-:Y:S01]  /*bc10*/  F2FP.PACK_AB R65, R167, R175 ;  /* 0x000000afa741723e */ /* 0x002fe200000000ff */
[C---:B------:R-:W-:Y:S02]  /*bc20*/  FMUL.FTZ R27, R68.reuse, R143 ;  /* 0x0000008f441b7220 */ /* 0x040fe40000410000 */
[C---:B------:R-:W-:Y:S02]  /*bc30*/  FMUL.FTZ R28, R69.reuse, R136 ;  /* 0x00000088451c7220 */ /* 0x040fe40000410000 */
[----:B------:R-:W-:Y:S01]  /*bc40*/  FMUL.FTZ R29, R69, R137 ;  /* 0x00000089451d7220 */ /* 0x000fe20000410000 */
[----:B------:R1:W-:Y:S01]  /*bc50*/  MUFU.EX2 R136, R51 ;  /* 0x0000003300887308 */ /* 0x0003e20000000800 */
[C---:B------:R-:W-:Y:S02]  /*bc60*/  FMUL.FTZ R30, R68.reuse, R138 ;  /* 0x0000008a441e7220 */ /* 0x040fe40000410000 */
[----:B------:R-:W-:Y:S02]  /*bc70*/  FMUL.FTZ R31, R68, R139 ;  /* 0x0000008b441f7220 */ /* 0x000fe40000410000 */
[--C-:B------:R-:W-:Y:S02]  /*bc80*/  FFMA.FTZ R188, R32, c[0x0][0x2d0], -R199.reuse ;  /* 0x0000b40020bc7a23 */ /* 0x100fe400000108c7 */
[----:B------:R-:W-:Y:S02]  /*bc90*/  FMUL.FTZ R32, R71, R100 ;  /* 0x0000006447207220 */ /* 0x000fe40000410000 */
[----:B------:R-:W-:Y:S01]  /*bca0*/  FFMA.FTZ R190, R33, c[0x0][0x2d0], -R199 ;  /* 0x0000b40021be7a23 */ /* 0x000fe200000108c7 */
[----:B------:R-:W-:Y:S01]  /*bcb0*/  MUFU.EX2 R178, R178 ;  /* 0x000000b200b27308 */ /* 0x000fe20000000800 */
[----:B------:R-:W-:Y:S02]  /*bcc0*/  FMUL.FTZ R33, R71, R101 ;  /* 0x0000006547217220 */ /* 0x000fe40000410000 */
[----:B------:R-:W-:Y:S01]  /*bcd0*/  FFMA.FTZ R193, R34, c[0x0][0x2d0], -R198 ;  /* 0x0000b40022c17a23 */ /* 0x000fe200000108c6 */
[----:B--2---:R-:W-:Y:S01]  /*bce0*/  F2FP.PACK_AB R67, R165, R166 ;  /* 0x000000a6a543723e */ /* 0x004fe200000000ff */
[C---:B------:R-:W-:Y:S02]  /*bcf0*/  FMUL.FTZ R34, R70.reuse, R102 ;  /* 0x0000006646227220 */ /* 0x040fe40000410000 */
[C---:B------:R-:W-:Y:S02]  /*bd00*/  FMUL.FTZ R40, R69.reuse, R108 ;  /* 0x0000006c45287220 */ /* 0x040fe40000410000 */
[C---:B------:R-:W-:Y:S01]  /*bd10*/  FMUL.FTZ R41, R69.reuse, R109 ;  /* 0x0000006d45297220 */ /* 0x040fe20000410000 */
[----:B------:R-:W-:Y:S01]  /*bd20*/  MUFU.EX2 R164, R164 ;  /* 0x000000a400a47308 */ /* 0x000fe20000000800 */
[C---:B------:R-:W-:Y:S01]  /*bd30*/  HMMA.16816.F32 R8, R64.reuse, R20, R8 ;  /* 0x000000144008723c */ /* 0x040fe20000001808 */
[C---:B------:R-:W-:Y:S02]  /*bd40*/  FMUL.FTZ R44, R69.reuse, R132 ;  /* 0x00000084452c7220 */ /* 0x040fe40000410000 */
[----:B------:R-:W-:Y:S02]  /*bd50*/  FMUL.FTZ R45, R69, R133 ;  /* 0x00000085452d7220 */ /* 0x000fe40000410000 */
[----:B-1----:R-:W-:Y:S02]  /*bd60*/  FMUL.FTZ R51, R70, R115 ;  /* 0x0000007346337220 */ /* 0x002fe40000410000 */
[C---:B------:R-:W-:Y:S01]  /*bd70*/  FMUL.FTZ R20, R71.reuse, R144 ;  /* 0x0000009047147220 */ /* 0x040fe20000410000 */
[-C--:B------:R-:W-:Y:S01]  /*bd80*/  HMMA.16816.F32 R12, R64, R22.reuse, R12 ;  /* 0x00000016400c723c */ /* 0x080fe2000000180c */
[----:B------:R-:W-:Y:S03]  /*bd90*/  MUFU.EX2 R182, R182 ;  /* 0x000000b600b67308 */ /* 0x000fe60000000800 */
[----:B------:R-:W-:Y:S01]  /*bda0*/  FMUL.FTZ R21, R71, R145 ;  /* 0x0000009147157220 */ /* 0x000fe20000410000 */
[----:B------:R-:W-:Y:S01]  /*bdb0*/  MOV R144, R85 ;  /* 0x0000005500907202 */ /* 0x000fe20000000f00 */
[----:B------:R-:W-:Y:S02]  /*bdc0*/  FFMA.FTZ R137, R50, c[0x0][0x2d0], -R195 ;  /* 0x0000b40032897a23 */ /* 0x000fe400000108c3 */
[C---:B------:R-:W-:Y:S01]  /*bdd0*/  HMMA.16816.F32 R16, R76.reuse, R22, R16 ;  /* 0x000000164c10723c */ /* 0x040fe20000001810 */
[----:B------:R-:W-:Y:S02]  /*bde0*/  FMUL.FTZ R50, R70, R114 ;  /* 0x0000007246327220 */ /* 0x000fe40000410000 */
[----:B------:R-:W-:Y:S01]  /*bdf0*/  MUFU.EX2 R188, R188 ;  /* 0x000000bc00bc7308 */ /* 0x000fe20000000800 */
[----:B------:R-:W-:Y:S02]  /*be00*/  IMAD.MOV.U32 R156, RZ, RZ, R58 ;  /* 0x000000ffff9c7224 */ /* 0x000fe400078e003a */
[----:B------:R-:W-:Y:S02]  /*be10*/  FFMA.FTZ R108, R56, c[0x0][0x2d0], -R192 ;  /* 0x0000b400386c7a23 */ /* 0x000fe400000108c0 */
[C---:B------:R-:W-:Y:S01]  /*be20*/  FMUL.FTZ R22, R70.reuse, R146 ;  /* 0x0000009246167220 */ /* 0x040fe20000410000 */
[----:B------:R-:W-:Y:S03]  /*be30*/  MOV R146, R157 ;  /* 0x0000009d00927202 */ /* 0x000fe60000000f00 */
[----:B------:R-:W-:Y:S01]  /*be40*/  FMUL.FTZ R23, R70, R147 ;  /* 0x0000009346177220 */ /* 0x000fe20000410000 */
[----:B------:R-:W-:Y:S01]  /*be50*/  MUFU.EX2 R190, R190 ;  /* 0x000000be00be7308 */ /* 0x000fe20000000800 */
[----:B------:R-:W-:Y:S01]  /*be60*/  IMAD.MOV.U32 R158, RZ, RZ, R86 ;  /* 0x000000ffff9e7224 */ /* 0x000fe200078e0056 */
[----:B------:R-:W-:Y:S01]  /*be70*/  MOV R157, R59 ;  /* 0x0000003b009d7202 */ /* 0x000fe20000000f00 */
[----:B------:R-:W-:Y:S02]  /*be80*/  IMAD.MOV.U32 R145, RZ, RZ, R84 ;  /* 0x000000ffff917224 */ /* 0x000fe400078e0054 */
[----:B------:R-:W1:Y:S01]  /*be90*/  LDSM.16.MT88.4 R84, [R225+0x900] ;  /* 0x00090000e154783b */ /* 0x000e620000004200 */
[-C--:B------:R-:W-:Y:S01]  /*bea0*/  HMMA.16816.F32 R20, R76, R36.reuse, R20 ;  /* 0x000000244c14723c */ /* 0x080fe20000001814 */
[C---:B------:R-:W-:Y:S02]  /*beb0*/  FMUL.FTZ R56, R69.reuse, R120 ;  /* 0x0000007845387220 */ /* 0x040fe40000410000 */
[C---:B------:R-:W-:Y:S01]  /*bec0*/  FMUL.FTZ R58, R68.reuse, R122 ;  /* 0x0000007a443a7220 */ /* 0x040fe20000410000 */
[----:B------:R-:W-:Y:S01]  /*bed0*/  MUFU.EX2 R193, R193 ;  /* 0x000000c100c17308 */ /* 0x000fe20000000800 */
[----:B------:R-:W-:Y:S02]  /*bee0*/  FMUL.FTZ R59, R68, R123 ;  /* 0x0000007b443b7220 */ /* 0x000fe40000410000 */
[----:B------:R-:W-:Y:S01]  /*bef0*/  IMAD.MOV.U32 R147, RZ, RZ, R61 ;  /* 0x000000ffff937224 */ /* 0x000fe200078e003d */
[C---:B------:R-:W-:Y:S01]  /*bf00*/  HMMA.16816.F32 R24, R64.reuse, R36, R24 ;  /* 0x000000244018723c */ /* 0x040fe20000001818 */
[----:B------:R-:W-:Y:S03]  /*bf10*/  FMUL.FTZ R61, R69, R125 ;  /* 0x0000007d453d7220 */ /* 0x000fe60000410000 */
[--C-:B------:R-:W-:Y:S02]  /*bf20*/  FFMA.FTZ R109, R60, c[0x0][0x2d0], -R192.reuse ;  /* 0x0000b4003c6d7a23 */ /* 0x100fe400000108c0 */
[----:B------:R-:W-:Y:S01]  /*bf30*/  MUFU.EX2 R196, R196 ;  /* 0x000000c400c47308 */ /* 0x000fe20000000800 */
[C---:B------:R-:W-:Y:S01]  /*bf40*/  FMUL.FTZ R36, R71.reuse, R104 ;  /* 0x0000006847247220 */ /* 0x040fe20000410000 */
[-C--:B------:R-:W-:Y:S01]  /*bf50*/  HMMA.16816.F32 R28, R64, R38.reuse, R28 ;  /* 0x00000026401c723c */ /* 0x080fe2000000181c */
[C---:B------:R-:W-:Y:S03]  /*bf60*/  FMUL.FTZ R37, R71.reuse, R105 ;  /* 0x0000006947257220 */ /* 0x040fe60000410000 */
[----:B------:R-:W-:Y:S02]  /*bf70*/  FFMA.FTZ R105, R48, c[0x0][0x2d0], -R195 ;  /* 0x0000b40030697a23 */ /* 0x000fe400000108c3 */
[----:B------:R-:W-:Y:S02]  /*bf80*/  FMUL.FTZ R48, R71, R112 ;  /* 0x0000007047307220 */ /* 0x000fe40000410000 */
[C---:B------:R-:W-:Y:S01]  /*bf90*/  HMMA.16816.F32 R32, R76.reuse, R38, R32 ;  /* 0x000000264c20723c */ /* 0x040fe20000001820 */
[----:B------:R2:W-:Y:S03]  /*bfa0*/  MUFU.EX2 R104, R49 ;  /* 0x0000003100687308 */ /* 0x0005e60000000800 */
[----:B------:R-:W-:Y:S02]  /*bfb0*/  FMUL.FTZ R60, R69, R124 ;  /* 0x0000007c453c7220 */ /* 0x000fe40000410000 */
[----:B------:R-:W-:Y:S02]  /*bfc0*/  FMUL.FTZ R62, R68, R126 ;  /* 0x0000007e443e7220 */ /* 0x000fe40000410000 */
[C---:B------:R-:W-:Y:S03]  /*bfd0*/  FMUL.FTZ R38, R70.reuse, R106 ;  /* 0x0000006a46267220 */ /* 0x040fe60000410000 */
[----:B------:R-:W4:Y:S01]  /*bfe0*/  MUFU.EX2 R137, R137 ;  /* 0x0000008900897308 */ /* 0x000f220000000800 */
[----:B------:R-:W-:Y:S02]  /*bff0*/  FMUL.FTZ R39, R70, R107 ;  /* 0x0000006b46277220 */ /* 0x000fe40000410000 */
[----:B------:R-:W-:Y:S02]  /*c000*/  FFMA.FTZ R107, R57, c[0x0][0x2d0], -R192 ;  /* 0x0000b400396b7a23 */ /* 0x000fe400000108c0 */
[----:B------:R-:W-:Y:S02]  /*c010*/  FMUL.FTZ R57, R69, R121 ;  /* 0x0000007945397220 */ /* 0x000fe40000410000 */
[C---:B------:R-:W-:Y:S01]  /*c020*/  FMUL.FTZ R63, R68.reuse, R127 ;  /* 0x0000007f443f7220 */ /* 0x040fe20000410000 */
[-C--:B------:R-:W-:Y:S01]  /*c030*/  HMMA.16816.F32 R36, R76, R52.reuse, R36 ;  /* 0x000000344c24723c */ /* 0x080fe20000001824 */
[----:B------:R-:W-:Y:S01]  /*c040*/  IMAD.MOV.U32 R142, RZ, RZ, R140 ;  /* 0x000000ffff8e7224 */ /* 0x000fe200078e008c */
[----:B------:R-:W-:Y:S01]  /*c050*/  MOV R140, R152 ;  /* 0x00000098008c7202 */ /* 0x000fe20000000f00 */
[----:B------:R-:W-:Y:S01]  /*c060*/  MUFU.EX2 R135, R135 ;  /* 0x0000008700877308 */ /* 0x000fe20000000800 */
[----:B------:R-:W-:Y:S01]  /*c070*/  MOV R152, R92 ;  /* 0x0000005c00987202 */ /* 0x000fe20000000f00 */
[----:B------:R-:W-:Y:S02]  /*c080*/  FFMA.FTZ R245, R245, c[0x0][0x2d0], -R192 ;  /* 0x0000b400f5f57a23 */ /* 0x000fe400000108c0 */
[----:B--2---:R-:W-:Y:S01]  /*c090*/  FMUL.FTZ R49, R71, R113 ;  /* 0x0000007147317220 */ /* 0x004fe20000410000 */
[C---:B------:R-:W-:Y:S01]  /*c0a0*/  HMMA.16816.F32 R40, R64.reuse, R52, R40 ;  /* 0x000000344028723c */ /* 0x040fe20000001828 */
[----:B------:R-:W-:Y:S03]  /*c0b0*/  FFMA.FTZ R106, R159, c[0x0][0x2d0], -R199 ;  /* 0x0000b4009f6a7a23 */ /* 0x000fe600000108c7 */
[----:B------:R-:W-:Y:S01]  /*c0c0*/  IMAD.MOV.U32 R159, RZ, RZ, R46 ;  /* 0x000000ffff9f7224 */ /* 0x000fe200078e002e */
[----:B------:R-:W-:Y:S01]  /*c0d0*/  MUFU.EX2 R105, R105 ;  /* 0x0000006900697308 */ /* 0x000fe20000000800 */
[----:B------:R-:W-:Y:S02]  /*c0e0*/  FMUL.FTZ R46, R68, R134 ;  /* 0x00000086442e7220 */ /* 0x000fe40000410000 */
[C---:B------:R-:W-:Y:S04]  /*c0f0*/  FMUL.FTZ R52, R71.reuse, R116 ;  /* 0x0000007447347220 */ /* 0x040fe80000410000 */
[----:B------:R-:W-:Y:S01]  /*c100*/  FMUL.FTZ R53, R71, R117 ;  /* 0x0000007547357220 */ /* 0x000fe20000410000 */
[-C--:B------:R-:W-:Y:S01]  /*c110*/  HMMA.16816.F32 R44, R64, R54.reuse, R44 ;  /* 0x00000036402c723c */ /* 0x080fe2000000182c */
[--C-:B------:R-:W-:Y:S01]  /*c120*/  FFMA.FTZ R211, R211, c[0x0][0x2d0], -R192.reuse ;  /* 0x0000b400d3d37a23 */ /* 0x100fe200000108c0 */
[----:B------:R-:W-:Y:S01]  /*c130*/  MUFU.EX2 R107, R107 ;  /* 0x0000006b006b7308 */ /* 0x000fe20000000800 */
[--C-:B------:R-:W-:Y:S02]  /*c140*/  FFMA.FTZ R208, R208, c[0x0][0x2d0], -R192.reuse ;  /* 0x0000b400d0d07a23 */ /* 0x100fe400000108c0 */
[----:B------:R-:W-:Y:S02]  /*c150*/  FFMA.FTZ R205, R205, c[0x0][0x2d0], -R192 ;  /* 0x0000b400cdcd7a23 */ /* 0x000fe400000108c0 */
[--C-:B------:R-:W-:Y:S01]  /*c160*/  FFMA.FTZ R116, R141, c[0x0][0x2d0], -R198.reuse ;  /* 0x0000b4008d747a23 */ /* 0x100fe200000108c6 */
[C---:B------:R-:W-:Y:S01]  /*c170*/  HMMA.16816.F32 R48, R76.reuse, R54, R48 ;  /* 0x000000364c30723c */ /* 0x040fe20000001830 */
[----:B------:R-:W-:Y:S03]  /*c180*/  MOV R141, R144 ;  /* 0x00000090008d7202 */ /* 0x000fe60000000f00 */
[----:B------:R-:W2:Y:S01]  /*c190*/  MUFU.EX2 R108, R108 ;  /* 0x0000006c006c7308 */ /* 0x000ea20000000800 */
[----:B------:R-:W-:Y:S01]  /*c1a0*/  MOV R144, R151 ;  /* 0x0000009700907202 */ /* 0x000fe20000000f00 */
[----:B------:R-:W-:Y:S01]  /*c1b0*/  IMAD.MOV.U32 R151, RZ, RZ, R149 ;  /* 0x000000ffff977224 */ /* 0x000fe200078e0095 */
[----:B------:R-:W-:Y:S01]  /*c1c0*/  MOV R149, R94 ;  /* 0x0000005e00957202 */ /* 0x000fe20000000f00 */
[C---:B------:R-:W-:Y:S04]  /*c1d0*/  FMUL.FTZ R54, R70.reuse, R118 ;  /* 0x0000007646367220 */ /* 0x040fe80000410000 */
[----:B------:R-:W-:Y:S02]  /*c1e0*/  FMUL.FTZ R55, R70, R119 ;  /* 0x0000007746377220 */ /* 0x000fe40000410000 */
[--C-:B------:R-:W-:Y:S01]  /*c1f0*/  FFMA.FTZ R134, R151, c[0x0][0x2d0], -R199.reuse ;  /* 0x0000b40097867a23 */ /* 0x100fe200000108c7 */
[----:B------:R-:W-:Y:S01]  /*c200*/  MUFU.EX2 R109, R109 ;  /* 0x0000006d006d7308 */ /* 0x000fe20000000800 */
[----:B------:R-:W-:Y:S02]  /*c210*/  FFMA.FTZ R118, R163, c[0x0][0x2d0], -R199 ;  /* 0x0000b400a3767a23 */ /* 0x000fe400000108c7 */
[----:B------:R-:W-:Y:S01]  /*c220*/  IMAD.MOV.U32 R163, RZ, RZ, R93 ;  /* 0x000000ffffa37224 */ /* 0x000fe200078e005d */
[-C--:B---3--:R-:W-:Y:S01]  /*c230*/  HMMA.16816.F32 R52, R76, R80.reuse, R52 ;  /* 0x000000504c34723c */ /* 0x088fe20000001834 */
[--C-:B------:R-:W-:Y:S01]  /*c240*/  FFMA.FTZ R117, R147, c[0x0][0x2d0], -R198.reuse ;  /* 0x0000b40093757a23 */ /* 0x100fe200000108c6 */
[----:B------:R-:W-:Y:S01]  /*c250*/  MOV R147, R162 ;  /* 0x000000a200937202 */ /* 0x000fe20000000f00 */
[----:B------:R-:W-:Y:S01]  /*c260*/  IMAD.MOV.U32 R162, RZ, RZ, R161 ;  /* 0x000000ffffa27224 */ /* 0x000fe200078e00a1 */
[----:B------:R-:W-:Y:S01]  /*c270*/  MOV R161, R95 ;  /* 0x0000005f00a17202 */ /* 0x000fe20000000f00 */
[----:B------:R-:W-:Y:S01]  /*c280*/  FFMA.FTZ R119, R142, c[0x0][0x2d0], -R199 ;  /* 0x0000b4008e777a23 */ /* 0x000fe200000108c7 */
[----:B------:R-:W3:Y:S01]  /*c290*/  LDSM.16.MT88.4 R92, [R219+0x900] ;  /* 0x00090000db5c783b */ /* 0x000ee20000004200 */
[----:B------:R-:W-:Y:S01]  /*c2a0*/  MUFU.EX2 R134, R134 ;  /* 0x0000008600867308 */ /* 0x000fe20000000800 */
[C---:B------:R-:W-:Y:S01]  /*c2b0*/  HMMA.16816.F32 R56, R64.reuse, R80, R56 ;  /* 0x000000504038723c */ /* 0x040fe20000001838 */
[--C-:B------:R-:W-:Y:S03]  /*c2c0*/  FFMA.FTZ R120, R141, c[0x0][0x2d0], -R198.reuse ;  /* 0x0000b4008d787a23 */ /* 0x100fe600000108c6 */
[----:B------:R-:W-:Y:S02]  /*c2d0*/  FFMA.FTZ R121, R140, c[0x0][0x2d0], -R198 ;  /* 0x0000b4008c797a23 */ /* 0x000fe400000108c6 */
[--C-:B------:R-:W-:Y:S01]  /*c2e0*/  FFMA.FTZ R122, R147, c[0x0][0x2d0], -R195.reuse ;  /* 0x0000b400937a7a23 */ /* 0x100fe200000108c3 */
[----:B----4-:R-:W-:Y:S01]  /*c2f0*/  F2FP.PACK_AB R80, R137, R136 ;  /* 0x000000888950723e */ /* 0x010fe200000000ff */
[-C--:B------:R-:W-:Y:S01]  /*c300*/  HMMA.16816.F32 R60, R64, R82.reuse, R60 ;  /* 0x00000052403c723c */ /* 0x080fe2000000183c */
[----:B------:R-:W4:Y:S03]  /*c310*/  MUFU.EX2 R110, R110 ;  /* 0x0000006e006e7308 */ /* 0x000f260000000800 */
[----:B--2---:R-:W-:Y:S01]  /*c320*/  F2FP.PACK_AB R81, R108, R107 ;  /* 0x0000006b6c51723e */ /* 0x004fe200000000ff */
[--C-:B------:R-:W-:Y:S02]  /*c330*/  FFMA.FTZ R123, R146, c[0x0][0x2d0], -R195.reuse ;  /* 0x0000b400927b7a23 */ /* 0x100fe400000108c3 */
[C---:B------:R-:W-:Y:S02]  /*c340*/  FMUL.FTZ R64, R71.reuse, R128 ;  /* 0x0000008047407220 */ /* 0x040fe40000410000 */
[----:B------:R-:W-:Y:S02]  /*c350*/  FMUL.FTZ R65, R71, R129 ;  /* 0x0000008147417220 */ /* 0x000fe40000410000 */
[----:B------:R-:W-:Y:S01]  /*c360*/  MUFU.EX2 R106, R106 ;  /* 0x0000006a006a7308 */ /* 0x000fe20000000800 */
[C---:B------:R-:W-:Y:S02]  /*c370*/  FMUL.FTZ R66, R70.reuse, R130 ;  /* 0x0000008246427220 */ /* 0x040fe40000410000 */
[----:B------:R-:W-:Y:S02]  /*c380*/  FMUL.FTZ R67, R70, R131 ;  /* 0x0000008346437220 */ /* 0x000fe40000410000 */
[--C-:B------:R-:W-:Y:S02]  /*c390*/  FFMA.FTZ R132, R145, c[0x0][0x2d0], -R195.reuse ;  /* 0x0000b40091847a23 */ /* 0x100fe400000108c3 */
[----:B------:R-:W-:Y:S02]  /*c3a0*/  FFMA.FTZ R133, R144, c[0x0][0x2d0], -R195 ;  /* 0x0000b40090857a23 */ /* 0x000fe400000108c3 */
[----:B------:R-:W-:Y:S01]  /*c3b0*/  FFMA.FTZ R173, R69, R240, R173 ;  /* 0x000000f045ad7223 */ /* 0x000fe200000100ad */
[----:B------:R-:W-:Y:S01]  /*c3c0*/  HMMA.16816.F32 R64, R76, R82, R64 ;  /* 0x000000524c40723c */ /* 0x000fe20000001840 */
[----:B------:R-:W-:Y:S01]  /*c3d0*/  MUFU.EX2 R111, R111 ;  /* 0x0000006f006f7308 */ /* 0x000fe20000000800 */
[----:B------:R-:W-:Y:S02]  /*c3e0*/  FADD.FTZ R172, R97, R172 ;  /* 0x000000ac61ac7221 */ /* 0x000fe40000010000 */
[----:B------:R-:W-:Y:S02]  /*c3f0*/  FADD.FTZ R173, R99, R173 ;  /* 0x000000ad63ad7221 */ /* 0x000fe40000010000 */
[----:B------:R-:W-:Y:S01]  /*c400*/  FADD.FTZ R172, R74, R172 ;  /* 0x000000ac4aac7221 */ /* 0x000fe20000010000 */
[----:B------:R-:W-:Y:S01]  /*c410*/  F2FP.PACK_AB R76, R178, R171 ;  /* 0x000000abb24c723e */ /* 0x000fe200000000ff */
[----:B------:R-:W-:Y:S01]  /*c420*/  FADD.FTZ R173, R98, R173 ;  /* 0x000000ad62ad7221 */ /* 0x000fe20000010000 */
[----:B------:R-:W-:Y:S02]  /*c430*/  F2FP.PACK_AB R77, R182, R164 ;  /* 0x000000a4b64d723e */ /* 0x000fe400000000ff */
[----:B------:R-:W2:Y:S01]  /*c440*/  MUFU.EX2 R116, R116 ;  /* 0x0000007400747308 */ /* 0x000ea20000000800 */
[----:B------:R-:W-:Y:S01]  /*c450*/  F2FP.PACK_AB R78, R190, R188 ;  /* 0x000000bcbe4e723e */ /* 0x000fe200000000ff */
[----:B------:R-:W-:Y:S01]  /*c460*/  FFMA.FTZ R175, R68, R239, R175 ;  /* 0x000000ef44af7223 */ /* 0x000fe200000100af */
[----:B------:R-:W-:Y:S01]  /*c470*/  F2FP.PACK_AB R79, R196, R193 ;  /* 0x000000c1c44f723e */ /* 0x000fe200000000ff */
[----:B------:R-:W-:Y:S01]  /*c480*/  FADD.FTZ R172, R75, R172 ;  /* 0x000000ac4bac7221 */ /* 0x000fe20000010000 */
[----:B------:R-:W-:Y:S01]  /*c490*/  F2FP.PACK_AB R82, R105, R104 ;  /* 0x000000686952723e */ /* 0x000fe200000000ff */
[----:B------:R-:W-:Y:S01]  /*c4a0*/  FADD.FTZ R173, R170, R173 ;  /* 0x000000adaaad7221 */ /* 0x000fe20000010000 */
[----:B----4-:R-:W-:Y:S01]  /*c4b0*/  F2FP.PACK_AB R83, R110, R109 ;  /* 0x0000006d6e53723e */ /* 0x010fe200000000ff */
[----:B------:R-:W-:Y:S02]  /*c4c0*/  FADD.FTZ R175, R167, R175 ;  /* 0x000000afa7af7221 */ /* 0x000fe40000010000 */
[-C--:B-1----:R-:W-:Y:S01]  /*c4d0*/  HMMA.16816.F32 R4, R76, R84.reuse, R4 ;  /* 0x000000544c04723c */ /* 0x082fe20000001804 */
[----:B------:R-:W-:Y:S01]  /*c4e0*/  MUFU.EX2 R117, R117 ;  /* 0x0000007500757308 */ /* 0x000fe20000000800 */
[----:B------:R-:W-:Y:S02]  /*c4f0*/  FADD.FTZ R172, R171, R172 ;  /* 0x000000acabac7221 */ /* 0x000fe40000010000 */
[----:B------:R-:W-:Y:S02]  /*c500*/  FADD.FTZ R173, R136, R173 ;  /* 0x000000ad88ad7221 */ /* 0x000fe40000010000 */
[----:B------:R-:W-:Y:S02]  /*c510*/  FFMA.FTZ R174, R70, R241, R174 ;  /* 0x000000f146ae7223 */ /* 0x000fe400000100ae */
[C---:B------:R-:W-:Y:S01]  /*c520*/  HMMA.16816.F32 R8, R80.reuse, R84, R8 ;  /* 0x000000545008723c */ /* 0x040fe20000001808 */
[----:B------:R-:W-:Y:S02]  /*c530*/  FADD.FTZ R175, R166, R175 ;  /* 0x000000afa6af7221 */ /* 0x000fe40000010000 */
[----:B------:R-:W-:Y:S01]  /*c540*/  MUFU.EX2 R118, R118 ;  /* 0x0000007600767308 */ /* 0x000fe20000000800 */
[----:B------:R-:W-:Y:S01]  /*c550*/  MOV R166, R2 ;  /* 0x0000000200a67202 */ /* 0x000fe20000000f00 */
[----:B------:R-:W-:Y:S02]  /*c560*/  FADD.FTZ R172, R178, R172 ;  /* 0x000000acb2ac7221 */ /* 0x000fe40000010000 */
[----:B------:R-:W-:Y:S01]  /*c570*/  FADD.FTZ R173, R137, R173 ;  /* 0x000000ad89ad7221 */ /* 0x000fe20000010000 */
[-C--:B------:R-:W-:Y:S01]  /*c580*/  HMMA.16816.F32 R12, R80, R86.reuse, R12 ;  /* 0x00000056500c723c */ /* 0x080fe2000000180c */
[----:B------:R-:W-:Y:S03]  /*c590*/  FADD.FTZ R174, R169, R174 ;  /* 0x000000aea9ae7221 */ /* 0x000fe60000010000 */
[----:B------:R-:W-:Y:S01]  /*c5a0*/  FADD.FTZ R175, R165, R175 ;  /* 0x000000afa5af7221 */ /* 0x000fe20000010000 */
[----:B------:R-:W-:Y:S01]  /*c5b0*/  MUFU.EX2 R119, R119 ;  /* 0x0000007700777308 */ /* 0x000fe20000000800 */
[----:B------:R-:W-:Y:S01]  /*c5c0*/  FADD.FTZ R172, R188, R172 ;  /* 0x000000acbcac7221 */ /* 0x000fe20000010000 */
[----:B------:R-:W-:Y:S01]  /*c5d0*/  MOV R165, R0 ;  /* 0x0000000000a57202 */ /* 0x000fe20000000f00 */
[C---:B------:R-:W-:Y:S01]  /*c5e0*/  HMMA.16816.F32 R16, R76.reuse, R86, R16 ;  /* 0x000000564c10723c */ /* 0x040fe20000001810 */
[----:B------:R-:W1:Y:S03]  /*c5f0*/  LDSM.16.MT88.4 R84, [R218+0x900] ;  /* 0x00090000da54783b */ /* 0x000e660000004200 */
[----:B------:R-:W-:Y:S02]  /*c600*/  FADD.FTZ R173, R104, R173 ;  /* 0x000000ad68ad7221 */ /* 0x000fe40000010000 */
[----:B------:R-:W-:Y:S01]  /*c610*/  FADD.FTZ R174, R96, R174 ;  /* 0x000000ae60ae7221 */ /* 0x000fe20000010000 */
[----:B------:R-:W-:Y:S01]  /*c620*/  MUFU.EX2 R120, R120 ;  /* 0x0000007800787308 */ /* 0x000fe20000000800 */
[-C--:B------:R-:W-:Y:S01]  /*c630*/  HMMA.16816.F32 R20, R76, R88.reuse, R20 ;  /* 0x000000584c14723c */ /* 0x080fe20000001814 */
[----:B------:R-:W-:Y:S03]  /*c640*/  FADD.FTZ R175, R107, R175 ;  /* 0x000000af6baf7221 */ /* 0x000fe60000010000 */
[----:B------:R-:W-:Y:S02]  /*c650*/  FADD.FTZ R172, R190, R172 ;  /* 0x000000acbeac7221 */ /* 0x000fe40000010000 */
[----:B------:R-:W-:Y:S02]  /*c660*/  FADD.FTZ R105, R105, R173 ;  /* 0x000000ad69697221 */ /* 0x000fe40000010000 */
[C---:B------:R-:W-:Y:S01]  /*c670*/  HMMA.16816.F32 R24, R80.reuse, R88, R24 ;  /* 0x000000585018723c */ /* 0x040fe20000001818 */
[----:B------:R-:W-:Y:S03]  /*c680*/  MUFU.EX2 R121, R121 ;  /* 0x0000007900797308 */ /* 0x000fe60000000800 */
[----:B------:R-:W-:Y:S02]  /*c690*/  FADD.FTZ R174, R168, R174 ;  /* 0x000000aea8ae7221 */ /* 0x000fe40000010000 */
[----:B------:R-:W-:Y:S02]  /*c6a0*/  FADD.FTZ R108, R108, R175 ;  /* 0x000000af6c6c7221 */ /* 0x000fe40000010000 */
[-C--:B------:R-:W-:Y:S01]  /*c6b0*/  HMMA.16816.F32 R28, R80, R90.reuse, R28 ;  /* 0x0000005a501c723c */ /* 0x080fe2000000181c */
[----:B------:R-:W-:Y:S02]  /*c6c0*/  FADD.FTZ R174, R164, R174 ;  /* 0x000000aea4ae7221 */ /* 0x000fe40000010000 */
[----:B------:R-:W4:Y:S01]  /*c6d0*/  MUFU.EX2 R122, R122 ;  /* 0x0000007a007a7308 */ /* 0x000f220000000800 */
[----:B------:R-:W-:Y:S01]  /*c6e0*/  FADD.FTZ R108, R109, R108 ;  /* 0x0000006c6d6c7221 */ /* 0x000fe20000010000 */
[----:B------:R-:W-:Y:S01]  /*c6f0*/  MOV R164, R72 ;  /* 0x0000004800a47202 */ /* 0x000fe20000000f00 */
[----:B------:R-:W-:Y:S02]  /*c700*/  FADD.FTZ R174, R182, R174 ;  /* 0x000000aeb6ae7221 */ /* 0x000fe40000010000 */
[C---:B------:R-:W-:Y:S01]  /*c710*/  HMMA.16816.F32 R32, R76.reuse, R90, R32 ;  /* 0x0000005a4c20723c */ /* 0x040fe20000001820 */
[----:B------:R-:W5:Y:S03]  /*c720*/  LDSM.16.MT88.4 R88, [R225+0x1100] ;  /* 0x00110000e158783b */ /* 0x000f660000004200 */
[----:B------:R-:W-:Y:S01]  /*c730*/  FADD.FTZ R108, R110, R108 ;  /* 0x0000006c6e6c7221 */ /* 0x000fe20000010000 */
[----:B------:R-:W-:Y:S01]  /*c740*/  MUFU.EX2 R123, R123 ;  /* 0x0000007b007b7308 */ /* 0x000fe20000000800 */
[----:B------:R-:W-:Y:S02]  /*c750*/  FADD.FTZ R174, R193, R174 ;  /* 0x000000aec1ae7221 */ /* 0x000fe40000010000 */
[-C--:B---3--:R-:W-:Y:S01]  /*c760*/  HMMA.16816.F32 R36, R76, R92.reuse, R36 ;  /* 0x0000005c4c24723c */ /* 0x088fe20000001824 */
[----:B------:R-:W-:Y:S03]  /*c770*/  IMAD.MOV.U32 R167, RZ, RZ, R3 ;  /* 0x000000ffffa77224 */ /* 0x000fe600078e0003 */
[----:B------:R-:W-:Y:S03]  /*c780*/  FADD.FTZ R174, R196, R174 ;  /* 0x000000aec4ae7221 */ /* 0x000fe60000010000 */
[----:B------:R-:W-:Y:S01]  /*c790*/  MUFU.EX2 R132, R132 ;  /* 0x0000008400847308 */ /* 0x000fe20000000800 */
[C---:B------:R-:W-:Y:S01]  /*c7a0*/  HMMA.16816.F32 R40, R80.reuse, R92, R40 ;  /* 0x0000005c5028723c */ /* 0x040fe20000001828 */
[----:B--2---:R-:W-:Y:S03]  /*c7b0*/  FADD.FTZ R174, R116, R174 ;  /* 0x000000ae74ae7221 */ /* 0x004fe60000010000 */
[----:B----4-:R-:W-:Y:S02]  /*c7c0*/  FADD.FTZ R105, R122, R105 ;  /* 0x000000697a697221 */ /* 0x010fe40000010000 */
[----:B------:R-:W-:Y:S02]  /*c7d0*/  FADD.FTZ R174, R117, R174 ;  /* 0x000000ae75ae7221 */ /* 0x000fe40000010000 */
[-C--:B------:R-:W-:Y:S01]  /*c7e0*/  HMMA.16816.F32 R44, R80, R94.reuse, R44 ;  /* 0x0000005e502c723c */ /* 0x080fe2000000182c */
[----:B------:R-:W-:Y:S01]  /*c7f0*/  FFMA.FTZ R92, R149, c[0x0][0x2d0], -R192 ;  /* 0x0000b400955c7a23 */ /* 0x000fe200000108c0 */
[----:B------:R-:W-:Y:S02]  /*c800*/  MUFU.EX2 R133, R133 ;  /* 0x0000008500857308 */ /* 0x000fe40000000800 */
[----:B------:R-:W-:Y:S04]  /*c810*/  FADD.FTZ R174, R120, R174 ;  /* 0x000000ae78ae7221 */ /* 0x000fe80000010000 */
[C---:B------:R-:W-:Y:S01]  /*c820*/  HMMA.16816.F32 R48, R76.reuse, R94, R48 ;  /* 0x0000005e4c30723c */ /* 0x040fe20000001830 */
[----:B------:R-:W-:Y:S03]  /*c830*/  FADD.FTZ R174, R121, R174 ;  /* 0x000000ae79ae7221 */ /* 0x000fe60000010000 */
[----:B------:R2:W3:Y:S04]  /*c840*/  MUFU.EX2 R100, R92 ;  /* 0x0000005c00647308 */ /* 0x0004e80000000800 */
[-C--:B-1----:R-:W-:Y:S06]  /*c850*/  HMMA.16816.F32 R52, R76, R84.reuse, R52 ;  /* 0x000000544c34723c */ /* 0x082fec0000001834 */
[----:B------:R-:W-:Y:S02]  /*c860*/  MUFU.EX2 R252, R252 ;  /* 0x000000fc00fc7308 */ /* 0x000fe40000000800 */
[C---:B------:R-:W-:Y:S07]  /*c870*/  HMMA.16816.F32 R56, R80.reuse, R84, R56 ;  /* 0x000000545038723c */ /* 0x040fee0000001838 */
[--C-:B------:R-:W-:Y:S01]  /*c880*/  FFMA.FTZ R84, R155, c[0x0][0x2d0], -R192.reuse ;  /* 0x0000b4009b547a23 */ /* 0x100fe200000108c0 */
[-C--:B------:R-:W-:Y:S01]  /*c890*/  HMMA.16816.F32 R60, R80, R86.reuse, R60 ;  /* 0x00000056503c723c */ /* 0x080fe2000000183c */
[----:B------:R-:W-:Y:S03]  /*c8a0*/  MUFU.EX2 R251, R251 ;  /* 0x000000fb00fb7308 */ /* 0x000fe60000000800 */
[----:B--2---:R-:W-:Y:S02]  /*c8b0*/  FFMA.FTZ R92, R148, c[0x0][0x2d0], -R192 ;  /* 0x0000b400945c7a23 */ /* 0x004fe400000108c0 */
[----:B------:R-:W-:Y:S01]  /*c8c0*/  LDSM.16.MT88.4 R148, [R225+0x2900] ;  /* 0x00290000e194783b */ /* 0x000fe20000004200 */
[--C-:B------:R-:W-:Y:S01]  /*c8d0*/  FFMA.FTZ R80, R154, c[0x0][0x2d0], -R199.reuse ;  /* 0x0000b4009a507a23 */ /* 0x100fe200000108c7 */
[----:B------:R-:W-:Y:S01]  /*c8e0*/  HMMA.16816.F32 R64, R76, R86, R64 ;  /* 0x000000564c40723c */ /* 0x000fe20000001840 */
[----:B---3--:R-:W-:Y:S02]  /*c8f0*/  F2FP.PACK_AB R81, R100, R135 ;  /* 0x000000876451723e */ /* 0x008fe400000000ff */
[----:B------:R1:W-:Y:S01]  /*c900*/  MUFU.EX2 R112, R80 ;  /* 0x0000005000707308 */ /* 0x0003e20000000800 */
[----:B------:R-:W-:Y:S01]  /*c910*/  F2FP.PACK_AB R82, R133, R132 ;  /* 0x000000848552723e */ /* 0x000fe200000000ff */
[----:B------:R-:W-:Y:S02]  /*c920*/  FFMA.FTZ R199, R183, c[0x0][0x2d0], -R199 ;  /* 0x0000b400b7c77a23 */ /* 0x000fe400000108c7 */
[----:B------:R-:W-:Y:S01]  /*c930*/  F2FP.PACK_AB R76, R111, R106 ;  /* 0x0000006a6f4c723e */ /* 0x000fe200000000ff */
[----:B------:R-:W-:Y:S01]  /*c940*/  FADD.FTZ R106, R106, R172 ;  /* 0x000000ac6a6a7221 */ /* 0x000fe20000010000 */
[----:B------:R-:W-:Y:S03]  /*c950*/  F2FP.PACK_AB R77, R117, R116 ;  /* 0x00000074754d723e */ /* 0x000fe600000000ff */
[----:B------:R-:W-:Y:S01]  /*c960*/  F2FP.PACK_AB R78, R119, R118 ;  /* 0x00000076774e723e */ /* 0x000fe200000000ff */
[----:B------:R2:W-:Y:S01]  /*c970*/  MUFU.EX2 R115, R84 ;  /* 0x0000005400737308 */ /* 0x0005e20000000800 */
[----:B------:R-:W-:Y:S01]  /*c980*/  F2FP.PACK_AB R79, R121, R120 ;  /* 0x00000078794f723e */ /* 0x000fe200000000ff */
[----:B------:R-:W-:Y:S02]  /*c990*/  FADD.FTZ R111, R111, R106 ;  /* 0x0000006a6f6f7221 */ /* 0x000fe40000010000 */
[----:B------:R-:W-:Y:S02]  /*c9a0*/  FADD.FTZ R135, R135, R108 ;  /* 0x0000006c87877221 */ /* 0x000fe40000010000 */
[----:B------:R-:W-:Y:S02]  /*c9b0*/  FADD.FTZ R111, R118, R111 ;  /* 0x0000006f766f7221 */ /* 0x000fe40000010000 */
[-C--:B-----5:R-:W-:Y:S02]  /*c9c0*/  HMMA.16816.F32 R4, R76, R88.reuse, R4 ;  /* 0x000000584c04723c */ /* 0x0a0fe40000001804 */
[----:B------:R-:W3:Y:S01]  /*c9d0*/  MUFU.EX2 R103, R92 ;  /* 0x0000005c00677308 */ /* 0x000ee20000000800 */
[----:B------:R-:W-:Y:S02]  /*c9e0*/  FADD.FTZ R119, R119, R111 ;  /* 0x0000006f77777221 */ /* 0x000fe40000010000 */
[--C-:B-1----:R-:W-:Y:S02]  /*c9f0*/  FFMA.FTZ R80, R153, c[0x0][0x2d0], -R198.reuse ;  /* 0x0000b40099507a23 */ /* 0x102fe400000108c6 */
[----:B------:R-:W-:Y:S05]  /*ca00*/  FADD.FTZ R119, R134, R119 ;  /* 0x0000007786777221 */ /* 0x000fea0000010000 */
[----:B------:R1:W-:Y:S01]  /*ca10*/  MUFU.EX2 R101, R80 ;  /* 0x0000005000657308 */ /* 0x0003e20000000800 */
[----:B--2---:R-:W2:Y:S09]  /*ca20*/  LDSM.16.MT88.4 R84, [R220+0x1100] ;  /* 0x00110000dc54783b */ /* 0x004eb20000004200 */
[----:B------:R-:W-:Y:S01]  /*ca30*/  MUFU.EX2 R250, R250 ;  /* 0x000000fa00fa7308 */ /* 0x000fe20000000800 */
[----:B---3--:R-:W-:Y:S01]  /*ca40*/  F2FP.PACK_AB R83, R115, R103 ;  /* 0x000000677353723e */ /* 0x008fe200000000ff */
[--C-:B------:R-:W-:Y:S02]  /*ca50*/  FFMA.FTZ R92, R152, c[0x0][0x2d0], -R198.reuse ;  /* 0x0000b400985c7a23 */ /* 0x100fe400000108c6 */
[----:B------:R-:W-:Y:S06]  /*ca60*/  FFMA.FTZ R198, R177, c[0x0][0x2d0], -R198 ;  /* 0x0000b400b1c67a23 */ /* 0x000fec00000108c6 */
[----:B------:R3:W-:Y:S01]  /*ca70*/  MUFU.EX2 R113, R92 ;  /* 0x0000005c00717308 */ /* 0x0007e20000000800 */
[C---:B-1----:R-:W-:Y:S01]  /*ca80*/  F2FP.PACK_AB R80, R123.reuse, R122 ;  /* 0x0000007a7b50723e */ /* 0x042fe200000000ff */
[----:B------:R-:W-:Y:S04]  /*ca90*/  FADD.FTZ R123, R123, R105 ;  /* 0x000000697b7b7221 */ /* 0x000fe80000010000 */
[----:B------:R-:W-:Y:S04]  /*caa0*/  FADD.FTZ R123, R132, R123 ;  /* 0x0000007b847b7221 */ /* 0x000fe80000010000 */
[----:B------:R-:W-:Y:S01]  /*cab0*/  MUFU.EX2 R249, R249 ;  /* 0x000000f900f97308 */ /* 0x000fe20000000800 */
[C---:B------:R-:W-:Y:S01]  /*cac0*/  HMMA.16816.F32 R8, R80.reuse, R88, R8 ;  /* 0x000000585008723c */ /* 0x040fe20000001808 */
[----:B------:R-:W-:Y:S07]  /*cad0*/  FADD.FTZ R123, R133, R123 ;  /* 0x0000007b857b7221 */ /* 0x000fee0000010000 */
[-C--:B------:R-:W-:Y:S01]  /*cae0*/  HMMA.16816.F32 R12, R80, R90.reuse, R12 ;  /* 0x0000005a500c723c */ /* 0x080fe2000000180c */
[----:B------:R-:W-:Y:S01]  /*caf0*/  MUFU.EX2 R248, R248 ;  /* 0x000000f800f87308 */ /* 0x000fe20000000800 */
[----:B---3--:R-:W1:Y:S06]  /*cb00*/  LDSM.16.MT88.4 R92, [R219+0x1100] ;  /* 0x00110000db5c783b */ /* 0x008e6c0000004200 */
[C---:B------:R-:W-:Y:S03]  /*cb10*/  HMMA.16816.F32 R16, R76.reuse, R90, R16 ;  /* 0x0000005a4c10723c */ /* 0x040fe60000001810 */
[----:B------:R-:W-:Y:S01]  /*cb20*/  MUFU.EX2 R247, R247 ;  /* 0x000000f700f77308 */ /* 0x000fe20000000800 */
[----:B------:R-:W3:Y:S04]  /*cb30*/  LDSM.16.MT88.4 R88, [R218+0x1100] ;  /* 0x00110000da58783b */ /* 0x000ee80000004200 */
[-C--:B--2---:R-:W-:Y:S05]  /*cb40*/  HMMA.16816.F32 R20, R76, R84.reuse, R20 ;  /* 0x000000544c14723c */ /* 0x084fea0000001814 */
[----:B------:R-:W-:Y:S03]  /*cb50*/  MUFU.EX2 R246, R246 ;  /* 0x000000f600f67308 */ /* 0x000fe60000000800 */
[C---:B------:R-:W-:Y:S07]  /*cb60*/  HMMA.16816.F32 R24, R80.reuse, R84, R24 ;  /* 0x000000545018723c */ /* 0x040fee0000001818 */
[--C-:B------:R-:W-:Y:S01]  /*cb70*/  FFMA.FTZ R84, R159, c[0x0][0x2d0], -R195.reuse ;  /* 0x0000b4009f547a23 */ /* 0x100fe200000108c3 */
[-C--:B------:R-:W-:Y:S01]  /*cb80*/  HMMA.16816.F32 R28, R80, R86.reuse, R28 ;  /* 0x00000056501c723c */ /* 0x080fe2000000181c */
[----:B------:R-:W-:Y:S07]  /*cb90*/  MUFU.EX2 R209, R209 ;  /* 0x000000d100d17308 */ /* 0x000fee0000000800 */
[C---:B------:R-:W-:Y:S03]  /*cba0*/  HMMA.16816.F32 R32, R76.reuse, R86, R32 ;  /* 0x000000564c20723c */ /* 0x040fe60000001820 */
[----:B------:R2:W-:Y:S05]  /*cbb0*/  MUFU.EX2 R102, R84 ;  /* 0x0000005400667308 */ /* 0x0005ea0000000800 */
[-C--:B-1----:R-:W-:Y:S05]  /*cbc0*/  HMMA.16816.F32 R36, R76, R92.reuse, R36 ;  /* 0x0000005c4c24723c */ /* 0x082fea0000001824 */
[----:B------:R-:W-:Y:S03]  /*cbd0*/  MUFU.EX2 R206, R206 ;  /* 0x000000ce00ce7308 */ /* 0x000fe60000000800 */
[C---:B------:R-:W-:Y:S07]  /*cbe0*/  HMMA.16816.F32 R40, R80.reuse, R92, R40 ;  /* 0x0000005c5028723c */ /* 0x040fee0000001828 */
[--C-:B------:R-:W-:Y:S01]  /*cbf0*/  FFMA.FTZ R92, R162, c[0x0][0x2d0], -R192.reuse ;  /* 0x0000b400a25c7a23 */ /* 0x100fe200000108c0 */
[-C--:B------:R-:W-:Y:S01]  /*cc00*/  HMMA.16816.F32 R44, R80, R94.reuse, R44 ;  /* 0x0000005e502c723c */ /* 0x080fe2000000182c */
[----:B------:R-:W-:Y:S03]  /*cc10*/  MUFU.EX2 R203, R203 ;  /* 0x000000cb00cb7308 */ /* 0x000fe60000000800 */
[--C-:B--2---:R-:W-:Y:S04]  /*cc20*/  FFMA.FTZ R84, R158, c[0x0][0x2d0], -R195.reuse ;  /* 0x0000b4009e547a23 */ /* 0x104fe800000108c3 */
[C---:B------:R-:W-:Y:S03]  /*cc30*/  HMMA.16816.F32 R48, R76.reuse, R94, R48 ;  /* 0x0000005e4c30723c */ /* 0x040fe60000001830 */
[----:B------:R1:W2:Y:S05]  /*cc40*/  MUFU.EX2 R114, R84 ;  /* 0x0000005400727308 */ /* 0x0002aa0000000800 */
[-C--:B---3--:R-:W-:Y:S05]  /*cc50*/  HMMA.16816.F32 R52, R76, R88.reuse, R52 ;  /* 0x000000584c34723c */ /* 0x088fea0000001834 */
[----:B------:R3:W-:Y:S03]  /*cc60*/  MUFU.EX2 R126, R92 ;  /* 0x0000005c007e7308 */ /* 0x0007e60000000800 */
[C---:B------:R-:W-:Y:S07]  /*cc70*/  HMMA.16816.F32 R56, R80.reuse, R88, R56 ;  /* 0x000000585038723c */ /* 0x040fee0000001838 */
[--C-:B------:R-:W-:Y:S01]  /*cc80*/  FFMA.FTZ R88, R160, c[0x0][0x2d0], -R192.reuse ;  /* 0x0000b400a0587a23 */ /* 0x100fe200000108c0 */
[-C--:B------:R-:W-:Y:S01]  /*cc90*/  HMMA.16816.F32 R60, R80, R90.reuse, R60 ;  /* 0x0000005a503c723c */ /* 0x080fe2000000183c */
[----:B------:R-:W-:Y:S03]  /*cca0*/  MUFU.EX2 R202, R202 ;  /* 0x000000ca00ca7308 */ /* 0x000fe60000000800 */
[--C-:B-1----:R-:W-:Y:S03]  /*ccb0*/  FFMA.FTZ R84, R157, c[0x0][0x2d0], -R195.reuse ;  /* 0x0000b4009d547a23 */ /* 0x102fe600000108c3 */
[----:B--2---:R-:W-:Y:S01]  /*ccc0*/  F2FP.PACK_AB R80, R114, R102 ;  /* 0x000000667250723e */ /* 0x004fe200000000ff */
[----:B------:R-:W-:Y:S03]  /*ccd0*/  HMMA.16816.F32 R64, R76, R90, R64 ;  /* 0x0000005a4c40723c */ /* 0x000fe60000001840 */
[----:B------:R1:W-:Y:S01]  /*cce0*/  MUFU.EX2 R124, R84 ;  /* 0x00000054007c7308 */ /* 0x0003e20000000800 */
[----:B---3--:R-:W-:Y:S03]  /*ccf0*/  FFMA.FTZ R92, R161, c[0x0][0x2d0], -R192 ;  /* 0x0000b400a15c7a23 */ /* 0x008fe600000108c0 */
[----:B------:R-:W-:Y:S02]  /*cd00*/  F2FP.PACK_AB R76, R112, R134 ;  /* 0x00000086704c723e */ /* 0x000fe400000000ff */
[----:B------:R-:W-:Y:S03]  /*cd10*/  F2FP.PACK_AB R77, R113, R101 ;  /* 0x00000065714d723e */ /* 0x000fe600000000ff */
[----:B------:R-:W-:Y:S01]  /*cd20*/  F2FP.PACK_AB R78, R251, R252 ;  /* 0x000000fcfb4e723e */ /* 0x000fe200000000ff */
[----:B------:R2:W3:Y:S01]  /*cd30*/  MUFU.EX2 R129, R88 ;  /* 0x0000005800817308 */ /* 0x0004e20000000800 */
[----:B------:R-:W-:Y:S09]  /*cd40*/  F2FP.PACK_AB R79, R249, R250 ;  /* 0x000000faf94f723e */ /* 0x000ff200000000ff */
[----:B------:R-:W4:Y:S01]  /*cd50*/  MUFU.EX2 R128, R92 ;  /* 0x0000005c00807308 */ /* 0x000f220000000800 */
[--C-:B-1----:R-:W-:Y:S09]  /*cd60*/  FFMA.FTZ R84, R156, c[0x0][0x2d0], -R195.reuse ;  /* 0x0000b4009c547a23 */ /* 0x102ff200000108c3 */
[----:B------:R1:W5:Y:S01]  /*cd70*/  MUFU.EX2 R127, R84 ;  /* 0x00000054007f7308 */ /* 0x0003620000000800 */
[----:B--2---:R-:W-:Y:S01]  /*cd80*/  LDSM.16.MT88.4 R88, [R220+0x1900] ;  /* 0x00190000dc58783b */ /* 0x004fe20000004200 */
[----:B---3--:R-:W-:Y:S08]  /*cd90*/  MOV R183, R129 ;  /* 0x0000008100b77202 */ /* 0x008ff00000000f00 */
[----:B------:R-:W-:Y:S01]  /*cda0*/  MUFU.EX2 R201, R201 ;  /* 0x000000c900c97308 */ /* 0x000fe20000000800 */
[----:B----4-:R-:W-:Y:S01]  /*cdb0*/  F2FP.PACK_AB R83, R129, R128 ;  /* 0x000000808153723e */ /* 0x010fe200000000ff */
[----:B------:R-:W-:Y:S01]  /*cdc0*/  LDSM.16.MT88.4 R92, [R219+0x1900] ;  /* 0x00190000db5c783b */ /* 0x000fe20000004200 */
[----:B------:R-:W-:Y:S07]  /*cdd0*/  IMAD.MOV.U32 R177, RZ, RZ, R128 ;  /* 0x000000ffffb17224 */ /* 0x000fee00078e0080 */
[----:B------:R-:W-:Y:S01]  /*cde0*/  MUFU.EX2 R244, R244 ;  /* 0x000000f400f47308 */ /* 0x000fe20000000800 */
[--C-:B-1----:R-:W-:Y:S01]  /*cdf0*/  FFMA.FTZ R84, R163, c[0x0][0x2d0], -R192.reuse ;  /* 0x0000b400a3547a23 */ /* 0x102fe200000108c0 */
[----:B-----5:R-:W-:Y:S08]  /*ce00*/  F2FP.PACK_AB R82, R127, R124 ;  /* 0x0000007c7f52723e */ /* 0x020ff000000000ff */
[----:B------:R1:W2:Y:S10]  /*ce10*/  MUFU.EX2 R125, R84 ;  /* 0x00000054007d7308 */ /* 0x0002b40000000800 */
[----:B------:R-:W-:Y:S10]  /*ce20*/  MUFU.EX2 R210, R210 ;  /* 0x000000d200d27308 */ /* 0x000ff40000000800 */
[----:B------:R-:W-:Y:S01]  /*ce30*/  MUFU.EX2 R207, R207 ;  /* 0x000000cf00cf7308 */ /* 0x000fe20000000800 */
[----:B-1----:R-:W1:Y:S01]  /*ce40*/  LDSM.16.MT88.4 R84, [R225+0x1900] ;  /* 0x00190000e154783b */ /* 0x002e620000004200 */
[----:B--2---:R-:W-:Y:S08]  /*ce50*/  F2FP.PACK_AB R81, R126, R125 ;  /* 0x0000007d7e51723e */ /* 0x004ff000000000ff */
[----:B------:R-:W-:Y:S10]  /*ce60*/  MUFU.EX2 R204, R204 ;  /* 0x000000cc00cc7308 */ /* 0x000ff40000000800 */
[----:B------:R-:W-:Y:S10]  /*ce70*/  MUFU.EX2 R245, R245 ;  /* 0x000000f500f57308 */ /* 0x000ff40000000800 */
[----:B------:R-:W-:Y:S10]  /*ce80*/  MUFU.EX2 R211, R211 ;  /* 0x000000d300d37308 */ /* 0x000ff40000000800 */
[----:B------:R-:W-:Y:S01]  /*ce90*/  MUFU.EX2 R208, R208 ;  /* 0x000000d000d07308 */ /* 0x000fe20000000800 */
[-C--:B-1----:R-:W-:Y:S09]  /*cea0*/  HMMA.16816.F32 R4, R76, R84.reuse, R4 ;  /* 0x000000544c04723c */ /* 0x082ff20000001804 */
[----:B------:R-:W-:Y:S01]  /*ceb0*/  MUFU.EX2 R205, R205 ;  /* 0x000000cd00cd7308 */ /* 0x000fe20000000800 */
[C---:B------:R-:W-:Y:S08]  /*cec0*/  HMMA.16816.F32 R8, R80.reuse, R84, R8 ;  /* 0x000000545008723c */ /* 0x040ff00000001808 */
[-C--:B------:R-:W-:Y:S01]  /*ced0*/  HMMA.16816.F32 R12, R80, R86.reuse, R12 ;  /* 0x00000056500c723c */ /* 0x080fe2000000180c */
[----:B------:R-:W-:Y:S07]  /*cee0*/  MUFU.EX2 R200, R200 ;  /* 0x000000c800c87308 */ /* 0x000fee0000000800 */
[C---:B------:R-:W-:Y:S01]  /*cef0*/  HMMA.16816.F32 R16, R76.reuse, R86, R16 ;  /* 0x000000564c10723c */ /* 0x040fe20000001810 */
[----:B------:R-:W1:Y:S02]  /*cf00*/  LDSM.16.MT88.4 R84, [R218+0x1900] ;  /* 0x00190000da54783b */ /* 0x000e640000004200 */
[----:B------:R-:W2:Y:S05]  /*cf10*/  MUFU.EX2 R197, R197 ;  /* 0x000000c500c57308 */ /* 0x000eaa0000000800 */
[-C--:B------:R-:W-:Y:S05]  /*cf20*/  HMMA.16816.F32 R20, R76, R88.reuse, R20 ;  /* 0x000000584c14723c */ /* 0x080fea0000001814 */
[----:B------:R-:W-:Y:S03]  /*cf30*/  MUFU.EX2 R194, R194 ;  /* 0x000000c200c27308 */ /* 0x000fe60000000800 */
[C---:B------:R-:W-:Y:S07]  /*cf40*/  HMMA.16816.F32 R24, R80.reuse, R88, R24 ;  /* 0x000000585018723c */ /* 0x040fee0000001818 */
[----:B------:R-:W3:Y:S01]  /*cf50*/  MUFU.EX2 R189, R189 ;  /* 0x000000bd00bd7308 */ /* 0x000ee20000000800 */
[-C--:B------:R-:W-:Y:S01]  /*cf60*/  HMMA.16816.F32 R28, R80, R90.reuse, R28 ;  /* 0x0000005a501c723c */ /* 0x080fe2000000181c */
[----:B--2---:R-:W-:Y:S07]  /*cf70*/  F2FP.PACK_AB R128, R197, R200 ;  /* 0x000000c8c580723e */ /* 0x004fee00000000ff */
[C---:B------:R-:W-:Y:S01]  /*cf80*/  HMMA.16816.F32 R32, R76.reuse, R90, R32 ;  /* 0x0000005a4c20723c */ /* 0x040fe20000001820 */
[----:B------:R-:W2:Y:S01]  /*cf90*/  LDSM.16.MT88.4 R88, [R225+0x2100] ;  /* 0x00210000e158783b */ /* 0x000ea20000004200 */
[----:B------:R-:W-:Y:S06]  /*cfa0*/  MUFU.EX2 R186, R186 ;  /* 0x000000ba00ba7308 */ /* 0x000fec0000000800 */
[-C--:B------:R-:W-:Y:S04]  /*cfb0*/  HMMA.16816.F32 R36, R76, R92.reuse, R36 ;  /* 0x0000005c4c24723c */ /* 0x080fe80000001824 */
[----:B------:R-:W4:Y:S01]  /*cfc0*/  MUFU.EX2 R199, R199 ;  /* 0x000000c700c77308 */ /* 0x000f220000000800 */
[----:B---3--:R-:W-:Y:S03]  /*cfd0*/  F2FP.PACK_AB R129, R189, R194 ;  /* 0x000000c2bd81723e */ /* 0x008fe600000000ff */
[C---:B------:R-:W-:Y:S06]  /*cfe0*/  HMMA.16816.F32 R40, R80.reuse, R92, R40 ;  /* 0x0000005c5028723c */ /* 0x040fec0000001828 */
[----:B------:R-:W-:Y:S02]  /*cff0*/  MUFU.EX2 R180, R180 ;  /* 0x000000b400b47308 */ /* 0x000fe40000000800 */
[-C--:B------:R-:W-:Y:S08]  /*d000*/  HMMA.16816.F32 R44, R80, R94.reuse, R44 ;  /* 0x0000005e502c723c */ /* 0x080ff0000000182c */
[C---:B------:R-:W-:Y:S01]  /*d010*/  HMMA.16816.F32 R48, R76.reuse, R94, R48 ;  /* 0x0000005e4c30723c */ /* 0x040fe20000001830 */
[----:B------:R-:W-:Y:S01]  /*d020*/  LDSM.16.MT88.4 R92, [R219+0x2100] ;  /* 0x00210000db5c783b */ /* 0x000fe20000004200 */
[----:B------:R-:W3:Y:S02]  /*d030*/  MUFU.EX2 R198, R198 ;  /* 0x000000c600c67308 */ /* 0x000ee40000000800 */
[----:B----4-:R-:W-:Y:S04]  /*d040*/  F2FP.PACK_AB R130, R199, R186 ;  /* 0x000000bac782723e */ /* 0x010fe800000000ff */
[-C--:B-1----:R-:W-:Y:S08]  /*d050*/  HMMA.16816.F32 R52, R76, R84.reuse, R52 ;  /* 0x000000544c34723c */ /* 0x082ff00000001834 */
[C---:B------:R-:W-:Y:S08]  /*d060*/  HMMA.16816.F32 R56, R80.reuse, R84, R56 ;  /* 0x000000545038723c */ /* 0x040ff00000001838 */
[-C--:B------:R-:W-:Y:S01]  /*d070*/  HMMA.16816.F32 R60, R80, R86.reuse, R60 ;  /* 0x00000056503c723c */ /* 0x080fe2000000183c */
[----:B---3--:R-:W-:Y:S06]  /*d080*/  F2FP.PACK_AB R131, R198, R180 ;  /* 0x000000b4c683723e */ /* 0x008fec00000000ff */
[----:B------:R-:W-:Y:S01]  /*d090*/  F2FP.PACK_AB R80, R210, R244 ;  /* 0x000000f4d250723e */ /* 0x000fe200000000ff */
[----:B------:R-:W-:Y:S01]  /*d0a0*/  HMMA.16816.F32 R64, R76, R86, R64 ;  /* 0x000000564c40723c */ /* 0x000fe20000001840 */
[----:B------:R-:W1:Y:S03]  /*d0b0*/  LDSM.16.MT88.4 R84, [R220+0x2100] ;  /* 0x00210000dc54783b */ /* 0x000e660000004200 */
[----:B------:R-:W-:Y:S02]  /*d0c0*/  F2FP.PACK_AB R82, R204, R207 ;  /* 0x000000cfcc52723e */ /* 0x000fe400000000ff */
[----:B------:R-:W-:Y:S02]  /*d0d0*/  F2FP.PACK_AB R81, R211, R245 ;  /* 0x000000f5d351723e */ /* 0x000fe400000000ff */
[----:B------:R-:W-:Y:S04]  /*d0e0*/  F2FP.PACK_AB R76, R247, R248 ;  /* 0x000000f8f74c723e */ /* 0x000fe800000000ff */
[----:B------:R-:W-:Y:S02]  /*d0f0*/  F2FP.PACK_AB R77, R209, R246 ;  /* 0x000000f6d14d723e */ /* 0x000fe400000000ff */
[----:B------:R-:W-:Y:S02]  /*d100*/  F2FP.PACK_AB R78, R203, R206 ;  /* 0x000000cecb4e723e */ /* 0x000fe400000000ff */
[----:B------:R-:W-:Y:S02]  /*d110*/  F2FP.PACK_AB R79, R201, R202 ;  /* 0x000000cac94f723e */ /* 0x000fe400000000ff */
[----:B------:R-:W-:Y:S05]  /*d120*/  F2FP.PACK_AB R83, R205, R208 ;  /* 0x000000d0cd53723e */ /* 0x000fea00000000ff */
[-C--:B--2---:R-:W-:Y:S08]  /*d130*/  HMMA.16816.F32 R4, R76, R88.reuse, R4 ;  /* 0x000000584c04723c */ /* 0x084ff00000001804 */
[C---:B------:R-:W-:Y:S08]  /*d140*/  HMMA.16816.F32 R8, R80.reuse, R88, R8 ;  /* 0x000000585008723c */ /* 0x040ff00000001808 */
[-C--:B------:R-:W-:Y:S08]  /*d150*/  HMMA.16816.F32 R12, R80, R90.reuse, R12 ;  /* 0x0000005a500c723c */ /* 0x080ff0000000180c */
[C---:B------:R-:W-:Y:S01]  /*d160*/  HMMA.16816.F32 R16, R76.reuse, R90, R16 ;  /* 0x0000005a4c10723c */ /* 0x040fe20000001810 */
[----:B------:R-:W2:Y:S07]  /*d170*/  LDSM.16.MT88.4 R88, [R218+0x2100] ;  /* 0x00210000da58783b */ /* 0x000eae0000004200 */
[-C--:B-1----:R-:W-:Y:S08]  /*d180*/  HMMA.16816.F32 R20, R76, R84.reuse, R20 ;  /* 0x000000544c14723c */ /* 0x082ff00000001814 */
[C---:B------:R-:W-:Y:S07]  /*d190*/  HMMA.16816.F32 R24, R80.reuse, R84, R24 ;  /* 0x000000545018723c */ /* 0x040fee0000001818 */
[--C-:B------:R-:W-:Y:S01]  /*d1a0*/  FFMA.FTZ R84, R185, c[0x0][0x2d0], -R195.reuse ;  /* 0x0000b400b9547a23 */ /* 0x100fe200000108c3 */
[-C--:B------:R-:W-:Y:S01]  /*d1b0*/  HMMA.16816.F32 R28, R80, R86.reuse, R28 ;  /* 0x00000056501c723c */ /* 0x080fe2000000181c */
[----:B------:R-:W-:Y:S03]  /*d1c0*/  MOV R185, R127 ;  /* 0x0000007f00b97202 */ /* 0x000fe60000000f00 */
[--C-:B------:R-:W-:Y:S01]  /*d1d0*/  FFMA.FTZ R85, R181, c[0x0][0x2d0], -R195.reuse ;  /* 0x0000b400b5557a23 */ /* 0x100fe200000108c3 */
[----:B------:R-:W-:Y:S01]  /*d1e0*/  MUFU.EX2 R84, R84 ;  /* 0x0000005400547308 */ /* 0x000fe20000000800 */
[----:B------:R-:W-:Y:S02]  /*d1f0*/  MOV R181, R126 ;  /* 0x0000007e00b57202 */ /* 0x000fe40000000f00 */
[C---:B------:R-:W-:Y:S07]  /*d200*/  HMMA.16816.F32 R32, R76.reuse, R86, R32 ;  /* 0x000000564c20723c */ /* 0x040fee0000001820 */
[--C-:B------:R-:W-:Y:S01]  /*d210*/  FFMA.FTZ R87, R191, c[0x0][0x2d0], -R192.reuse ;  /* 0x0000b400bf577a23 */ /* 0x100fe200000108c0 */
[-C--:B------:R-:W-:Y:S01]  /*d220*/  HMMA.16816.F32 R36, R76, R92.reuse, R36 ;  /* 0x0000005c4c24723c */ /* 0x080fe20000001824 */
[----:B------:R-:W-:Y:S01]  /*d230*/  MOV R191, R115 ;  /* 0x0000007300bf7202 */ /* 0x000fe20000000f00 */
[----:B------:R-:W1:Y:S02]  /*d240*/  MUFU.EX2 R85, R85 ;  /* 0x0000005500557308 */ /* 0x000e640000000800 */
[--C-:B------:R-:W-:Y:S02]  /*d250*/  FFMA.FTZ R86, R179, c[0x0][0x2d0], -R195.reuse ;  /* 0x0000b400b3567a23 */ /* 0x100fe400000108c3 */
[----:B------:R-:W-:Y:S01]  /*d260*/  FFMA.FTZ R195, R176, c[0x0][0x2d0], -R195 ;  /* 0x0000b400b0c37a23 */ /* 0x000fe200000108c3 */
[----:B------:R-:W-:Y:S01]  /*d270*/  MOV R176, R124 ;  /* 0x0000007c00b07202 */ /* 0x000fe20000000f00 */
[C---:B------:R-:W-:Y:S01]  /*d280*/  HMMA.16816.F32 R40, R80.reuse, R92, R40 ;  /* 0x0000005c5028723c */ /* 0x040fe20000001828 */
[----:B------:R-:W-:Y:S03]  /*d290*/  IMAD.MOV.U32 R179, RZ, RZ, R125 ;  /* 0x000000ffffb37224 */ /* 0x000fe600078e007d */
[----:B------:R-:W-:Y:S03]  /*d2a0*/  MUFU.EX2 R86, R86 ;  /* 0x0000005600567308 */ /* 0x000fe60000000800 */
[--C-:B------:R-:W-:Y:S01]  /*d2b0*/  FFMA.FTZ R92, R187, c[0x0][0x2d0], -R192.reuse ;  /* 0x0000b400bb5c7a23 */ /* 0x100fe200000108c0 */
[-C--:B------:R-:W-:Y:S01]  /*d2c0*/  HMMA.16816.F32 R44, R80, R94.reuse, R44 ;  /* 0x0000005e502c723c */ /* 0x080fe2000000182c */
[----:B------:R-:W-:Y:S03]  /*d2d0*/  MOV R187, R112 ;  /* 0x0000007000bb7202 */ /* 0x000fe60000000f00 */
[--C-:B------:R-:W-:Y:S02]  /*d2e0*/  FFMA.FTZ R93, R184, c[0x0][0x2d0], -R192.reuse ;  /* 0x0000b400b85d7a23 */ /* 0x100fe400000108c0 */
[----:B------:R-:W-:Y:S01]  /*d2f0*/  IMAD.MOV.U32 R184, RZ, RZ, R103 ;  /* 0x000000ffffb87224 */ /* 0x000fe200078e0067 */
[----:B------:R-:W3:Y:S01]  /*d300*/  MUFU.EX2 R195, R195 ;  /* 0x000000c300c37308 */ /* 0x000ee20000000800 */
[C---:B------:R-:W-:Y:S01]  /*d310*/  HMMA.16816.F32 R48, R76.reuse, R94, R48 ;  /* 0x0000005e4c30723c */ /* 0x040fe20000001830 */
[----:B------:R-:W-:Y:S03]  /*d320*/  FFMA.FTZ R192, R73, c[0x0][0x2d0], -R192 ;  /* 0x0000b40049c07a23 */ /* 0x000fe600000108c0 */
[----:B------:R-:W-:Y:S01]  /*d330*/  IMAD.MOV.U32 R73, RZ, RZ, R100 ;  /* 0x000000ffff497224 */ /* 0x000fe200078e0064 */
[----:B-1----:R-:W-:Y:S01]  /*d340*/  F2FP.PACK_AB R124, R85, R84 ;  /* 0x00000054557c723e */ /* 0x002fe200000000ff */
[----:B------:R-:W-:Y:S01]  /*d350*/  FADD.FTZ R119, R187, R119 ;  /* 0x00000077bb777221 */ /* 0x000fe20000010000 */
[----:B------:R-:W-:Y:S01]  /*d360*/  MOV R94, R113 ;  /* 0x00000071005e7202 */ /* 0x000fe20000000f00 */
[-C--:B--2---:R-:W-:Y:S01]  /*d370*/  HMMA.16816.F32 R52, R76, R88.reuse, R52 ;  /* 0x000000584c34723c */ /* 0x084fe20000001834 */
[----:B------:R-:W-:Y:S01]  /*d380*/  IMAD.MOV.U32 R95, RZ, RZ, R114 ;  /* 0x000000ffff5f7224 */ /* 0x000fe200078e0072 */
[----:B------:R-:W-:Y:S01]  /*d390*/  MUFU.EX2 R87, R87 ;  /* 0x0000005700577308 */ /* 0x000fe20000000800 */
[----:B------:R-:W-:Y:S01]  /*d3a0*/  LDSM.16.MT88.4 R112, [R219+0x2900] ;  /* 0x00290000db70783b */ /* 0x000fe20000004200 */
[----:B------:R-:W-:Y:S02]  /*d3b0*/  FADD.FTZ R135, R73, R135 ;  /* 0x0000008749877221 */ /* 0x000fe40000010000 */
[----:B------:R-:W-:Y:S02]  /*d3c0*/  FADD.FTZ R119, R252, R119 ;  /* 0x00000077fc777221 */ /* 0x000fe40000010000 */
[C---:B------:R-:W-:Y:S04]  /*d3d0*/  HMMA.16816.F32 R56, R80.reuse, R88, R56 ;  /* 0x000000585038723c */ /* 0x040fe80000001838 */
[----:B------:R-:W1:Y:S01]  /*d3e0*/  MUFU.EX2 R92, R92 ;  /* 0x0000005c005c7308 */ /* 0x000e620000000800 */
[----:B------:R-:W-:Y:S02]  /*d3f0*/  FADD.FTZ R119, R251, R119 ;  /* 0x00000077fb777221 */ /* 0x000fe40000010000 */
[----:B------:R-:W-:Y:S01]  /*d400*/  MOV R89, R102 ;  /* 0x0000006600597202 */ /* 0x000fe20000000f00 */
[-C--:B------:R-:W-:Y:S01]  /*d410*/  HMMA.16816.F32 R60, R80, R90.reuse, R60 ;  /* 0x0000005a503c723c */ /* 0x080fe2000000183c */
[----:B------:R-:W-:Y:S02]  /*d420*/  MOV R88, R101 ;  /* 0x0000006500587202 */ /* 0x000fe40000000f00 */
[----:B------:R-:W2:Y:S01]  /*d430*/  LDSM.16.MT88.4 R100, [R220+0x2900] ;  /* 0x00290000dc64783b */ /* 0x000ea20000004200 */
[----:B---3--:R-:W-:Y:S01]  /*d440*/  F2FP.PACK_AB R126, R195, R86 ;  /* 0x00000056c37e723e */ /* 0x008fe200000000ff */
[----:B------:R-:W-:Y:S01]  /*d450*/  FADD.FTZ R123, R89, R123 ;  /* 0x0000007b597b7221 */ /* 0x000fe20000010000 */
[----:B------:R-:W-:Y:S01]  /*d460*/  MUFU.EX2 R93, R93 ;  /* 0x0000005d005d7308 */ /* 0x000fe20000000800 */
[----:B------:R-:W-:Y:S01]  /*d470*/  FADD.FTZ R174, R88, R174 ;  /* 0x000000ae58ae7221 */ /* 0x000fe20000010000 */
[----:B------:R-:W-:Y:S01]  /*d480*/  HMMA.16816.F32 R64, R76, R90, R64 ;  /* 0x0000005a4c40723c */ /* 0x000fe20000001840 */
[----:B------:R-:W-:Y:S03]  /*d490*/  FADD.FTZ R123, R95, R123 ;  /* 0x0000007b5f7b7221 */ /* 0x000fe60000010000 */
[----:B------:R-:W-:Y:S02]  /*d4a0*/  FADD.FTZ R248, R248, R119 ;  /* 0x00000077f8f87221 */ /* 0x000fe40000010000 */
[----:B------:R-:W-:Y:S02]  /*d4b0*/  FADD.FTZ R123, R176, R123 ;  /* 0x0000007bb07b7221 */ /* 0x000fe40000010000 */
[-C--:B------:R-:W-:Y:S01]  /*d4c0*/  HMMA.16816.F32 R160, R128, R148.reuse, R4 ;  /* 0x0000009480a0723c */ /* 0x080fe20000001804 */
[----:B------:R-:W3:Y:S01]  /*d4d0*/  MUFU.EX2 R192, R192 ;  /* 0x000000c000c07308 */ /* 0x000ee20000000800 */
[----:B------:R-:W4:Y:S02]  /*d4e0*/  LDSM.16.MT88.4 R4, [R218+0x2900] ;  /* 0x00290000da04783b */ /* 0x000f240000004200 */
[----:B-1----:R-:W-:Y:S01]  /*d4f0*/  F2FP.PACK_AB R125, R92, R87 ;  /* 0x000000575c7d723e */ /* 0x002fe200000000ff */
[----:B------:R-:W-:Y:S02]  /*d500*/  FADD.FTZ R123, R185, R123 ;  /* 0x0000007bb97b7221 */ /* 0x000fe40000010000 */
[----:B------:R-:W-:Y:S02]  /*d510*/  FADD.FTZ R174, R94, R174 ;  /* 0x000000ae5eae7221 */ /* 0x000fe40000010000 */
[----:B------:R-:W-:Y:S03]  /*d520*/  FADD.FTZ R123, R244, R123 ;  /* 0x0000007bf47b7221 */ /* 0x000fe60000010000 */
[----:B------:R-:W-:Y:S02]  /*d530*/  FADD.FTZ R174, R250, R174 ;  /* 0x000000aefaae7221 */ /* 0x000fe40000010000 */
[----:B------:R-:W-:Y:S02]  /*d540*/  FADD.FTZ R210, R210, R123 ;  /* 0x0000007bd2d27221 */ /* 0x000fe40000010000 */
[----:B------:R-:W-:Y:S02]  /*d550*/  FADD.FTZ R174, R249, R174 ;  /* 0x000000aef9ae7221 */ /* 0x000fe40000010000 */
[----:B------:R-:W-:Y:S02]  /*d560*/  FADD.FTZ R248, R247, R248 ;  /* 0x000000f8f7f87221 */ /* 0x000fe40000010000 */
[----:B------:R-:W-:Y:S02]  /*d570*/  FADD.FTZ R174, R246, R174 ;  /* 0x000000aef6ae7221 */ /* 0x000fe40000010000 */
[----:B------:R-:W-:Y:S02]  /*d580*/  FADD.FTZ R248, R206, R248 ;  /* 0x000000f8cef87221 */ /* 0x000fe40000010000 */
[----:B------:R-:W-:Y:S01]  /*d590*/  FADD.FTZ R174, R209, R174 ;  /* 0x000000aed1ae7221 */ /* 0x000fe20000010000 */
[----:B---3--:R-:W-:Y:S01]  /*d5a0*/  F2FP.PACK_AB R127, R192, R93 ;  /* 0x0000005dc07f723e */ /* 0x008fe200000000ff */
[----:B------:R-:W-:Y:S02]  /*d5b0*/  FADD.FTZ R210, R207, R210 ;  /* 0x000000d2cfd27221 */ /* 0x000fe40000010000 */
[----:B------:R-:W-:Y:S02]  /*d5c0*/  FADD.FTZ R174, R202, R174 ;  /* 0x000000aecaae7221 */ /* 0x000fe40000010000 */
[----:B------:R-:W-:Y:S02]  /*d5d0*/  FADD.FTZ R248, R203, R248 ;  /* 0x000000f8cbf87221 */ /* 0x000fe40000010000 */
[C---:B------:R-:W-:Y:S01]  /*d5e0*/  HMMA.16816.F32 R156, R124.reuse, R148, R8 ;  /* 0x000000947c9c723c */ /* 0x040fe20000001808 */
[----:B------:R-:W-:Y:S02]  /*d5f0*/  FADD.FTZ R174, R201, R174 ;  /* 0x000000aec9ae7221 */ /* 0x000fe40000010000 */
[----:B------:R-:W-:Y:S02]  /*d600*/  FADD.FTZ R210, R204, R210 ;  /* 0x000000d2ccd27221 */ /* 0x000fe40000010000 */
[----:B------:R-:W-:Y:S02]  /*d610*/  FADD.FTZ R248, R200, R248 ;  /* 0x000000f8c8f87221 */ /* 0x000fe40000010000 */
[----:B------:R-:W-:Y:S01]  /*d620*/  FADD.FTZ R8, R184, R135 ;  /* 0x00000087b8087221 */ /* 0x000fe20000010000 */
[-C--:B------:R-:W-:Y:S01]  /*d630*/  HMMA.16816.F32 R152, R124, R150.reuse, R12 ;  /* 0x000000967c98723c */ /* 0x080fe2000000180c */
[----:B------:R-:W-:Y:S03]  /*d640*/  FADD.FTZ R174, R194, R174 ;  /* 0x000000aec2ae7221 */ /* 0x000fe60000010000 */
[----:B------:R-:W-:Y:S02]  /*d650*/  FADD.FTZ R8, R191, R8 ;  /* 0x00000008bf087221 */ /* 0x000fe40000010000 */
[----:B------:R-:W-:Y:S02]  /*d660*/  FADD.FTZ R210, R84, R210 ;  /* 0x000000d254d27221 */ /* 0x000fe40000010000 */
[C---:B------:R-:W-:Y:S01]  /*d670*/  HMMA.16816.F32 R148, R128.reuse, R150, R16 ;  /* 0x000000968094723c */ /* 0x040fe20000001810 */
[----:B------:R-:W-:Y:S03]  /*d680*/  FADD.FTZ R8, R179, R8 ;  /* 0x00000008b3087221 */ /* 0x000fe60000010000 */
[----:B------:R-:W-:Y:S02]  /*d690*/  FADD.FTZ R248, R197, R248 ;  /* 0x000000f8c5f87221 */ /* 0x000fe40000010000 */
[----:B------:R-:W-:Y:S02]  /*d6a0*/  FADD.FTZ R8, R181, R8 ;  /* 0x00000008b5087221 */ /* 0x000fe40000010000 */
[-C--:B--2---:R-:W-:Y:S01]  /*d6b0*/  HMMA.16816.F32 R144, R128, R100.reuse, R20 ;  /* 0x000000648090723c */ /* 0x084fe20000001814 */
[----:B------:R-:W-:Y:S03]  /*d6c0*/  FADD.FTZ R174, R189, R174 ;  /* 0x000000aebdae7221 */ /* 0x000fe60000010000 */
[----:B------:R-:W-:Y:S02]  /*d6d0*/  FADD.FTZ R8, R177, R8 ;  /* 0x00000008b1087221 */ /* 0x000fe40000010000 */
[----:B------:R-:W-:Y:S02]  /*d6e0*/  FADD.FTZ R210, R85, R210 ;  /* 0x000000d255d27221 */ /* 0x000fe40000010000 */
[C---:B------:R-:W-:Y:S01]  /*d6f0*/  HMMA.16816.F32 R140, R124.reuse, R100, R24 ;  /* 0x000000647c8c723c */ /* 0x040fe20000001818 */
[----:B------:R-:W-:Y:S03]  /*d700*/  FADD.FTZ R8, R183, R8 ;  /* 0x00000008b7087221 */ /* 0x000fe60000010000 */
[----:B------:R-:W-:Y:S02]  /*d710*/  FADD.FTZ R248, R186, R248 ;  /* 0x000000f8baf87221 */ /* 0x000fe40000010000 */
[----:B------:R-:W-:Y:S02]  /*d720*/  FADD.FTZ R8, R245, R8 ;  /* 0x00000008f5087221 */ /* 0x000fe40000010000 */
        /* <DEDUP_REMOVED lines=13> */
[----:B------:R-:W-:Y:S04]  /*d800*/  FADD.FTZ R8, R92, R8 ;  /* 0x000000085c087221 */ /* 0x000fe80000010000 */
[----:B------:R-:W-:Y:S03]  /*d810*/  FADD.FTZ R8, R93, R8 ;  /* 0x000000085d087221 */ /* 0x000fe60000010000 */
[-C--:B------:R-:W-:Y:S01]  /*d820*/  HMMA.16816.F32 R132, R124, R114.reuse, R44 ;  /* 0x000000727c84723c */ /* 0x080fe2000000182c */
[----:B------:R-:W-:Y:S06]  /*d830*/  FADD.FTZ R239, R192, R8 ;  /* 0x00000008c0ef7221 */ /* 0x000fec0000010000 */
[----:B------:R-:W-:Y:S01]  /*d840*/  MOV R44, R72 ;  /* 0x00000048002c7202 */ /* 0x000fe20000000f00 */
[C---:B------:R-:W-:Y:S08]  /*d850*/  HMMA.16816.F32 R112, R128.reuse, R114, R48 ;  /* 0x000000728070723c */ /* 0x040ff00000001830 */
[-C--:B----4-:R-:W-:Y:S08]  /*d860*/  HMMA.16816.F32 R116, R128, R4.reuse, R52 ;  /* 0x000000048074723c */ /* 0x090ff00000001834 */
[C---:B------:R-:W-:Y:S08]  /*d870*/  HMMA.16816.F32 R120, R124.reuse, R4, R56 ;  /* 0x000000047c78723c */ /* 0x040ff00000001838 */
[-C--:B------:R-:W-:Y:S08]  /*d880*/  HMMA.16816.F32 R124, R124, R6.reuse, R60 ;  /* 0x000000067c7c723c */ /* 0x080ff0000000183c */
[----:B------:R-:W-:Y:S01]  /*d890*/  HMMA.16816.F32 R128, R128, R6, R64 ;  /* 0x000000068080723c */ /* 0x000fe20000001840 */
[----:B------:R-:W-:-:S07]  /*d8a0*/  @P0 BRA `(.L_x_189) ;  /* 0xffffa31000000947 */ /* 0x000fce000383ffff */
.L_x_170:
[----:B------:R-:W1:Y:S01]  /*d8b0*/  S2UR UR6, SR_CTAID.X ;  /* 0x00000000000679c3 */ /* 0x000e620000002500 */
[----:B------:R-:W-:Y:S01]  /*d8c0*/  ULDC.64 UR14, c[0x0][0x2c8] ;  /* 0x0000b200000e7ab9 */ /* 0x000fe20000000a00 */
[----:B------:R-:W-:Y:S01]  /*d8d0*/  PLOP3.LUT P0, PT, PT, PT, UP0, 0x40, 0x0 ;  /* 0x000000000000781c */ /* 0x000fe20003f0e808 */
[----:B------:R-:W-:-:S02]  /*d8e0*/  ULDC UR13, c[0x0][0x168] ;  /* 0x00005a00000d7ab9 */ /* 0x000fc40000000800 */
[----:B-1----:R-:W-:-:S04]  /*d8f0*/  ULEA UR6, UR6, 0x7f, 0x7 ;  /* 0x0000007f06067891 */ /* 0x002fc8000f8e383f */
[----:B------:R-:W-:Y:S02]  /*d900*/  UIMAD.WIDE.U32 UR16, UR6, UR14, URZ ;  /* 0x0000000e061072a5 */ /* 0x000fe4000f8e003f */
[----:B------:R-:W-:Y:S02]  /*d910*/  UIADD3 UR14, -UR13, 0x1, URZ ;  /* 0x000000010d0e7890 */ /* 0x000fe4000fffe13f */
[----:B------:R-:W-:Y:S02]  /*d920*/  @UP2 USHF.R.U32.HI UR6, URZ, UR15, UR17 ;  /* 0x0000000f3f062299 */ /* 0x000fe40008011611 */
[----:B------:R-:W-:Y:S02]  /*d930*/  ULDC UR13, c[0x0][0x1d0] ;  /* 0x00007400000d7ab9 */ /* 0x000fe40000000800 */
[----:B------:R-:W-:-:S04]  /*d940*/  UIMAD UR13, UR7, UR13, UR14 ;  /* 0x0000000d070d72a4 */ /* 0x000fc8000f8e020e */
[----:B------:R-:W-:-:S03]  /*d950*/  UIADD3 UR14, UR13, UR6, URZ ;  /* 0x000000060d0e7290 */ /* 0x000fc6000fffe03f */
[----:B------:R-:W-:Y:S02]  /*d960*/  ULDC UR13, c[0x0][0x324] ;  /* 0x0000c900000d7ab9 */ /* 0x000fe40000000800 */
[----:B------:R-:W-:Y:S01]  /*d970*/  UIADD3 UR13, UR14, -UR13, URZ ;  /* 0x8000000d0e0d7290 */ /* 0x000fe2000fffe03f */
[----:B------:R-:W-:Y:S05]  /*d980*/  @P0 BRA `(.L_x_190) ;  /* 0x0000016000000947 */ /* 0x000fea0003800000 */
        /* <DEDUP_REMOVED lines=12> */
.L_x_191:
[----:B------:R-:W-:Y:S02]  /*da50*/  ULDC UR6, c[0x0][0x32c] ;  /* 0x0000cb0000067ab9 */ /* 0x000fe40000000800 */
[----:B------:R-:W-:-:S03]  /*da60*/  UISETP.NE.AND UP3, UPT, UR6, 0x1, UPT ;  /* 0x000000010600788c */ /* 0x000fc6000bf65270 */
[----:B------:R-:W-:Y:S02]  /*da70*/  ULDC.64 UR6, c[0x0][0x330] ;  /* 0x0000cc0000067ab9 */ /* 0x000fe40000000a00 */
[----:B------:R-:W-:-:S07]  /*da80*/  UIMAD.WIDE.U32 UR16, UR14, UR6, URZ ;  /* 0x000000060e1072a5 */ /* 0x000fce000f8e003f */
[----:B------:R-:W-:Y:S02]  /*da90*/  @UP3 UMOV UR15, UR17 ;  /* 0x00000011000f3c82 */ /* 0x000fe40008000000 */
[----:B------:R-:W-:Y:S02]  /*daa0*/  @UP3 USHF.R.U32.HI UR14, URZ, UR7, UR15 ;  /* 0x000000073f0e3299 */ /* 0x000fe4000801160f */
.L_x_192:
[----:B------:R-:W-:Y:S02]  /*dab0*/  ULDC UR6, c[0x0][0x32c] ;  /* 0x0000cb0000067ab9 */ /* 0x000fe40000000800 */
[----:B------:R-:W-:-:S04]  /*dac0*/  UIMAD UR6, UR14, UR6, URZ ;  /* 0x000000060e0672a4 */ /* 0x000fc8000f8e023f */
[----:B------:R-:W-:-:S04]  /*dad0*/  UISETP.LT.AND UP3, UPT, UR13, UR6, UPT ;  /* 0x000000060d00728c */ /* 0x000fc8000bf61270 */
[----:B------:R-:W-:-:S04]  /*dae0*/  USEL UR13, UR13, UR6, !UP3 ;  /* 0x000000060d0d7287 */ /* 0x000fc8000d800000 */
.L_x_190:
[----:B------:R-:W-:-:S04]  /*daf0*/  UIADD3 UR13, UR13, 0x5f, URZ ;  /* 0x0000005f0d0d7890 */ /* 0x000fc8000fffe03f */
[----:B------:R-:W-:-:S04]  /*db00*/  UIMAD.WIDE UR6, UR13, 0x2aaaaaab, URZ ;  /* 0x2aaaaaab0d0678a5 */ /* 0x000fc8000f8e023f */
        /* <DEDUP_REMOVED lines=10> */
.L_x_196:
        /* <DEDUP_REMOVED lines=36> */
[----:B------:R-:W-:Y:S04]  /*ddf0*/  SHFL.IDX PT, R7, R20, 0x2, 0x181f ;  /* 0x00581f0014077f89 */ /* 0x000fe800000e0000 */
[----:B------:R-:W5:Y:S04]  /*de00*/  SHFL.IDX PT, R10, R0, 0x1, 0x181f ;  /* 0x00381f00000a7f89 */ /* 0x000f6800000e0000 */
[----:B------:R-:W1:Y:S04]  /*de10*/  SHFL.IDX PT, R5, R20, 0x3, 0x181f ;  /* 0x00781f0014057f89 */ /* 0x000e6800000e0000 */
[----:B------:R-:W-:Y:S04]  /*de20*/  SHFL.IDX PT, R8, R0, 0x2, 0x181f ;  /* 0x00581f0000087f89 */ /* 0x000fe800000e0000 */
[----:B------:R-:W1:Y:S04]  /*de30*/  SHFL.IDX PT, R3, R20, 0x4, 0x181f ;  /* 0x00981f0014037f89 */ /* 0x000e6800000e0000 */
[----:B------:R1:W-:Y:S04]  /*de40*/  SHFL.IDX PT, R2, R20, 0x5, 0x181f ;  /* 0x00b81f0014027f89 */ /* 0x0003e800000e0000 */
[----:B------:R-:W1:Y:S04]  /*de50*/  SHFL.IDX PT, R6, R0, 0x3, 0x181f ;  /* 0x00781f0000067f89 */ /* 0x000e6800000e0000 */
[----:B------:R-:W1:Y:S04]  /*de60*/  SHFL.IDX PT, R4, R0, 0x4, 0x181f ;  /* 0x00981f0000047f89 */ /* 0x000e6800000e0000 */
[----:B------:R-:W1:Y:S01]  /*de70*/  SHFL.IDX PT, R0, R0, 0x5, 0x181f ;  /* 0x00b81f0000007f89 */ /* 0x000e6200000e0000 */
[-C--:B--2---:R-:W-:Y:S05]  /*de80*/  IADD3 R14, P0, R11, R235.reuse, RZ ;  /* 0x000000eb0b0e7210 */ /* 0x084fea0007f1e0ff */
[--C-:B---3--:R-:W-:Y:S01]  /*de90*/  IMAD.X R15, R12, 0x1, R234.reuse, P0 ;  /* 0x000000010c0f7824 */ /* 0x108fe200000e06ea */
[-C--:B----4-:R-:W-:Y:S04]  /*dea0*/  IADD3 R12, P0, R9, R235.reuse, RZ ;  /* 0x000000eb090c7210 */ /* 0x090fe80007f1e0ff */
[----:B------:R2:W-:Y:S01]  /*deb0*/  LDGSTS.E.BYPASS.LTC128B.128 [R238], [R14.64], !P3 ;  /* 0x000000000eee7fae */ /* 0x0005e2000d901d74 */
[--C-:B-----5:R-:W-:Y:S01]  /*dec0*/  IMAD.X R13, R10, 0x1, R234.reuse, P0 ;  /* 0x000000010a0d7824 */ /* 0x120fe200000e06ea */
[-C--:B-1----:R-:W-:Y:S02]  /*ded0*/  IADD3 R10, P2, R5, R235.reuse, RZ ;  /* 0x000000eb050a7210 */ /* 0x082fe40007f5e0ff */
[-C--:B------:R-:W-:Y:S02]  /*dee0*/  IADD3 R20, P1, R3, R235.reuse, RZ ;  /* 0x000000eb03147210 */ /* 0x080fe40007f3e0ff */
[----:B------:R1:W-:Y:S01]  /*def0*/  LDGSTS.E.BYPASS.LTC128B.128 [R238+0x800], [R12.64], !P3 ;  /* 0x008000000cee7fae */ /* 0x0003e2000d901d74 */
[--C-:B------:R-:W-:Y:S01]  /*df00*/  IMAD.X R11, R6, 0x1, R234.reuse, P2 ;  /* 0x00000001060b7824 */ /* 0x100fe200010e06ea */
[-C--:B------:R-:W-:Y:S01]  /*df10*/  IADD3 R2, P0, R2, R235.reuse, RZ ;  /* 0x000000eb02027210 */ /* 0x080fe20007f1e0ff */
[----:B------:R-:W-:Y:S03]  /*df20*/  IMAD.X R21, R4, 0x1, R234, P1 ;  /* 0x0000000104157824 */ /* 0x000fe600008e06ea */
[-C--:B------:R-:W-:Y:S02]  /*df30*/  IADD3.X R3, R0, R234.reuse, RZ, P0, !PT ;  /* 0x000000ea00037210 */ /* 0x080fe400007fe4ff */
[----:B--2---:R-:W-:Y:S04]  /*df40*/  IADD3 R14, P5, R7, R235, RZ ;  /* 0x000000eb070e7210 */ /* 0x004fe80007fbe0ff */
[----:B------:R-:W-:Y:S05]  /*df50*/  IADD3.X R15, R8, R234, RZ, P5, !PT ;  /* 0x000000ea080f7210 */ /* 0x000fea0002ffe4ff */
[----:B------:R1:W-:Y:S04]  /*df60*/  LDGSTS.E.BYPASS.LTC128B.128 [R238+0x1000], [R14.64], !P3 ;  /* 0x010000000eee7fae */ /* 0x0003e8000d901d74 */
[----:B------:R1:W-:Y:S04]  /*df70*/  LDGSTS.E.BYPASS.LTC128B.128 [R238+0x1800], [R10.64], !P3 ;  /* 0x018000000aee7fae */ /* 0x0003e8000d901d74 */
[----:B------:R1:W-:Y:S04]  /*df80*/  LDGSTS.E.BYPASS.LTC128B.128 [R238+0x2000], [R20.64], !P3 ;  /* 0x0200000014ee7fae */ /* 0x0003e8000d901d74 */
[----:B------:R1:W-:Y:S02]  /*df90*/  LDGSTS.E.BYPASS.LTC128B.128 [R238+0x2800], [R2.64], !P3 ;  /* 0x0280000002ee7fae */ /* 0x0003e4000d901d74 */
.L_x_194:
        /* <DEDUP_REMOVED lines=175> */
.L_x_195:
[----:B------:R-:W-:Y:S01]  /*ea90*/  FMNMX.FTZ R169, R8, R165, !PT ;  /* 0x000000a508a97209 */ /* 0x000fe20007810000 */
[----:B-1----:R-:W-:Y:S01]  /*eaa0*/  LDSM.16.MT88.4 R172, [R225+0x100] ;  /* 0x00010000e1ac783b */ /* 0x002fe20000004200 */
[----:B------:R-:W-:Y:S02]  /*eab0*/  FMNMX.FTZ R3, R4, R167, !PT ;  /* 0x000000a704037209 */ /* 0x000fe40007810000 */
[----:B------:R-:W-:Y:S02]  /*eac0*/  FMNMX.FTZ R169, R9, R169, !PT ;  /* 0x000000a909a97209 */ /* 0x000fe40007810000 */
[----:B------:R-:W-:Y:S02]  /*ead0*/  FMNMX.FTZ R3, R5, R3, !PT ;  /* 0x0000000305037209 */ /* 0x000fe40007810000 */
[----:B------:R-:W-:Y:S01]  /*eae0*/  FMNMX.FTZ R169, R12, R169, !PT ;  /* 0x000000a90ca97209 */ /* 0x000fe20007810000 */
[----:B------:R-:W-:Y:S01]  /*eaf0*/  LDSM.16.MT88.4 R176, [R220+0x100] ;  /* 0x00010000dcb0783b */ /* 0x000fe20000004200 */
[----:B------:R-:W-:Y:S02]  /*eb00*/  FMNMX.FTZ R3, R16, R3, !PT ;  /* 0x0000000310037209 */ /* 0x000fe40007810000 */
[----:B------:R-:W-:Y:S02]  /*eb10*/  FMNMX.FTZ R169, R13, R169, !PT ;  /* 0x000000a90da97209 */ /* 0x000fe40007810000 */
        /* <DEDUP_REMOVED lines=82> */
[----:B------:R-:W-:Y:S01]  /*f040*/  SHFL.BFLY PT, R171, R3, 0x2, 0x1f ;  /* 0x0c401f0003ab7f89 */ /* 0x000fe200000e0000 */
[----:B------:R-:W-:Y:S02]  /*f050*/  ISETP.GT.AND P0, PT, R243, UR6, PT ;  /* 0x00000006f3007c0c */ /* 0x000fe4000bf04270 */
[----:B------:R-:W-:Y:S02]  /*f060*/  FMNMX.FTZ R2, R99, R2, !PT ;  /* 0x0000000263027209 */ /* 0x000fe40007810000 */
[----:B------:R-:W-:Y:S03]  /*f070*/  IADD3 R243, R243, -0x1, RZ ;  /* 0xfffffffff3f37810 */ /* 0x000fe60007ffe0ff */
[----:B------:R-:W-:Y:S08]  /*f080*/  SHFL.BFLY PT, R168, R169, 0x2, 0x1f ;  /* 0x0c401f00a9a87f89 */ /* 0x000ff000000e0000 */
[----:B------:R-:W1:Y:S02]  /*f090*/  SHFL.BFLY PT, R170, R2, 0x2, 0x1f ;  /* 0x0c401f0002aa7f89 */ /* 0x000e6400000e0000 */
[----:B-1----:R-:W-:Y:S02]  /*f0a0*/  FMNMX.FTZ R170, R2, R170, !PT ;  /* 0x000000aa02aa7209 */ /* 0x002fe40007810000 */
[----:B------:R-:W-:Y:S02]  /*f0b0*/  FMNMX.FTZ R171, R3, R171, !PT ;  /* 0x000000ab03ab7209 */ /* 0x000fe40007810000 */
[----:B------:R-:W-:Y:S02]  /*f0c0*/  FMNMX.FTZ R168, R169, R168, !PT ;  /* 0x000000a8a9a87209 */ /* 0x000fe40007810000 */
[----:B------:R-:W1:Y:S01]  /*f0d0*/  SHFL.BFLY PT, R2, R170, 0x1, 0x1f ;  /* 0x0c201f00aa027f89 */ /* 0x000e6200000e0000 */
[----:B------:R-:W-:Y:S04]  /*f0e0*/  FMNMX.FTZ R169, R75, R0, !PT ;  /* 0x000000004ba97209 */ /* 0x000fe80007810000 */
[----:B------:R-:W-:Y:S03]  /*f0f0*/  FMNMX.FTZ R169, R78, R169, !PT ;  /* 0x000000a94ea97209 */ /* 0x000fe60007810000 */
[----:B------:R-:W2:Y:S01]  /*f100*/  SHFL.BFLY PT, R3, R171, 0x1, 0x1f ;  /* 0x0c201f00ab037f89 */ /* 0x000ea200000e0000 */
[----:B------:R-:W-:Y:S04]  /*f110*/  FMNMX.FTZ R169, R79, R169, !PT ;  /* 0x000000a94fa97209 */ /* 0x000fe80007810000 */
[----:B------:R-:W-:Y:S03]  /*f120*/  FMNMX.FTZ R169, R90, R169, !PT ;  /* 0x000000a95aa97209 */ /* 0x000fe60007810000 */
[----:B------:R-:W3:Y:S01]  /*f130*/  SHFL.BFLY PT, R0, R168, 0x1, 0x1f ;  /* 0x0c201f00a8007f89 */ /* 0x000ee200000e0000 */
[----:B------:R-:W-:Y:S04]  /*f140*/  FMNMX.FTZ R169, R91, R169, !PT ;  /* 0x000000a95ba97209 */ /* 0x000fe80007810000 */
[----:B------:R-:W-:Y:S02]  /*f150*/  FMNMX.FTZ R169, R94, R169, !PT ;  /* 0x000000a95ea97209 */ /* 0x000fe40007810000 */
[----:B-1----:R-:W-:Y:S02]  /*f160*/  FMNMX.FTZ R2, R170, R2, !PT ;  /* 0x00000002aa027209 */ /* 0x002fe40007810000 */
[----:B------:R-:W-:Y:S03]  /*f170*/  FMNMX.FTZ R169, R95, R169, !PT ;  /* 0x000000a95fa97209 */ /* 0x000fe60007810000 */
[C---:B------:R-:W-:Y:S02]  /*f180*/  FMUL.FTZ R202, R2.reuse, c[0x0][0x2d0] ;  /* 0x0000b40002ca7a20 */ /* 0x040fe40000410000 */
[----:B------:R-:W-:Y:S01]  /*f190*/  FADD.FTZ R166, -R2, R166 ;  /* 0x000000a602a67221 */ /* 0x000fe20000010100 */
[----:B--2---:R-:W-:Y:S01]  /*f1a0*/  FMNMX.FTZ R3, R171, R3, !PT ;  /* 0x00000003ab037209 */ /* 0x004fe20007810000 */
[--C-:B------:R-:W-:Y:S02]  /*f1b0*/  FFMA.FTZ R211, R50, c[0x0][0x2d0], -R202.reuse ;  /* 0x0000b40032d37a23 */ /* 0x100fe400000108ca */
[--C-:B------:R-:W-:Y:S02]  /*f1c0*/  FFMA.FTZ R244, R51, c[0x0][0x2d0], -R202.reuse ;  /* 0x0000b40033f47a23 */ /* 0x100fe400000108ca */
[--C-:B------:R-:W-:Y:S02]  /*f1d0*/  FFMA.FTZ R55, R55, c[0x0][0x2d0], -R202.reuse ;  /* 0x0000b40037377a23 */ /* 0x100fe400000108ca */
[----:B------:R-:W-:Y:S01]  /*f1e0*/  MUFU.EX2 R211, R211 ;  /* 0x000000d300d37308 */ /* 0x000fe20000000800 */
[----:B------:R-:W-:Y:S01]  /*f1f0*/  FMUL.FTZ R203, R3, c[0x0][0x2d0] ;  /* 0x0000b40003cb7a20 */ /* 0x000fe20000410000 */
[----:B---3--:R-:W-:Y:S01]  /*f200*/  FMNMX.FTZ R0, R168, R0, !PT ;  /* 0x00000000a8007209 */ /* 0x008fe20007810000 */
[--C-:B------:R-:W-:Y:S01]  /*f210*/  FFMA.FTZ R182, R18, c[0x0][0x2d0], -R202.reuse ;  /* 0x0000b40012b67a23 */ /* 0x100fe200000108ca */
[----:B------:R-:W1:Y:S01]  /*f220*/  SHFL.BFLY PT, R168, R169, 0x2, 0x1f ;  /* 0x0c401f00a9a87f89 */ /* 0x000e6200000e0000 */
[--C-:B------:R-:W-:Y:S02]  /*f230*/  FFMA.FTZ R209, R48, c[0x0][0x2d0], -R203.reuse ;  /* 0x0000b40030d17a23 */ /* 0x100fe400000108cb */
[--C-:B------:R-:W-:Y:S02]  /*f240*/  FFMA.FTZ R210, R49, c[0x0][0x2d0], -R203.reuse ;  /* 0x0000b40031d27a23 */ /* 0x100fe400000108cb */
[--C-:B------:R-:W-:Y:S01]  /*f250*/  FFMA.FTZ R52, R52, c[0x0][0x2d0], -R203.reuse ;  /* 0x0000b40034347a23 */ /* 0x100fe200000108cb */
[----:B------:R-:W-:Y:S01]  /*f260*/  MUFU.EX2 R182, R182 ;  /* 0x000000b600b67308 */ /* 0x000fe20000000800 */
[--C-:B------:R-:W-:Y:S01]  /*f270*/  FFMA.FTZ R53, R53, c[0x0][0x2d0], -R203.reuse ;  /* 0x0000b40035357a23 */ /* 0x100fe200000108cb */
[----:B------:R-:W-:Y:S01]  /*f280*/  LDSM.16.MT88.4 R48, [R219+0x900] ;  /* 0x00090000db30783b */ /* 0x000fe20000004200 */
[--C-:B------:R-:W-:Y:S02]  /*f290*/  FFMA.FTZ R171, R16, c[0x0][0x2d0], -R203.reuse ;  /* 0x0000b40010ab7a23 */ /* 0x100fe400000108cb */
[----:B------:R-:W-:Y:S02]  /*f2a0*/  FFMA.FTZ R180, R17, c[0x0][0x2d0], -R203 ;  /* 0x0000b40011b47a23 */ /* 0x000fe400000108cb */
[----:B------:R-:W-:Y:S02]  /*f2b0*/  FMUL.FTZ R201, R0, c[0x0][0x2d0] ;  /* 0x0000b40000c97a20 */ /* 0x000fe40000410000 */
[--C-:B------:R-:W-:Y:S01]  /*f2c0*/  FFMA.FTZ R35, R35, c[0x0][0x2d0], -R202.reuse ;  /* 0x0000b40023237a23 */ /* 0x100fe200000108ca */
[----:B------:R-:W-:Y:S01]  /*f2d0*/  MUFU.EX2 R171, R171 ;  /* 0x000000ab00ab7308 */ /* 0x000fe20000000800 */
[--C-:B------:R-:W-:Y:S02]  /*f2e0*/  FFMA.FTZ R249, R44, c[0x0][0x2d0], -R201.reuse ;  /* 0x0000b4002cf97a23 */ /* 0x100fe400000108c9 */
[--C-:B------:R-:W-:Y:S02]  /*f2f0*/  FFMA.FTZ R250, R45, c[0x0][0x2d0], -R201.reuse ;  /* 0x0000b4002dfa7a23 */ /* 0x100fe400000108c9 */
[----:B------:R-:W-:Y:S02]  /*f300*/  FFMA.FTZ R57, R57, c[0x0][0x2d0], -R201 ;  /* 0x0000b40039397a23 */ /* 0x000fe400000108c9 */
[--C-:B------:R-:W-:Y:S01]  /*f310*/  FFMA.FTZ R193, R20, c[0x0][0x2d0], -R203.reuse ;  /* 0x0000b40014c17a23 */ /* 0x100fe200000108cb */
[----:B-1----:R-:W-:Y:S01]  /*f320*/  FMNMX.FTZ R169, R169, R168, !PT ;  /* 0x000000a8a9a97209 */ /* 0x002fe20007810000 */
[--C-:B------:R-:W-:Y:S01]  /*f330*/  FFMA.FTZ R194, R21, c[0x0][0x2d0], -R203.reuse ;  /* 0x0000b40015c27a23 */ /* 0x100fe200000108cb */
[----:B------:R-:W-:Y:S01]  /*f340*/  MUFU.EX2 R180, R180 ;  /* 0x000000b400b47308 */ /* 0x000fe20000000800 */
[--C-:B------:R-:W-:Y:S02]  /*f350*/  FFMA.FTZ R195, R22, c[0x0][0x2d0], -R202.reuse ;  /* 0x0000b40016c37a23 */ /* 0x100fe400000108ca */
[--C-:B------:R-:W-:Y:S01]  /*f360*/  FFMA.FTZ R196, R23, c[0x0][0x2d0], -R202.reuse ;  /* 0x0000b40017c47a23 */ /* 0x100fe200000108ca */
[----:B------:R-:W1:Y:S01]  /*f370*/  SHFL.BFLY PT, R168, R169, 0x1, 0x1f ;  /* 0x0c201f00a9a87f89 */ /* 0x000e6200000e0000 */
[----:B------:R-:W-:Y:S02]  /*f380*/  FFMA.FTZ R198, R33, c[0x0][0x2d0], -R203 ;  /* 0x0000b40021c67a23 */ /* 0x000fe400000108cb */
[--C-:B------:R-:W-:Y:S02]  /*f390*/  FFMA.FTZ R199, R34, c[0x0][0x2d0], -R202.reuse ;  /* 0x0000b40022c77a23 */ /* 0x100fe400000108ca */
[----:B------:R-:W-:Y:S01]  /*f3a0*/  FMUL.FTZ R166, R166, c[0x0][0x2d0] ;  /* 0x0000b400a6a67a20 */ /* 0x000fe20000410000 */
[----:B------:R-:W-:Y:S01]  /*f3b0*/  MUFU.EX2 R193, R193 ;  /* 0x000000c100c17308 */ /* 0x000fe20000000800 */
[--C-:B------:R-:W-:Y:S02]  /*f3c0*/  FFMA.FTZ R186, R12, c[0x0][0x2d0], -R201.reuse ;  /* 0x0000b4000cba7a23 */ /* 0x100fe400000108c9 */
[----:B------:R-:W-:Y:S02]  /*f3d0*/  FFMA.FTZ R187, R13, c[0x0][0x2d0], -R201 ;  /* 0x0000b4000dbb7a23 */ /* 0x000fe400000108c9 */
[--C-:B------:R-:W-:Y:S02]  /*f3e0*/  FFMA.FTZ R197, R32, c[0x0][0x2d0], -R203.reuse ;  /* 0x0000b40020c57a23 */ /* 0x100fe400000108cb */
[--C-:B------:R-:W-:Y:S02]  /*f3f0*/  FFMA.FTZ R205, R36, c[0x0][0x2d0], -R203.reuse ;  /* 0x0000b40024cd7a23 */ /* 0x100fe400000108cb */
[----:B------:R-:W-:Y:S01]  /*f400*/  FFMA.FTZ R206, R37, c[0x0][0x2d0], -R203 ;  /* 0x0000b40025ce7a23 */ /* 0x000fe200000108cb */
[----:B------:R-:W2:Y:S01]  /*f410*/  MUFU.EX2 R166, R166 ;  /* 0x000000a600a67308 */ /* 0x000ea20000000800 */
[--C-:B------:R-:W-:Y:S02]  /*f420*/  FFMA.FTZ R207, R38, c[0x0][0x2d0], -R202.reuse ;  /* 0x0000b40026cf7a23 */ /* 0x100fe400000108ca */
[--C-:B------:R-:W-:Y:S02]  /*f430*/  FFMA.FTZ R208, R39, c[0x0][0x2d0], -R202.reuse ;  /* 0x0000b40027d07a23 */ /* 0x100fe400000108ca */
[--C-:B------:R-:W-:Y:S02]  /*f440*/  FFMA.FTZ R245, R40, c[0x0][0x2d0], -R201.reuse ;  /* 0x0000b40028f57a23 */ /* 0x100fe400000108c9 */
[----:B------:R-:W-:Y:S01]  /*f450*/  FFMA.FTZ R246, R41, c[0x0][0x2d0], -R201 ;  /* 0x0000b40029f67a23 */ /* 0x000fe200000108c9 */
[----:B-1----:R-:W-:Y:S01]  /*f460*/  FMNMX.FTZ R168, R169, R168, !PT ;  /* 0x000000a8a9a87209 */ /* 0x002fe20007810000 */
[----:B------:R-:W-:Y:S01]  /*f470*/  FFMA.FTZ R169, R19, c[0x0][0x2d0], -R202 ;  /* 0x0000b40013a97a23 */ /* 0x000fe200000108ca */
[----:B------:R-:W-:Y:S01]  /*f480*/  MUFU.EX2 R186, R186 ;  /* 0x000000ba00ba7308 */ /* 0x000fe20000000800 */
[----:B------:R-:W-:Y:S02]  /*f490*/  FADD.FTZ R167, -R3, R167 ;  /* 0x000000a703a77221 */ /* 0x000fe40000010100 */
[----:B------:R-:W-:Y:S02]  /*f4a0*/  FMUL.FTZ R200, R168, c[0x0][0x2d0] ;  /* 0x0000b400a8c87a20 */ /* 0x000fe40000410000 */
[----:B------:R-:W-:Y:S02]  /*f4b0*/  FMUL.FTZ R167, R167, c[0x0][0x2d0] ;  /* 0x0000b400a7a77a20 */ /* 0x000fe40000410000 */
[--C-:B------:R-:W-:Y:S02]  /*f4c0*/  FFMA.FTZ R251, R46, c[0x0][0x2d0], -R200.reuse ;  /* 0x0000b4002efb7a23 */ /* 0x100fe400000108c8 */
[--C-:B------:R-:W-:Y:S01]  /*f4d0*/  FFMA.FTZ R252, R47, c[0x0][0x2d0], -R200.reuse ;  /* 0x0000b4002ffc7a23 */ /* 0x100fe200000108c8 */
[----:B------:R-:W-:Y:S01]  /*f4e0*/  MUFU.EX2 R169, R169 ;  /* 0x000000a900a97308 */ /* 0x000fe20000000800 */
[----:B------:R-:W-:Y:S01]  /*f4f0*/  LDSM.16.MT88.4 R44, [R225+0x1100] ;  /* 0x00110000e12c783b */ /* 0x000fe20000004200 */
[--C-:B------:R-:W-:Y:S02]  /*f500*/  FFMA.FTZ R59, R59, c[0x0][0x2d0], -R200.reuse ;  /* 0x0000b4003b3b7a23 */ /* 0x100fe400000108c8 */
[C---:B--2---:R-:W-:Y:S02]  /*f510*/  FMUL.FTZ R18, R166.reuse, R150 ;  /* 0x00000096a6127220 */ /* 0x044fe40000410000 */
[C---:B------:R-:W-:Y:S02]  /*f520*/  FMUL.FTZ R19, R166.reuse, R151 ;  /* 0x00000097a6137220 */ /* 0x040fe40000410000 */
[C---:B------:R-:W-:Y:S02]  /*f530*/  FMUL.FTZ R22, R166.reuse, R146 ;  /* 0x00000092a6167220 */ /* 0x040fe40000410000 */
[----:B------:R-:W1:Y:S01]  /*f540*/  MUFU.EX2 R167, R167 ;  /* 0x000000a700a77308 */ /* 0x000e620000000800 */
[C---:B------:R-:W-:Y:S02]  /*f550*/  FMUL.FTZ R23, R166.reuse, R147 ;  /* 0x00000093a6177220 */ /* 0x040fe40000410000 */
[--C-:B------:R-:W-:Y:S02]  /*f560*/  FFMA.FTZ R204, R31, c[0x0][0x2d0], -R200.reuse ;  /* 0x0000b4001fcc7a23 */ /* 0x100fe400000108c8 */
[C---:B------:R-:W-:Y:S02]  /*f570*/  FMUL.FTZ R38, R166.reuse, R130 ;  /* 0x00000082a6267220 */ /* 0x040fe40000410000 */
[----:B------:R-:W-:Y:S02]  /*f580*/  FMUL.FTZ R39, R166, R131 ;  /* 0x00000083a6277220 */ /* 0x000fe40000410000 */
[--C-:B------:R-:W-:Y:S01]  /*f590*/  FFMA.FTZ R190, R14, c[0x0][0x2d0], -R200.reuse ;  /* 0x0000b4000ebe7a23 */ /* 0x100fe200000108c8 */
[----:B------:R-:W-:Y:S01]  /*f5a0*/  MUFU.EX2 R187, R187 ;  /* 0x000000bb00bb7308 */ /* 0x000fe20000000800 */
[C---:B------:R-:W-:Y:S02]  /*f5b0*/  FMUL.FTZ R102, R166.reuse, R102 ;  /* 0x00000066a6667220 */ /* 0x040fe40000410000 */
[C---:B------:R-:W-:Y:S02]  /*f5c0*/  FMUL.FTZ R103, R166.reuse, R103 ;  /* 0x00000067a6677220 */ /* 0x040fe40000410000 */
[C---:B------:R-:W-:Y:S02]  /*f5d0*/  FMUL.FTZ R106, R166.reuse, R106 ;  /* 0x0000006aa66a7220 */ /* 0x040fe40000410000 */
[C---:B------:R-:W-:Y:S02]  /*f5e0*/  FMUL.FTZ R107, R166.reuse, R107 ;  /* 0x0000006ba66b7220 */ /* 0x040fe40000410000 */
[C---:B------:R-:W-:Y:S01]  /*f5f0*/  FMUL.FTZ R114, R166.reuse, R114 ;  /* 0x00000072a6727220 */ /* 0x040fe20000410000 */
[----:B------:R-:W-:Y:S01]  /*f600*/  MUFU.EX2 R190, R190 ;  /* 0x000000be00be7308 */ /* 0x000fe20000000800 */
[C---:B------:R-:W-:Y:S02]  /*f610*/  FMUL.FTZ R115, R166.reuse, R115 ;  /* 0x00000073a6737220 */ /* 0x040fe40000410000 */
[----:B------:R-:W-:Y:S02]  /*f620*/  FMUL.FTZ R118, R166, R118 ;  /* 0x00000076a6767220 */ /* 0x000fe40000410000 */
[C---:B-1----:R-:W-:Y:S02]  /*f630*/  FMUL.FTZ R16, R167.reuse, R148 ;  /* 0x00000094a7107220 */ /* 0x042fe40000410000 */
[C---:B------:R-:W-:Y:S02]  /*f640*/  FMUL.FTZ R17, R167.reuse, R149 ;  /* 0x00000095a7117220 */ /* 0x040fe40000410000 */
[----:B------:R-:W-:Y:S01]  /*f650*/  LDSM.16.MT88.4 R148, [R225+0x2900] ;  /* 0x00290000e194783b */ /* 0x000fe20000004200 */
[----:B------:R-:W1:Y:S01]  /*f660*/  MUFU.EX2 R194, R194 ;  /* 0x000000c200c27308 */ /* 0x000e620000000800 */
[C---:B------:R-:W-:Y:S02]  /*f670*/  FMUL.FTZ R20, R167.reuse, R144 ;  /* 0x00000090a7147220 */ /* 0x040fe40000410000 */
[C---:B------:R-:W-:Y:S02]  /*f680*/  FMUL.FTZ R21, R167.reuse, R145 ;  /* 0x00000091a7157220 */ /* 0x040fe40000410000 */
[C---:B------:R-:W-:Y:S02]  /*f690*/  FMUL.FTZ R36, R167.reuse, R128 ;  /* 0x00000080a7247220 */ /* 0x040fe40000410000 */
[----:B------:R-:W2:Y:S01]  /*f6a0*/  LDSM.16.MT88.4 R144, [R219+0x100] ;  /* 0x00010000db90783b */ /* 0x000ea20000004200 */
[C---:B------:R-:W-:Y:S02]  /*f6b0*/  FMUL.FTZ R37, R167.reuse, R129 ;  /* 0x00000081a7257220 */ /* 0x040fe40000410000 */
[----:B------:R-:W-:Y:S01]  /*f6c0*/  MUFU.EX2 R195, R195 ;  /* 0x000000c300c37308 */ /* 0x000fe20000000800 */
[C---:B------:R-:W-:Y:S02]  /*f6d0*/  FMUL.FTZ R100, R167.reuse, R100 ;  /* 0x00000064a7647220 */ /* 0x040fe40000410000 */
[C---:B------:R-:W-:Y:S02]  /*f6e0*/  FMUL.FTZ R101, R167.reuse, R101 ;  /* 0x00000065a7657220 */ /* 0x040fe40000410000 */
[C---:B------:R-:W-:Y:S02]  /*f6f0*/  FMUL.FTZ R104, R167.reuse, R104 ;  /* 0x00000068a7687220 */ /* 0x040fe40000410000 */
[C---:B------:R-:W-:Y:S02]  /*f700*/  FMUL.FTZ R105, R167.reuse, R105 ;  /* 0x00000069a7697220 */ /* 0x040fe40000410000 */
[C---:B------:R-:W-:Y:S01]  /*f710*/  FMUL.FTZ R112, R167.reuse, R112 ;  /* 0x00000070a7707220 */ /* 0x040fe20000410000 */
[----:B------:R-:W3:Y:S01]  /*f720*/  MUFU.EX2 R196, R196 ;  /* 0x000000c400c47308 */ /* 0x000ee20000000800 */
[C---:B------:R-:W-:Y:S02]  /*f730*/  FMUL.FTZ R113, R167.reuse, R113 ;  /* 0x00000071a7717220 */ /* 0x040fe40000410000 */
[C---:B------:R-:W-:Y:S01]  /*f740*/  FMUL.FTZ R116, R167.reuse, R116 ;  /* 0x00000074a7747220 */ /* 0x040fe20000410000 */
[----:B-1----:R-:W-:Y:S01]  /*f750*/  F2FP.PACK_AB R128, R194, R193 ;  /* 0x000000c1c280723e */ /* 0x002fe200000000ff */
[----:B------:R-:W-:Y:S02]  /*f760*/  FMUL.FTZ R117, R167, R117 ;  /* 0x00000075a7757220 */ /* 0x000fe40000410000 */
[----:B------:R-:W-:Y:S02]  /*f770*/  FMUL.FTZ R119, R166, R119 ;  /* 0x00000077a6777220 */ /* 0x000fe40000410000 */
[--C-:B------:R-:W-:Y:S01]  /*f780*/  FFMA.FTZ R247, R42, c[0x0][0x2d0], -R200.reuse ;  /* 0x0000b4002af77a23 */ /* 0x100fe200000108c8 */
[----:B------:R-:W-:Y:S01]  /*f790*/  MUFU.EX2 R197, R197 ;  /* 0x000000c500c57308 */ /* 0x000fe20000000800 */
[----:B------:R-:W-:Y:S02]  /*f7a0*/  FFMA.FTZ R248, R43, c[0x0][0x2d0], -R200 ;  /* 0x0000b4002bf87a23 */ /* 0x000fe400000108c8 */
[--C-:B------:R-:W-:Y:S02]  /*f7b0*/  FFMA.FTZ R183, R4, c[0x0][0x2d0], -R203.reuse ;  /* 0x0000b40004b77a23 */ /* 0x100fe400000108cb */
[----:B------:R-:W-:Y:S02]  /*f7c0*/  FMUL.FTZ R4, R167, R160 ;  /* 0x000000a0a7047220 */ /* 0x000fe40000410000 */
[----:B------:R-:W-:Y:S02]  /*f7d0*/  FFMA.FTZ R170, R5, c[0x0][0x2d0], -R203 ;  /* 0x0000b40005aa7a23 */ /* 0x000fe400000108cb */
[----:B------:R-:W-:Y:S01]  /*f7e0*/  FMUL.FTZ R5, R167, R161 ;  /* 0x000000a1a7057220 */ /* 0x000fe20000410000 */
[----:B------:R-:W-:Y:S01]  /*f7f0*/  MUFU.EX2 R183, R183 ;  /* 0x000000b700b77308 */ /* 0x000fe20000000800 */
[--C-:B------:R-:W-:Y:S02]  /*f800*/  FFMA.FTZ R184, R6, c[0x0][0x2d0], -R202.reuse ;  /* 0x0000b40006b87a23 */ /* 0x100fe400000108ca */
[----:B------:R-:W-:Y:S01]  /*f810*/  FMUL.FTZ R6, R166, R162 ;  /* 0x000000a2a6067220 */ /* 0x000fe20000410000 */
[----:B---3--:R-:W-:Y:S01]  /*f820*/  F2FP.PACK_AB R129, R196, R195 ;  /* 0x000000c3c481723e */ /* 0x008fe200000000ff */
[----:B------:R-:W-:Y:S01]  /*f830*/  FFMA.FTZ R181, R7, c[0x0][0x2d0], -R202 ;  /* 0x0000b40007b57a23 */ /* 0x000fe200000108ca */
[----:B------:R-:W-:Y:S01]  /*f840*/  F2FP.PACK_AB R162, R180, R171 ;  /* 0x000000abb4a2723e */ /* 0x000fe200000000ff */
[----:B------:R-:W-:Y:S01]  /*f850*/  FMUL.FTZ R7, R166, R163 ;  /* 0x000000a3a6077220 */ /* 0x000fe20000410000 */
[----:B------:R-:W-:Y:S01]  /*f860*/  F2FP.PACK_AB R163, R169, R182 ;  /* 0x000000b6a9a3723e */ /* 0x000fe200000000ff */
[----:B------:R-:W-:Y:S01]  /*f870*/  FADD.FTZ R165, -R0, R165 ;  /* 0x000000a500a57221 */ /* 0x000fe20000010100 */
[----:B------:R-:W1:Y:S01]  /*f880*/  MUFU.EX2 R170, R170 ;  /* 0x000000aa00aa7308 */ /* 0x000e620000000800 */
[----:B------:R-:W-:Y:S02]  /*f890*/  FADD.FTZ R164, -R168, R164 ;  /* 0x000000a4a8a47221 */ /* 0x000fe40000010100 */
[----:B------:R-:W-:Y:S02]  /*f8a0*/  FMUL.FTZ R165, R165, c[0x0][0x2d0] ;  /* 0x0000b400a5a57a20 */ /* 0x000fe40000410000 */
[----:B------:R-:W-:Y:S02]  /*f8b0*/  FMUL.FTZ R164, R164, c[0x0][0x2d0] ;  /* 0x0000b400a4a47a20 */ /* 0x000fe40000410000 */
[--C-:B------:R-:W-:Y:S02]  /*f8c0*/  FFMA.FTZ R188, R8, c[0x0][0x2d0], -R201.reuse ;  /* 0x0000b40008bc7a23 */ /* 0x100fe400000108c9 */
[----:B------:R-:W-:Y:S01]  /*f8d0*/  FFMA.FTZ R185, R9, c[0x0][0x2d0], -R201 ;  /* 0x0000b40009b97a23 */ /* 0x000fe200000108c9 */
[----:B------:R-:W-:Y:S01]  /*f8e0*/  MUFU.EX2 R184, R184 ;  /* 0x000000b800b87308 */ /* 0x000fe20000000800 */
[--C-:B------:R-:W-:Y:S02]  /*f8f0*/  FFMA.FTZ R192, R10, c[0x0][0x2d0], -R200.reuse ;  /* 0x0000b4000ac07a23 */ /* 0x100fe400000108c8 */
[--C-:B------:R-:W-:Y:S02]  /*f900*/  FFMA.FTZ R189, R11, c[0x0][0x2d0], -R200.reuse ;  /* 0x0000b4000bbd7a23 */ /* 0x100fe400000108c8 */
[----:B------:R-:W-:Y:S02]  /*f910*/  FFMA.FTZ R191, R15, c[0x0][0x2d0], -R200 ;  /* 0x0000b4000fbf7a23 */ /* 0x000fe400000108c8 */
[--C-:B------:R-:W-:Y:S02]  /*f920*/  FFMA.FTZ R64, R64, c[0x0][0x2d0], -R203.reuse ;  /* 0x0000b40040407a23 */ /* 0x100fe400000108cb */
[----:B------:R-:W-:Y:S01]  /*f930*/  FFMA.FTZ R65, R65, c[0x0][0x2d0], -R203 ;  /* 0x0000b40041417a23 */ /* 0x000fe200000108cb */
[----:B------:R-:W3:Y:S01]  /*f940*/  MUFU.EX2 R181, R181 ;  /* 0x000000b500b57308 */ /* 0x000ee20000000800 */
[--C-:B------:R-:W-:Y:S02]  /*f950*/  FFMA.FTZ R66, R66, c[0x0][0x2d0], -R202.reuse ;  /* 0x0000b40042427a23 */ /* 0x100fe400000108ca */
[----:B------:R-:W-:Y:S01]  /*f960*/  FFMA.FTZ R67, R67, c[0x0][0x2d0], -R202 ;  /* 0x0000b40043437a23 */ /* 0x000fe200000108ca */
[----:B-1----:R-:W-:Y:S01]  /*f970*/  F2FP.PACK_AB R160, R170, R183 ;  /* 0x000000b7aaa0723e */ /* 0x002fe200000000ff */
[--C-:B------:R-:W-:Y:S02]  /*f980*/  FFMA.FTZ R60, R60, c[0x0][0x2d0], -R201.reuse ;  /* 0x0000b4003c3c7a23 */ /* 0x100fe400000108c9 */
[----:B------:R-:W-:Y:S02]  /*f990*/  FFMA.FTZ R61, R61, c[0x0][0x2d0], -R201 ;  /* 0x0000b4003d3d7a23 */ /* 0x000fe400000108c9 */
[--C-:B------:R-:W-:Y:S01]  /*f9a0*/  FFMA.FTZ R62, R62, c[0x0][0x2d0], -R200.reuse ;  /* 0x0000b4003e3e7a23 */ /* 0x100fe200000108c8 */
[----:B------:R-:W1:Y:S01]  /*f9b0*/  MUFU.EX2 R165, R165 ;  /* 0x000000a500a57308 */ /* 0x000e620000000800 */
[----:B------:R-:W-:Y:S02]  /*f9c0*/  FFMA.FTZ R63, R63, c[0x0][0x2d0], -R200 ;  /* 0x0000b4003f3f7a23 */ /* 0x000fe400000108c8 */
[--C-:B------:R-:W-:Y:S02]  /*f9d0*/  FFMA.FTZ R68, R68, c[0x0][0x2d0], -R203.reuse ;  /* 0x0000b40044447a23 */ /* 0x100fe400000108cb */
[--C-:B------:R-:W-:Y:S02]  /*f9e0*/  FFMA.FTZ R69, R69, c[0x0][0x2d0], -R203.reuse ;  /* 0x0000b40045457a23 */ /* 0x100fe400000108cb */
[--C-:B------:R-:W-:Y:S02]  /*f9f0*/  FFMA.FTZ R70, R70, c[0x0][0x2d0], -R202.reuse ;  /* 0x0000b40046467a23 */ /* 0x100fe400000108ca */
[--C-:B------:R-:W-:Y:S01]  /*fa00*/  FFMA.FTZ R71, R71, c[0x0][0x2d0], -R202.reuse ;  /* 0x0000b40047477a23 */ /* 0x100fe200000108ca */
[----:B------:R-:W4:Y:S01]  /*fa10*/  MUFU.EX2 R164, R164 ;  /* 0x000000a400a47308 */ /* 0x000f220000000800 */
[--C-:B------:R-:W-:Y:S02]  /*fa20*/  FFMA.FTZ R80, R80, c[0x0][0x2d0], -R203.reuse ;  /* 0x0000b40050507a23 */ /* 0x100fe400000108cb */
[----:B------:R-:W-:Y:S01]  /*fa30*/  FFMA.FTZ R81, R81, c[0x0][0x2d0], -R203 ;  /* 0x0000b40051517a23 */ /* 0x000fe200000108cb */
[----:B---3--:R-:W-:Y:S01]  /*fa40*/  F2FP.PACK_AB R161, R181, R184 ;  /* 0x000000b8b5a1723e */ /* 0x008fe200000000ff */
[--C-:B------:R-:W-:Y:S02]  /*fa50*/  FFMA.FTZ R82, R82, c[0x0][0x2d0], -R202.reuse ;  /* 0x0000b40052527a23 */ /* 0x100fe400000108ca */
[----:B------:R-:W-:Y:S02]  /*fa60*/  FFMA.FTZ R83, R83, c[0x0][0x2d0], -R202 ;  /* 0x0000b40053537a23 */ /* 0x000fe400000108ca */
[--C-:B------:R-:W-:Y:S01]  /*fa70*/  FFMA.FTZ R72, R72, c[0x0][0x2d0], -R201.reuse ;  /* 0x0000b40048487a23 */ /* 0x100fe200000108c9 */
[----:B------:R-:W-:Y:S01]  /*fa80*/  MUFU.EX2 R188, R188 ;  /* 0x000000bc00bc7308 */ /* 0x000fe20000000800 */
[-C--:B------:R-:W-:Y:S05]  /*fa90*/  HMMA.16816.F32 R4, R160, R172.reuse, R4 ;  /* 0x000000aca004723c */ /* 0x080fea0000001804 */
[C---:B-1----:R-:W-:Y:S02]  /*faa0*/  FMUL.FTZ R33, R165.reuse, R141 ;  /* 0x0000008da5217220 */ /* 0x042fe40000410000 */
[C---:B------:R-:W-:Y:S02]  /*fab0*/  FMUL.FTZ R12, R165.reuse, R152 ;  /* 0x00000098a50c7220 */ /* 0x040fe40000410000 */
[----:B------:R-:W1:Y:S03]  /*fac0*/  MUFU.EX2 R185, R185 ;  /* 0x000000b900b97308 */ /* 0x000e660000000800 */
[C---:B------:R-:W-:Y:S02]  /*fad0*/  FMUL.FTZ R13, R165.reuse, R153 ;  /* 0x00000099a50d7220 */ /* 0x040fe40000410000 */
[C---:B----4-:R-:W-:Y:S02]  /*fae0*/  FMUL.FTZ R34, R164.reuse, R142 ;  /* 0x0000008ea4227220 */ /* 0x050fe40000410000 */
[C---:B------:R-:W-:Y:S02]  /*faf0*/  FMUL.FTZ R31, R164.reuse, R135 ;  /* 0x00000087a41f7220 */ /* 0x040fe40000410000 */
[C---:B------:R-:W-:Y:S01]  /*fb00*/  FMUL.FTZ R14, R164.reuse, R154 ;  /* 0x0000009aa40e7220 */ /* 0x040fe20000410000 */
[----:B------:R-:W-:Y:S01]  /*fb10*/  MUFU.EX2 R192, R192 ;  /* 0x000000c000c07308 */ /* 0x000fe20000000800 */
[----:B------:R-:W-:Y:S02]  /*fb20*/  FMUL.FTZ R32, R165, R140 ;  /* 0x0000008ca5207220 */ /* 0x000fe40000410000 */
[--C-:B------:R-:W-:Y:S02]  /*fb30*/  FFMA.FTZ R140, R27, c[0x0][0x2d0], -R200.reuse ;  /* 0x0000b4001b8c7a23 */ /* 0x100fe400000108c8 */
[C---:B------:R-:W-:Y:S02]  /*fb40*/  FMUL.FTZ R27, R164.reuse, R139 ;  /* 0x0000008ba41b7220 */ /* 0x040fe40000410000 */
[C---:B------:R-:W-:Y:S02]  /*fb50*/  FMUL.FTZ R8, R165.reuse, R156 ;  /* 0x0000009ca5087220 */ /* 0x040fe40000410000 */
[----:B------:R-:W-:Y:S01]  /*fb60*/  FMUL.FTZ R9, R165, R157 ;  /* 0x0000009da5097220 */ /* 0x000fe20000410000 */
[----:B------:R-:W3:Y:S01]  /*fb70*/  MUFU.EX2 R189, R189 ;  /* 0x000000bd00bd7308 */ /* 0x000ee20000000800 */
[C---:B------:R-:W-:Y:S01]  /*fb80*/  FMUL.FTZ R10, R164.reuse, R158 ;  /* 0x0000009ea40a7220 */ /* 0x040fe20000410000 */
[----:B------:R-:W-:Y:S01]  /*fb90*/  F2FP.PACK_AB R158, R187, R186 ;  /* 0x000000babb9e723e */ /* 0x000fe200000000ff */
[C---:B------:R-:W-:Y:S01]  /*fba0*/  FMUL.FTZ R11, R164.reuse, R159 ;  /* 0x0000009fa40b7220 */ /* 0x040fe20000410000 */
[----:B-1----:R-:W-:Y:S01]  /*fbb0*/  F2FP.PACK_AB R156, R185, R188 ;  /* 0x000000bcb99c723e */ /* 0x002fe200000000ff */
[C---:B------:R-:W-:Y:S02]  /*fbc0*/  FMUL.FTZ R15, R164.reuse, R155 ;  /* 0x0000009ba40f7220 */ /* 0x040fe40000410000 */
[C---:B------:R-:W-:Y:S02]  /*fbd0*/  FMUL.FTZ R108, R165.reuse, R108 ;  /* 0x0000006ca56c7220 */ /* 0x040fe40000410000 */
[C---:B------:R-:W-:Y:S01]  /*fbe0*/  FMUL.FTZ R109, R165.reuse, R109 ;  /* 0x0000006da56d7220 */ /* 0x040fe20000410000 */
[----:B------:R-:W1:Y:S01]  /*fbf0*/  MUFU.EX2 R191, R191 ;  /* 0x000000bf00bf7308 */ /* 0x000e620000000800 */
[C---:B------:R-:W-:Y:S02]  /*fc00*/  FMUL.FTZ R110, R164.reuse, R110 ;  /* 0x0000006ea46e7220 */ /* 0x040fe40000410000 */
[C---:B------:R-:W-:Y:S02]  /*fc10*/  FMUL.FTZ R111, R164.reuse, R111 ;  /* 0x0000006fa46f7220 */ /* 0x040fe40000410000 */
[C---:B------:R-:W-:Y:S02]  /*fc20*/  FMUL.FTZ R120, R165.reuse, R120 ;  /* 0x00000078a5787220 */ /* 0x040fe40000410000 */
[C---:B------:R-:W-:Y:S02]  /*fc30*/  FMUL.FTZ R121, R165.reuse, R121 ;  /* 0x00000079a5797220 */ /* 0x040fe40000410000 */
[C---:B------:R-:W-:Y:S01]  /*fc40*/  FMUL.FTZ R122, R164.reuse, R122 ;  /* 0x0000007aa47a7220 */ /* 0x040fe20000410000 */
[----:B------:R-:W-:Y:S01]  /*fc50*/  MUFU.EX2 R154, R52 ;  /* 0x00000034009a7308 */ /* 0x000fe20000000800 */
[C---:B------:R-:W-:Y:S02]  /*fc60*/  FMUL.FTZ R123, R164.reuse, R123 ;  /* 0x0000007ba47b7220 */ /* 0x040fe40000410000 */
[----:B------:R-:W-:Y:S01]  /*fc70*/  FMUL.FTZ R124, R165, R124 ;  /* 0x0000007ca57c7220 */ /* 0x000fe20000410000 */
[----:B---3--:R-:W-:Y:S01]  /*fc80*/  F2FP.PACK_AB R157, R189, R192 ;  /* 0x000000c0bd9d723e */ /* 0x008fe200000000ff */
[----:B------:R-:W-:Y:S02]  /*fc90*/  FMUL.FTZ R125, R165, R125 ;  /* 0x0000007da57d7220 */ /* 0x000fe40000410000 */
[C---:B------:R-:W-:Y:S02]  /*fca0*/  FMUL.FTZ R126, R164.reuse, R126 ;  /* 0x0000007ea47e7220 */ /* 0x040fe40000410000 */
[----:B------:R-:W-:Y:S01]  /*fcb0*/  FMUL.FTZ R127, R164, R127 ;  /* 0x0000007fa47f7220 */ /* 0x000fe20000410000 */
[----:B------:R-:W-:Y:S01]  /*fcc0*/  MUFU.EX2 R152, R53 ;  /* 0x0000003500987308 */ /* 0x000fe20000000800 */
[--C-:B------:R-:W-:Y:S02]  /*fcd0*/  FFMA.FTZ R73, R73, c[0x0][0x2d0], -R201.reuse ;  /* 0x0000b40049497a23 */ /* 0x100fe400000108c9 */
[--C-:B------:R-:W-:Y:S01]  /*fce0*/  FFMA.FTZ R74, R74, c[0x0][0x2d0], -R200.reuse ;  /* 0x0000b4004a4a7a23 */ /* 0x100fe200000108c8 */
[----:B-1----:R-:W-:Y:S01]  /*fcf0*/  F2FP.PACK_AB R159, R191, R190 ;  /* 0x000000bebf9f723e */ /* 0x002fe200000000ff */
[--C-:B------:R-:W-:Y:S02]  /*fd00*/  FFMA.FTZ R75, R75, c[0x0][0x2d0], -R200.reuse ;  /* 0x0000b4004b4b7a23 */ /* 0x100fe400000108c8 */
[--C-:B------:R-:W-:Y:S02]  /*fd10*/  FFMA.FTZ R76, R76, c[0x0][0x2d0], -R201.reuse ;  /* 0x0000b4004c4c7a23 */ /* 0x100fe400000108c9 */
[--C-:B------:R-:W-:Y:S01]  /*fd20*/  FFMA.FTZ R77, R77, c[0x0][0x2d0], -R201.reuse ;  /* 0x0000b4004d4d7a23 */ /* 0x100fe200000108c9 */
[----:B------:R-:W-:Y:S01]  /*fd30*/  MUFU.EX2 R153, R55 ;  /* 0x0000003700997308 */ /* 0x000fe20000000800 */
[C---:B------:R-:W-:Y:S04]  /*fd40*/  HMMA.16816.F32 R8, R156.reuse, R172, R8 ;  /* 0x000000ac9c08723c */ /* 0x040fe80000001808 */
[--C-:B------:R-:W-:Y:S02]  /*fd50*/  FFMA.FTZ R78, R78, c[0x0][0x2d0], -R200.reuse ;  /* 0x0000b4004e4e7a23 */ /* 0x100fe400000108c8 */
[--C-:B------:R-:W-:Y:S02]  /*fd60*/  FFMA.FTZ R79, R79, c[0x0][0x2d0], -R200.reuse ;  /* 0x0000b4004f4f7a23 */ /* 0x100fe400000108c8 */
[-C--:B------:R-:W-:Y:S01]  /*fd70*/  HMMA.16816.F32 R12, R156, R174.reuse, R12 ;  /* 0x000000ae9c0c723c */ /* 0x080fe2000000180c */
[----:B------:R1:W-:Y:S03]  /*fd80*/  MUFU.EX2 R172, R35 ;  /* 0x0000002300ac7308 */ /* 0x0003e60000000800 */
[----:B------:R-:W-:Y:S02]  /*fd90*/  FFMA.FTZ R173, R24, c[0x0][0x2d0], -R201 ;  /* 0x0000b40018ad7a23 */ /* 0x000fe400000108c9 */
[----:B------:R-:W-:Y:S02]  /*fda0*/  FMUL.FTZ R24, R165, R136 ;  /* 0x00000088a5187220 */ /* 0x000fe40000410000 */
[C---:B------:R-:W-:Y:S03]  /*fdb0*/  HMMA.16816.F32 R16, R160.reuse, R174, R16 ;  /* 0x000000aea010723c */ /* 0x040fe60000001810 */
[----:B------:R-:W3:Y:S01]  /*fdc0*/  MUFU.EX2 R198, R198 ;  /* 0x000000c600c67308 */ /* 0x000ee20000000800 */
[--C-:B------:R-:W-:Y:S02]  /*fdd0*/  FFMA.FTZ R84, R84, c[0x0][0x2d0], -R203.reuse ;  /* 0x0000b40054547a23 */ /* 0x100fe400000108cb */
[----:B------:R-:W-:Y:S02]  /*fde0*/  FFMA.FTZ R85, R85, c[0x0][0x2d0], -R203 ;  /* 0x0000b40055557a23 */ /* 0x000fe400000108cb */
[-C--:B------:R-:W-:Y:S04]  /*fdf0*/  HMMA.16816.F32 R20, R160, R176.reuse, R20 ;  /* 0x000000b0a014723c */ /* 0x080fe80000001814 */
[--C-:B------:R-:W-:Y:S01]  /*fe00*/  FFMA.FTZ R174, R25, c[0x0][0x2d0], -R201.reuse ;  /* 0x0000b40019ae7a23 */ /* 0x100fe200000108c9 */
[----:B------:R-:W4:Y:S01]  /*fe10*/  MUFU.EX2 R199, R199 ;  /* 0x000000c700c77308 */ /* 0x000f220000000800 */
[----:B------:R-:W-:Y:S02]  /*fe20*/  FMUL.FTZ R25, R165, R137 ;  /* 0x00000089a5197220 */ /* 0x000fe40000410000 */
[----:B------:R-:W-:Y:S04]  /*fe30*/  FFMA.FTZ R175, R26, c[0x0][0x2d0], -R200 ;  /* 0x0000b4001aaf7a23 */ /* 0x000fe800000108c8 */
[C---:B-1----:R-:W-:Y:S02]  /*fe40*/  FMUL.FTZ R35, R164.reuse, R143 ;  /* 0x0000008fa4237220 */ /* 0x042fe40000410000 */
[----:B------:R-:W-:Y:S01]  /*fe50*/  FMUL.FTZ R26, R164, R138 ;  /* 0x0000008aa41a7220 */ /* 0x000fe20000410000 */
[----:B------:R-:W-:Y:S01]  /*fe60*/  MUFU.EX2 R245, R245 ;  /* 0x000000f500f57308 */ /* 0x000fe20000000800 */
[----:B------:R-:W1:Y:S01]  /*fe70*/  LDSM.16.MT88.4 R136, [R218+0x100] ;  /* 0x00010000da88783b */ /* 0x000e620000004200 */
[--C-:B------:R-:W-:Y:S02]  /*fe80*/  FFMA.FTZ R86, R86, c[0x0][0x2d0], -R202.reuse ;  /* 0x0000b40056567a23 */ /* 0x100fe400000108ca */
[C---:B------:R-:W-:Y:S04]  /*fe90*/  HMMA.16816.F32 R32, R156.reuse, R176, R32 ;  /* 0x000000b09c20723c */ /* 0x040fe80000001820 */
[----:B---3--:R-:W-:Y:S01]  /*fea0*/  F2FP.PACK_AB R130, R198, R197 ;  /* 0x000000c5c682723e */ /* 0x008fe200000000ff */
[--C-:B------:R-:W-:Y:S01]  /*feb0*/  FFMA.FTZ R87, R87, c[0x0][0x2d0], -R202.reuse ;  /* 0x0000b40057577a23 */ /* 0x100fe200000108ca */
[----:B------:R3:W-:Y:S01]  /*fec0*/  MUFU.EX2 R176, R140 ;  /* 0x0000008c00b07308 */ /* 0x0007e20000000800 */
[----:B------:R-:W-:Y:S01]  /*fed0*/  FFMA.FTZ R177, R28, c[0x0][0x2d0], -R201 ;  /* 0x0000b4001cb17a23 */ /* 0x000fe200000108c9 */
[-C--:B------:R-:W-:Y:S04]  /*fee0*/  HMMA.16816.F32 R24, R156, R178.reuse, R24 ;  /* 0x000000b29c18723c */ /* 0x080fe80000001818 */
[----:B------:R-:W-:Y:S01]  /*fef0*/  FMUL.FTZ R28, R165, R132 ;  /* 0x00000084a51c7220 */ /* 0x000fe20000410000 */
[----:B----4-:R-:W-:Y:S01]  /*ff00*/  F2FP.PACK_AB R131, R172, R199 ;  /* 0x000000c7ac83723e */ /* 0x010fe200000000ff */
[--C-:B------:R-:W-:Y:S02]  /*ff10*/  FFMA.FTZ R96, R96, c[0x0][0x2d0], -R203.reuse ;  /* 0x0000b40060607a23 */ /* 0x100fe400000108cb */
[C---:B------:R-:W-:Y:S01]  /*ff20*/  HMMA.16816.F32 R100, R160.reuse, R178, R100 ;  /* 0x000000b2a064723c */ /* 0x040fe20000001864 */
[----:B------:R-:W-:Y:S03]  /*ff30*/  MUFU.EX2 R246, R246 ;  /* 0x000000f600f67308 */ /* 0x000fe60000000800 */
[----:B------:R-:W-:Y:S02]  /*ff40*/  FFMA.FTZ R203, R97, c[0x0][0x2d0], -R203 ;  /* 0x0000b40061cb7a23 */ /* 0x000fe400000108cb */
[----:B------:R-:W-:Y:S02]  /*ff50*/  FFMA.FTZ R97, R98, c[0x0][0x2d0], -R202 ;  /* 0x0000b40062617a23 */ /* 0x000fe400000108ca */
[-C--:B--2---:R-:W-:Y:S03]  /*ff60*/  HMMA.16816.F32 R104, R160, R144.reuse, R104 ;  /* 0x00000090a068723c */ /* 0x084fe60000001868 */
[----:B------:R-:W-:Y:S01]  /*ff70*/  MUFU.EX2 R247, R247 ;  /* 0x000000f700f77308 */ /* 0x000fe20000000800 */
[--C-:B------:R-:W-:Y:S01]  /*ff80*/  FFMA.FTZ R178, R29, c[0x0][0x2d0], -R201.reuse ;  /* 0x0000b4001db27a23 */ /* 0x100fe200000108c9 */
[----:B---3--:R-:W-:Y:S01]  /*ff90*/  LDSM.16.MT88.4 R140, [R220+0x900] ;  /* 0x00090000dc8c783b */ /* 0x008fe20000004200 */
[----:B------:R-:W-:Y:S02]  /*ffa0*/  FMUL.FTZ R29, R165, R133 ;  /* 0x00000085a51d7220 */ /* 0x000fe40000410000 */
[C---:B------:R-:W-:Y:S04]  /*ffb0*/  HMMA.16816.F32 R108, R156.reuse, R144, R108 ;  /* 0x000000909c6c723c */ /* 0x040fe8000000186c */
[--C-:B------:R-:W-:Y:S01]  /*ffc0*/  FFMA.FTZ R179, R30, c[0x0][0x2d0], -R200.reuse ;  /* 0x0000b4001eb37a23 */ /* 0x100fe200000108c8 */
[----:B------:R-:W-:Y:S01]  /*ffd0*/  MUFU.EX2 R173, R173 ;  /* 0x000000ad00ad7308 */ /* 0x000fe20000000800 */
[----:B------:R-:W-:Y:S02]  /*ffe0*/  FMUL.FTZ R30, R164, R134 ;  /* 0x00000086a41e7220 */ /* 0x000fe40000410000 */
[----:B------:R-:W2:Y:S01]  /*fff0*/  LDSM.16.MT88.4 R132, [R225+0x900] ;  /* 0x00090000e184783b */ /* 0x000ea20000004200 */
[--C-:B------:R-:W-:Y:S03]  /*10000*/  FFMA.FTZ R88, R88, c[0x0][0x2d0], -R201.reuse ;  /* 0x0000b40058587a23 */ /* 0x100fe600000108c9 */
[----:B------:R-:W-:Y:S01]  /*10010*/  FFMA.FTZ R89, R89, c[0x0][0x2d0], -R201 ;  /* 0x0000b40059597a23 */ /* 0x000fe200000108c9 */
[-C--:B------:R-:W-:Y:S02]  /*10020*/  HMMA.16816.F32 R28, R156, R146.reuse, R28 ;  /* 0x000000929c1c723c */ /* 0x080fe4000000181c */
[----:B------:R-:W-:Y:S01]  /*10030*/  MUFU.EX2 R248, R248 ;  /* 0x000000f800f87308 */ /* 0x000fe20000000800 */
[--C-:B------:R-:W-:Y:S02]  /*10040*/  FFMA.FTZ R90, R90, c[0x0][0x2d0], -R200.reuse ;  /* 0x0000b4005a5a7a23 */ /* 0x100fe400000108c8 */
[----:B------:R-:W-:Y:S02]  /*10050*/  FFMA.FTZ R91, R91, c[0x0][0x2d0], -R200 ;  /* 0x0000b4005b5b7a23 */ /* 0x000fe400000108c8 */
[----:B------:R-:W-:Y:S01]  /*10060*/  FFMA.FTZ R183, R167, R242, R183 ;  /* 0x000000f2a7b77223 */ /* 0x000fe200000100b7 */
[C---:B------:R-:W-:Y:S04]  /*10070*/  HMMA.16816.F32 R112, R160.reuse, R146, R112 ;  /* 0x00000092a070723c */ /* 0x040fe80000001870 */
[----:B------:R-:W-:Y:S01]  /*10080*/  MUFU.EX2 R249, R249 ;  /* 0x000000f900f97308 */ /* 0x000fe20000000800 */
[----:B------:R-:W-:Y:S01]  /*10090*/  MOV R167, R3 ;  /* 0x0000000300a77202 */ /* 0x000fe20000000f00 */
[----:B------:R-:W-:Y:S01]  /*100a0*/  FFMA.FTZ R184, R166, R241, R184 ;  /* 0x000000f1a6b87223 */ /* 0x000fe200000100b8 */
[----:B------:R-:W-:Y:S01]  /*100b0*/  MOV R166, R2 ;  /* 0x0000000200a67202 */ /* 0x000fe20000000f00 */
[-C--:B-1----:R-:W-:Y:S04]  /*100c0*/  HMMA.16816.F32 R116, R160, R136.reuse, R116 ;  /* 0x00000088a074723c */ /* 0x082fe80000001874 */
[----:B------:R-:W-:Y:S01]  /*100d0*/  FFMA.FTZ R188, R165, R240, R188 ;  /* 0x000000f0a5bc7223 */ /* 0x000fe200000100bc */
[----:B------:R-:W-:Y:S01]  /*100e0*/  MOV R165, R0 ;  /* 0x0000000000a57202 */ /* 0x000fe20000000f00 */
[----:B------:R-:W-:Y:S01]  /*100f0*/  MUFU.EX2 R250, R250 ;  /* 0x000000fa00fa7308 */ /* 0x000fe20000000800 */
[----:B------:R-:W-:Y:S01]  /*10100*/  FFMA.FTZ R192, R164, R239, R192 ;  /* 0x000000efa4c07223 */ /* 0x000fe200000100c0 */
[C---:B------:R-:W-:Y:S04]  /*10110*/  HMMA.16816.F32 R120, R156.reuse, R136, R120 ;  /* 0x000000889c78723c */ /* 0x040fe80000001878 */
[----:B------:R-:W-:Y:S01]  /*10120*/  FADD.FTZ R183, R170, R183 ;  /* 0x000000b7aab77221 */ /* 0x000fe20000010000 */
[----:B------:R-:W-:Y:S01]  /*10130*/  MOV R164, R168 ;  /* 0x000000a800a47202 */ /* 0x000fe20000000f00 */
[----:B------:R-:W-:Y:S02]  /*10140*/  FADD.FTZ R184, R181, R184 ;  /* 0x000000b8b5b87221 */ /* 0x000fe40000010000 */
[-C--:B------:R-:W-:Y:S01]  /*10150*/  HMMA.16816.F32 R124, R156, R138.reuse, R124 ;  /* 0x0000008a9c7c723c */ /* 0x080fe2000000187c */
[----:B------:R-:W1:Y:S03]  /*10160*/  MUFU.EX2 R174, R174 ;  /* 0x000000ae00ae7308 */ /* 0x000e660000000800 */
[----:B------:R-:W-:Y:S02]  /*10170*/  FADD.FTZ R188, R185, R188 ;  /* 0x000000bcb9bc7221 */ /* 0x000fe40000010000 */
[----:B------:R-:W-:Y:S02]  /*10180*/  FADD.FTZ R192, R189, R192 ;  /* 0x000000c0bdc07221 */ /* 0x000fe40000010000 */
[----:B------:R-:W-:Y:S03]  /*10190*/  HMMA.16816.F32 R36, R160, R138, R36 ;  /* 0x0000008aa024723c */ /* 0x000fe60000001824 */
[----:B------:R-:W3:Y:S01]  /*101a0*/  MUFU.EX2 R175, R175 ;  /* 0x000000af00af7308 */ /* 0x000ee20000000800 */
[----:B------:R-:W-:Y:S02]  /*101b0*/  FADD.FTZ R183, R171, R183 ;  /* 0x000000b7abb77221 */ /* 0x000fe40000010000 */
[----:B------:R-:W-:Y:S02]  /*101c0*/  FADD.FTZ R184, R182, R184 ;  /* 0x000000b8b6b87221 */ /* 0x000fe40000010000 */
[-C--:B--2---:R-:W-:Y:S05]  /*101d0*/  HMMA.16816.F32 R4, R128, R132.reuse, R4 ;  /* 0x000000848004723c */ /* 0x084fea0000001804 */
[----:B------:R-:W-:Y:S01]  /*101e0*/  MUFU.EX2 R177, R177 ;  /* 0x000000b100b17308 */ /* 0x000fe20000000800 */
[----:B------:R-:W-:Y:S02]  /*101f0*/  FADD.FTZ R188, R186, R188 ;  /* 0x000000bcbabc7221 */ /* 0x000fe40000010000 */
[----:B------:R-:W-:Y:S01]  /*10200*/  FADD.FTZ R192, R190, R192 ;  /* 0x000000c0bec07221 */ /* 0x000fe20000010000 */
[----:B-1----:R-:W-:Y:S03]  /*10210*/  F2FP.PACK_AB R136, R174, R173 ;  /* 0x000000adae88723e */ /* 0x002fe600000000ff */
[----:B------:R-:W-:Y:S02]  /*10220*/  FADD.FTZ R183, R180, R183 ;  /* 0x000000b7b4b77221 */ /* 0x000fe40000010000 */
[----:B------:R-:W-:Y:S01]  /*10230*/  FADD.FTZ R184, R169, R184 ;  /* 0x000000b8a9b87221 */ /* 0x000fe20000010000 */
[----:B------:R-:W1:Y:S01]  /*10240*/  MUFU.EX2 R178, R178 ;  /* 0x000000b200b27308 */ /* 0x000e620000000800 */
[----:B------:R-:W-:Y:S02]  /*10250*/  FADD.FTZ R188, R187, R188 ;  /* 0x000000bcbbbc7221 */ /* 0x000fe40000010000 */
[----:B------:R-:W-:Y:S01]  /*10260*/  FADD.FTZ R192, R191, R192 ;  /* 0x000000c0bfc07221 */ /* 0x000fe20000010000 */
[----:B---3--:R-:W-:Y:S01]  /*10270*/  F2FP.PACK_AB R137, R176, R175 ;  /* 0x000000afb089723e */ /* 0x008fe200000000ff */
[----:B------:R-:W-:Y:S02]  /*10280*/  FADD.FTZ R183, R193, R183 ;  /* 0x000000b7c1b77221 */ /* 0x000fe40000010000 */
[----:B------:R-:W-:Y:S02]  /*10290*/  FADD.FTZ R184, R195, R184 ;  /* 0x000000b8c3b87221 */ /* 0x000fe40000010000 */
[----:B------:R-:W-:Y:S01]  /*102a0*/  FADD.FTZ R188, R173, R188 ;  /* 0x000000bcadbc7221 */ /* 0x000fe20000010000 */
[----:B------:R-:W2:Y:S01]  /*102b0*/  MUFU.EX2 R179, R179 ;  /* 0x000000b300b37308 */ /* 0x000ea20000000800 */
[----:B------:R-:W-:Y:S02]  /*102c0*/  FADD.FTZ R192, R175, R192 ;  /* 0x000000c0afc07221 */ /* 0x000fe40000010000 */
[----:B------:R-:W-:Y:S02]  /*102d0*/  FADD.FTZ R183, R194, R183 ;  /* 0x000000b7c2b77221 */ /* 0x000fe40000010000 */
[----:B------:R-:W-:Y:S02]  /*102e0*/  FADD.FTZ R184, R196, R184 ;  /* 0x000000b8c4b87221 */ /* 0x000fe40000010000 */
[----:B------:R-:W-:Y:S02]  /*102f0*/  FADD.FTZ R188, R174, R188 ;  /* 0x000000bcaebc7221 */ /* 0x000fe40000010000 */
[----:B------:R-:W-:Y:S01]  /*10300*/  FADD.FTZ R192, R176, R192 ;  /* 0x000000c0b0c07221 */ /* 0x000fe20000010000 */
[----:B------:R-:W3:Y:S01]  /*10310*/  MUFU.EX2 R204, R204 ;  /* 0x000000cc00cc7308 */ /* 0x000ee20000000800 */
[----:B------:R-:W-:Y:S02]  /*10320*/  FADD.FTZ R183, R197, R183 ;  /* 0x000000b7c5b77221 */ /* 0x000fe40000010000 */
[----:B------:R-:W-:Y:S01]  /*10330*/  FADD.FTZ R184, R199, R184 ;  /* 0x000000b8c7b87221 */ /* 0x000fe20000010000 */
[----:B-1----:R-:W-:Y:S01]  /*10340*/  F2FP.PACK_AB R138, R178, R177 ;  /* 0x000000b1b28a723e */ /* 0x002fe200000000ff */
[----:B------:R-:W-:Y:S02]  /*10350*/  FADD.FTZ R188, R177, R188 ;  /* 0x000000bcb1bc7221 */ /* 0x000fe40000010000 */
[----:B------:R-:W-:Y:S02]  /*10360*/  FADD.FTZ R198, R198, R183 ;  /* 0x000000b7c6c67221 */ /* 0x000fe40000010000 */
[----:B------:R-:W-:Y:S01]  /*10370*/  FADD.FTZ R172, R172, R184 ;  /* 0x000000b8acac7221 */ /* 0x000fe20000010000 */
[----:B------:R-:W1:Y:S01]  /*10380*/  MUFU.EX2 R251, R251 ;  /* 0x000000fb00fb7308 */ /* 0x000e620000000800 */
[----:B------:R-:W-:Y:S02]  /*10390*/  FADD.FTZ R178, R178, R188 ;  /* 0x000000bcb2b27221 */ /* 0x000fe40000010000 */
[----:B--2---:R-:W-:Y:S02]  /*103a0*/  FADD.FTZ R192, R179, R192 ;  /* 0x000000c0b3c07221 */ /* 0x004fe40000010000 */
[----:B------:R-:W-:Y:S05]  /*103b0*/  FADD.FTZ R178, R245, R178 ;  /* 0x000000b2f5b27221 */ /* 0x000fea0000010000 */
[----:B------:R-:W2:Y:S01]  /*103c0*/  MUFU.EX2 R252, R252 ;  /* 0x000000fc00fc7308 */ /* 0x000ea20000000800 */
[----:B------:R-:W-:Y:S01]  /*103d0*/  FADD.FTZ R178, R246, R178 ;  /* 0x000000b2f6b27221 */ /* 0x000fe20000010000 */
[C---:B---3--:R-:W-:Y:S01]  /*103e0*/  F2FP.PACK_AB R139, R204.reuse, R179 ;  /* 0x000000b3cc8b723e */ /* 0x048fe200000000ff */
[----:B------:R-:W-:Y:S02]  /*103f0*/  FADD.FTZ R192, R204, R192 ;  /* 0x000000c0ccc07221 */ /* 0x000fe40000010000 */
[----:B------:R-:W-:Y:S02]  /*10400*/  FADD.FTZ R178, R249, R178 ;  /* 0x000000b2f9b27221 */ /* 0x000fe40000010000 */
[----:B------:R-:W-:Y:S03]  /*10410*/  FADD.FTZ R192, R247, R192 ;  /* 0x000000c0f7c07221 */ /* 0x000fe60000010000 */
[----:B------:R-:W3:Y:S01]  /*10420*/  MUFU.EX2 R205, R205 ;  /* 0x000000cd00cd7308 */ /* 0x000ee20000000800 */
[C---:B------:R-:W-:Y:S04]  /*10430*/  HMMA.16816.F32 R8, R136.reuse, R132, R8 ;  /* 0x000000848808723c */ /* 0x040fe80000001808 */
[----:B------:R-:W-:Y:S02]  /*10440*/  FADD.FTZ R192, R248, R192 ;  /* 0x000000c0f8c07221 */ /* 0x000fe40000010000 */
[----:B------:R-:W-:Y:S02]  /*10450*/  FADD.FTZ R178, R250, R178 ;  /* 0x000000b2fab27221 */ /* 0x000fe40000010000 */
[-C--:B------:R-:W-:Y:S01]  /*10460*/  HMMA.16816.F32 R12, R136, R134.reuse, R12 ;  /* 0x00000086880c723c */ /* 0x080fe2000000180c */
[----:B------:R-:W4:Y:S03]  /*10470*/  MUFU.EX2 R206, R206 ;  /* 0x000000ce00ce7308 */ /* 0x000f260000000800 */
[----:B-1----:R-:W-:Y:S04]  /*10480*/  FADD.FTZ R192, R251, R192 ;  /* 0x000000c0fbc07221 */ /* 0x002fe80000010000 */
[C---:B------:R-:W-:Y:S01]  /*10490*/  HMMA.16816.F32 R16, R128.reuse, R134, R16 ;  /* 0x000000868010723c */ /* 0x040fe20000001810 */
[----:B------:R-:W1:Y:S02]  /*104a0*/  LDSM.16.MT88.4 R132, [R218+0x900] ;  /* 0x00090000da84783b */ /* 0x000e640000004200 */
[----:B------:R-:W5:Y:S01]  /*104b0*/  MUFU.EX2 R207, R207 ;  /* 0x000000cf00cf7308 */ /* 0x000f620000000800 */
[----:B--2---:R-:W-:Y:S02]  /*104c0*/  FADD.FTZ R192, R252, R192 ;  /* 0x000000c0fcc07221 */ /* 0x004fe40000010000 */
[----:B---3--:R-:W-:Y:S02]  /*104d0*/  FADD.FTZ R198, R205, R198 ;  /* 0x000000c6cdc67221 */ /* 0x008fe40000010000 */
[-C--:B------:R-:W-:Y:S05]  /*104e0*/  HMMA.16816.F32 R20, R128, R140.reuse, R20 ;  /* 0x0000008c8014723c */ /* 0x080fea0000001814 */
[----:B------:R-:W2:Y:S03]  /*104f0*/  MUFU.EX2 R208, R208 ;  /* 0x000000d000d07308 */ /* 0x000ea60000000800 */
[C---:B------:R-:W-:Y:S04]  /*10500*/  HMMA.16816.F32 R32, R136.reuse, R140, R32 ;  /* 0x0000008c8820723c */ /* 0x040fe80000001820 */
[C---:B----4-:R-:W-:Y:S01]  /*10510*/  F2FP.PACK_AB R40, R206.reuse, R205 ;  /* 0x000000cdce28723e */ /* 0x050fe200000000ff */
[----:B------:R-:W-:Y:S02]  /*10520*/  FADD.FTZ R198, R206, R198 ;  /* 0x000000c6cec67221 */ /* 0x000fe40000010000 */
[----:B------:R-:W3:Y:S01]  /*10530*/  MUFU.EX2 R209, R209 ;  /* 0x000000d100d17308 */ /* 0x000ee20000000800 */
[-C--:B------:R-:W-:Y:S04]  /*10540*/  HMMA.16816.F32 R24, R136, R142.reuse, R24 ;  /* 0x0000008e8818723c */ /* 0x080fe80000001818 */
[----:B-----5:R-:W-:Y:S04]  /*10550*/  FADD.FTZ R172, R207, R172 ;  /* 0x000000accfac7221 */ /* 0x020fe80000010000 */
[C---:B------:R-:W-:Y:S01]  /*10560*/  HMMA.16816.F32 R100, R128.reuse, R142, R100 ;  /* 0x0000008e8064723c */ /* 0x040fe20000001864 */
[----:B------:R-:W4:Y:S03]  /*10570*/  MUFU.EX2 R210, R210 ;  /* 0x000000d200d27308 */ /* 0x000f260000000800 */
[C---:B--2---:R-:W-:Y:S01]  /*10580*/  F2FP.PACK_AB R41, R208.reuse, R207 ;  /* 0x000000cfd029723e */ /* 0x044fe200000000ff */
[----:B------:R-:W-:Y:S03]  /*10590*/  FADD.FTZ R172, R208, R172 ;  /* 0x000000acd0ac7221 */ /* 0x000fe60000010000 */
[-C--:B------:R-:W-:Y:S03]  /*105a0*/  HMMA.16816.F32 R104, R128, R48.reuse, R104 ;  /* 0x000000308068723c */ /* 0x080fe60000001868 */
[----:B------:R-:W2:Y:S01]  /*105b0*/  MUFU.EX2 R244, R244 ;  /* 0x000000f400f47308 */ /* 0x000ea20000000800 */
[----:B------:R-:W-:Y:S02]  /*105c0*/  FADD.FTZ R172, R211, R172 ;  /* 0x000000acd3ac7221 */ /* 0x000fe40000010000 */
[----:B---3--:R-:W-:Y:S02]  /*105d0*/  FADD.FTZ R198, R209, R198 ;  /* 0x000000c6d1c67221 */ /* 0x008fe40000010000 */
[C---:B------:R-:W-:Y:S05]  /*105e0*/  HMMA.16816.F32 R108, R136.reuse, R48, R108 ;  /* 0x00000030886c723c */ /* 0x040fea000000186c */
[----:B------:R-:W-:Y:S02]  /*105f0*/  MUFU.EX2 R64, R64 ;  /* 0x0000004000407308 */ /* 0x000fe40000000800 */
[----:B------:R-:W-:Y:S01]  /*10600*/  F2FP.PACK_AB R48, R246, R245 ;  /* 0x000000f5f630723e */ /* 0x000fe200000000ff */
[-C--:B------:R-:W-:Y:S04]  /*10610*/  HMMA.16816.F32 R28, R136, R50.reuse, R28 ;  /* 0x00000032881c723c */ /* 0x080fe8000000181c */
[----:B------:R-:W-:Y:S01]  /*10620*/  F2FP.PACK_AB R49, R248, R247 ;  /* 0x000000f7f831723e */ /* 0x000fe200000000ff */
[C---:B----4-:R-:W-:Y:S01]  /*10630*/  FADD.FTZ R198, R210.reuse, R198 ;  /* 0x000000c6d2c67221 */ /* 0x050fe20000010000 */
[----:B------:R-:W-:Y:S01]  /*10640*/  F2FP.PACK_AB R42, R210, R209 ;  /* 0x000000d1d22a723e */ /* 0x000fe200000000ff */
[----:B------:R-:W-:Y:S01]  /*10650*/  MUFU.EX2 R65, R65 ;  /* 0x0000004100417308 */ /* 0x000fe20000000800 */
[C---:B------:R-:W-:Y:S04]  /*10660*/  HMMA.16816.F32 R112, R128.reuse, R50, R112 ;  /* 0x000000328070723c */ /* 0x040fe80000001870 */
[C---:B--2---:R-:W-:Y:S01]  /*10670*/  F2FP.PACK_AB R43, R244.reuse, R211 ;  /* 0x000000d3f42b723e */ /* 0x044fe200000000ff */
[----:B------:R-:W-:Y:S02]  /*10680*/  FADD.FTZ R172, R244, R172 ;  /* 0x000000acf4ac7221 */ /* 0x000fe40000010000 */
[----:B------:R-:W-:Y:S01]  /*10690*/  F2FP.PACK_AB R50, R250, R249 ;  /* 0x000000f9fa32723e */ /* 0x000fe200000000ff */
[-C--:B-1----:R-:W-:Y:S01]  /*106a0*/  HMMA.16816.F32 R116, R128, R132.reuse, R116 ;  /* 0x000000848074723c */ /* 0x082fe20000001874 */
[----:B------:R-:W-:Y:S03]  /*106b0*/  MUFU.EX2 R66, R66 ;  /* 0x0000004200427308 */ /* 0x000fe60000000800 */
[----:B------:R-:W-:Y:S04]  /*106c0*/  F2FP.PACK_AB R51, R252, R251 ;  /* 0x000000fbfc33723e */ /* 0x000fe800000000ff */
[C---:B------:R-:W-:Y:S03]  /*106d0*/  HMMA.16816.F32 R120, R136.reuse, R132, R120 ;  /* 0x000000848878723c */ /* 0x040fe60000001878 */
[----:B------:R-:W-:Y:S04]  /*106e0*/  MUFU.EX2 R67, R67 ;  /* 0x0000004300437308 */ /* 0x000fe80000000800 */
[--C-:B------:R-:W-:Y:S01]  /*106f0*/  FFMA.FTZ R132, R54, c[0x0][0x2d0], -R202.reuse ;  /* 0x0000b40036847a23 */ /* 0x100fe200000108ca */
[-C--:B------:R-:W-:Y:S01]  /*10700*/  HMMA.16816.F32 R124, R136, R134.reuse, R124 ;  /* 0x00000086887c723c */ /* 0x080fe2000000187c */
[----:B------:R-:W1:Y:S03]  /*10710*/  LDSM.16.MT88.4 R52, [R220+0x1100] ;  /* 0x00110000dc34783b */ /* 0x000e660000004200 */
[--C-:B------:R-:W-:Y:S01]  /*10720*/  FFMA.FTZ R133, R56, c[0x0][0x2d0], -R201.reuse ;  /* 0x0000b40038857a23 */ /* 0x100fe200000108c9 */
[----:B------:R-:W2:Y:S01]  /*10730*/  MUFU.EX2 R136, R57 ;  /* 0x0000003900887308 */ /* 0x000ea20000000800 */
[----:B------:R-:W-:Y:S02]  /*10740*/  FFMA.FTZ R202, R99, c[0x0][0x2d0], -R202 ;  /* 0x0000b40063ca7a23 */ /* 0x000fe400000108ca */
[----:B------:R-:W-:Y:S01]  /*10750*/  HMMA.16816.F32 R36, R128, R134, R36 ;  /* 0x000000868024723c */ /* 0x000fe20000001824 */
[----:B------:R-:W3:Y:S06]  /*10760*/  LDSM.16.MT88.4 R128, [R219+0x1100] ;  /* 0x00110000db80783b */ /* 0x000eec0000004200 */
[----:B------:R-:W-:Y:S01]  /*10770*/  FFMA.FTZ R134, R58, c[0x0][0x2d0], -R200 ;  /* 0x0000b4003a867a23 */ /* 0x000fe200000108c8 */
[-C--:B------:R-:W-:Y:S01]  /*10780*/  HMMA.16816.F32 R4, R40, R44.reuse, R4 ;  /* 0x0000002c2804723c */ /* 0x080fe20000001804 */
[----:B------:R-:W4:Y:S04]  /*10790*/  MUFU.EX2 R137, R59 ;  /* 0x0000003b00897308 */ /* 0x000f280000000800 */
[----:B------:R-:W-:Y:S03]  /*107a0*/  MOV R135, R154 ;  /* 0x0000009a00877202 */ /* 0x000fe60000000f00 */
[C---:B------:R-:W-:Y:S03]  /*107b0*/  HMMA.16816.F32 R8, R48.reuse, R44, R8 ;  /* 0x0000002c3008723c */ /* 0x040fe60000001808 */
[----:B------:R-:W5:Y:S01]  /*107c0*/  MUFU.EX2 R132, R132 ;  /* 0x0000008400847308 */ /* 0x000f620000000800 */
[----:B------:R-:W-:Y:S01]  /*107d0*/  FADD.FTZ R198, R135, R198 ;  /* 0x000000c687c67221 */ /* 0x000fe20000010000 */
[----:B--2---:R-:W-:Y:S03]  /*107e0*/  MOV R99, R136 ;  /* 0x0000008800637202 */ /* 0x004fe60000000f00 */
[-C--:B------:R-:W-:Y:S05]  /*107f0*/  HMMA.16816.F32 R12, R48, R46.reuse, R12 ;  /* 0x0000002e300c723c */ /* 0x080fea000000180c */
[----:B------:R-:W2:Y:S03]  /*10800*/  MUFU.EX2 R133, R133 ;  /* 0x0000008500857308 */ /* 0x000ea60000000800 */
[C---:B------:R-:W-:Y:S01]  /*10810*/  HMMA.16816.F32 R16, R40.reuse, R46, R16 ;  /* 0x0000002e2810723c */ /* 0x040fe20000001810 */
[----:B------:R-:W3:Y:S03]  /*10820*/  LDSM.16.MT88.4 R44, [R218+0x1100] ;  /* 0x00110000da2c783b */ /* 0x000ee60000004200 */
[----:B----4-:R-:W-:Y:S03]  /*10830*/  MOV R98, R137 ;  /* 0x0000008900627202 */ /* 0x010fe60000000f00 */
[----:B------:R-:W4:Y:S01]  /*10840*/  MUFU.EX2 R134, R134 ;  /* 0x0000008600867308 */ /* 0x000f220000000800 */
[-C--:B-1----:R-:W-:Y:S01]  /*10850*/  HMMA.16816.F32 R20, R40, R52.reuse, R20 ;  /* 0x000000342814723c */ /* 0x082fe20000001814 */
[----:B------:R-:W-:Y:S03]  /*10860*/  LDSM.16.MT88.4 R56, [R219+0x1900] ;  /* 0x00190000db38783b */ /* 0x000fe60000004200 */
[----:B-----5:R-:W-:Y:S04]  /*10870*/  FADD.FTZ R172, R132, R172 ;  /* 0x000000ac84ac7221 */ /* 0x020fe80000010000 */
[C---:B------:R-:W-:Y:S01]  /*10880*/  HMMA.16816.F32 R32, R48.reuse, R52, R32 ;  /* 0x000000343020723c */ /* 0x040fe20000001820 */
[----:B------:R-:W1:Y:S03]  /*10890*/  MUFU.EX2 R60, R60 ;  /* 0x0000003c003c7308 */ /* 0x000e660000000800 */
[----:B--2---:R-:W-:Y:S04]  /*108a0*/  FADD.FTZ R178, R133, R178 ;  /* 0x000000b285b27221 */ /* 0x004fe80000010000 */
[-C--:B------:R-:W-:Y:S03]  /*108b0*/  HMMA.16816.F32 R24, R48, R54.reuse, R24 ;  /* 0x000000363018723c */ /* 0x080fe60000001818 */
[----:B------:R-:W2:Y:S01]  /*108c0*/  MUFU.EX2 R61, R61 ;  /* 0x0000003d003d7308 */ /* 0x000ea20000000800 */
[----:B------:R-:W-:Y:S02]  /*108d0*/  FADD.FTZ R178, R99, R178 ;  /* 0x000000b263b27221 */ /* 0x000fe40000010000 */
[----:B----4-:R-:W-:Y:S02]  /*108e0*/  FADD.FTZ R192, R134, R192 ;  /* 0x000000c086c07221 */ /* 0x010fe40000010000 */
[C---:B------:R-:W-:Y:S01]  /*108f0*/  HMMA.16816.F32 R100, R40.reuse, R54, R100 ;  /* 0x000000362864723c */ /* 0x040fe20000001864 */
[----:B------:R-:W4:Y:S03]  /*10900*/  LDSM.16.MT88.4 R52, [R225+0x1900] ;  /* 0x00190000e134783b */ /* 0x000f260000004200 */
[----:B------:R-:W-:Y:S01]  /*10910*/  FADD.FTZ R192, R98, R192 ;  /* 0x000000c062c07221 */ /* 0x000fe20000010000 */
[----:B------:R-:W5:Y:S03]  /*10920*/  MUFU.EX2 R62, R62 ;  /* 0x0000003e003e7308 */ /* 0x000f660000000800 */
[-C--:B---3--:R-:W-:Y:S04]  /*10930*/  HMMA.16816.F32 R104, R40, R128.reuse, R104 ;  /* 0x000000802868723c */ /* 0x088fe80000001868 */
[----:B-1----:R-:W-:Y:S03]  /*10940*/  FADD.FTZ R178, R60, R178 ;  /* 0x000000b23cb27221 */ /* 0x002fe60000010000 */
[----:B------:R-:W1:Y:S01]  /*10950*/  MUFU.EX2 R63, R63 ;  /* 0x0000003f003f7308 */ /* 0x000e620000000800 */
[C---:B------:R-:W-:Y:S04]  /*10960*/  HMMA.16816.F32 R108, R48.reuse, R128, R108 ;  /* 0x00000080306c723c */ /* 0x040fe8000000186c */
[----:B--2---:R-:W-:Y:S04]  /*10970*/  FADD.FTZ R178, R61, R178 ;  /* 0x000000b23db27221 */ /* 0x004fe80000010000 */
[-C--:B------:R-:W-:Y:S01]  /*10980*/  HMMA.16816.F32 R28, R48, R130.reuse, R28 ;  /* 0x00000082301c723c */ /* 0x080fe2000000181c */
[----:B------:R-:W-:Y:S03]  /*10990*/  MUFU.EX2 R68, R68 ;  /* 0x0000004400447308 */ /* 0x000fe60000000800 */
[----:B-----5:R-:W-:Y:S04]  /*109a0*/  FADD.FTZ R192, R62, R192 ;  /* 0x000000c03ec07221 */ /* 0x020fe80000010000 */
[C---:B------:R-:W-:Y:S03]  /*109b0*/  HMMA.16816.F32 R112, R40.reuse, R130, R112 ;  /* 0x000000822870723c */ /* 0x040fe60000001870 */
[----:B------:R-:W-:Y:S01]  /*109c0*/  MUFU.EX2 R69, R69 ;  /* 0x0000004500457308 */ /* 0x000fe20000000800 */
[----:B-1----:R-:W-:Y:S04]  /*109d0*/  FADD.FTZ R192, R63, R192 ;  /* 0x000000c03fc07221 */ /* 0x002fe80000010000 */
[-C--:B------:R-:W-:Y:S05]  /*109e0*/  HMMA.16816.F32 R116, R40, R44.reuse, R116 ;  /* 0x0000002c2874723c */ /* 0x080fea0000001874 */
[----:B------:R-:W-:Y:S03]  /*109f0*/  MUFU.EX2 R70, R70 ;  /* 0x0000004600467308 */ /* 0x000fe60000000800 */
[C---:B------:R-:W-:Y:S07]  /*10a00*/  HMMA.16816.F32 R120, R48.reuse, R44, R120 ;  /* 0x0000002c3078723c */ /* 0x040fee0000001878 */
[----:B------:R-:W-:Y:S01]  /*10a10*/  F2FP.PACK_AB R44, R136, R133 ;  /* 0x00000085882c723e */ /* 0x000fe200000000ff */
[-C--:B------:R-:W-:Y:S01]  /*10a20*/  HMMA.16816.F32 R124, R48, R46.reuse, R124 ;  /* 0x0000002e307c723c */ /* 0x080fe2000000187c */
[----:B------:R-:W1:Y:S01]  /*10a30*/  LDSM.16.MT88.4 R48, [R220+0x1900] ;  /* 0x00190000dc30783b */ /* 0x000e620000004200 */
[----:B------:R-:W-:Y:S02]  /*10a40*/  MUFU.EX2 R71, R71 ;  /* 0x0000004700477308 */ /* 0x000fe40000000800 */
[----:B------:R-:W-:Y:S04]  /*10a50*/  F2FP.PACK_AB R45, R137, R134 ;  /* 0x00000086892d723e */ /* 0x000fe800000000ff */
[----:B------:R-:W-:Y:S04]  /*10a60*/  HMMA.16816.F32 R36, R40, R46, R36 ;  /* 0x0000002e2824723c */ /* 0x000fe80000001824 */
[----:B------:R-:W-:Y:S03]  /*10a70*/  MUFU.EX2 R80, R80 ;  /* 0x0000005000507308 */ /* 0x000fe60000000800 */
[----:B------:R-:W-:Y:S02]  /*10a80*/  F2FP.PACK_AB R40, R152, R135 ;  /* 0x000000879828723e */ /* 0x000fe400000000ff */
[----:B------:R-:W-:Y:S03]  /*10a90*/  F2FP.PACK_AB R41, R153, R132 ;  /* 0x000000849929723e */ /* 0x000fe600000000ff */
[----:B------:R-:W-:Y:S02]  /*10aa0*/  F2FP.PACK_AB R42, R65, R64 ;  /* 0x00000040412a723e */ /* 0x000fe400000000ff */
[----:B------:R-:W-:Y:S01]  /*10ab0*/  F2FP.PACK_AB R43, R67, R66 ;  /* 0x00000042432b723e */ /* 0x000fe200000000ff */
[----:B------:R-:W-:Y:S01]  /*10ac0*/  MUFU.EX2 R81, R81 ;  /* 0x0000005100517308 */ /* 0x000fe20000000800 */
[----:B------:R-:W-:Y:S02]  /*10ad0*/  F2FP.PACK_AB R46, R61, R60 ;  /* 0x0000003c3d2e723e */ /* 0x000fe400000000ff */
[----:B------:R-:W-:Y:S03]  /*10ae0*/  F2FP.PACK_AB R47, R63, R62 ;  /* 0x0000003e3f2f723e */ /* 0x000fe600000000ff */
[-C--:B----4-:R-:W-:Y:S04]  /*10af0*/  HMMA.16816.F32 R4, R40, R52.reuse, R4 ;  /* 0x000000342804723c */ /* 0x090fe80000001804 */
[----:B------:R-:W-:Y:S04]  /*10b00*/  MUFU.EX2 R82, R82 ;  /* 0x0000005200527308 */ /* 0x000fe80000000800 */
[C---:B------:R-:W-:Y:S06]  /*10b10*/  HMMA.16816.F32 R8, R44.reuse, R52, R8 ;  /* 0x000000342c08723c */ /* 0x040fec0000001808 */
[----:B------:R-:W-:Y:S02]  /*10b20*/  MUFU.EX2 R83, R83 ;  /* 0x0000005300537308 */ /* 0x000fe40000000800 */
[-C--:B------:R-:W-:Y:S08]  /*10b30*/  HMMA.16816.F32 R12, R44, R54.reuse, R12 ;  /* 0x000000362c0c723c */ /* 0x080ff0000000180c */
[C---:B------:R-:W-:Y:S01]  /*10b40*/  HMMA.16816.F32 R16, R40.reuse, R54, R16 ;  /* 0x000000362810723c */ /* 0x040fe20000001810 */
[----:B------:R-:W2:Y:S01]  /*10b50*/  LDSM.16.MT88.4 R52, [R218+0x1900] ;  /* 0x00190000da34783b */ /* 0x000ea20000004200 */
[----:B------:R-:W3:Y:S06]  /*10b60*/  MUFU.EX2 R72, R72 ;  /* 0x0000004800487308 */ /* 0x000eec0000000800 */
[-C--:B-1----:R-:W-:Y:S04]  /*10b70*/  HMMA.16816.F32 R20, R40, R48.reuse, R20 ;  /* 0x000000302814723c */ /* 0x082fe80000001814 */
[----:B------:R-:W1:Y:S04]  /*10b80*/  MUFU.EX2 R73, R73 ;  /* 0x0000004900497308 */ /* 0x000e680000000800 */
[C---:B------:R-:W-:Y:S06]  /*10b90*/  HMMA.16816.F32 R32, R44.reuse, R48, R32 ;  /* 0x000000302c20723c */ /* 0x040fec0000001820 */
[----:B------:R-:W4:Y:S02]  /*10ba0*/  MUFU.EX2 R74, R74 ;  /* 0x0000004a004a7308 */ /* 0x000f240000000800 */
[-C--:B------:R-:W-:Y:S04]  /*10bb0*/  HMMA.16816.F32 R24, R44, R50.reuse, R24 ;  /* 0x000000322c18723c */ /* 0x080fe80000001818 */
[----:B---3--:R-:W-:Y:S04]  /*10bc0*/  FADD.FTZ R178, R72, R178 ;  /* 0x000000b248b27221 */ /* 0x008fe80000010000 */
[C---:B------:R-:W-:Y:S01]  /*10bd0*/  HMMA.16816.F32 R100, R40.reuse, R50, R100 ;  /* 0x000000322864723c */ /* 0x040fe20000001864 */
[----:B------:R-:W3:Y:S01]  /*10be0*/  LDSM.16.MT88.4 R48, [R225+0x2100] ;  /* 0x00210000e130783b */ /* 0x000ee20000004200 */
[----:B------:R-:W5:Y:S02]  /*10bf0*/  MUFU.EX2 R75, R75 ;  /* 0x0000004b004b7308 */ /* 0x000f640000000800 */
[----:B-1----:R-:W-:Y:S04]  /*10c00*/  FADD.FTZ R178, R73, R178 ;  /* 0x000000b249b27221 */ /* 0x002fe80000010000 */
[-C--:B------:R-:W-:Y:S04]  /*10c10*/  HMMA.16816.F32 R104, R40, R56.reuse, R104 ;  /* 0x000000382868723c */ /* 0x080fe80000001868 */
[----:B------:R-:W1:Y:S01]  /*10c20*/  MUFU.EX2 R76, R76 ;  /* 0x0000004c004c7308 */ /* 0x000e620000000800 */
[----:B----4-:R-:W-:Y:S03]  /*10c30*/  FADD.FTZ R192, R74, R192 ;  /* 0x000000c04ac07221 */ /* 0x010fe60000010000 */
[C---:B------:R-:W-:Y:S06]  /*10c40*/  HMMA.16816.F32 R108, R44.reuse, R56, R108 ;  /* 0x000000382c6c723c */ /* 0x040fec000000186c */
[----:B------:R-:W4:Y:S02]  /*10c50*/  MUFU.EX2 R77, R77 ;  /* 0x0000004d004d7308 */ /* 0x000f240000000800 */
[-C--:B------:R-:W-:Y:S04]  /*10c60*/  HMMA.16816.F32 R28, R44, R58.reuse, R28 ;  /* 0x0000003a2c1c723c */ /* 0x080fe8000000181c */
[----:B-----5:R-:W-:Y:S04]  /*10c70*/  FADD.FTZ R192, R75, R192 ;  /* 0x000000c04bc07221 */ /* 0x020fe80000010000 */
[C---:B------:R-:W-:Y:S01]  /*10c80*/  HMMA.16816.F32 R112, R40.reuse, R58, R112 ;  /* 0x0000003a2870723c */ /* 0x040fe20000001870 */
[----:B------:R-:W-:Y:S01]  /*10c90*/  LDSM.16.MT88.4 R56, [R219+0x2100] ;  /* 0x00210000db38783b */ /* 0x000fe20000004200 */
[----:B------:R-:W5:Y:S02]  /*10ca0*/  MUFU.EX2 R78, R78 ;  /* 0x0000004e004e7308 */ /* 0x000f640000000800 */
[----:B-1----:R-:W-:Y:S04]  /*10cb0*/  FADD.FTZ R178, R76, R178 ;  /* 0x000000b24cb27221 */ /* 0x002fe80000010000 */
[-C--:B--2---:R-:W-:Y:S04]  /*10cc0*/  HMMA.16816.F32 R116, R40, R52.reuse, R116 ;  /* 0x000000342874723c */ /* 0x084fe80000001874 */
[----:B------:R-:W1:Y:S01]  /*10cd0*/  MUFU.EX2 R79, R79 ;  /* 0x0000004f004f7308 */ /* 0x000e620000000800 */
[----:B----4-:R-:W-:Y:S03]  /*10ce0*/  FADD.FTZ R178, R77, R178 ;  /* 0x000000b24db27221 */ /* 0x010fe60000010000 */
[C---:B------:R-:W-:Y:S06]  /*10cf0*/  HMMA.16816.F32 R120, R44.reuse, R52, R120 ;  /* 0x000000342c78723c */ /* 0x040fec0000001878 */
[----:B------:R-:W-:Y:S02]  /*10d00*/  MUFU.EX2 R84, R84 ;  /* 0x0000005400547308 */ /* 0x000fe40000000800 */
[-C--:B------:R-:W-:Y:S04]  /*10d10*/  HMMA.16816.F32 R124, R44, R54.reuse, R124 ;  /* 0x000000362c7c723c */ /* 0x080fe8000000187c */
[----:B-----5:R-:W-:Y:S03]  /*10d20*/  FADD.FTZ R192, R78, R192 ;  /* 0x000000c04ec07221 */ /* 0x020fe60000010000 */
[----:B------:R-:W-:Y:S01]  /*10d30*/  F2FP.PACK_AB R44, R73, R72 ;  /* 0x00000048492c723e */ /* 0x000fe200000000ff */
[----:B------:R-:W-:Y:S01]  /*10d40*/  HMMA.16816.F32 R36, R40, R54, R36 ;  /* 0x000000362824723c */ /* 0x000fe20000001824 */
[----:B------:R-:W2:Y:S01]  /*10d50*/  LDSM.16.MT88.4 R52, [R220+0x2100] ;  /* 0x00210000dc34783b */ /* 0x000ea20000004200 */
[----:B------:R-:W4:Y:S02]  /*10d60*/  MUFU.EX2 R85, R85 ;  /* 0x0000005500557308 */ /* 0x000f240000000800 */
[----:B------:R-:W-:Y:S01]  /*10d70*/  F2FP.PACK_AB R45, R75, R74 ;  /* 0x0000004a4b2d723e */ /* 0x000fe200000000ff */
[----:B-1----:R-:W-:Y:S01]  /*10d80*/  FADD.FTZ R192, R79, R192 ;  /* 0x000000c04fc07221 */ /* 0x002fe20000010000 */
[----:B------:R-:W-:Y:S02]  /*10d90*/  F2FP.PACK_AB R46, R77, R76 ;  /* 0x0000004c4d2e723e */ /* 0x000fe400000000ff */
[----:B------:R-:W-:Y:S04]  /*10da0*/  F2FP.PACK_AB R40, R69, R68 ;  /* 0x000000444528723e */ /* 0x000fe800000000ff */
[----:B------:R-:W-:Y:S01]  /*10db0*/  F2FP.PACK_AB R41, R71, R70 ;  /* 0x000000464729723e */ /* 0x000fe200000000ff */
[----:B------:R-:W-:Y:S01]  /*10dc0*/  MUFU.EX2 R86, R86 ;  /* 0x0000005600567308 */ /* 0x000fe20000000800 */
[----:B------:R-:W-:Y:S02]  /*10dd0*/  F2FP.PACK_AB R42, R81, R80 ;  /* 0x00000050512a723e */ /* 0x000fe400000000ff */
[----:B------:R-:W-:Y:S02]  /*10de0*/  F2FP.PACK_AB R43, R83, R82 ;  /* 0x00000052532b723e */ /* 0x000fe400000000ff */
[----:B------:R-:W-:Y:S05]  /*10df0*/  F2FP.PACK_AB R47, R79, R78 ;  /* 0x0000004e4f2f723e */ /* 0x000fea00000000ff */
[-C--:B---3--:R-:W-:Y:S01]  /*10e00*/  HMMA.16816.F32 R4, R40, R48.reuse, R4 ;  /* 0x000000302804723c */ /* 0x088fe20000001804 */
[----:B------:R-:W1:Y:S02]  /*10e10*/  MUFU.EX2 R87, R87 ;  /* 0x0000005700577308 */ /* 0x000e640000000800 */
[----:B----4-:R-:W-:Y:S05]  /*10e20*/  F2FP.PACK_AB R128, R85, R84 ;  /* 0x000000545580723e */ /* 0x010fea00000000ff */
[C---:B------:R-:W-:Y:S03]  /*10e30*/  HMMA.16816.F32 R8, R44.reuse, R48, R8 ;  /* 0x000000302c08723c */ /* 0x040fe60000001808 */
[----:B------:R-:W-:Y:S05]  /*10e40*/  MUFU.EX2 R96, R96 ;  /* 0x0000006000607308 */ /* 0x000fea0000000800 */
[-C--:B------:R-:W-:Y:S05]  /*10e50*/  HMMA.16816.F32 R12, R44, R50.reuse, R12 ;  /* 0x000000322c0c723c */ /* 0x080fea000000180c */
[----:B------:R-:W3:Y:S03]  /*10e60*/  MUFU.EX2 R203, R203 ;  /* 0x000000cb00cb7308 */ /* 0x000ee60000000800 */
[C---:B------:R-:W-:Y:S01]  /*10e70*/  HMMA.16816.F32 R16, R40.reuse, R50, R16 ;  /* 0x000000322810723c */ /* 0x040fe20000001810 */
[----:B------:R-:W4:Y:S03]  /*10e80*/  LDSM.16.MT88.4 R48, [R218+0x2100] ;  /* 0x00210000da30783b */ /* 0x000f260000004200 */
[----:B-1----:R-:W-:Y:S03]  /*10e90*/  F2FP.PACK_AB R129, R87, R86 ;  /* 0x000000565781723e */ /* 0x002fe600000000ff */
[----:B------:R-:W-:Y:S01]  /*10ea0*/  MUFU.EX2 R97, R97 ;  /* 0x0000006100617308 */ /* 0x000fe20000000800 */
[-C--:B--2---:R-:W-:Y:S08]  /*10eb0*/  HMMA.16816.F32 R20, R40, R52.reuse, R20 ;  /* 0x000000342814723c */ /* 0x084ff00000001814 */
[C---:B------:R-:W-:Y:S01]  /*10ec0*/  HMMA.16816.F32 R32, R44.reuse, R52, R32 ;  /* 0x000000342c20723c */ /* 0x040fe20000001820 */
[----:B------:R-:W1:Y:S03]  /*10ed0*/  MUFU.EX2 R202, R202 ;  /* 0x000000ca00ca7308 */ /* 0x000e660000000800 */
[----:B---3--:R-:W-:Y:S04]  /*10ee0*/  F2FP.PACK_AB R130, R203, R96 ;  /* 0x00000060cb82723e */ /* 0x008fe800000000ff */
[-C--:B------:R-:W-:Y:S03]  /*10ef0*/  HMMA.16816.F32 R24, R44, R54.reuse, R24 ;  /* 0x000000362c18723c */ /* 0x080fe60000001818 */
[----:B------:R-:W2:Y:S05]  /*10f00*/  MUFU.EX2 R88, R88 ;  /* 0x0000005800587308 */ /* 0x000eaa0000000800 */
[C---:B------:R-:W-:Y:S01]  /*10f10*/  HMMA.16816.F32 R100, R40.reuse, R54, R100 ;  /* 0x000000362864723c */ /* 0x040fe20000001864 */
[----:B------:R-:W3:Y:S04]  /*10f20*/  LDSM.16.MT88.4 R52, [R220+0x2900] ;  /* 0x00290000dc34783b */ /* 0x000ee80000004200 */
[----:B------:R-:W5:Y:S03]  /*10f30*/  MUFU.EX2 R89, R89 ;  /* 0x0000005900597308 */ /* 0x000f660000000800 */
[-C--:B------:R-:W-:Y:S04]  /*10f40*/  HMMA.16816.F32 R104, R40, R56.reuse, R104 ;  /* 0x000000382868723c */ /* 0x080fe80000001868 */
[----:B-1----:R-:W-:Y:S03]  /*10f50*/  F2FP.PACK_AB R131, R202, R97 ;  /* 0x00000061ca83723e */ /* 0x002fe600000000ff */
[----:B------:R-:W-:Y:S01]  /*10f60*/  MUFU.EX2 R90, R90 ;  /* 0x0000005a005a7308 */ /* 0x000fe20000000800 */
[C---:B------:R-:W-:Y:S04]  /*10f70*/  HMMA.16816.F32 R108, R44.reuse, R56, R108 ;  /* 0x000000382c6c723c */ /* 0x040fe8000000186c */
[----:B--2---:R-:W-:Y:S03]  /*10f80*/  FADD.FTZ R178, R88, R178 ;  /* 0x000000b258b27221 */ /* 0x004fe60000010000 */
[--C-:B------:R-:W-:Y:S01]  /*10f90*/  FFMA.FTZ R56, R92, c[0x0][0x2d0], -R201.reuse ;  /* 0x0000b4005c387a23 */ /* 0x100fe200000108c9 */
[-C--:B------:R-:W-:Y:S01]  /*10fa0*/  HMMA.16816.F32 R28, R44, R58.reuse, R28 ;  /* 0x0000003a2c1c723c */ /* 0x080fe2000000181c */
[----:B------:R-:W1:Y:S03]  /*10fb0*/  MUFU.EX2 R91, R91 ;  /* 0x0000005b005b7308 */ /* 0x000e660000000800 */
[----:B------:R-:W-:Y:S01]  /*10fc0*/  FFMA.FTZ R201, R93, c[0x0][0x2d0], -R201 ;  /* 0x0000b4005dc97a23 */ /* 0x000fe200000108c9 */
[----:B------:R-:W-:Y:S01]  /*10fd0*/  MOV R92, R153 ;  /* 0x00000099005c7202 */ /* 0x000fe20000000f00 */
[--C-:B------:R-:W-:Y:S01]  /*10fe0*/  FFMA.FTZ R57, R94, c[0x0][0x2d0], -R200.reuse ;  /* 0x0000b4005e397a23 */ /* 0x100fe200000108c8 */
[----:B------:R-:W-:Y:S01]  /*10ff0*/  MOV R93, R152 ;  /* 0x00000098005d7202 */ /* 0x000fe20000000f00 */
[C---:B------:R-:W-:Y:S03]  /*11000*/  HMMA.16816.F32 R112, R40.reuse, R58, R112 ;  /* 0x0000003a2870723c */ /* 0x040fe60000001870 */
[----:B------:R-:W-:Y:S01]  /*11010*/  MUFU.EX2 R56, R56 ;  /* 0x0000003800387308 */ /* 0x000fe20000000800 */
[----:B------:R-:W-:Y:S02]  /*11020*/  FFMA.FTZ R200, R95, c[0x0][0x2d0], -R200 ;  /* 0x0000b4005fc87a23 */ /* 0x000fe400000108c8 */
[----:B------:R-:W-:Y:S02]  /*11030*/  FADD.FTZ R198, R93, R198 ;  /* 0x000000c65dc67221 */ /* 0x000fe40000010000 */
[-C--:B----4-:R-:W-:Y:S04]  /*11040*/  HMMA.16816.F32 R116, R40, R48.reuse, R116 ;  /* 0x000000302874723c */ /* 0x090fe80000001874 */
[----:B------:R-:W-:Y:S01]  /*11050*/  FADD.FTZ R172, R92, R172 ;  /* 0x000000ac5cac7221 */ /* 0x000fe20000010000 */
[----:B------:R-:W2:Y:S01]  /*11060*/  MUFU.EX2 R201, R201 ;  /* 0x000000c900c97308 */ /* 0x000ea20000000800 */
[----:B------:R-:W-:Y:S02]  /*11070*/  FADD.FTZ R198, R64, R198 ;  /* 0x000000c640c67221 */ /* 0x000fe40000010000 */
[C---:B------:R-:W-:Y:S04]  /*11080*/  HMMA.16816.F32 R120, R44.reuse, R48, R120 ;  /* 0x000000302c78723c */ /* 0x040fe80000001878 */
[----:B------:R-:W-:Y:S02]  /*11090*/  FADD.FTZ R172, R66, R172 ;  /* 0x000000ac42ac7221 */ /* 0x000fe40000010000 */
[----:B------:R-:W-:Y:S01]  /*110a0*/  FADD.FTZ R198, R65, R198 ;  /* 0x000000c641c67221 */ /* 0x000fe20000010000 */
[----:B------:R-:W-:Y:S01]  /*110b0*/  MUFU.EX2 R57, R57 ;  /* 0x0000003900397308 */ /* 0x000fe20000000800 */
[-C--:B------:R-:W-:Y:S04]  /*110c0*/  HMMA.16816.F32 R124, R44, R50.reuse, R124 ;  /* 0x000000322c7c723c */ /* 0x080fe8000000187c */
[----:B------:R-:W-:Y:S02]  /*110d0*/  FADD.FTZ R172, R67, R172 ;  /* 0x000000ac43ac7221 */ /* 0x000fe40000010000 */
[----:B------:R-:W-:Y:S01]  /*110e0*/  FADD.FTZ R198, R68, R198 ;  /* 0x000000c644c67221 */ /* 0x000fe20000010000 */
[----:B------:R-:W-:Y:S01]  /*110f0*/  MOV R44, R168 ;  /* 0x000000a8002c7202 */ /* 0x000fe20000000f00 */
[----:B------:R-:W-:Y:S01]  /*11100*/  HMMA.16816.F32 R36, R40, R50, R36 ;  /* 0x000000322824723c */ /* 0x000fe20000001824 */
[----:B------:R-:W4:Y:S03]  /*11110*/  MUFU.EX2 R200, R200 ;  /* 0x000000c800c87308 */ /* 0x000f260000000800 */
[----:B------:R-:W-:Y:S02]  /*11120*/  FADD.FTZ R172, R70, R172 ;  /* 0x000000ac46ac7221 */ /* 0x000fe40000010000 */
[----:B------:R-:W-:Y:S01]  /*11130*/  FADD.FTZ R198, R69, R198 ;  /* 0x000000c645c67221 */ /* 0x000fe20000010000 */
[----:B-----5:R-:W-:Y:S01]  /*11140*/  F2FP.PACK_AB R40, R89, R88 ;  /* 0x000000585928723e */ /* 0x020fe200000000ff */
[-C--:B------:R-:W-:Y:S01]  /*11150*/  HMMA.16816.F32 R160, R128, R148.reuse, R4 ;  /* 0x0000009480a0723c */ /* 0x080fe20000001804 */
[----:B------:R-:W5:Y:S04]  /*11160*/  LDSM.16.MT88.4 R4, [R219+0x2900] ;  /* 0x00290000db04783b */ /* 0x000f680000004200 */
[----:B-1----:R-:W-:Y:S01]  /*11170*/  F2FP.PACK_AB R41, R91, R90 ;  /* 0x0000005a5b29723e */ /* 0x002fe200000000ff */
[----:B------:R-:W-:Y:S01]  /*11180*/  FADD.FTZ R172, R71, R172 ;  /* 0x000000ac47ac7221 */ /* 0x000fe20000010000 */
[----:B--2---:R-:W-:Y:S01]  /*11190*/  F2FP.PACK_AB R42, R201, R56 ;  /* 0x00000038c92a723e */ /* 0x004fe200000000ff */
[----:B------:R-:W-:Y:S04]  /*111a0*/  FADD.FTZ R198, R80, R198 ;  /* 0x000000c650c67221 */ /* 0x000fe80000010000 */
[----:B------:R-:W-:Y:S02]  /*111b0*/  FADD.FTZ R172, R82, R172 ;  /* 0x000000ac52ac7221 */ /* 0x000fe40000010000 */
[----:B------:R-:W-:Y:S02]  /*111c0*/  FADD.FTZ R198, R81, R198 ;  /* 0x000000c651c67221 */ /* 0x000fe40000010000 */
[----:B------:R-:W-:Y:S01]  /*111d0*/  FADD.FTZ R172, R83, R172 ;  /* 0x000000ac53ac7221 */ /* 0x000fe20000010000 */
[----:B----4-:R-:W-:Y:S01]  /*111e0*/  F2FP.PACK_AB R43, R200, R57 ;  /* 0x00000039c82b723e */ /* 0x010fe200000000ff */
[----:B------:R-:W-:Y:S02]  /*111f0*/  FADD.FTZ R198, R84, R198 ;  /* 0x000000c654c67221 */ /* 0x000fe40000010000 */
[----:B------:R-:W-:Y:S02]  /*11200*/  FADD.FTZ R172, R86, R172 ;  /* 0x000000ac56ac7221 */ /* 0x000fe40000010000 */
[----:B------:R-:W-:Y:S02]  /*11210*/  FADD.FTZ R192, R90, R192 ;  /* 0x000000c05ac07221 */ /* 0x000fe40000010000 */
[C---:B------:R-:W-:Y:S01]  /*11220*/  HMMA.16816.F32 R156, R40.reuse, R148, R8 ;  /* 0x00000094289c723c */ /* 0x040fe20000001808 */
[----:B------:R-:W1:Y:S03]  /*11230*/  LDSM.16.MT88.4 R8, [R218+0x2900] ;  /* 0x00290000da08783b */ /* 0x000e660000004200 */
[----:B------:R-:W-:Y:S02]  /*11240*/  FADD.FTZ R198, R85, R198 ;  /* 0x000000c655c67221 */ /* 0x000fe40000010000 */
[----:B------:R-:W-:Y:S02]  /*11250*/  FADD.FTZ R172, R87, R172 ;  /* 0x000000ac57ac7221 */ /* 0x000fe40000010000 */
[-C--:B------:R-:W-:Y:S04]  /*11260*/  HMMA.16816.F32 R152, R40, R150.reuse, R12 ;  /* 0x000000962898723c */ /* 0x080fe8000000180c */
[----:B------:R-:W-:Y:S02]  /*11270*/  FADD.FTZ R178, R89, R178 ;  /* 0x000000b259b27221 */ /* 0x000fe40000010000 */
[----:B------:R-:W-:Y:S02]  /*11280*/  FADD.FTZ R192, R91, R192 ;  /* 0x000000c05bc07221 */ /* 0x000fe40000010000 */
[C---:B------:R-:W-:Y:S04]  /*11290*/  HMMA.16816.F32 R148, R128.reuse, R150, R16 ;  /* 0x000000968094723c */ /* 0x040fe80000001810 */
[----:B------:R-:W-:Y:S02]  /*112a0*/  FADD.FTZ R198, R96, R198 ;  /* 0x000000c660c67221 */ /* 0x000fe40000010000 */
[----:B------:R-:W-:Y:S02]  /*112b0*/  FADD.FTZ R172, R97, R172 ;  /* 0x000000ac61ac7221 */ /* 0x000fe40000010000 */
[-C--:B---3--:R-:W-:Y:S04]  /*112c0*/  HMMA.16816.F32 R144, R128, R52.reuse, R20 ;  /* 0x000000348090723c */ /* 0x088fe80000001814 */
[----:B------:R-:W-:Y:S02]  /*112d0*/  FADD.FTZ R178, R56, R178 ;  /* 0x000000b238b27221 */ /* 0x000fe40000010000 */
[----:B------:R-:W-:Y:S02]  /*112e0*/  FADD.FTZ R192, R57, R192 ;  /* 0x000000c039c07221 */ /* 0x000fe40000010000 */
[C---:B------:R-:W-:Y:S04]  /*112f0*/  HMMA.16816.F32 R140, R40.reuse, R52, R32 ;  /* 0x00000034288c723c */ /* 0x040fe80000001820 */
[----:B------:R-:W-:Y:S02]  /*11300*/  FADD.FTZ R242, R203, R198 ;  /* 0x000000c6cbf27221 */ /* 0x000fe40000010000 */
[----:B------:R-:W-:Y:S02]  /*11310*/  FADD.FTZ R241, R202, R172 ;  /* 0x000000accaf17221 */ /* 0x000fe40000010000 */
[-C--:B------:R-:W-:Y:S04]  /*11320*/  HMMA.16816.F32 R136, R40, R54.reuse, R24 ;  /* 0x000000362888723c */ /* 0x080fe80000001818 */
[----:B------:R-:W-:Y:S02]  /*11330*/  FADD.FTZ R240, R201, R178 ;  /* 0x000000b2c9f07221 */ /* 0x000fe40000010000 */
[----:B------:R-:W-:Y:S02]  /*11340*/  FADD.FTZ R239, R200, R192 ;  /* 0x000000c0c8ef7221 */ /* 0x000fe40000010000 */
[C---:B------:R-:W-:Y:S08]  /*11350*/  HMMA.16816.F32 R100, R128.reuse, R54, R100 ;  /* 0x000000368064723c */ /* 0x040ff00000001864 */
[-C--:B-----5:R-:W-:Y:S08]  /*11360*/  HMMA.16816.F32 R104, R128, R4.reuse, R104 ;  /* 0x000000048068723c */ /* 0x0a0ff00000001868 */
[C---:B------:R-:W-:Y:S08]  /*11370*/  HMMA.16816.F32 R108, R40.reuse, R4, R108 ;  /* 0x00000004286c723c */ /* 0x040ff0000000186c */
[-C--:B------:R-:W-:Y:S08]  /*11380*/  HMMA.16816.F32 R132, R40, R6.reuse, R28 ;  /* 0x000000062884723c */ /* 0x080ff0000000181c */
[C---:B------:R-:W-:Y:S08]  /*11390*/  HMMA.16816.F32 R112, R128.reuse, R6, R112 ;  /* 0x000000068070723c */ /* 0x040ff00000001870 */
[-C--:B-1----:R-:W-:Y:S08]  /*113a0*/  HMMA.16816.F32 R116, R128, R8.reuse, R116 ;  /* 0x000000088074723c */ /* 0x082ff00000001874 */
[C---:B------:R-:W-:Y:S08]  /*113b0*/  HMMA.16816.F32 R120, R40.reuse, R8, R120 ;  /* 0x000000082878723c */ /* 0x040ff00000001878 */
[-C--:B------:R-:W-:Y:S08]  /*113c0*/  HMMA.16816.F32 R124, R40, R10.reuse, R124 ;  /* 0x0000000a287c723c */ /* 0x080ff0000000187c */
[----:B------:R-:W-:Y:S01]  /*113d0*/  HMMA.16816.F32 R128, R128, R10, R36 ;  /* 0x0000000a8080723c */ /* 0x000fe20000001824 */
[----:B------:R-:W-:-:S07]  /*113e0*/  @P0 BRA `(.L_x_196) ;  /* 0xffffc7c000000947 */ /* 0x000fce000383ffff */
.L_x_193:
[----:B------:R-:W-:-:S13]  /*113f0*/  ISETP.GE.AND P0, PT, R243, UR5, PT ;  /* 0x00000005f3007c0c */ /* 0x000fda000bf06270 */
[----:B------:R-:W-:Y:S05]  /*11400*/  @!P0 BRA `(.L_x_197) ;  /* 0x00005ac000008947 */ /* 0x000fea0003800000 */
[----:B------:R-:W-:Y:S01]  /*11410*/  IMAD.MOV.U32 R166, RZ, RZ, R2 ;  /* 0x000000ffffa67224 */ /* 0x000fe200078e0002 */
[----:B------:R-:W-:Y:S01]  /*11420*/  MOV R164, R44 ;  /* 0x0000002c00a47202 */ /* 0x000fe20000000f00 */
[----:B------:R-:W-:Y:S01]  /*11430*/  IMAD.MOV.U32 R167, RZ, RZ, R3 ;  /* 0x000000ffffa77224 */ /* 0x000fe200078e0003 */
[----:B------:R-:W-:Y:S02]  /*11440*/  MOV R165, R0 ;  /* 0x0000000000a57202 */ /* 0x000fe40000000f00 */
.L_x_215:
[----:B------:R-:W-:Y:S04]  /*11450*/  DEPBAR.LE SB0, 0x0 ;  /* 0x000080000000791a */ /* 0x000fe80000000000 */
[----:B------:R-:W-:Y:S01]  /*11460*/  BAR.SYNC.DEFER_BLOCKING 0x0 ;  /* 0x0000000000007b1d */ /* 0x000fe20000010000 */
[C---:B------:R-:W-:Y:S01]  /*11470*/  IMAD.WIDE.U32 R2, R231.reuse, c[0x0][0x208], RZ ;  /* 0x00008200e7027a25 */ /* 0x040fe200078e00ff */
[----:B------:R-:W-:Y:S05]  /*11480*/  SHF.R.S32.HI R0, RZ, 0x1f, R231 ;  /* 0x0000001fff007819 */ /* 0x000fea00000114e7 */
        /* <DEDUP_REMOVED lines=9> */
[----:B------:R-:W1:Y:S02]  /*11520*/  LDSM.16.M88.4 R16, [R227+0x3100] ;  /* 0x00310000e310783b */ /* 0x000e640000000200 */
[----:B------:R-:W-:Y:S02]  /*11530*/  IADD3.X R2, R3, UR9, R0, P0, !PT ;  /* 0x0000000903027c10 */ /* 0x000fe400087fe400 */
[C---:B------:R-:W-:Y:S02]  /*11540*/  LEA R0, P0, R188.reuse, c[0x0][0x1f8], 0x1 ;  /* 0x00007e00bc007a11 */ /* 0x040fe400078008ff */
[----:B------:R-:W2:Y:S02]  /*11550*/  LDSM.16.M88.4 R92, [R228+0x8100] ;  /* 0x00810000e45c783b */ /* 0x000ea40000000200 */
[----:B------:R-:W-:Y:S04]  /*11560*/  LEA.HI.X R188, R188, c[0x0][0x1fc], R2, 0x1, P0 ;  /* 0x00007f00bcbc7a11 */ /* 0x000fe800000f0c02 */
[----:B------:R-:W3:Y:S06]  /*11570*/  LDSM.16.M88.4 R32, [R227+0x3900] ;  /* 0x00390000e320783b */ /* 0x000eec0000000200 */
[----:B------:R-:W-:Y:S06]  /*11580*/  LDSM.16.M88.4 R48, [R227+0x4100] ;  /* 0x00410000e330783b */ /* 0x000fec0000000200 */
[----:B------:R-:W-:Y:S06]  /*11590*/  LDSM.16.M88.4 R64, [R227+0x4900] ;  /* 0x00490000e340783b */ /* 0x000fec0000000200 */
[----:B------:R-:W-:Y:S06]  /*115a0*/  LDSM.16.M88.4 R80, [R227+0x5100] ;  /* 0x00510000e350783b */ /* 0x000fec0000000200 */
[----:B------:R-:W-:Y:S01]  /*115b0*/  LDSM.16.M88.4 R168, [R227+0x5900] ;  /* 0x00590000e3a8783b */ /* 0x000fe20000000200 */
[-C--:B-1----:R-:W-:Y:S05]  /*115c0*/  HMMA.16816.F32 R4, R96, R16.reuse, RZ ;  /* 0x000000106004723c */ /* 0x082fea00000018ff */
[----:B------:R-:W-:Y:S03]  /*115d0*/  LDSM.16.M88.4 R172, [R224+0x6100] ;  /* 0x00610000e0ac783b */ /* 0x000fe60000000200 */
[C---:B--2---:R-:W-:Y:S03]  /*115e0*/  HMMA.16816.F32 R8, R92.reuse, R16, RZ ;  /* 0x000000105c08723c */ /* 0x044fe600000018ff */
[----:B------:R-:W-:Y:S06]  /*115f0*/  LDSM.16.M88.4 R176, [R226] ;  /* 0x00000000e2b0783b */ /* 0x000fec0000000200 */
[----:B------:R-:W-:Y:S01]  /*11600*/  LDSM.16.M88.4 R180, [R224+0x8100] ;  /* 0x00810000e0b4783b */ /* 0x000fe20000000200 */
[-C--:B------:R-:W-:Y:S05]  /*11610*/  HMMA.16816.F32 R12, R92, R18.reuse, RZ ;  /* 0x000000125c0c723c */ /* 0x080fea00000018ff */
[----:B------:R-:W-:Y:S03]  /*11620*/  LDSM.16.M88.4 R184, [R217] ;  /* 0x00000000d9b8783b */ /* 0x000fe60000000200 */
[C---:B------:R-:W-:Y:S03]  /*11630*/  HMMA.16816.F32 R16, R96.reuse, R18, RZ ;  /* 0x000000126010723c */ /* 0x040fe600000018ff */
[----:B------:R-:W1:Y:S05]  /*11640*/  SHFL.IDX PT, R190, R0, RZ, 0x181f ;  /* 0x00181fff00be7589 */ /* 0x000e6a00000e0000 */
[-C--:B---3--:R-:W-:Y:S01]  /*11650*/  HMMA.16816.F32 R20, R96, R32.reuse, RZ ;  /* 0x000000206014723c */ /* 0x088fe200000018ff */
[----:B------:R-:W2:Y:S06]  /*11660*/  SHFL.IDX PT, R189, R0, 0x1, 0x181f ;  /* 0x00381f0000bd7f89 */ /* 0x000eac00000e0000 */
[----:B------:R-:W3:Y:S01]  /*11670*/  SHFL.IDX PT, R191, R188, RZ, 0x181f ;  /* 0x00181fffbcbf7589 */ /* 0x000ee200000e0000 */
[C---:B------:R-:W-:Y:S05]  /*11680*/  HMMA.16816.F32 R24, R92.reuse, R32, RZ ;  /* 0x000000205c18723c */ /* 0x040fea00000018ff */
[----:B------:R-:W4:Y:S03]  /*11690*/  SHFL.IDX PT, R195, R188, 0x1, 0x181f ;  /* 0x00381f00bcc37f89 */ /* 0x000f2600000e0000 */
[-C--:B------:R-:W-:Y:S03]  /*116a0*/  HMMA.16816.F32 R28, R92, R34.reuse, RZ ;  /* 0x000000225c1c723c */ /* 0x080fe600000018ff */
[----:B------:R-:W-:Y:S01]  /*116b0*/  SHFL.IDX PT, R194, R188, 0x2, 0x181f ;  /* 0x00581f00bcc27f89 */ /* 0x000fe200000e0000 */
[-C--:B-1----:R-:W-:Y:S04]  /*116c0*/  IADD3 R198, P1, R190, R235.reuse, RZ ;  /* 0x000000ebbec67210 */ /* 0x082fe80007f3e0ff */
[C---:B------:R-:W-:Y:S01]  /*116d0*/  HMMA.16816.F32 R32, R96.reuse, R34, RZ ;  /* 0x000000226020723c */ /* 0x040fe200000018ff */
[----:B------:R-:W-:Y:S03]  /*116e0*/  SHFL.IDX PT, R3, R188, 0x3, 0x181f ;  /* 0x00781f00bc037f89 */ /* 0x000fe600000e0000 */
[-C--:B--2---:R-:W-:Y:S01]  /*116f0*/  IADD3 R200, P0, R189, R235.reuse, RZ ;  /* 0x000000ebbdc87210 */ /* 0x084fe20007f1e0ff */
[--C-:B---3--:R-:W-:Y:S03]  /*11700*/  IMAD.X R199, R191, 0x1, R234.reuse, P1 ;  /* 0x00000001bfc77824 */ /* 0x108fe600008e06ea */
[-C--:B------:R-:W-:Y:S01]  /*11710*/  HMMA.16816.F32 R36, R96, R48.reuse, RZ ;  /* 0x000000306024723c */ /* 0x080fe200000018ff */
[----:B------:R-:W-:Y:S03]  /*11720*/  SHFL.IDX PT, R196, R188, 0x4, 0x181f ;  /* 0x00981f00bcc47f89 */ /* 0x000fe600000e0000 */
[--C-:B----4-:R-:W-:Y:S03]  /*11730*/  IMAD.X R201, R195, 0x1, R234.reuse, P0 ;  /* 0x00000001c3c97824 */ /* 0x110fe600000e06ea */
[----:B------:R-:W-:Y:S01]  /*11740*/  SHFL.IDX PT, R197, R188, 0x5, 0x181f ;  /* 0x00b81f00bcc57f89 */ /* 0x000fe200000e0000 */
[C---:B------:R-:W-:Y:S05]  /*11750*/  HMMA.16816.F32 R40, R92.reuse, R48, RZ ;  /* 0x000000305c28723c */ /* 0x040fea00000018ff */
[----:B------:R-:W-:Y:S03]  /*11760*/  LDSM.16.M88.4 R188, [R213] ;  /* 0x00000000d5bc783b */ /* 0x000fe60000000200 */
[-C--:B------:R-:W-:Y:S03]  /*11770*/  HMMA.16816.F32 R44, R92, R50.reuse, RZ ;  /* 0x000000325c2c723c */ /* 0x080fe600000018ff */
[----:B------:R-:W-:Y:S05]  /*11780*/  SHFL.IDX PT, R192, R0, 0x2, 0x181f ;  /* 0x00581f0000c07f89 */ /* 0x000fea00000e0000 */
[C---:B------:R-:W-:Y:S01]  /*11790*/  HMMA.16816.F32 R48, R96.reuse, R50, RZ ;  /* 0x000000326030723c */ /* 0x040fe200000018ff */
[----:B------:R-:W-:Y:S06]  /*117a0*/  SHFL.IDX PT, R193, R0, 0x3, 0x181f ;  /* 0x00781f0000c17f89 */ /* 0x000fec00000e0000 */
[----:B------:R-:W1:Y:S01]  /*117b0*/  SHFL.IDX PT, R2, R0, 0x4, 0x181f ;  /* 0x00981f0000027f89 */ /* 0x000e6200000e0000 */
[-C--:B------:R-:W-:Y:S05]  /*117c0*/  HMMA.16816.F32 R52, R96, R64.reuse, RZ ;  /* 0x000000406034723c */ /* 0x080fea00000018ff */
[----:B------:R-:W-:Y:S03]  /*117d0*/  SHFL.IDX PT, R0, R0, 0x5, 0x181f ;  /* 0x00b81f0000007f89 */ /* 0x000fe600000e0000 */
[C---:B------:R-:W-:Y:S08]  /*117e0*/  HMMA.16816.F32 R56, R92.reuse, R64, RZ ;  /* 0x000000405c38723c */ /* 0x040ff000000018ff */
[-C--:B------:R-:W-:Y:S01]  /*117f0*/  HMMA.16816.F32 R60, R92, R66.reuse, RZ ;  /* 0x000000425c3c723c */ /* 0x080fe200000018ff */
[-C--:B-1----:R-:W-:Y:S07]  /*11800*/  IADD3 R2, P1, R2, R235.reuse, RZ ;  /* 0x000000eb02027210 */ /* 0x082fee0007f3e0ff */
        /* <DEDUP_REMOVED lines=9> */
[----:B------:R-:W1:Y:S07]  /*118a0*/  LDSM.16.M88.4 R168, [R216] ;  /* 0x00000000d8a8783b */ /* 0x000e6e0000000200 */
[-C--:B------:R-:W-:Y:S08]  /*118b0*/  HMMA.16816.F32 R4, R172, R176.reuse, R4 ;  /* 0x000000b0ac04723c */ /* 0x080ff00000001804 */
        /* <DEDUP_REMOVED lines=8> */
[----:B------:R-:W3:Y:S06]  /*11940*/  LDSM.16.M88.4 R184, [R214] ;  /* 0x00000000d6b8783b */ /* 0x000eec0000000200 */
[----:B------:R-:W-:Y:S01]  /*11950*/  @!PT LDS RZ, [RZ] ;  /* 0x00000000fffff984 */ /* 0x000fe20000000800 */
[----:B------:R-:W-:Y:S01]  /*11960*/  @!PT LDS RZ, [RZ] ;  /* 0x00000000fffff984 */ /* 0x000fe20000000800 */
[----:B------:R-:W-:Y:S01]  /*11970*/  @!PT LDS RZ, [RZ] ;  /* 0x00000000fffff984 */ /* 0x000fe20000000800 */
[----:B------:R4:W-:Y:S01]  /*11980*/  LDGSTS.E.BYPASS.LTC128B.128 [R238], [R198.64], !P3 ;  /* 0x00000000c6ee7fae */ /* 0x0009e2000d901d74 */
[-C--:B-1----:R-:W-:Y:S05]  /*11990*/  HMMA.16816.F32 R36, R172, R168.reuse, R36 ;  /* 0x000000a8ac24723c */ /* 0x082fea0000001824 */
[----:B------:R1:W-:Y:S03]  /*119a0*/  LDGSTS.E.BYPASS.LTC128B.128 [R238+0x800], [R200.64], !P3 ;  /* 0x00800000c8ee7fae */ /* 0x0003e6000d901d74 */
[C---:B------:R-:W-:Y:S08]  /*119b0*/  HMMA.16816.F32 R40, R180.reuse, R168, R40 ;  /* 0x000000a8b428723c */ /* 0x040ff00000001828 */
[-C--:B------:R-:W-:Y:S08]  /*119c0*/  HMMA.16816.F32 R44, R180, R170.reuse, R44 ;  /* 0x000000aab42c723c */ /* 0x080ff0000000182c */
[C---:B------:R-:W-:Y:S04]  /*119d0*/  HMMA.16816.F32 R48, R172.reuse, R170, R48 ;  /* 0x000000aaac30723c */ /* 0x040fe80000001830 */
[-C--:B----4-:R-:W-:Y:S02]  /*119e0*/  IADD3 R198, P0, R192, R235.reuse, RZ ;  /* 0x000000ebc0c67210 */ /* 0x090fe40007f1e0ff */
[-C--:B------:R-:W-:Y:S02]  /*119f0*/  IADD3 R192, P2, R193, R235.reuse, RZ ;  /* 0x000000ebc1c07210 */ /* 0x080fe40007f5e0ff */
[-C--:B--2---:R-:W-:Y:S04]  /*11a00*/  HMMA.16816.F32 R52, R172, R176.reuse, R52 ;  /* 0x000000b0ac34723c */ /* 0x084fe80000001834 */
[--C-:B------:R-:W-:Y:S01]  /*11a10*/  IMAD.X R199, R194, 0x1, R234.reuse, P0 ;  /* 0x00000001c2c77824 */ /* 0x100fe200000e06ea */
[----:B------:R-:W-:Y:S01]  /*11a20*/  IADD3 R168, P0, R0, R235, RZ ;  /* 0x000000eb00a87210 */ /* 0x000fe20007f1e0ff */
[--C-:B------:R-:W-:Y:S02]  /*11a30*/  IMAD.X R193, R3, 0x1, R234.reuse, P2 ;  /* 0x0000000103c17824 */ /* 0x100fe400010e06ea */
[C---:B------:R-:W-:Y:S01]  /*11a40*/  HMMA.16816.F32 R56, R180.reuse, R176, R56 ;  /* 0x000000b0b438723c */ /* 0x040fe20000001838 */
[----:B------:R2:W-:Y:S03]  /*11a50*/  LDGSTS.E.BYPASS.LTC128B.128 [R238+0x1000], [R198.64], !P3 ;  /* 0x01000000c6ee7fae */ /* 0x0005e6000d901d74 */
[--C-:B------:R-:W-:Y:S02]  /*11a60*/  IMAD.X R3, R196, 0x1, R234.reuse, P1 ;  /* 0x00000001c4037824 */ /* 0x100fe400008e06ea */
[----:B------:R-:W-:Y:S01]  /*11a70*/  IMAD.X R169, R197, 0x1, R234, P0 ;  /* 0x00000001c5a97824 */ /* 0x000fe200000e06ea */
[----:B------:R4:W-:Y:S01]  /*11a80*/  LDGSTS.E.BYPASS.LTC128B.128 [R238+0x1800], [R192.64], !P3 ;  /* 0x01800000c0ee7fae */ /* 0x0009e2000d901d74 */
[-C--:B------:R-:W-:Y:S03]  /*11a90*/  HMMA.16816.F32 R60, R180, R178.reuse, R60 ;  /* 0x000000b2b43c723c */ /* 0x080fe6000000183c */
[----:B------:R-:W-:Y:S02]  /*11aa0*/  ISETP.GT.AND P0, PT, R243, UR5, PT ;  /* 0x00000005f3007c0c */ /* 0x000fe4000bf04270 */
[----:B------:R2:W-:Y:S03]  /*11ab0*/  LDGSTS.E.BYPASS.LTC128B.128 [R238+0x2000], [R2.64], !P3 ;  /* 0x0200000002ee7fae */ /* 0x0005e6000d901d74 */
[C---:B------:R-:W-:Y:S03]  /*11ac0*/  HMMA.16816.F32 R64, R172.reuse, R178, R64 ;  /* 0x000000b2ac40723c */ /* 0x040fe60000001840 */
[----:B------:R5:W-:Y:S05]  /*11ad0*/  LDGSTS.E.BYPASS.LTC128B.128 [R238+0x2800], [R168.64], !P3 ;  /* 0x02800000a8ee7fae */ /* 0x000bea000d901d74 */
[-C--:B---3--:R-:W-:Y:S01]  /*11ae0*/  HMMA.16816.F32 R68, R172, R184.reuse, R68 ;  /* 0x000000b8ac44723c */ /* 0x088fe20000001844 */
[----:B-1----:R-:W-:Y:S06]  /*11af0*/  LDSM.16.M88.4 R200, [R222+0x3900] ;  /* 0x00390000dec8783b */ /* 0x002fec0000000200 */
[----:B------:R-:W0:Y:S01]  /*11b00*/  LDGDEPBAR ;  /* 0x00000000000079af */ /* 0x000e220000000000 */
[C---:B------:R-:W-:Y:S05]  /*11b10*/  HMMA.16816.F32 R72, R180.reuse, R184, R72 ;  /* 0x000000b8b448723c */ /* 0x040fea0000001848 */
[----:B----4-:R-:W-:Y:S03]  /*11b20*/  LDSM.16.M88.4 R192, [R223+0x6100] ;  /* 0x00610000dfc0783b */ /* 0x010fe60000000200 */
[-C--:B------:R-:W-:Y:S03]  /*11b30*/  HMMA.16816.F32 R76, R180, R186.reuse, R76 ;  /* 0x000000bab44c723c */ /* 0x080fe6000000184c */
[----:B--2---:R-:W-:Y:S05]  /*11b40*/  LDSM.16.M88.4 R196, [R223+0x8100] ;  /* 0x00810000dfc4783b */ /* 0x004fea0000000200 */
[C---:B------:R-:W-:Y:S01]  /*11b50*/  HMMA.16816.F32 R80, R172.reuse, R186, R80 ;  /* 0x000000baac50723c */ /* 0x040fe20000001850 */
[----:B-----5:R-:W1:Y:S06]  /*11b60*/  LDSM.16.M88.4 R168, [R222+0x3100] ;  /* 0x00310000dea8783b */ /* 0x020e6c0000000200 */
[----:B------:R-:W2:Y:S01]  /*11b70*/  LDSM.16.M88.4 R204, [R222+0x4100] ;  /* 0x00410000decc783b */ /* 0x000ea20000000200 */
[-C--:B------:R-:W-:Y:S05]  /*11b80*/  HMMA.16816.F32 R84, R172, R188.reuse, R84 ;  /* 0x000000bcac54723c */ /* 0x080fea0000001854 */
[----:B------:R-:W3:Y:S03]  /*11b90*/  LDSM.16.M88.4 R208, [R222+0x4900] ;  /* 0x00490000ded0783b */ /* 0x000ee60000000200 */
[C---:B------:R-:W-:Y:S03]  /*11ba0*/  HMMA.16816.F32 R88, R180.reuse, R188, R88 ;  /* 0x000000bcb458723c */ /* 0x040fe60000001858 */
[----:B------:R-:W-:Y:S05]  /*11bb0*/  LDSM.16.M88.4 R176, [R221+0x6100] ;  /* 0x00610000ddb0783b */ /* 0x000fea0000000200 */
[-C--:B------:R-:W-:Y:S01]  /*11bc0*/  HMMA.16816.F32 R92, R180, R190.reuse, R92 ;  /* 0x000000beb45c723c */ /* 0x080fe2000000185c */
[----:B------:R-:W-:Y:S06]  /*11bd0*/  LDSM.16.M88.4 R180, [R212] ;  /* 0x00000000d4b4783b */ /* 0x000fec0000000200 */
[----:B------:R-:W-:Y:S01]  /*11be0*/  LDSM.16.M88.4 R184, [R221+0x8100] ;  /* 0x00810000ddb8783b */ /* 0x000fe20000000200 */
[----:B------:R-:W-:Y:S05]  /*11bf0*/  HMMA.16816.F32 R96, R172, R190, R96 ;  /* 0x000000beac60723c */ /* 0x000fea0000001860 */
[----:B------:R-:W4:Y:S03]  /*11c00*/  LDSM.16.M88.4 R172, [R222+0x5100] ;  /* 0x00510000deac783b */ /* 0x000f260000000200 */
[-C--:B-1----:R-:W-:Y:S03]  /*11c10*/  HMMA.16816.F32 R4, R192, R168.reuse, R4 ;  /* 0x000000a8c004723c */ /* 0x082fe60000001804 */
[----:B------:R-:W-:Y:S05]  /*11c20*/  LDSM.16.M88.4 R188, [R212+0x800] ;  /* 0x00080000d4bc783b */ /* 0x000fea0000000200 */
        /* <DEDUP_REMOVED lines=8> */
[----:B------:R-:W5:Y:S07]  /*11cb0*/  LDSM.16.M88.4 R200, [R212+0x1000] ;  /* 0x00100000d4c8783b */ /* 0x000f6e0000000200 */
[-C--:B--2---:R-:W-:Y:S08]  /*11cc0*/  HMMA.16816.F32 R36, R192, R204.reuse, R36 ;  /* 0x000000ccc024723c */ /* 0x084ff00000001824 */
[C---:B------:R-:W-:Y:S08]  /*11cd0*/  HMMA.16816.F32 R40, R196.reuse, R204, R40 ;  /* 0x000000ccc428723c */ /* 0x040ff00000001828 */
[-C--:B------:R-:W-:Y:S08]  /*11ce0*/  HMMA.16816.F32 R44, R196, R206.reuse, R44 ;  /* 0x000000cec42c723c */ /* 0x080ff0000000182c */
[C---:B------:R-:W-:Y:S01]  /*11cf0*/  HMMA.16816.F32 R48, R192.reuse, R206, R48 ;  /* 0x000000cec030723c */ /* 0x040fe20000001830 */
[----:B------:R-:W2:Y:S07]  /*11d00*/  LDSM.16.M88.4 R204, [R212+0x1800] ;  /* 0x00180000d4cc783b */ /* 0x000eae0000000200 */
[-C--:B---3--:R-:W-:Y:S08]  /*11d10*/  HMMA.16816.F32 R52, R192, R208.reuse, R52 ;  /* 0x000000d0c034723c */ /* 0x088ff00000001834 */
[C---:B------:R-:W-:Y:S08]  /*11d20*/  HMMA.16816.F32 R56, R196.reuse, R208, R56 ;  /* 0x000000d0c438723c */ /* 0x040ff00000001838 */
[-C--:B------:R-:W-:Y:S08]  /*11d30*/  HMMA.16816.F32 R60, R196, R210.reuse, R60 ;  /* 0x000000d2c43c723c */ /* 0x080ff0000000183c */
[C---:B------:R-:W-:Y:S01]  /*11d40*/  HMMA.16816.F32 R64, R192.reuse, R210, R64 ;  /* 0x000000d2c040723c */ /* 0x040fe20000001840 */
[----:B------:R-:W3:Y:S07]  /*11d50*/  LDSM.16.M88.4 R208, [R212+0x2000] ;  /* 0x00200000d4d0783b */ /* 0x000eee0000000200 */
[-C--:B----4-:R-:W-:Y:S08]  /*11d60*/  HMMA.16816.F32 R68, R192, R172.reuse, R68 ;  /* 0x000000acc044723c */ /* 0x090ff00000001844 */
[C---:B------:R-:W-:Y:S08]  /*11d70*/  HMMA.16816.F32 R72, R196.reuse, R172, R72 ;  /* 0x000000acc448723c */ /* 0x040ff00000001848 */
[-C--:B------:R-:W-:Y:S08]  /*11d80*/  HMMA.16816.F32 R76, R196, R174.reuse, R76 ;  /* 0x000000aec44c723c */ /* 0x080ff0000000184c */
[C---:B------:R-:W-:Y:S01]  /*11d90*/  HMMA.16816.F32 R80, R192.reuse, R174, R80 ;  /* 0x000000aec050723c */ /* 0x040fe20000001850 */
[----:B------:R-:W4:Y:S01]  /*11da0*/  LDSM.16.M88.4 R172, [R212+0x2800] ;  /* 0x00280000d4ac783b */ /* 0x000f220000000200 */
[----:B------:R-:W-:Y:S05]  /*11db0*/  DEPBAR.LE SB0, 0x0 ;  /* 0x000080000000791a */ /* 0x000fea0000000000 */
[----:B------:R-:W-:Y:S01]  /*11dc0*/  BAR.SYNC.DEFER_BLOCKING 0x0 ;  /* 0x0000000000007b1d */ /* 0x000fe20000010000 */
[-C--:B-1----:R-:W-:Y:S08]  /*11dd0*/  HMMA.16816.F32 R84, R192, R168.reuse, R84 ;  /* 0x000000a8c054723c */ /* 0x082ff00000001854 */
[C---:B------:R-:W-:Y:S08]  /*11de0*/  HMMA.16816.F32 R88, R196.reuse, R168, R88 ;  /* 0x000000a8c458723c */ /* 0x040ff00000001858 */
[-C--:B------:R-:W-:Y:S08]  /*11df0*/  HMMA.16816.F32 R92, R196, R170.reuse, R92 ;  /* 0x000000aac45c723c */ /* 0x080ff0000000185c */
[----:B------:R-:W-:Y:S08]  /*11e00*/  HMMA.16816.F32 R96, R192, R170, R96 ;  /* 0x000000aac060723c */ /* 0x000ff00000001860 */
        /* <DEDUP_REMOVED lines=8> */
[-C--:B-----5:R-:W-:Y:S08]  /*11e90*/  HMMA.16816.F32 R36, R176, R200.reuse, R36 ;  /* 0x000000c8b024723c */ /* 0x0a0ff00000001824 */
[C---:B------:R-:W-:Y:S08]  /*11ea0*/  HMMA.16816.F32 R40, R184.reuse, R200, R40 ;  /* 0x000000c8b828723c */ /* 0x040ff00000001828 */
[-C--:B------:R-:W-:Y:S08]  /*11eb0*/  HMMA.16816.F32 R44, R184, R202.reuse, R44 ;  /* 0x000000cab82c723c */ /* 0x080ff0000000182c */
[C---:B------:R-:W-:Y:S08]  /*11ec0*/  HMMA.16816.F32 R48, R176.reuse, R202, R48 ;  /* 0x000000cab030723c */ /* 0x040ff00000001830 */
[-C--:B--2---:R-:W-:Y:S08]  /*11ed0*/  HMMA.16816.F32 R52, R176, R204.reuse, R52 ;  /* 0x000000ccb034723c */ /* 0x084ff00000001834 */
[C---:B------:R-:W-:Y:S08]  /*11ee0*/  HMMA.16816.F32 R56, R184.reuse, R204, R56 ;  /* 0x000000ccb838723c */ /* 0x040ff00000001838 */
[-C--:B------:R-:W-:Y:S08]  /*11ef0*/  HMMA.16816.F32 R60, R184, R206.reuse, R60 ;  /* 0x000000ceb83c723c */ /* 0x080ff0000000183c */
[C---:B------:R-:W-:Y:S08]  /*11f00*/  HMMA.16816.F32 R64, R176.reuse, R206, R64 ;  /* 0x000000ceb040723c */ /* 0x040ff00000001840 */
[-C--:B---3--:R-:W-:Y:S08]  /*11f10*/  HMMA.16816.F32 R68, R176, R208.reuse, R68 ;  /* 0x000000d0b044723c */ /* 0x088ff00000001844 */
        /* <DEDUP_REMOVED lines=66> */
.L_x_198:
[----:B-1----:R-:W-:Y:S01]  /*12340*/  IMAD.MOV.U32 R174, RZ, RZ, R236 ;  /* 0x000000ffffae7224 */ /* 0x002fe200078e00ec */
[----:B------:R-:W-:Y:S01]  /*12350*/  PLOP3.LUT P1, PT, PT, PT, UP2, 0x80, 0x0 ;  /* 0x000000000000781c */ /* 0x000fe20003f2f028 */
[----:B------:R-:W0:Y:S01]  /*12360*/  LDGDEPBAR ;  /* 0x00000000000079af */ /* 0x000e220000000000 */
[----:B------:R-:W-:Y:S01]  /*12370*/  PLOP3.LUT P0, PT, PT, PT, UP2, 0x80, 0x0 ;  /* 0x000000000000781c */ /* 0x000fe20003f0f028 */
[----:B------:R-:W-:Y:S02]  /*12380*/  IMAD R169, R243, -0x60, RZ ;  /* 0xffffffa0f3a97824 */ /* 0x000fe400078e02ff */
[----:B------:R-:W-:Y:S02]  /*12390*/  IMAD.U32 R170, RZ, RZ, UR10 ;  /* 0x0000000affaa7e24 */ /* 0x000fe4000f8e00ff */
[----:B------:R-:W-:Y:S06]  /*123a0*/  IMAD.IADD R3, R169, 0x1, -R237 ;  /* 0x00000001a9037824 */ /* 0x000fec00078e0aed */
[----:B------:R-:W-:Y:S05]  /*123b0*/  @P1 IMAD.HI.U32 R0, R236, c[0x0][0x2c8], RZ ;  /* 0x0000b200ec001a27 */ /* 0x000fea00078e00ff */
[----:B------:R-:W-:Y:S02]  /*123c0*/  @P0 SHF.R.U32.HI R174, RZ, c[0x0][0x2cc], R0 ;  /* 0x0000b300ffae0a19 */ /* 0x000fe40000011600 */
[----:B------:R-:W-:Y:S02]  /*123d0*/  PLOP3.LUT P0, PT, PT, PT, UP0, 0x40, 0x0 ;  /* 0x000000000000781c */ /* 0x000fe40003f0e808 */
[----:B------:R-:W-:Y:S01]  /*123e0*/  IADD3 R0, -R237, 0x1, R169 ;  /* 0x00000001ed007810 */ /* 0x000fe20007ffe1a9 */
[----:B------:R-:W1:Y:S03]  /*123f0*/  SHFL.IDX PT, R2, R174, RZ, 0x1c1f ;  /* 0x001c1fffae027589 */ /* 0x000e6600000e0000 */
[----:B------:R-:W-:Y:S04]  /*12400*/  IADD3 R170, R0, -c[0x0][0x168], R170 ;  /* 0x80005a0000aa7a10 */ /* 0x000fe80007ffe0aa */
[C---:B------:R-:W-:Y:S02]  /*12410*/  IADD3 R173, R170.reuse, c[0x0][0x328], RZ ;  /* 0x0000ca00aaad7a10 */ /* 0x040fe40007ffe0ff */
[----:B------:R-:W-:Y:S03]  /*12420*/  IADD3 R170, R170, UR12, RZ ;  /* 0x0000000caaaa7c10 */ /* 0x000fe6000fffe0ff */
[--C-:B-1----:R-:W-:Y:S02]  /*12430*/  IMAD.IADD R177, R173, 0x1, R2.reuse ;  /* 0x00000001adb17824 */ /* 0x102fe400078e0202 */
[----:B------:R-:W-:Y:S01]  /*12440*/  IMAD.IADD R171, R170, 0x1, R2 ;  /* 0x00000001aaab7824 */ /* 0x000fe200078e0202 */
[----:B------:R-:W-:-:S05]  /*12450*/  @P0 BRA `(.L_x_199) ;  /* 0x0000019000000947 */ /* 0x000fca0003800000 */
[----:B------:R-:W-:Y:S01]  /*12460*/  MOV R0, c[0x0][0x2ac] ;  /* 0x0000ab0000007a02 */ /* 0x000fe20000000f00 */
        /* <DEDUP_REMOVED lines=14> */
.L_x_201:
[----:B------:R-:W-:Y:S04]  /*12550*/  MOV R0, c[0x0][0x32c] ;  /* 0x0000cb0000007a02 */ /* 0x000fe80000000f00 */
[----:B------:R-:W-:Y:S11]  /*12560*/  ISETP.NE.AND P0, PT, R0, 0x1, PT ;  /* 0x000000010000780c */ /* 0x000ff60003f05270 */
[----:B------:R-:W-:Y:S02]  /*12570*/  @!UPT UIADD3 URZ, URZ, URZ, URZ ;  /* 0x0000003f3f3ff290 */ /* 0x000fe4000fffe03f */
[----:B------:R-:W-:Y:S05]  /*12580*/  @P0 IMAD.HI.U32 R0, R2, c[0x0][0x330], RZ ;  /* 0x0000cc0002000a27 */ /* 0x000fea00078e00ff */
[----:B------:R-:W-:Y:S02]  /*12590*/  @P0 SHF.R.U32.HI R2, RZ, c[0x0][0x334], R0 ;  /* 0x0000cd00ff020a19 */ /* 0x000fe40000011600 */
.L_x_202:
[----:B------:R-:W-:Y:S05]  /*125a0*/  BSYNC B0 ;  /* 0x0000000000007941 */ /* 0x000fea0003800000 */
.L_x_200:
[----:B------:R-:W-:Y:S05]  /*125b0*/  IMAD R2, R2, c[0x0][0x32c], R3 ;  /* 0x0000cb0002027a24 */ /* 0x000fea00078e0203 */
[----:B------:R-:W-:Y:S02]  /*125c0*/  IADD3 R0, R2, c[0x0][0x32c], RZ ;  /* 0x0000cb0002007a10 */ /* 0x000fe40007ffe0ff */
[----:B------:R-:W-:Y:S02]  /*125d0*/  IMNMX R171, R171, R2, !PT ;  /* 0x00000002abab7217 */ /* 0x000fe40007800200 */
[----:B------:R-:W-:Y:S02]  /*125e0*/  IMNMX R177, R177, R0, PT ;  /* 0x00000000b1b17217 */ /* 0x000fe40003800200 */
.L_x_199:
[----:B------:R-:W-:Y:S01]  /*125f0*/  PLOP3.LUT P0, PT, PT, PT, UP0, 0x40, 0x0 ;  /* 0x000000000000781c */ /* 0x000fe20003f0e808 */
[----:B------:R-:W1:Y:S02]  /*12600*/  SHFL.IDX PT, R2, R174, 0x1, 0x1c1f ;  /* 0x003c1f00ae027f89 */ /* 0x000e6400000e0000 */
[----:B-1----:R-:W-:Y:S01]  /*12610*/  IADD3 R179, R170, R2, RZ ;  /* 0x00000002aab37210 */ /* 0x002fe20007ffe0ff */
[----:B------:R-:W-:Y:S09]  /*12620*/  IMAD.IADD R181, R173, 0x1, R2 ;  /* 0x00000001adb57824 */ /* 0x000ff200078e0202 */
        /* <DEDUP_REMOVED lines=16> */
.L_x_205:
[----:B------:R-:W-:Y:S04]  /*12730*/  MOV R0, c[0x0][0x32c] ;  /* 0x0000cb0000007a02 */ /* 0x000fe80000000f00 */
[----:B------:R-:W-:Y:S11]  /*12740*/  ISETP.NE.AND P0, PT, R0, 0x1, PT ;  /* 0x000000010000780c */ /* 0x000ff60003f05270 */
[----:B------:R-:W-:Y:S02]  /*12750*/  @!UPT UIADD3 URZ, URZ, URZ, URZ ;  /* 0x0000003f3f3ff290 */ /* 0x000fe4000fffe03f */
[----:B------:R-:W-:Y:S05]  /*12760*/  @P0 IMAD.HI.U32 R0, R2, c[0x0][0x330], RZ ;  /* 0x0000cc0002000a27 */ /* 0x000fea00078e00ff */
[----:B------:R-:W-:Y:S02]  /*12770*/  @P0 SHF.R.U32.HI R2, RZ, c[0x0][0x334], R0 ;  /* 0x0000cd00ff020a19 */ /* 0x000fe40000011600 */
.L_x_206:
[----:B------:R-:W-:Y:S05]  /*12780*/  BSYNC B0 ;  /* 0x0000000000007941 */ /* 0x000fea0003800000 */
.L_x_204:
[----:B------:R-:W-:Y:S05]  /*12790*/  IMAD R2, R2, c[0x0][0x32c], R3 ;  /* 0x0000cb0002027a24 */ /* 0x000fea00078e0203 */
[----:B------:R-:W-:Y:S02]  /*127a0*/  IADD3 R0, R2, c[0x0][0x32c], RZ ;  /* 0x0000cb0002007a10 */ /* 0x000fe40007ffe0ff */
[----:B------:R-:W-:Y:S02]  /*127b0*/  IMNMX R179, R179, R2, !PT ;  /* 0x00000002b3b37217 */ /* 0x000fe40007800200 */
[----:B------:R-:W-:Y:S02]  /*127c0*/  IMNMX R181, R181, R0, PT ;  /* 0x00000000b5b57217 */ /* 0x000fe40003800200 */
.L_x_203:
[C---:B------:R-:W-:Y:S02]  /*127d0*/  ISETP.GE.AND P0, PT, R169.reuse, 0x2, PT ;  /* 0x00000002a900780c */ /* 0x040fe40003f06270 */
[----:B------:R-:W-:Y:S02]  /*127e0*/  ISETP.GE.AND P2, PT, R169, 0xa, PT ;  /* 0x0000000aa900780c */ /* 0x000fe40003f46270 */
[----:B------:R-:W-:Y:S02]  /*127f0*/  P2R R182, PR, RZ, 0x1 ;  /* 0x00000001ffb67803 */ /* 0x000fe40000000000 */
[----:B------:R-:W-:Y:S02]  /*12800*/  ISETP.GT.AND P0, PT, R171, 0x1, !P0 ;  /* 0x00000001ab00780c */ /* 0x000fe40004704270 */
[----:B------:R-:W-:Y:S02]  /*12810*/  ISETP.GE.AND P1, PT, R169, 0x9, PT ;  /* 0x00000009a900780c */ /* 0x000fe40003f26270 */
[----:B------:R-:W-:Y:S02]  /*12820*/  ISETP.LT.OR P0, PT, R177, 0x2, P0 ;  /* 0x00000002b100780c */ /* 0x000fe40000701670 */
[----:B------:R-:W-:Y:S02]  /*12830*/  P2R R180, PR, RZ, 0x2 ;  /* 0x00000002ffb47803 */ /* 0x000fe40000000000 */
[----:B------:R-:W-:Y:S02]  /*12840*/  FSEL R2, R5, -INF , !P0 ;  /* 0xff80000005027808 */ /* 0x000fe40004000000 */
[C---:B------:R-:W-:Y:S02]  /*12850*/  ISETP.GT.AND P0, PT, R171.reuse, 0x9, !P2 ;  /* 0x00000009ab00780c */ /* 0x040fe40005704270 */
[----:B------:R-:W-:Y:S02]  /*12860*/  ISETP.GT.AND P1, PT, R171, 0x8, !P1 ;  /* 0x00000008ab00780c */ /* 0x000fe40004f24270 */
[----:B------:R-:W-:Y:S02]  /*12870*/  P2R R184, PR, RZ, 0x4 ;  /* 0x00000004ffb87803 */ /* 0x000fe40000000000 */
[----:B------:R-:W-:Y:S02]  /*12880*/  ISETP.LT.OR P0, PT, R177, 0xa, P0 ;  /* 0x0000000ab100780c */ /* 0x000fe40000701670 */
[----:B------:R-:W-:Y:S02]  /*12890*/  ISETP.GE.AND P2, PT, R169, 0x11, PT ;  /* 0x00000011a900780c */ /* 0x000fe40003f46270 */
[----:B------:R-:W-:Y:S02]  /*128a0*/  ISETP.LT.OR P1, PT, R177, 0x9, P1 ;  /* 0x00000009b100780c */ /* 0x000fe40000f21670 */
[----:B------:R-:W-:Y:S02]  /*128b0*/  FSEL R0, R17, -INF , !P0 ;  /* 0xff80000011007808 */ /* 0x000fe40004000000 */
[----:B------:R-:W-:Y:S01]  /*128c0*/  ISETP.GT.AND P0, PT, R171, 0x10, !P2 ;  /* 0x00000010ab00780c */ /* 0x000fe20005704270 */
[----:B------:R-:W1:Y:S01]  /*128d0*/  SHFL.IDX PT, R17, R174, 0x2, 0x1c1f ;  /* 0x005c1f00ae117f89 */ /* 0x000e6200000e0000 */
[----:B------:R-:W-:Y:S02]  /*128e0*/  FSEL R5, R16, -INF , !P1 ;  /* 0xff80000010057808 */ /* 0x000fe40004800000 */
[----:B------:R-:W-:Y:S02]  /*128f0*/  ISETP.LT.OR P0, PT, R177, 0x11, P0 ;  /* 0x00000011b100780c */ /* 0x000fe40000701670 */
[----:B------:R-:W-:Y:S02]  /*12900*/  ISETP.GE.AND P1, PT, R169, 0x12, PT ;  /* 0x00000012a900780c */ /* 0x000fe40003f26270 */
[----:B------:R-:W-:Y:S02]  /*12910*/  FSEL R20, R20, -INF , !P0 ;  /* 0xff80000014147808 */ /* 0x000fe40004000000 */
[----:B------:R-:W-:Y:S02]  /*12920*/  ISETP.GT.AND P0, PT, R171, 0x11, !P1 ;  /* 0x00000011ab00780c */ /* 0x000fe40004f04270 */
[----:B------:R-:W-:Y:S02]  /*12930*/  P2R R249, PR, RZ, 0x2 ;  /* 0x00000002fff97803 */ /* 0x000fe40000000000 */
[----:B------:R-:W-:Y:S02]  /*12940*/  ISETP.LT.OR P0, PT, R177, 0x12, P0 ;  /* 0x00000012b100780c */ /* 0x000fe40000701670 */
[----:B------:R-:W-:Y:S02]  /*12950*/  ISETP.GE.AND P1, PT, R169, 0x19, PT ;  /* 0x00000019a900780c */ /* 0x000fe40003f26270 */
[----:B------:R-:W-:Y:S02]  /*12960*/  FSEL R16, R21, -INF , !P0 ;  /* 0xff80000015107808 */ /* 0x000fe40004000000 */
[----:B------:R-:W-:Y:S02]  /*12970*/  ISETP.GT.AND P0, PT, R171, 0x18, !P1 ;  /* 0x00000018ab00780c */ /* 0x000fe40004f04270 */
[----:B------:R-:W-:Y:S01]  /*12980*/  P2R R247, PR, RZ, 0x2 ;  /* 0x00000002fff77803 */ /* 0x000fe20000000000 */
[----:B------:R2:W-:Y:S01]  /*12990*/  STL [R1+0x4], R16 ;  /* 0x0000041001007387 */ /* 0x0005e20000100800 */
[----:B------:R-:W-:Y:S02]  /*129a0*/  ISETP.LT.OR P0, PT, R177, 0x19, P0 ;  /* 0x00000019b100780c */ /* 0x000fe40000701670 */
[C---:B------:R-:W-:Y:S02]  /*129b0*/  ISETP.GE.AND P1, PT, R169.reuse, 0x1a, PT ;  /* 0x0000001aa900780c */ /* 0x040fe40003f26270 */
[C---:B------:R-:W-:Y:S02]  /*129c0*/  ISETP.GE.AND P6, PT, R169.reuse, 0x52, PT ;  /* 0x00000052a900780c */ /* 0x040fe40003fc6270 */
[----:B------:R-:W-:Y:S02]  /*129d0*/  P2R R246, PR, RZ, 0x2 ;  /* 0x00000002fff67803 */ /* 0x000fe40000000000 */
[C---:B------:R-:W-:Y:S02]  /*129e0*/  ISETP.GE.AND P5, PT, R169.reuse, 0x59, PT ;  /* 0x00000059a900780c */ /* 0x040fe40003fa6270 */
[----:B------:R-:W-:Y:S02]  /*129f0*/  P2R R192, PR, RZ, 0x4 ;  /* 0x00000004ffc07803 */ /* 0x000fe40000000000 */
[----:B------:R-:W-:Y:S02]  /*12a00*/  ISETP.GE.AND P2, PT, R169, 0x1, PT ;  /* 0x00000001a900780c */ /* 0x000fe40003f46270 */
[----:B--2---:R-:W-:Y:S02]  /*12a10*/  FSEL R16, R32, -INF , !P0 ;  /* 0xff80000020107808 */ /* 0x004fe40004000000 */
        /* <DEDUP_REMOVED lines=54> */
[----:B------:R-:W-:Y:S01]  /*12d80*/  FSEL R185, R69, -INF , !P0 ;  /* 0xff80000045b97808 */ /* 0x000fe20004000000 */
[--C-:B-1----:R-:W-:Y:S01]  /*12d90*/  IMAD.IADD R69, R170, 0x1, R17.reuse ;  /* 0x00000001aa457824 */ /* 0x102fe200078e0211 */
[----:B------:R-:W-:Y:S02]  /*12da0*/  ISETP.GT.AND P0, PT, R171, 0x48, !P1 ;  /* 0x00000048ab00780c */ /* 0x000fe40004f04270 */
[----:B------:R-:W-:Y:S02]  /*12db0*/  ISETP.GE.AND P1, PT, R169, 0x4a, PT ;  /* 0x0000004aa900780c */ /* 0x000fe40003f26270 */
[----:B------:R-:W-:Y:S02]  /*12dc0*/  ISETP.LT.OR P0, PT, R177, 0x49, P0 ;  /* 0x00000049b100780c */ /* 0x000fe40000701670 */
[----:B------:R-:W-:Y:S02]  /*12dd0*/  P2R R21, PR, RZ, 0x2 ;  /* 0x00000002ff157803 */ /* 0x000fe40000000000 */
[----:B------:R-:W-:Y:S01]  /*12de0*/  FSEL R176, R80, -INF , !P0 ;  /* 0xff80000050b07808 */ /* 0x000fe20004000000 */
[----:B------:R-:W-:Y:S01]  /*12df0*/  IMAD.IADD R80, R173, 0x1, R17 ;  /* 0x00000001ad507824 */ /* 0x000fe200078e0211 */
[----:B------:R-:W-:Y:S02]  /*12e00*/  ISETP.GT.AND P0, PT, R171, 0x49, !P1 ;  /* 0x00000049ab00780c */ /* 0x000fe40004f04270 */
[----:B------:R-:W-:Y:S02]  /*12e10*/  ISETP.GE.AND P1, PT, R169, 0x51, PT ;  /* 0x00000051a900780c */ /* 0x000fe40003f26270 */
[----:B------:R-:W-:Y:S02]  /*12e20*/  ISETP.LT.OR P0, PT, R177, 0x4a, P0 ;  /* 0x0000004ab100780c */ /* 0x000fe40000701670 */
        /* <DEDUP_REMOVED lines=14> */
[----:B------:R-:W-:Y:S04]  /*12f10*/  ISETP.GE.AND P0, PT, R169, 0x5a, PT ;  /* 0x0000005aa900780c */ /* 0x000fe80003f06270 */
[----:B------:R-:W-:Y:S04]  /*12f20*/  ISETP.GT.AND P2, PT, R171, 0x59, !P0 ;  /* 0x00000059ab00780c */ /* 0x000fe80004744270 */
[----:B------:R-:W-:Y:S04]  /*12f30*/  ISETP.LT.OR P2, PT, R177, 0x5a, P2 ;  /* 0x0000005ab100780c */ /* 0x000fe80001741670 */
[----:B------:R-:W-:Y:S02]  /*12f40*/  FSEL R97, R97, -INF , !P2 ;  /* 0xff80000061617808 */ /* 0x000fe40005000000 */
[----:B------:R-:W-:Y:S11]  /*12f50*/  PLOP3.LUT P2, PT, PT, PT, UP0, 0x40, 0x0 ;  /* 0x000000000000781c */ /* 0x000ff60003f4e808 */
[----:B------:R-:W-:Y:S02]  /*12f60*/  @!UPT UIADD3 URZ, URZ, URZ, URZ ;  /* 0x0000003f3f3ff290 */ /* 0x000fe4000fffe03f */
        /* <DEDUP_REMOVED lines=16> */
.L_x_209:
[----:B------:R-:W-:Y:S04]  /*13070*/  MOV R4, c[0x0][0x32c] ;  /* 0x0000cb0000047a02 */ /* 0x000fe80000000f00 */
[----:B------:R-:W-:Y:S11]  /*13080*/  ISETP.NE.AND P2, PT, R4, 0x1, PT ;  /* 0x000000010400780c */ /* 0x000ff60003f45270 */
[----:B------:R-:W-:Y:S02]  /*13090*/  @!UPT UIADD3 URZ, URZ, URZ, URZ ;  /* 0x0000003f3f3ff290 */ /* 0x000fe4000fffe03f */
[----:B------:R-:W-:Y:S05]  /*130a0*/  @P2 IMAD.HI.U32 R4, R17, c[0x0][0x330], RZ ;  /* 0x0000cc0011042a27 */ /* 0x000fea00078e00ff */
[----:B------:R-:W-:Y:S02]  /*130b0*/  @P2 SHF.R.U32.HI R17, RZ, c[0x0][0x334], R4 ;  /* 0x0000cd00ff112a19 */ /* 0x000fe40000011604 */
.L_x_210:
[----:B------:R-:W-:Y:S05]  /*130c0*/  BSYNC B0 ;  /* 0x0000000000007941 */ /* 0x000fea0003800000 */
.L_x_208:
[----:B------:R-:W-:Y:S05]  /*130d0*/  IMAD R17, R17, c[0x0][0x32c], R3 ;  /* 0x0000cb0011117a24 */ /* 0x000fea00078e0203 */
[----:B------:R-:W-:Y:S02]  /*130e0*/  IADD3 R4, R17, c[0x0][0x32c], RZ ;  /* 0x0000cb0011047a10 */ /* 0x000fe40007ffe0ff */
[----:B------:R-:W-:Y:S02]  /*130f0*/  IMNMX R69, R69, R17, !PT ;  /* 0x0000001145457217 */ /* 0x000fe40007800200 */
[----:B------:R-:W-:Y:S02]  /*13100*/  IMNMX R80, R80, R4, PT ;  /* 0x0000000450507217 */ /* 0x000fe40003800200 */
.L_x_207:
[----:B------:R-:W-:Y:S02]  /*13110*/  ISETP.NE.AND P2, PT, R180, RZ, PT ;  /* 0x000000ffb400720c */ /* 0x000fe40003f45270 */
[----:B------:R-:W-:Y:S02]  /*13120*/  P2R R84, PR, RZ, 0x10 ;  /* 0x00000010ff547803 */ /* 0x000fe40000000000 */
[----:B------:R-:W-:Y:S02]  /*13130*/  ISETP.GT.AND P2, PT, R179, 0x8, !P2 ;  /* 0x00000008b300780c */ /* 0x000fe40005744270 */
[----:B------:R-:W-:Y:S02]  /*13140*/  ISETP.NE.AND P4, PT, R32, RZ, PT ;  /* 0x000000ff2000720c */ /* 0x000fe40003f85270 */
[----:B------:R-:W-:Y:S02]  /*13150*/  ISETP.LT.OR P2, PT, R181, 0x9, P2 ;  /* 0x00000009b500780c */ /* 0x000fe40001741670 */
[----:B------:R-:W-:Y:S02]  /*13160*/  P2R R81, PR, RZ, 0x8 ;  /* 0x00000008ff517803 */ /* 0x000fe40000000000 */
[----:B------:R-:W-:Y:S02]  /*13170*/  FSEL R4, R18, -INF , !P2 ;  /* 0xff80000012047808 */ /* 0x000fe40005000000 */
[----:B------:R-:W-:Y:S02]  /*13180*/  ISETP.NE.AND P2, PT, R184, RZ, PT ;  /* 0x000000ffb800720c */ /* 0x000fe40003f45270 */
[----:B------:R-:W-:Y:S02]  /*13190*/  ISETP.NE.AND P3, PT, R21, RZ, PT ;  /* 0x000000ff1500720c */ /* 0x000fe40003f65270 */
[----:B------:R-:W-:Y:S04]  /*131a0*/  ISETP.GT.AND P2, PT, R179, 0x9, !P2 ;  /* 0x00000009b300780c */ /* 0x000fe80005744270 */
[----:B------:R-:W-:Y:S04]  /*131b0*/  ISETP.LT.OR P2, PT, R181, 0xa, P2 ;  /* 0x0000000ab500780c */ /* 0x000fe80001741670 */
[----:B------:R-:W-:Y:S02]  /*131c0*/  FSEL R19, R19, -INF , !P2 ;  /* 0xff80000013137808 */ /* 0x000fe40005000000 */
[----:B------:R-:W-:Y:S04]  /*131d0*/  ISETP.NE.AND P2, PT, R192, RZ, PT ;  /* 0x000000ffc000720c */ /* 0x000fe80003f45270 */
[----:B------:R-:W-:Y:S04]  /*131e0*/  ISETP.GT.AND P2, PT, R179, 0x10, !P2 ;  /* 0x00000010b300780c */ /* 0x000fe80005744270 */
[----:B------:R-:W-:Y:S04]  /*131f0*/  ISETP.LT.OR P2, PT, R181, 0x11, P2 ;  /* 0x00000011b500780c */ /* 0x000fe80001741670 */
[----:B------:R-:W-:Y:S02]  /*13200*/  FSEL R18, R22, -INF , !P2 ;  /* 0xff80000016127808 */ /* 0x000fe40005000000 */
[----:B------:R-:W-:Y:S02]  /*13210*/  ISETP.NE.AND P2, PT, R249, RZ, PT ;  /* 0x000000fff900720c */ /* 0x000fe40003f45270 */
[----:B------:R-:W-:Y:S02]  /*13220*/  P2R R22, PR, RZ, 0x10 ;  /* 0x00000010ff167803 */ /* 0x000fe40000000000 */
        /* <DEDUP_REMOVED lines=53> */
[----:B------:R-:W-:Y:S02]  /*13580*/  ISETP.GT.AND P2, PT, R179, 0x48, !P4 ;  /* 0x00000048b300780c */ /* 0x000fe40006744270 */
[----:B------:R-:W-:Y:S02]  /*13590*/  ISETP.NE.AND P4, PT, R68, RZ, PT ;  /* 0x000000ff4400720c */ /* 0x000fe40003f85270 */
        /* <DEDUP_REMOVED lines=11> */
[----:B------:R-:W-:Y:S04]  /*13650*/  ISETP.NE.AND P2, PT, R182, RZ, PT ;  /* 0x000000ffb600720c */ /* 0x000fe80003f45270 */
[----:B------:R-:W-:Y:S04]  /*13660*/  ISETP.GT.AND P2, PT, R179, 0x1, !P2 ;  /* 0x00000001b300780c */ /* 0x000fe80005744270 */
[----:B------:R-:W-:Y:S04]  /*13670*/  ISETP.LT.OR P2, PT, R181, 0x2, P2 ;  /* 0x00000002b500780c */ /* 0x000fe80001741670 */
[----:B------:R-:W-:Y:S02]  /*13680*/  FSEL R7, R7, -INF , !P2 ;  /* 0xff80000007077808 */ /* 0x000fe40005000000 */
[----:B------:R-:W-:Y:S04]  /*13690*/  ISETP.GT.AND P2, PT, R179, RZ, !P4 ;  /* 0x000000ffb300720c */ /* 0x000fe80006744270 */
        /* <DEDUP_REMOVED lines=8> */
[----:B------:R-:W-:Y:S02]  /*13720*/  ISETP.GT.AND P2, PT, R69, RZ, !P4 ;  /* 0x000000ff4500720c */ /* 0x000fe40006744270 */
[----:B------:R-:W-:Y:S01]  /*13730*/  ISETP.NE.AND P4, PT, R22, RZ, PT ;  /* 0x000000ff1600720c */ /* 0x000fe20003f85270 */
[----:B------:R-:W-:Y:S01]  /*13740*/  IMAD.IADD R22, R173, 0x1, R23 ;  /* 0x00000001ad167824 */ /* 0x000fe200078e0217 */
[----:B------:R-:W-:Y:S04]  /*13750*/  ISETP.LT.OR P2, PT, R80, 0x1, P2 ;  /* 0x000000015000780c */ /* 0x000fe80001741670 */
[----:B------:R-:W-:Y:S02]  /*13760*/  FSEL R8, R8, -INF , !P2 ;  /* 0xff80000008087808 */ /* 0x000fe40005000000 */
[----:B------:R-:W-:Y:S04]  /*13770*/  ISETP.NE.AND P2, PT, R182, RZ, PT ;  /* 0x000000ffb600720c */ /* 0x000fe80003f45270 */
[----:B------:R-:W-:Y:S04]  /*13780*/  ISETP.GT.AND P2, PT, R69, 0x1, !P2 ;  /* 0x000000014500780c */ /* 0x000fe80005744270 */
[----:B------:R-:W-:Y:S04]  /*13790*/  ISETP.LT.OR P2, PT, R80, 0x2, P2 ;  /* 0x000000025000780c */ /* 0x000fe80001741670 */
        /* <DEDUP_REMOVED lines=69> */
[----:B------:R-:W-:Y:S02]  /*13bf0*/  ISETP.GT.AND P2, PT, R69, 0x49, !P3 ;  /* 0x000000494500780c */ /* 0x000fe40005f44270 */
[----:B------:R-:W-:Y:S02]  /*13c00*/  ISETP.NE.AND P3, PT, R81, RZ, PT ;  /* 0x000000ff5100720c */ /* 0x000fe40003f65270 */
        /* <DEDUP_REMOVED lines=32> */
.L_x_213:
[----:B------:R-:W-:Y:S04]  /*13e10*/  MOV R23, c[0x0][0x32c] ;  /* 0x0000cb0000177a02 */ /* 0x000fe80000000f00 */
[----:B------:R-:W-:Y:S11]  /*13e20*/  ISETP.NE.AND P2, PT, R23, 0x1, PT ;  /* 0x000000011700780c */ /* 0x000ff60003f45270 */
[----:B------:R-:W-:Y:S02]  /*13e30*/  @!UPT UIADD3 URZ, URZ, URZ, URZ ;  /* 0x0000003f3f3ff290 */ /* 0x000fe4000fffe03f */
[----:B------:R-:W-:Y:S05]  /*13e40*/  @P2 IMAD.HI.U32 R23, R24, c[0x0][0x330], RZ ;  /* 0x0000cc0018172a27 */ /* 0x000fea00078e00ff */
[----:B------:R-:W-:Y:S02]  /*13e50*/  @P2 SHF.R.U32.HI R24, RZ, c[0x0][0x334], R23 ;  /* 0x0000cd00ff182a19 */ /* 0x000fe40000011617 */
.L_x_214:
[----:B------:R-:W-:Y:S05]  /*13e60*/  BSYNC B0 ;  /* 0x0000000000007941 */ /* 0x000fea0003800000 */
.L_x_212:
[----:B------:R-:W-:Y:S05]  /*13e70*/  IMAD R3, R24, c[0x0][0x32c], R3 ;  /* 0x0000cb0018037a24 */ /* 0x000fea00078e0203 */
[----:B------:R-:W-:Y:S02]  /*13e80*/  IADD3 R23, R3, c[0x0][0x32c], RZ ;  /* 0x0000cb0003177a10 */ /* 0x000fe40007ffe0ff */
[----:B------:R-:W-:Y:S02]  /*13e90*/  IMNMX R170, R170, R3, !PT ;  /* 0x00000003aaaa7217 */ /* 0x000fe40007800200 */
[----:B------:R-:W-:Y:S02]  /*13ea0*/  IMNMX R22, R22, R23, PT ;  /* 0x0000001716167217 */ /* 0x000fe40003800200 */
.L_x_211:
[----:B------:R-:W2:Y:S01]  /*13eb0*/  LDL.LU R3, [R1+0x4] ;  /* 0x0000040001037983 */ /* 0x000ea20000300800 */
[----:B------:R-:W-:Y:S02]  /*13ec0*/  ISETP.NE.AND P2, PT, R68, RZ, PT ;  /* 0x000000ff4400720c */ /* 0x000fe40003f45270 */
[----:B------:R-:W-:Y:S02]  /*13ed0*/  MOV R29, R35 ;  /* 0x00000023001d7202 */ /* 0x000fe40000000f00 */
[----:B------:R-:W-:Y:S02]  /*13ee0*/  ISETP.GT.AND P2, PT, R170, RZ, !P2 ;  /* 0x000000ffaa00720c */ /* 0x000fe40005744270 */
[----:B------:R-:W-:Y:S02]  /*13ef0*/  MOV R56, R54 ;  /* 0x0000003600387202 */ /* 0x000fe40000000f00 */
[----:B------:R-:W-:Y:S02]  /*13f00*/  ISETP.LT.OR P2, PT, R22, 0x1, P2 ;  /* 0x000000011600780c */ /* 0x000fe40001741670 */
[----:B------:R-:W-:Y:S02]  /*13f10*/  ISETP.GT.AND P1, PT, R170, 0x50, !P1 ;  /* 0x00000050aa00780c */ /* 0x000fe40004f24270 */
[----:B------:R-:W-:Y:S02]  /*13f20*/  FSEL R10, R10, -INF , !P2 ;  /* 0xff8000000a0a7808 */ /* 0x000fe40005000000 */
[----:B------:R-:W-:Y:S02]  /*13f30*/  ISETP.NE.AND P2, PT, R182, RZ, PT ;  /* 0x000000ffb600720c */ /* 0x000fe40003f45270 */
[----:B------:R-:W-:Y:S02]  /*13f40*/  ISETP.LT.OR P1, PT, R22, 0x51, P1 ;  /* 0x000000511600780c */ /* 0x000fe40000f21670 */
[C---:B------:R-:W-:Y:S02]  /*13f50*/  ISETP.GT.AND P2, PT, R170.reuse, 0x1, !P2 ;  /* 0x00000001aa00780c */ /* 0x040fe40005744270 */
[----:B------:R-:W-:Y:S02]  /*13f60*/  ISETP.GT.AND P6, PT, R170, 0x51, !P6 ;  /* 0x00000051aa00780c */ /* 0x000fe400077c4270 */
        /* <DEDUP_REMOVED lines=8> */
[----:B------:R-:W-:Y:S02]  /*13ff0*/  ISETP.GT.AND P0, PT, R170, 0x59, !P0 ;  /* 0x00000059aa00780c */ /* 0x000fe40004704270 */
[----:B------:R-:W-:Y:S02]  /*14000*/  FSEL R14, R14, -INF , !P2 ;  /* 0xff8000000e0e7808 */ /* 0x000fe40005000000 */
[----:B------:R-:W-:Y:S02]  /*14010*/  ISETP.NE.AND P2, PT, R184, RZ, PT ;  /* 0x000000ffb800720c */ /* 0x000fe40003f45270 */
[----:B------:R-:W-:Y:S02]  /*14020*/  ISETP.LT.OR P0, PT, R22, 0x5a, P0 ;  /* 0x0000005a1600780c */ /* 0x000fe40000701670 */
[----:B------:R-:W-:Y:S02]  /*14030*/  ISETP.GT.AND P2, PT, R170, 0x9, !P2 ;  /* 0x00000009aa00780c */ /* 0x000fe40005744270 */
[----:B------:R-:W-:Y:S02]  /*14040*/  FSEL R90, R90, -INF , !P1 ;  /* 0xff8000005a5a7808 */ /* 0x000fe40004800000 */
[----:B------:R-:W-:Y:S02]  /*14050*/  ISETP.LT.OR P2, PT, R22, 0xa, P2 ;  /* 0x0000000a1600780c */ /* 0x000fe40001741670 */
[----:B------:R-:W-:Y:S02]  /*14060*/  FSEL R45, R95, -INF , !P0 ;  /* 0xff8000005f2d7808 */ /* 0x000fe40004000000 */
[----:B------:R-:W-:Y:S02]  /*14070*/  FSEL R15, R15, -INF , !P2 ;  /* 0xff8000000f0f7808 */ /* 0x000fe40005000000 */
[----:B------:R-:W-:Y:S02]  /*14080*/  ISETP.NE.AND P2, PT, R192, RZ, PT ;  /* 0x000000ffc000720c */ /* 0x000fe40003f45270 */
[----:B------:R-:W-:Y:S02]  /*14090*/  FSEL R91, R91, -INF , !P6 ;  /* 0xff8000005b5b7808 */ /* 0x000fe40007000000 */
[----:B------:R-:W-:Y:S02]  /*140a0*/  ISETP.GT.AND P2, PT, R170, 0x10, !P2 ;  /* 0x00000010aa00780c */ /* 0x000fe40005744270 */
[----:B------:R-:W-:Y:S02]  /*140b0*/  FSEL R94, R94, -INF , !P5 ;  /* 0xff8000005e5e7808 */ /* 0x000fe40006800000 */
        /* <DEDUP_REMOVED lines=18> */
[----:B------:R-:W-:Y:S04]  /*141e0*/  ISETP.GT.AND P2, PT, R170, 0x19, !P2 ;  /* 0x00000019aa00780c */ /* 0x000fe80005744270 */
[----:B------:R-:W-:Y:S04]  /*141f0*/  ISETP.LT.OR P2, PT, R22, 0x1a, P2 ;  /* 0x0000001a1600780c */ /* 0x000fe80001741670 */
        /* <DEDUP_REMOVED lines=27> */
[----:B------:R-:W-:Y:S02]  /*143b0*/  MOV R58, R28 ;  /* 0x0000001c003a7202 */ /* 0x000fe40000000f00 */
[----:B------:R-:W-:Y:S02]  /*143c0*/  ISETP.GT.AND P2, PT, R170, 0x31, !P2 ;  /* 0x00000031aa00780c */ /* 0x000fe40005744270 */
[----:B------:R-:W-:Y:S02]  /*143d0*/  MOV R28, R85 ;  /* 0x00000055001c7202 */ /* 0x000fe40000000f00 */
[----:B------:R-:W-:Y:S02]  /*143e0*/  ISETP.LT.OR P2, PT, R22, 0x32, P2 ;  /* 0x000000321600780c */ /* 0x000fe40001741670 */
[----:B------:R-:W-:Y:S02]  /*143f0*/  FMNMX.FTZ R26, R57, R26, !PT ;  /* 0x0000001a391a7209 */ /* 0x000fe40007810000 */
[----:B------:R-:W-:Y:S02]  /*14400*/  FSEL R249, R59, -INF , !P2 ;  /* 0xff8000003bf97808 */ /* 0x000fe40005000000 */
        /* <DEDUP_REMOVED lines=52> */
[----:B--2---:R-:W-:Y:S02]  /*14750*/  MOV R34, R3 ;  /* 0x0000000300227202 */ /* 0x004fe40000000f00 */
        /* <DEDUP_REMOVED lines=8> */
[----:B------:R-:W-:Y:S02]  /*147e0*/  ISETP.GT.AND P2, PT, R170, 0x49, !P2 ;  /* 0x00000049aa00780c */ /* 0x000fe40005744270 */
[----:B------:R-:W-:Y:S02]  /*147f0*/  FMNMX.FTZ R3, R20, R3, !PT ;  /* 0x0000000314037209 */ /* 0x000fe40007810000 */
[----:B------:R-:W-:Y:S02]  /*14800*/  ISETP.LT.OR P2, PT, R22, 0x4a, P2 ;  /* 0x0000004a1600780c */ /* 0x000fe40001741670 */
[----:B------:R-:W-:Y:S02]  /*14810*/  FMNMX.FTZ R3, R34, R3, !PT ;  /* 0x0000000322037209 */ /* 0x000fe40007810000 */
[----:B------:R-:W-:Y:S02]  /*14820*/  FSEL R180, R79, -INF , !P2 ;  /* 0xff8000004fb47808 */ /* 0x000fe40005000000 */
        /* <DEDUP_REMOVED lines=9> */
[----:B------:R-:W-:Y:S01]  /*148c0*/  FMNMX.FTZ R21, R252, R21, !PT ;  /* 0x00000015fc157209 */ /* 0x000fe20007810000 */
[----:B------:R-:W-:Y:S01]  /*148d0*/  SHFL.BFLY PT, R25, R24, 0x1, 0x1f ;  /* 0x0c201f0018197f89 */ /* 0x000fe200000e0000 */
        /* <DEDUP_REMOVED lines=22> */
[----:B------:R-:W-:Y:S04]  /*14a40*/  FMNMX.FTZ R3, R96, R3, !PT ;  /* 0x0000000360037209 */ /* 0x000fe80007810000 */
[----:B------:R-:W-:Y:S05]  /*14a50*/  FMNMX.FTZ R3, R97, R3, !PT ;  /* 0x0000000361037209 */ /* 0x000fea0007810000 */
[----:B------:R-:W1:Y:S02]  /*14a60*/  SHFL.BFLY PT, R23, R3, 0x2, 0x1f ;  /* 0x0c401f0003177f89 */ /* 0x000e6400000e0000 */
[----:B-1----:R-:W-:Y:S06]  /*14a70*/  FMNMX.FTZ R23, R3, R23, !PT ;  /* 0x0000001703177209 */ /* 0x002fec0007810000 */
[----:B------:R-:W1:Y:S02]  /*14a80*/  SHFL.BFLY PT, R3, R23, 0x1, 0x1f ;  /* 0x0c201f0017037f89 */ /* 0x000e6400000e0000 */
[----:B-1----:R-:W-:Y:S06]  /*14a90*/  FMNMX.FTZ R3, R23, R3, !PT ;  /* 0x0000000317037209 */ /* 0x002fec0007810000 */
[----:B------:R-:W1:Y:S01]  /*14aa0*/  SHFL.BFLY PT, R23, R21, 0x2, 0x1f ;  /* 0x0c401f0015177f89 */ /* 0x000e6200000e0000 */
[C---:B------:R-:W-:Y:S01]  /*14ab0*/  FSETP.NEU.FTZ.AND P2, PT, R3.reuse, -INF , PT ;  /* 0xff8000000300780b */ /* 0x040fe20003f5d000 */
[C---:B------:R-:W-:Y:S03]  /*14ac0*/  FMUL.FTZ R174, R3.reuse, c[0x0][0x2d0] ;  /* 0x0000b40003ae7a20 */ /* 0x040fe60000410000 */
[----:B------:R-:W-:Y:S02]  /*14ad0*/  FSEL R43, R3, RZ, P2 ;  /* 0x000000ff032b7208 */ /* 0x000fe40001000000 */
[----:B------:R-:W-:Y:S03]  /*14ae0*/  FSEL R174, R174, RZ, P2 ;  /* 0x000000ffaeae7208 */ /* 0x000fe60001000000 */
[----:B------:R-:W-:Y:S02]  /*14af0*/  FADD.FTZ R43, -R43, R167 ;  /* 0x000000a72b2b7221 */ /* 0x000fe40000010100 */
[--C-:B------:R-:W-:Y:S02]  /*14b00*/  FFMA.FTZ R75, R20, c[0x0][0x2d0], -R174.reuse ;  /* 0x0000b400144b7a23 */ /* 0x100fe400000108ae */
[--C-:B------:R-:W-:Y:S02]  /*14b10*/  FFMA.FTZ R76, R53, c[0x0][0x2d0], -R174.reuse ;  /* 0x0000b400354c7a23 */ /* 0x100fe400000108ae */
[--C-:B------:R-:W-:Y:S02]  /*14b20*/  FFMA.FTZ R84, R34, c[0x0][0x2d0], -R174.reuse ;  /* 0x0000b40022547a23 */ /* 0x100fe400000108ae */
[----:B------:R-:W-:Y:S01]  /*14b30*/  MUFU.EX2 R75, R75 ;  /* 0x0000004b004b7308 */ /* 0x000fe20000000800 */
[----:B------:R-:W-:Y:S01]  /*14b40*/  LDSM.16.MT88.4 R32, [R220+0x100] ;  /* 0x00010000dc20783b */ /* 0x000fe20000004200 */
[--C-:B------:R-:W-:Y:S02]  /*14b50*/  FFMA.FTZ R47, R0, c[0x0][0x2d0], -R174.reuse ;  /* 0x0000b400002f7a23 */ /* 0x100fe400000108ae */
[--C-:B------:R-:W-:Y:S01]  /*14b60*/  FFMA.FTZ R86, R16, c[0x0][0x2d0], -R174.reuse ;  /* 0x0000b40010567a23 */ /* 0x100fe200000108ae */
[----:B-1----:R-:W-:Y:S01]  /*14b70*/  FMNMX.FTZ R21, R21, R23, !PT ;  /* 0x0000001715157209 */ /* 0x002fe20007810000 */
[--C-:B------:R-:W-:Y:S02]  /*14b80*/  FFMA.FTZ R189, R189, c[0x0][0x2d0], -R174.reuse ;  /* 0x0000b400bdbd7a23 */ /* 0x100fe400000108ae */
[--C-:B------:R-:W-:Y:S02]  /*14b90*/  FFMA.FTZ R87, R194, c[0x0][0x2d0], -R174.reuse ;  /* 0x0000b400c2577a23 */ /* 0x100fe400000108ae */
[----:B------:R-:W-:Y:S01]  /*14ba0*/  MUFU.EX2 R76, R76 ;  /* 0x0000004c004c7308 */ /* 0x000fe20000000800 */
[----:B------:R-:W1:Y:S01]  /*14bb0*/  SHFL.BFLY PT, R0, R21, 0x1, 0x1f ;  /* 0x0c201f0015007f89 */ /* 0x000e6200000e0000 */
[----:B------:R-:W-:Y:S02]  /*14bc0*/  FMUL.FTZ R43, R43, c[0x0][0x2d0] ;  /* 0x0000b4002b2b7a20 */ /* 0x000fe40000410000 */
[--C-:B------:R-:W-:Y:S01]  /*14bd0*/  FFMA.FTZ R46, R5, c[0x0][0x2d0], -R174.reuse ;  /* 0x0000b400052e7a23 */ /* 0x100fe200000108ae */
[----:B------:R-:W-:Y:S01]  /*14be0*/  FMNMX.FTZ R5, R249, R26, !PT ;  /* 0x0000001af9057209 */ /* 0x000fe20007810000 */
[--C-:B------:R-:W-:Y:S01]  /*14bf0*/  FFMA.FTZ R69, R2, c[0x0][0x2d0], -R174.reuse ;  /* 0x0000b40002457a23 */ /* 0x100fe200000108ae */
[----:B------:R-:W-:Y:S01]  /*14c00*/  FMNMX.FTZ R2, R24, R25, !PT ;  /* 0x0000001918027209 */ /* 0x000fe20007810000 */
[--C-:B------:R-:W-:Y:S01]  /*14c10*/  FFMA.FTZ R190, R190, c[0x0][0x2d0], -R174.reuse ;  /* 0x0000b400bebe7a23 */ /* 0x100fe200000108ae */
[----:B------:R-:W-:Y:S01]  /*14c20*/  FMNMX.FTZ R5, R247, R5, !PT ;  /* 0x00000005f7057209 */ /* 0x000fe20007810000 */
[----:B------:R-:W-:Y:S01]  /*14c30*/  MUFU.EX2 R46, R46 ;  /* 0x0000002e002e7308 */ /* 0x000fe20000000800 */
[C---:B------:R-:W-:Y:S01]  /*14c40*/  FSETP.NEU.FTZ.AND P1, PT, R2.reuse, -INF , PT ;  /* 0xff8000000200780b */ /* 0x040fe20003f3d000 */
[C---:B------:R-:W-:Y:S01]  /*14c50*/  FMUL.FTZ R173, R2.reuse, c[0x0][0x2d0] ;  /* 0x0000b40002ad7a20 */ /* 0x040fe20000410000 */
[----:B------:R-:W-:Y:S01]  /*14c60*/  FMNMX.FTZ R5, R211, R5, !PT ;  /* 0x00000005d3057209 */ /* 0x000fe20007810000 */
[--C-:B------:R-:W-:Y:S01]  /*14c70*/  FFMA.FTZ R195, R195, c[0x0][0x2d0], -R174.reuse ;  /* 0x0000b400c3c37a23 */ /* 0x100fe200000108ae */
[----:B------:R-:W-:Y:S01]  /*14c80*/  FSEL R42, R2, RZ, P1 ;  /* 0x000000ff022a7208 */ /* 0x000fe20000800000 */
[--C-:B------:R-:W-:Y:S01]  /*14c90*/  FFMA.FTZ R196, R196, c[0x0][0x2d0], -R174.reuse ;  /* 0x0000b400c4c47a23 */ /* 0x100fe200000108ae */
[----:B------:R-:W-:Y:S01]  /*14ca0*/  FSEL R173, R173, RZ, P1 ;  /* 0x000000ffadad7208 */ /* 0x000fe20000800000 */
[----:B------:R-:W-:Y:S01]  /*14cb0*/  FFMA.FTZ R205, R205, c[0x0][0x2d0], -R174 ;  /* 0x0000b400cdcd7a23 */ /* 0x000fe200000108ae */
[----:B------:R-:W-:Y:S01]  /*14cc0*/  FMNMX.FTZ R5, R188, R5, !PT ;  /* 0x00000005bc057209 */ /* 0x000fe20007810000 */
[----:B------:R-:W2:Y:S01]  /*14cd0*/  MUFU.EX2 R69, R69 ;  /* 0x0000004500457308 */ /* 0x000ea20000000800 */
[----:B------:R-:W-:Y:S02]  /*14ce0*/  FADD.FTZ R42, -R42, R166 ;  /* 0x000000a62a2a7221 */ /* 0x000fe40000010100 */
[----:B------:R-:W-:Y:S01]  /*14cf0*/  FMNMX.FTZ R5, R184, R5, !PT ;  /* 0x00000005b8057209 */ /* 0x000fe20007810000 */
[--C-:B------:R-:W-:Y:S01]  /*14d00*/  FFMA.FTZ R194, R64, c[0x0][0x2d0], -R173.reuse ;  /* 0x0000b40040c27a23 */ /* 0x100fe200000108ad */
[----:B-1----:R-:W-:Y:S01]  /*14d10*/  FMNMX.FTZ R0, R21, R0, !PT ;  /* 0x0000000015007209 */ /* 0x002fe20007810000 */
[--C-:B------:R-:W-:Y:S01]  /*14d20*/  FFMA.FTZ R72, R19, c[0x0][0x2d0], -R173.reuse ;  /* 0x0000b40013487a23 */ /* 0x100fe200000108ad */
[----:B------:R-:W-:Y:S01]  /*14d30*/  LDSM.16.MT88.4 R20, [R225+0x100] ;  /* 0x00010000e114783b */ /* 0x000fe20000004200 */
[--C-:B------:R-:W-:Y:S01]  /*14d40*/  FFMA.FTZ R83, R18, c[0x0][0x2d0], -R173.reuse ;  /* 0x0000b40012537a23 */ /* 0x100fe200000108ad */
[----:B------:R-:W-:Y:S01]  /*14d50*/  FSETP.NEU.FTZ.AND P0, PT, R0, -INF , PT ;  /* 0xff8000000000780b */ /* 0x000fe20003f1d000 */
[----:B------:R-:W1:Y:S01]  /*14d60*/  MUFU.EX2 R47, R47 ;  /* 0x0000002f002f7308 */ /* 0x000e620000000800 */
[----:B------:R-:W-:Y:S01]  /*14d70*/  FMNMX.FTZ R5, R182, R5, !PT ;  /* 0x00000005b6057209 */ /* 0x000fe20007810000 */
[--C-:B------:R-:W-:Y:S02]  /*14d80*/  FFMA.FTZ R85, R17, c[0x0][0x2d0], -R173.reuse ;  /* 0x0000b40011557a23 */ /* 0x100fe400000108ad */
[----:B------:R-:W-:Y:S01]  /*14d90*/  FMUL.FTZ R170, R0, c[0x0][0x2d0] ;  /* 0x0000b40000aa7a20 */ /* 0x000fe20000410000 */
[----:B------:R-:W-:Y:S01]  /*14da0*/  FMNMX.FTZ R5, R180, R5, !PT ;  /* 0x00000005b4057209 */ /* 0x000fe20007810000 */
[--C-:B------:R-:W-:Y:S02]  /*14db0*/  FFMA.FTZ R78, R6, c[0x0][0x2d0], -R173.reuse ;  /* 0x0000b400064e7a23 */ /* 0x100fe400000108ad */
[--C-:B------:R-:W-:Y:S01]  /*14dc0*/  FFMA.FTZ R73, R7, c[0x0][0x2d0], -R173.reuse ;  /* 0x0000b40007497a23 */ /* 0x100fe200000108ad */
[----:B------:R-:W-:Y:S01]  /*14dd0*/  FSEL R170, R170, RZ, P0 ;  /* 0x000000ffaaaa7208 */ /* 0x000fe20000000000 */
[----:B------:R-:W-:Y:S01]  /*14de0*/  MUFU.EX2 R72, R72 ;  /* 0x0000004800487308 */ /* 0x000fe20000000800 */
[----:B------:R-:W-:Y:S01]  /*14df0*/  FMNMX.FTZ R5, R90, R5, !PT ;  /* 0x000000055a057209 */ /* 0x000fe20007810000 */
[----:B------:R-:W-:Y:S02]  /*14e00*/  FMUL.FTZ R42, R42, c[0x0][0x2d0] ;  /* 0x0000b4002a2a7a20 */ /* 0x000fe40000410000 */
[--C-:B------:R-:W-:Y:S01]  /*14e10*/  FFMA.FTZ R166, R58, c[0x0][0x2d0], -R170.reuse ;  /* 0x0000b4003aa67a23 */ /* 0x100fe200000108aa */
[----:B------:R-:W-:Y:S01]  /*14e20*/  FMNMX.FTZ R5, R91, R5, !PT ;  /* 0x000000055b057209 */ /* 0x000fe20007810000 */
[--C-:B------:R-:W-:Y:S01]  /*14e30*/  FFMA.FTZ R167, R67, c[0x0][0x2d0], -R170.reuse ;  /* 0x0000b40043a77a23 */ /* 0x100fe200000108aa */
[----:B--2---:R-:W-:Y:S01]  /*14e40*/  F2FP.PACK_AB R48, R69, R76 ;  /* 0x0000004c4530723e */ /* 0x004fe200000000ff */
[--C-:B------:R-:W-:Y:S01]  /*14e50*/  FFMA.FTZ R77, R8, c[0x0][0x2d0], -R170.reuse ;  /* 0x0000b400084d7a23 */ /* 0x100fe200000108aa */
[----:B------:R-:W-:Y:S01]  /*14e60*/  FMNMX.FTZ R5, R94, R5, !PT ;  /* 0x000000055e057209 */ /* 0x000fe20007810000 */
[----:B------:R-:W-:Y:S01]  /*14e70*/  MUFU.EX2 R78, R78 ;  /* 0x0000004e004e7308 */ /* 0x000fe20000000800 */
[--C-:B------:R-:W-:Y:S02]  /*14e80*/  FFMA.FTZ R68, R4, c[0x0][0x2d0], -R173.reuse ;  /* 0x0000b40004447a23 */ /* 0x100fe400000108ad */
[----:B------:R-:W-:Y:S01]  /*14e90*/  FMNMX.FTZ R5, R45, R5, !PT ;  /* 0x000000052d057209 */ /* 0x000fe20007810000 */
[--C-:B------:R-:W-:Y:S01]  /*14ea0*/  FFMA.FTZ R71, R9, c[0x0][0x2d0], -R170.reuse ;  /* 0x0000b40009477a23 */ /* 0x100fe200000108aa */
[----:B-1----:R-:W-:Y:S01]  /*14eb0*/  F2FP.PACK_AB R50, R47, R46 ;  /* 0x0000002e2f32723e */ /* 0x002fe200000000ff */
[--C-:B------:R-:W-:Y:S02]  /*14ec0*/  FFMA.FTZ R187, R187, c[0x0][0x2d0], -R170.reuse ;  /* 0x0000b400bbbb7a23 */ /* 0x100fe400000108aa */
[----:B------:R-:W1:Y:S01]  /*14ed0*/  SHFL.BFLY PT, R4, R5, 0x2, 0x1f ;  /* 0x0c401f0005047f89 */ /* 0x000e6200000e0000 */
[--C-:B------:R-:W-:Y:S01]  /*14ee0*/  FFMA.FTZ R183, R183, c[0x0][0x2d0], -R170.reuse ;  /* 0x0000b400b7b77a23 */ /* 0x100fe200000108aa */
[----:B------:R-:W2:Y:S01]  /*14ef0*/  MUFU.EX2 R73, R73 ;  /* 0x0000004900497308 */ /* 0x000ea20000000800 */
[--C-:B------:R-:W-:Y:S02]  /*14f00*/  FFMA.FTZ R181, R181, c[0x0][0x2d0], -R170.reuse ;  /* 0x0000b400b5b57a23 */ /* 0x100fe400000108aa */
[--C-:B------:R-:W-:Y:S02]  /*14f10*/  FFMA.FTZ R179, R179, c[0x0][0x2d0], -R170.reuse ;  /* 0x0000b400b3b37a23 */ /* 0x100fe400000108aa */
[--C-:B------:R-:W-:Y:S02]  /*14f20*/  FFMA.FTZ R70, R12, c[0x0][0x2d0], -R170.reuse ;  /* 0x0000b4000c467a23 */ /* 0x100fe400000108aa */
[--C-:B------:R-:W-:Y:S02]  /*14f30*/  FFMA.FTZ R74, R13, c[0x0][0x2d0], -R170.reuse ;  /* 0x0000b4000d4a7a23 */ /* 0x100fe400000108aa */
[--C-:B------:R-:W-:Y:S01]  /*14f40*/  FFMA.FTZ R197, R197, c[0x0][0x2d0], -R173.reuse ;  /* 0x0000b400c5c57a23 */ /* 0x100fe200000108ad */
[----:B------:R-:W3:Y:S01]  /*14f50*/  MUFU.EX2 R68, R68 ;  /* 0x0000004400447308 */ /* 0x000ee20000000800 */
[--C-:B------:R-:W-:Y:S02]  /*14f60*/  FFMA.FTZ R198, R198, c[0x0][0x2d0], -R173.reuse ;  /* 0x0000b400c6c67a23 */ /* 0x100fe400000108ad */
[--C-:B------:R-:W-:Y:S02]  /*14f70*/  FFMA.FTZ R199, R199, c[0x0][0x2d0], -R170.reuse ;  /* 0x0000b400c7c77a23 */ /* 0x100fe400000108aa */
[--C-:B------:R-:W-:Y:S02]  /*14f80*/  FFMA.FTZ R201, R201, c[0x0][0x2d0], -R170.reuse ;  /* 0x0000b400c9c97a23 */ /* 0x100fe400000108aa */
[--C-:B------:R-:W-:Y:S02]  /*14f90*/  FFMA.FTZ R202, R202, c[0x0][0x2d0], -R170.reuse ;  /* 0x0000b400caca7a23 */ /* 0x100fe400000108aa */
[----:B------:R-:W-:Y:S01]  /*14fa0*/  FFMA.FTZ R203, R203, c[0x0][0x2d0], -R170 ;  /* 0x0000b400cbcb7a23 */ /* 0x000fe200000108aa */
[----:B------:R-:W4:Y:S01]  /*14fb0*/  MUFU.EX2 R43, R43 ;  /* 0x0000002b002b7308 */ /* 0x000f220000000800 */
[--C-:B------:R-:W-:Y:S01]  /*14fc0*/  FFMA.FTZ R250, R250, c[0x0][0x2d0], -R174.reuse ;  /* 0x0000b400fafa7a23 */ /* 0x100fe200000108ae */
[----:B-1----:R-:W-:Y:S01]  /*14fd0*/  FMNMX.FTZ R4, R5, R4, !PT ;  /* 0x0000000405047209 */ /* 0x002fe20007810000 */
[----:B------:R-:W-:Y:S01]  /*14fe0*/  FFMA.FTZ R251, R251, c[0x0][0x2d0], -R173 ;  /* 0x0000b400fbfb7a23 */ /* 0x000fe200000108ad */
[----:B--2---:R-:W-:Y:S01]  /*14ff0*/  F2FP.PACK_AB R49, R73, R78 ;  /* 0x0000004e4931723e */ /* 0x004fe200000000ff */
[--C-:B------:R-:W-:Y:S01]  /*15000*/  FFMA.FTZ R204, R204, c[0x0][0x2d0], -R174.reuse ;  /* 0x0000b400cccc7a23 */ /* 0x100fe200000108ae */
[----:B------:R-:W-:Y:S01]  /*15010*/  FSEL R5, R0, RZ, P0 ;  /* 0x000000ff00057208 */ /* 0x000fe20000000000 */
[----:B------:R-:W1:Y:S01]  /*15020*/  SHFL.BFLY PT, R44, R4, 0x1, 0x1f ;  /* 0x0c201f00042c7f89 */ /* 0x000e6200000e0000 */
[----:B------:R-:W-:Y:S02]  /*15030*/  FFMA.FTZ R200, R200, c[0x0][0x2d0], -R174 ;  /* 0x0000b400c8c87a23 */ /* 0x000fe400000108ae */
[----:B------:R-:W2:Y:S01]  /*15040*/  MUFU.EX2 R42, R42 ;  /* 0x0000002a002a7308 */ /* 0x000ea20000000800 */
[----:B------:R-:W-:Y:S02]  /*15050*/  FADD.FTZ R5, -R5, R165 ;  /* 0x000000a505057221 */ /* 0x000fe40000010100 */
[--C-:B------:R-:W-:Y:S01]  /*15060*/  FFMA.FTZ R165, R29, c[0x0][0x2d0], -R173.reuse ;  /* 0x0000b4001da57a23 */ /* 0x100fe200000108ad */
[----:B---3--:R-:W-:Y:S01]  /*15070*/  F2FP.PACK_AB R51, R72, R68 ;  /* 0x000000444833723e */ /* 0x008fe200000000ff */
[----:B------:R-:W-:Y:S02]  /*15080*/  FMUL.FTZ R5, R5, c[0x0][0x2d0] ;  /* 0x0000b40005057a20 */ /* 0x000fe40000410000 */
[--C-:B------:R-:W-:Y:S02]  /*15090*/  FFMA.FTZ R208, R208, c[0x0][0x2d0], -R173.reuse ;  /* 0x0000b400d0d07a23 */ /* 0x100fe400000108ad */
[--C-:B------:R-:W-:Y:S01]  /*150a0*/  FFMA.FTZ R206, R206, c[0x0][0x2d0], -R173.reuse ;  /* 0x0000b400cece7a23 */ /* 0x100fe200000108ad */
[----:B------:R3:W5:Y:S01]  /*150b0*/  MUFU.EX2 R41, R5 ;  /* 0x0000000500297308 */ /* 0x0007620000000800 */
[--C-:B------:R-:W-:Y:S02]  /*150c0*/  FFMA.FTZ R252, R252, c[0x0][0x2d0], -R170.reuse ;  /* 0x0000b400fcfc7a23 */ /* 0x100fe400000108aa */
[----:B------:R-:W-:Y:S02]  /*150d0*/  FFMA.FTZ R248, R248, c[0x0][0x2d0], -R170 ;  /* 0x0000b400f8f87a23 */ /* 0x000fe400000108aa */
[C---:B----4-:R-:W-:Y:S02]  /*150e0*/  FMUL.FTZ R16, R43.reuse, R148 ;  /* 0x000000942b107220 */ /* 0x050fe40000410000 */
[C---:B------:R-:W-:Y:S02]  /*150f0*/  FMUL.FTZ R17, R43.reuse, R149 ;  /* 0x000000952b117220 */ /* 0x040fe40000410000 */
[C---:B------:R-:W-:Y:S01]  /*15100*/  FMUL.FTZ R104, R43.reuse, R104 ;  /* 0x000000682b687220 */ /* 0x040fe20000410000 */
[----:B------:R-:W-:Y:S01]  /*15110*/  MUFU.EX2 R77, R77 ;  /* 0x0000004d004d7308 */ /* 0x000fe20000000800 */
[----:B-1----:R-:W-:Y:S01]  /*15120*/  FMNMX.FTZ R44, R4, R44, !PT ;  /* 0x0000002c042c7209 */ /* 0x002fe20007810000 */
[----:B------:R-:W-:Y:S02]  /*15130*/  FMUL.FTZ R105, R43, R105 ;  /* 0x000000692b697220 */ /* 0x000fe40000410000 */
[----:B--2---:R-:W-:Y:S01]  /*15140*/  FMUL.FTZ R18, R42, R150 ;  /* 0x000000962a127220 */ /* 0x004fe20000410000 */
[----:B------:R-:W-:Y:S01]  /*15150*/  FSETP.NEU.FTZ.AND P0, PT, R44, -INF , PT ;  /* 0xff8000002c00780b */ /* 0x000fe20003f1d000 */
[----:B------:R-:W-:Y:S02]  /*15160*/  FMUL.FTZ R19, R42, R151 ;  /* 0x000000972a137220 */ /* 0x000fe40000410000 */
[----:B------:R-:W-:Y:S01]  /*15170*/  LDSM.16.MT88.4 R148, [R225+0x2900] ;  /* 0x00290000e194783b */ /* 0x000fe20000004200 */
[C---:B------:R-:W-:Y:S01]  /*15180*/  FSEL R4, R44.reuse, RZ, P0 ;  /* 0x000000ff2c047208 */ /* 0x040fe20000000000 */
[----:B------:R-:W1:Y:S01]  /*15190*/  MUFU.EX2 R71, R71 ;  /* 0x0000004700477308 */ /* 0x000e620000000800 */
[----:B------:R-:W-:Y:S02]  /*151a0*/  FMUL.FTZ R95, R44, c[0x0][0x2d0] ;  /* 0x0000b4002c5f7a20 */ /* 0x000fe40000410000 */
[----:B------:R-:W-:Y:S02]  /*151b0*/  FMUL.FTZ R6, R42, R162 ;  /* 0x000000a22a067220 */ /* 0x000fe40000410000 */
[----:B------:R-:W-:Y:S01]  /*151c0*/  FADD.FTZ R4, -R4, R164 ;  /* 0x000000a404047221 */ /* 0x000fe20000010100 */
[----:B------:R-:W-:Y:S01]  /*151d0*/  FSEL R95, R95, RZ, P0 ;  /* 0x000000ff5f5f7208 */ /* 0x000fe20000000000 */
[----:B------:R-:W-:Y:S01]  /*151e0*/  FFMA.FTZ R164, R52, c[0x0][0x2d0], -R173 ;  /* 0x0000b40034a47a23 */ /* 0x000fe200000108ad */
[----:B------:R-:W-:Y:S01]  /*151f0*/  ISETP.GT.AND P0, PT, R243, UR5, PT ;  /* 0x00000005f3007c0c */ /* 0x000fe2000bf04270 */
[----:B------:R-:W-:Y:S01]  /*15200*/  FMUL.FTZ R4, R4, c[0x0][0x2d0] ;  /* 0x0000b40004047a20 */ /* 0x000fe20000410000 */
[----:B------:R-:W-:Y:S01]  /*15210*/  MUFU.EX2 R70, R70 ;  /* 0x0000004600467308 */ /* 0x000fe20000000800 */
[----:B------:R-:W2:Y:S01]  /*15220*/  LDSM.16.MT88.4 R52, [R219+0x100] ;  /* 0x00010000db34783b */ /* 0x000ea20000004200 */
[----:B---3--:R-:W-:Y:S01]  /*15230*/  FMUL.FTZ R5, R43, R161 ;  /* 0x000000a12b057220 */ /* 0x008fe20000410000 */
[----:B------:R-:W-:Y:S01]  /*15240*/  MOV R161, R56 ;  /* 0x0000003800a17202 */ /* 0x000fe20000000f00 */
[----:B------:R-:W-:Y:S01]  /*15250*/  FMUL.FTZ R7, R42, R163 ;  /* 0x000000a32a077220 */ /* 0x000fe20000410000 */
[----:B------:R-:W-:Y:S01]  /*15260*/  IADD3 R243, R243, -0x1, RZ ;  /* 0xfffffffff3f37810 */ /* 0x000fe20007ffe0ff */
[C---:B-----5:R-:W-:Y:S02]  /*15270*/  FMUL.FTZ R8, R41.reuse, R156 ;  /* 0x0000009c29087220 */ /* 0x060fe40000410000 */
[----:B------:R-:W-:Y:S02]  /*15280*/  FMUL.FTZ R9, R41, R157 ;  /* 0x0000009d29097220 */ /* 0x000fe40000410000 */
[----:B------:R3:W4:Y:S01]  /*15290*/  MUFU.EX2 R40, R4 ;  /* 0x0000000400287308 */ /* 0x0007220000000800 */
[--C-:B------:R-:W-:Y:S02]  /*152a0*/  FFMA.FTZ R82, R10, c[0x0][0x2d0], -R95.reuse ;  /* 0x0000b4000a527a23 */ /* 0x100fe4000001085f */
[--C-:B------:R-:W-:Y:S01]  /*152b0*/  FFMA.FTZ R81, R11, c[0x0][0x2d0], -R95.reuse ;  /* 0x0000b4000b517a23 */ /* 0x100fe2000001085f */
[----:B-1----:R-:W-:Y:S01]  /*152c0*/  F2FP.PACK_AB R36, R71, R77 ;  /* 0x0000004d4724723e */ /* 0x002fe200000000ff */
[--C-:B------:R-:W-:Y:S02]  /*152d0*/  FFMA.FTZ R80, R14, c[0x0][0x2d0], -R95.reuse ;  /* 0x0000b4000e507a23 */ /* 0x100fe4000001085f */
[----:B------:R-:W-:Y:S02]  /*152e0*/  FFMA.FTZ R79, R15, c[0x0][0x2d0], -R95 ;  /* 0x0000b4000f4f7a23 */ /* 0x000fe4000001085f */
[----:B------:R-:W-:Y:S01]  /*152f0*/  FMUL.FTZ R29, R41, R137 ;  /* 0x00000089291d7220 */ /* 0x000fe20000410000 */
[----:B------:R-:W1:Y:S01]  /*15300*/  MUFU.EX2 R74, R74 ;  /* 0x0000004a004a7308 */ /* 0x000e620000000800 */
[--C-:B------:R-:W-:Y:S02]  /*15310*/  FFMA.FTZ R137, R59, c[0x0][0x2d0], -R170.reuse ;  /* 0x0000b4003b897a23 */ /* 0x100fe400000108aa */
[C---:B------:R-:W-:Y:S02]  /*15320*/  FMUL.FTZ R106, R42.reuse, R106 ;  /* 0x0000006a2a6a7220 */ /* 0x040fe40000410000 */
[----:B------:R-:W-:Y:S02]  /*15330*/  FMUL.FTZ R107, R42, R107 ;  /* 0x0000006b2a6b7220 */ /* 0x000fe40000410000 */
[C---:B------:R-:W-:Y:S02]  /*15340*/  FMUL.FTZ R108, R41.reuse, R108 ;  /* 0x0000006c296c7220 */ /* 0x040fe40000410000 */
[----:B------:R-:W-:Y:S01]  /*15350*/  FMUL.FTZ R109, R41, R109 ;  /* 0x0000006d296d7220 */ /* 0x000fe20000410000 */
[----:B------:R-:W-:Y:S01]  /*15360*/  MUFU.EX2 R82, R82 ;  /* 0x0000005200527308 */ /* 0x000fe20000000800 */
[C---:B------:R-:W-:Y:S02]  /*15370*/  FMUL.FTZ R112, R43.reuse, R112 ;  /* 0x000000702b707220 */ /* 0x040fe40000410000 */
[C---:B------:R-:W-:Y:S02]  /*15380*/  FMUL.FTZ R113, R43.reuse, R113 ;  /* 0x000000712b717220 */ /* 0x040fe40000410000 */
[----:B---3--:R-:W-:Y:S02]  /*15390*/  FMUL.FTZ R4, R43, R160 ;  /* 0x000000a02b047220 */ /* 0x008fe40000410000 */
[----:B------:R-:W-:Y:S02]  /*153a0*/  IMAD.MOV.U32 R160, RZ, RZ, R57 ;  /* 0x000000ffffa07224 */ /* 0x000fe400078e0039 */
[----:B------:R-:W3:Y:S01]  /*153b0*/  LDSM.16.MT88.4 R56, [R218+0x100] ;  /* 0x00010000da38783b */ /* 0x000ee20000004200 */
[----:B------:R-:W5:Y:S01]  /*153c0*/  MUFU.EX2 R81, R81 ;  /* 0x0000005100517308 */ /* 0x000f620000000800 */
[----:B----4-:R-:W-:Y:S01]  /*153d0*/  FMUL.FTZ R10, R40, R158 ;  /* 0x0000009e280a7220 */ /* 0x010fe20000410000 */
[-C--:B------:R-:W-:Y:S05]  /*153e0*/  HMMA.16816.F32 R4, R48, R20.reuse, R4 ;  /* 0x000000143004723c */ /* 0x080fea0000001804 */
[----:B-1----:R-:W-:Y:S01]  /*153f0*/  F2FP.PACK_AB R38, R74, R70 ;  /* 0x000000464a26723e */ /* 0x002fe200000000ff */
[C---:B------:R-:W-:Y:S02]  /*15400*/  FMUL.FTZ R11, R40.reuse, R159 ;  /* 0x0000009f280b7220 */ /* 0x040fe40000410000 */
[----:B------:R-:W-:Y:S01]  /*15410*/  MUFU.EX2 R80, R80 ;  /* 0x0000005000507308 */ /* 0x000fe20000000800 */
[C---:B------:R-:W-:Y:S03]  /*15420*/  FMUL.FTZ R110, R40.reuse, R110 ;  /* 0x0000006e286e7220 */ /* 0x040fe60000410000 */
[----:B------:R-:W-:Y:S02]  /*15430*/  FMUL.FTZ R111, R40, R111 ;  /* 0x0000006f286f7220 */ /* 0x000fe40000410000 */
[C---:B------:R-:W-:Y:S02]  /*15440*/  FMUL.FTZ R114, R42.reuse, R114 ;  /* 0x000000722a727220 */ /* 0x040fe40000410000 */
[----:B------:R-:W-:Y:S02]  /*15450*/  FMUL.FTZ R115, R42, R115 ;  /* 0x000000732a737220 */ /* 0x000fe40000410000 */
[----:B------:R-:W1:Y:S01]  /*15460*/  MUFU.EX2 R79, R79 ;  /* 0x0000004f004f7308 */ /* 0x000e620000000800 */
[C---:B------:R-:W-:Y:S02]  /*15470*/  FMUL.FTZ R12, R41.reuse, R152 ;  /* 0x00000098290c7220 */ /* 0x040fe40000410000 */
[----:B------:R-:W-:Y:S01]  /*15480*/  FMUL.FTZ R13, R41, R153 ;  /* 0x00000099290d7220 */ /* 0x000fe20000410000 */
[----:B-----5:R-:W-:Y:S01]  /*15490*/  F2FP.PACK_AB R37, R81, R82 ;  /* 0x000000525125723e */ /* 0x020fe200000000ff */
[C---:B------:R-:W-:Y:S02]  /*154a0*/  FMUL.FTZ R14, R40.reuse, R154 ;  /* 0x0000009a280e7220 */ /* 0x040fe40000410000 */
[C---:B------:R-:W-:Y:S02]  /*154b0*/  FMUL.FTZ R15, R40.reuse, R155 ;  /* 0x0000009b280f7220 */ /* 0x040fe40000410000 */
[C---:B------:R-:W-:Y:S01]  /*154c0*/  FMUL.FTZ R24, R41.reuse, R140 ;  /* 0x0000008c29187220 */ /* 0x040fe20000410000 */
[----:B------:R-:W-:Y:S01]  /*154d0*/  MUFU.EX2 R84, R84 ;  /* 0x0000005400547308 */ /* 0x000fe20000000800 */
[----:B------:R-:W-:Y:S02]  /*154e0*/  FMUL.FTZ R25, R41, R141 ;  /* 0x0000008d29197220 */ /* 0x000fe40000410000 */
[C---:B------:R-:W-:Y:S02]  /*154f0*/  FMUL.FTZ R26, R40.reuse, R142 ;  /* 0x0000008e281a7220 */ /* 0x040fe40000410000 */
[C---:B------:R-:W-:Y:S02]  /*15500*/  FMUL.FTZ R27, R40.reuse, R143 ;  /* 0x0000008f281b7220 */ /* 0x040fe40000410000 */
[C---:B------:R-:W-:Y:S02]  /*15510*/  FMUL.FTZ R30, R40.reuse, R138 ;  /* 0x0000008a281e7220 */ /* 0x040fe40000410000 */
[----:B------:R-:W-:Y:S01]  /*15520*/  FMUL.FTZ R31, R40, R139 ;  /* 0x0000008b281f7220 */ /* 0x000fe20000410000 */
[----:B------:R-:W-:Y:S01]  /*15530*/  MUFU.EX2 R83, R83 ;  /* 0x0000005300537308 */ /* 0x000fe20000000800 */
[C---:B------:R-:W-:Y:S02]  /*15540*/  FMUL.FTZ R100, R43.reuse, R100 ;  /* 0x000000642b647220 */ /* 0x040fe40000410000 */
[----:B------:R-:W-:Y:S01]  /*15550*/  FMUL.FTZ R101, R43, R101 ;  /* 0x000000652b657220 */ /* 0x000fe20000410000 */
[----:B-1----:R-:W-:Y:S01]  /*15560*/  F2FP.PACK_AB R39, R79, R80 ;  /* 0x000000504f27723e */ /* 0x002fe200000000ff */
[C---:B------:R-:W-:Y:S02]  /*15570*/  FMUL.FTZ R102, R42.reuse, R102 ;  /* 0x000000662a667220 */ /* 0x040fe40000410000 */
[C---:B------:R-:W-:Y:S02]  /*15580*/  FMUL.FTZ R103, R42.reuse, R103 ;  /* 0x000000672a677220 */ /* 0x040fe40000410000 */
[C---:B------:R-:W-:Y:S01]  /*15590*/  FMUL.FTZ R116, R43.reuse, R116 ;  /* 0x000000742b747220 */ /* 0x040fe20000410000 */
[----:B------:R-:W-:Y:S01]  /*155a0*/  MUFU.EX2 R85, R85 ;  /* 0x0000005500557308 */ /* 0x000fe20000000800 */
[C---:B------:R-:W-:Y:S04]  /*155b0*/  HMMA.16816.F32 R8, R36.reuse, R20, R8 ;  /* 0x000000142408723c */ /* 0x040fe80000001808 */
[C---:B------:R-:W-:Y:S02]  /*155c0*/  FMUL.FTZ R117, R43.reuse, R117 ;  /* 0x000000752b757220 */ /* 0x040fe40000410000 */
[C---:B------:R-:W-:Y:S02]  /*155d0*/  FMUL.FTZ R118, R42.reuse, R118 ;  /* 0x000000762a767220 */ /* 0x040fe40000410000 */
[-C--:B------:R-:W-:Y:S01]  /*155e0*/  HMMA.16816.F32 R12, R36, R22.reuse, R12 ;  /* 0x00000016240c723c */ /* 0x080fe2000000180c */
[----:B------:R-:W-:Y:S03]  /*155f0*/  MUFU.EX2 R86, R86 ;  /* 0x0000005600567308 */ /* 0x000fe60000000800 */
[C---:B------:R-:W-:Y:S02]  /*15600*/  FMUL.FTZ R20, R43.reuse, R144 ;  /* 0x000000902b147220 */ /* 0x040fe40000410000 */
[----:B------:R-:W-:Y:S02]  /*15610*/  FMUL.FTZ R21, R43, R145 ;  /* 0x000000912b157220 */ /* 0x000fe40000410000 */
[C---:B------:R-:W-:Y:S03]  /*15620*/  HMMA.16816.F32 R16, R48.reuse, R22, R16 ;  /* 0x000000163010723c */ /* 0x040fe60000001810 */
[----:B------:R-:W-:Y:S01]  /*15630*/  MUFU.EX2 R87, R87 ;  /* 0x0000005700577308 */ /* 0x000fe20000000800 */
[C---:B------:R-:W-:Y:S02]  /*15640*/  FMUL.FTZ R119, R42.reuse, R119 ;  /* 0x000000772a777220 */ /* 0x040fe40000410000 */
[C---:B------:R-:W-:Y:S02]  /*15650*/  FMUL.FTZ R120, R41.reuse, R120 ;  /* 0x0000007829787220 */ /* 0x040fe40000410000 */
[C---:B------:R-:W-:Y:S04]  /*15660*/  FMUL.FTZ R22, R42.reuse, R146 ;  /* 0x000000922a167220 */ /* 0x040fe80000410000 */
[----:B------:R-:W-:Y:S01]  /*15670*/  FMUL.FTZ R23, R42, R147 ;  /* 0x000000932a177220 */ /* 0x000fe20000410000 */
[----:B------:R-:W-:Y:S01]  /*15680*/  MUFU.EX2 R164, R164 ;  /* 0x000000a400a47308 */ /* 0x000fe20000000800 */
[C---:B------:R-:W-:Y:S02]  /*15690*/  FMUL.FTZ R121, R41.reuse, R121 ;  /* 0x0000007929797220 */ /* 0x040fe40000410000 */
[C---:B------:R-:W-:Y:S02]  /*156a0*/  FMUL.FTZ R122, R40.reuse, R122 ;  /* 0x0000007a287a7220 */ /* 0x040fe40000410000 */
[C---:B------:R-:W-:Y:S01]  /*156b0*/  FMUL.FTZ R123, R40.reuse, R123 ;  /* 0x0000007b287b7220 */ /* 0x040fe20000410000 */
[-C--:B------:R-:W-:Y:S03]  /*156c0*/  HMMA.16816.F32 R20, R48, R32.reuse, R20 ;  /* 0x000000203014723c */ /* 0x080fe60000001814 */
[C---:B------:R-:W-:Y:S01]  /*156d0*/  FMUL.FTZ R124, R41.reuse, R124 ;  /* 0x0000007c297c7220 */ /* 0x040fe20000410000 */
[----:B------:R-:W-:Y:S01]  /*156e0*/  MUFU.EX2 R165, R165 ;  /* 0x000000a500a57308 */ /* 0x000fe20000000800 */
[C---:B------:R-:W-:Y:S02]  /*156f0*/  FMUL.FTZ R125, R41.reuse, R125 ;  /* 0x0000007d297d7220 */ /* 0x040fe40000410000 */
[C---:B------:R-:W-:Y:S01]  /*15700*/  FMUL.FTZ R126, R40.reuse, R126 ;  /* 0x0000007e287e7220 */ /* 0x040fe20000410000 */
[C---:B------:R-:W-:Y:S04]  /*15710*/  HMMA.16816.F32 R24, R36.reuse, R32, R24 ;  /* 0x000000202418723c */ /* 0x040fe80000001818 */
[----:B------:R-:W-:Y:S02]  /*15720*/  FMUL.FTZ R127, R40, R127 ;  /* 0x0000007f287f7220 */ /* 0x000fe40000410000 */
[----:B------:R-:W-:Y:S01]  /*15730*/  MUFU.EX2 R137, R137 ;  /* 0x0000008900897308 */ /* 0x000fe20000000800 */
[--C-:B------:R-:W-:Y:S02]  /*15740*/  FFMA.FTZ R32, R28, c[0x0][0x2d0], -R170.reuse ;  /* 0x0000b4001c207a23 */ /* 0x100fe400000108aa */
[C---:B------:R-:W-:Y:S03]  /*15750*/  FMUL.FTZ R28, R41.reuse, R136 ;  /* 0x00000088291c7220 */ /* 0x040fe60000410000 */
[----:B------:R-:W-:Y:S02]  /*15760*/  FMUL.FTZ R33, R41, R133 ;  /* 0x0000008529217220 */ /* 0x000fe40000410000 */
[----:B------:R-:W-:Y:S02]  /*15770*/  FFMA.FTZ R133, R192, c[0x0][0x2d0], -R95 ;  /* 0x0000b400c0857a23 */ /* 0x000fe4000001085f */
[-C--:B------:R-:W-:Y:S01]  /*15780*/  HMMA.16816.F32 R28, R36, R34.reuse, R28 ;  /* 0x00000022241c723c */ /* 0x080fe2000000181c */
[----:B------:R1:W4:Y:S02]  /*15790*/  MUFU.EX2 R136, R32 ;  /* 0x0000002000887308 */ /* 0x0003240000000800 */
[----:B------:R-:W-:Y:S02]  /*157a0*/  FFMA.FTZ R192, R65, c[0x0][0x2d0], -R173 ;  /* 0x0000b40041c07a23 */ /* 0x000fe400000108ad */
[--C-:B------:R-:W-:Y:S02]  /*157b0*/  FFMA.FTZ R188, R188, c[0x0][0x2d0], -R95.reuse ;  /* 0x0000b400bcbc7a23 */ /* 0x100fe4000001085f */
[--C-:B------:R-:W-:Y:S01]  /*157c0*/  FFMA.FTZ R184, R184, c[0x0][0x2d0], -R95.reuse ;  /* 0x0000b400b8b87a23 */ /* 0x100fe2000001085f */
[C---:B------:R-:W-:Y:S03]  /*157d0*/  HMMA.16816.F32 R100, R48.reuse, R34, R100 ;  /* 0x000000223064723c */ /* 0x040fe60000001864 */
[----:B------:R-:W-:Y:S01]  /*157e0*/  MUFU.EX2 R166, R166 ;  /* 0x000000a600a67308 */ /* 0x000fe20000000800 */
[--C-:B------:R-:W-:Y:S02]  /*157f0*/  FFMA.FTZ R182, R182, c[0x0][0x2d0], -R95.reuse ;  /* 0x0000b400b6b67a23 */ /* 0x100fe4000001085f */
[--C-:B------:R-:W-:Y:S02]  /*15800*/  FFMA.FTZ R180, R180, c[0x0][0x2d0], -R95.reuse ;  /* 0x0000b400b4b47a23 */ /* 0x100fe4000001085f */
[-C--:B--2---:R-:W-:Y:S04]  /*15810*/  HMMA.16816.F32 R104, R48, R52.reuse, R104 ;  /* 0x000000343068723c */ /* 0x084fe80000001868 */
[----:B------:R-:W-:Y:S01]  /*15820*/  FMUL.FTZ R34, R40, R134 ;  /* 0x0000008628227220 */ /* 0x000fe20000410000 */
[----:B------:R-:W-:Y:S01]  /*15830*/  MUFU.EX2 R167, R167 ;  /* 0x000000a700a77308 */ /* 0x000fe20000000800 */
[--C-:B------:R-:W-:Y:S02]  /*15840*/  FFMA.FTZ R134, R66, c[0x0][0x2d0], -R95.reuse ;  /* 0x0000b40042867a23 */ /* 0x100fe4000001085f */
[C---:B------:R-:W-:Y:S01]  /*15850*/  HMMA.16816.F32 R108, R36.reuse, R52, R108 ;  /* 0x00000034246c723c */ /* 0x040fe2000000186c */
[----:B------:R-:W-:Y:S03]  /*15860*/  LDSM.16.MT88.4 R64, [R219+0x900] ;  /* 0x00090000db40783b */ /* 0x000fe60000004200 */
[----:B-1----:R-:W-:Y:S02]  /*15870*/  FMUL.FTZ R32, R41, R132 ;  /* 0x0000008429207220 */ /* 0x002fe40000410000 */
[----:B------:R-:W-:Y:S01]  /*15880*/  FMUL.FTZ R35, R40, R135 ;  /* 0x0000008728237220 */ /* 0x000fe20000410000 */
[----:B------:R1:W-:Y:S01]  /*15890*/  MUFU.EX2 R132, R189 ;  /* 0x000000bd00847308 */ /* 0x0003e20000000800 */
[--C-:B------:R-:W-:Y:S04]  /*158a0*/  FFMA.FTZ R135, R61, c[0x0][0x2d0], -R95.reuse ;  /* 0x0000b4003d877a23 */ /* 0x100fe8000001085f */
[--C-:B------:R-:W-:Y:S01]  /*158b0*/  FFMA.FTZ R207, R207, c[0x0][0x2d0], -R95.reuse ;  /* 0x0000b400cfcf7a23 */ /* 0x100fe2000001085f */
[-C--:B------:R-:W-:Y:S03]  /*158c0*/  HMMA.16816.F32 R32, R36, R54.reuse, R32 ;  /* 0x000000362420723c */ /* 0x080fe60000001820 */
[--C-:B------:R-:W-:Y:S01]  /*158d0*/  FFMA.FTZ R209, R209, c[0x0][0x2d0], -R95.reuse ;  /* 0x0000b400d1d17a23 */ /* 0x100fe2000001085f */
[----:B------:R-:W-:Y:S01]  /*158e0*/  MUFU.EX2 R133, R133 ;  /* 0x0000008500857308 */ /* 0x000fe20000000800 */
[--C-:B------:R-:W-:Y:S02]  /*158f0*/  FFMA.FTZ R244, R244, c[0x0][0x2d0], -R95.reuse ;  /* 0x0000b400f4f47a23 */ /* 0x100fe4000001085f */
[--C-:B------:R-:W-:Y:S01]  /*15900*/  FFMA.FTZ R246, R246, c[0x0][0x2d0], -R95.reuse ;  /* 0x0000b400f6f67a23 */ /* 0x100fe2000001085f */
[C---:B------:R-:W-:Y:S01]  /*15910*/  HMMA.16816.F32 R112, R48.reuse, R54, R112 ;  /* 0x000000363070723c */ /* 0x040fe20000001870 */
[----:B------:R-:W2:Y:S03]  /*15920*/  LDSM.16.MT88.4 R52, [R225+0x900] ;  /* 0x00090000e134783b */ /* 0x000ea60000004200 */
[--C-:B------:R-:W-:Y:S02]  /*15930*/  FFMA.FTZ R245, R245, c[0x0][0x2d0], -R170.reuse ;  /* 0x0000b400f5f57a23 */ /* 0x100fe400000108aa */
[----:B------:R-:W5:Y:S01]  /*15940*/  MUFU.EX2 R134, R134 ;  /* 0x0000008600867308 */ /* 0x000f620000000800 */
[----:B------:R-:W-:Y:S01]  /*15950*/  FFMA.FTZ R210, R210, c[0x0][0x2d0], -R170 ;  /* 0x0000b400d2d27a23 */ /* 0x000fe200000108aa */
[-C--:B---3--:R-:W-:Y:S04]  /*15960*/  HMMA.16816.F32 R116, R48, R56.reuse, R116 ;  /* 0x000000383074723c */ /* 0x088fe80000001874 */
[--C-:B-1----:R-:W-:Y:S02]  /*15970*/  FFMA.FTZ R189, R60, c[0x0][0x2d0], -R95.reuse ;  /* 0x0000b4003cbd7a23 */ /* 0x102fe4000001085f */
[----:B------:R-:W1:Y:S01]  /*15980*/  LDSM.16.MT88.4 R60, [R220+0x900] ;  /* 0x00090000dc3c783b */ /* 0x000e620000004200 */
[--C-:B------:R-:W-:Y:S01]  /*15990*/  FFMA.FTZ R249, R249, c[0x0][0x2d0], -R95.reuse ;  /* 0x0000b400f9f97a23 */ /* 0x100fe2000001085f */
[C---:B------:R-:W-:Y:S01]  /*159a0*/  HMMA.16816.F32 R120, R36.reuse, R56, R120 ;  /* 0x000000382478723c */ /* 0x040fe20000001878 */
[----:B------:R-:W-:Y:S03]  /*159b0*/  MUFU.EX2 R135, R135 ;  /* 0x0000008700877308 */ /* 0x000fe60000000800 */
[--C-:B------:R-:W-:Y:S02]  /*159c0*/  FFMA.FTZ R247, R247, c[0x0][0x2d0], -R95.reuse ;  /* 0x0000b400f7f77a23 */ /* 0x100fe4000001085f */
[----:B------:R-:W-:Y:S01]  /*159d0*/  FFMA.FTZ R211, R211, c[0x0][0x2d0], -R95 ;  /* 0x0000b400d3d37a23 */ /* 0x000fe2000001085f */
[----:B----4-:R-:W-:Y:S01]  /*159e0*/  F2FP.PACK_AB R56, R137, R136 ;  /* 0x000000888938723e */ /* 0x010fe200000000ff */
[-C--:B------:R-:W-:Y:S03]  /*159f0*/  HMMA.16816.F32 R124, R36, R58.reuse, R124 ;  /* 0x0000003a247c723c */ /* 0x080fe6000000187c */
[----:B------:R-:W3:Y:S01]  /*15a00*/  MUFU.EX2 R189, R189 ;  /* 0x000000bd00bd7308 */ /* 0x000ee20000000800 */
[--C-:B------:R-:W-:Y:S01]  /*15a10*/  FFMA.FTZ R193, R193, c[0x0][0x2d0], -R174.reuse ;  /* 0x0000b400c1c17a23 */ /* 0x100fe200000108ae */
[----:B-----5:R-:W-:Y:S02]  /*15a20*/  F2FP.PACK_AB R57, R134, R133 ;  /* 0x000000858639723e */ /* 0x020fe400000000ff */
[C---:B------:R-:W-:Y:S02]  /*15a30*/  FMUL.FTZ R37, R43.reuse, R129 ;  /* 0x000000812b257220 */ /* 0x040fe40000410000 */
[----:B------:R-:W-:Y:S03]  /*15a40*/  FMUL.FTZ R36, R43, R128 ;  /* 0x000000802b247220 */ /* 0x000fe60000410000 */
[C---:B------:R-:W-:Y:S01]  /*15a50*/  FMUL.FTZ R38, R42.reuse, R130 ;  /* 0x000000822a267220 */ /* 0x040fe20000410000 */
[----:B------:R-:W-:Y:S01]  /*15a60*/  MUFU.EX2 R187, R187 ;  /* 0x000000bb00bb7308 */ /* 0x000fe20000000800 */
[----:B------:R-:W-:Y:S02]  /*15a70*/  FMUL.FTZ R39, R42, R131 ;  /* 0x000000832a277220 */ /* 0x000fe40000410000 */
[--C-:B------:R-:W-:Y:S02]  /*15a80*/  FFMA.FTZ R185, R185, c[0x0][0x2d0], -R174.reuse ;  /* 0x0000b400b9b97a23 */ /* 0x100fe400000108ae */
[--C-:B------:R-:W-:Y:S02]  /*15a90*/  FFMA.FTZ R191, R191, c[0x0][0x2d0], -R173.reuse ;  /* 0x0000b400bfbf7a23 */ /* 0x100fe400000108ad */
[--C-:B------:R-:W-:Y:S01]  /*15aa0*/  FFMA.FTZ R186, R186, c[0x0][0x2d0], -R173.reuse ;  /* 0x0000b400baba7a23 */ /* 0x100fe200000108ad */
[----:B------:R-:W-:Y:S02]  /*15ab0*/  HMMA.16816.F32 R36, R48, R58, R36 ;  /* 0x0000003a3024723c */ /* 0x000fe40000001824 */
[----:B------:R-:W-:Y:S02]  /*15ac0*/  MUFU.EX2 R183, R183 ;  /* 0x000000b700b77308 */ /* 0x000fe40000000800 */
[--C-:B------:R-:W-:Y:S02]  /*15ad0*/  FFMA.FTZ R176, R176, c[0x0][0x2d0], -R174.reuse ;  /* 0x0000b400b0b07a23 */ /* 0x100fe400000108ae */
[--C-:B------:R-:W-:Y:S01]  /*15ae0*/  FFMA.FTZ R175, R175, c[0x0][0x2d0], -R174.reuse ;  /* 0x0000b400afaf7a23 */ /* 0x100fe200000108ae */
[----:B------:R-:W-:Y:S01]  /*15af0*/  F2FP.PACK_AB R48, R84, R75 ;  /* 0x0000004b5430723e */ /* 0x000fe200000000ff */
[--C-:B------:R-:W-:Y:S01]  /*15b00*/  FFMA.FTZ R178, R178, c[0x0][0x2d0], -R173.reuse ;  /* 0x0000b400b2b27a23 */ /* 0x100fe200000108ad */
[----:B------:R-:W-:Y:S03]  /*15b10*/  F2FP.PACK_AB R49, R85, R83 ;  /* 0x000000535531723e */ /* 0x000fe600000000ff */
[----:B------:R-:W-:Y:S01]  /*15b20*/  F2FP.PACK_AB R50, R87, R86 ;  /* 0x000000565732723e */ /* 0x000fe200000000ff */
[----:B------:R-:W-:Y:S01]  /*15b30*/  MUFU.EX2 R181, R181 ;  /* 0x000000b500b57308 */ /* 0x000fe20000000800 */
[----:B------:R-:W-:Y:S01]  /*15b40*/  F2FP.PACK_AB R51, R165, R164 ;  /* 0x000000a4a533723e */ /* 0x000fe200000000ff */
[--C-:B------:R-:W-:Y:S01]  /*15b50*/  FFMA.FTZ R177, R177, c[0x0][0x2d0], -R173.reuse ;  /* 0x0000b400b1b17a23 */ /* 0x100fe200000108ad */
[----:B------:R-:W-:Y:S01]  /*15b60*/  F2FP.PACK_AB R58, R167, R166 ;  /* 0x000000a6a73a723e */ /* 0x000fe200000000ff */
[--C-:B------:R-:W-:Y:S01]  /*15b70*/  FFMA.FTZ R172, R172, c[0x0][0x2d0], -R174.reuse ;  /* 0x0000b400acac7a23 */ /* 0x100fe200000108ae */
[----:B---3--:R-:W-:Y:S01]  /*15b80*/  F2FP.PACK_AB R59, R189, R135 ;  /* 0x00000087bd3b723e */ /* 0x008fe200000000ff */
[--C-:B------:R-:W-:Y:S02]  /*15b90*/  FFMA.FTZ R168, R168, c[0x0][0x2d0], -R174.reuse ;  /* 0x0000b400a8a87a23 */ /* 0x100fe400000108ae */
[-C--:B--2---:R-:W-:Y:S02]  /*15ba0*/  HMMA.16816.F32 R4, R48, R52.reuse, R4 ;  /* 0x000000343004723c */ /* 0x084fe40000001804 */
[----:B------:R-:W-:Y:S01]  /*15bb0*/  MUFU.EX2 R179, R179 ;  /* 0x000000b300b37308 */ /* 0x000fe20000000800 */
[--C-:B------:R-:W-:Y:S02]  /*15bc0*/  FFMA.FTZ R171, R171, c[0x0][0x2d0], -R173.reuse ;  /* 0x0000b400abab7a23 */ /* 0x100fe400000108ad */
[--C-:B------:R-:W-:Y:S02]  /*15bd0*/  FFMA.FTZ R169, R169, c[0x0][0x2d0], -R173.reuse ;  /* 0x0000b400a9a97a23 */ /* 0x100fe400000108ad */
[--C-:B------:R-:W-:Y:S01]  /*15be0*/  FFMA.FTZ R96, R96, c[0x0][0x2d0], -R174.reuse ;  /* 0x0000b40060607a23 */ /* 0x100fe200000108ae */
[C---:B------:R-:W-:Y:S04]  /*15bf0*/  HMMA.16816.F32 R8, R56.reuse, R52, R8 ;  /* 0x000000343808723c */ /* 0x040fe80000001808 */
[----:B------:R-:W-:Y:S01]  /*15c00*/  MUFU.EX2 R188, R188 ;  /* 0x000000bc00bc7308 */ /* 0x000fe20000000800 */
[----:B------:R-:W-:Y:S02]  /*15c10*/  FFMA.FTZ R174, R97, c[0x0][0x2d0], -R174 ;  /* 0x0000b40061ae7a23 */ /* 0x000fe400000108ae */
[----:B------:R-:W-:Y:S01]  /*15c20*/  FFMA.FTZ R97, R98, c[0x0][0x2d0], -R173 ;  /* 0x0000b40062617a23 */ /* 0x000fe200000108ad */
[-C--:B------:R-:W-:Y:S04]  /*15c30*/  HMMA.16816.F32 R12, R56, R54.reuse, R12 ;  /* 0x00000036380c723c */ /* 0x080fe8000000180c */
[----:B------:R-:W-:Y:S02]  /*15c40*/  FFMA.FTZ R76, R43, R242, R76 ;  /* 0x000000f22b4c7223 */ /* 0x000fe4000001004c */
[----:B------:R-:W-:Y:S01]  /*15c50*/  MUFU.EX2 R184, R184 ;  /* 0x000000b800b87308 */ /* 0x000fe20000000800 */
[----:B------:R-:W-:Y:S01]  /*15c60*/  FFMA.FTZ R77, R41, R240, R77 ;  /* 0x000000f0294d7223 */ /* 0x000fe2000001004d */
[C---:B------:R-:W-:Y:S01]  /*15c70*/  HMMA.16816.F32 R16, R48.reuse, R54, R16 ;  /* 0x000000363010723c */ /* 0x040fe20000001810 */
[----:B------:R-:W2:Y:S03]  /*15c80*/  LDSM.16.MT88.4 R52, [R218+0x900] ;  /* 0x00090000da34783b */ /* 0x000ea60000004200 */
[----:B------:R-:W-:Y:S02]  /*15c90*/  FADD.FTZ R76, R69, R76 ;  /* 0x0000004c454c7221 */ /* 0x000fe40000010000 */
[----:B------:R-:W-:Y:S02]  /*15ca0*/  FADD.FTZ R77, R71, R77 ;  /* 0x0000004d474d7221 */ /* 0x000fe40000010000 */
[-C--:B-1----:R-:W-:Y:S01]  /*15cb0*/  HMMA.16816.F32 R20, R48, R60.reuse, R20 ;  /* 0x0000003c3014723c */ /* 0x082fe20000001814 */
[----:B------:R-:W-:Y:S03]  /*15cc0*/  MUFU.EX2 R182, R182 ;  /* 0x000000b600b67308 */ /* 0x000fe60000000800 */
[----:B------:R-:W-:Y:S02]  /*15cd0*/  FADD.FTZ R76, R46, R76 ;  /* 0x0000004c2e4c7221 */ /* 0x000fe40000010000 */
[----:B------:R-:W-:Y:S02]  /*15ce0*/  FADD.FTZ R77, R70, R77 ;  /* 0x0000004d464d7221 */ /* 0x000fe40000010000 */
[C---:B------:R-:W-:Y:S03]  /*15cf0*/  HMMA.16816.F32 R24, R56.reuse, R60, R24 ;  /* 0x0000003c3818723c */ /* 0x040fe60000001818 */
[----:B------:R-:W-:Y:S01]  /*15d00*/  MUFU.EX2 R180, R180 ;  /* 0x000000b400b47308 */ /* 0x000fe20000000800 */
[----:B------:R-:W-:Y:S02]  /*15d10*/  FFMA.FTZ R82, R40, R239, R82 ;  /* 0x000000ef28527223 */ /* 0x000fe40000010052 */
[----:B------:R-:W-:Y:S02]  /*15d20*/  FADD.FTZ R76, R47, R76 ;  /* 0x0000004c2f4c7221 */ /* 0x000fe40000010000 */
[-C--:B------:R-:W-:Y:S04]  /*15d30*/  HMMA.16816.F32 R28, R56, R62.reuse, R28 ;  /* 0x0000003e381c723c */ /* 0x080fe8000000181c */
[----:B------:R-:W-:Y:S01]  /*15d40*/  FADD.FTZ R77, R74, R77 ;  /* 0x0000004d4a4d7221 */ /* 0x000fe20000010000 */
[----:B------:R-:W1:Y:S01]  /*15d50*/  MUFU.EX2 R190, R190 ;  /* 0x000000be00be7308 */ /* 0x000e620000000800 */
[----:B------:R-:W-:Y:S02]  /*15d60*/  FADD.FTZ R82, R81, R82 ;  /* 0x0000005251527221 */ /* 0x000fe40000010000 */
[C---:B------:R-:W-:Y:S01]  /*15d70*/  HMMA.16816.F32 R100, R48.reuse, R62, R100 ;  /* 0x0000003e3064723c */ /* 0x040fe20000001864 */
[----:B------:R-:W3:Y:S03]  /*15d80*/  LDSM.16.MT88.4 R60, [R225+0x1100] ;  /* 0x00110000e13c783b */ /* 0x000ee60000004200 */
[----:B------:R-:W-:Y:S02]  /*15d90*/  FADD.FTZ R76, R75, R76 ;  /* 0x0000004c4b4c7221 */ /* 0x000fe40000010000 */
[----:B------:R-:W-:Y:S01]  /*15da0*/  FADD.FTZ R77, R136, R77 ;  /* 0x0000004d884d7221 */ /* 0x000fe20000010000 */
[----:B------:R-:W-:Y:S01]  /*15db0*/  MUFU.EX2 R192, R192 ;  /* 0x000000c000c07308 */ /* 0x000fe20000000800 */
[-C--:B------:R-:W-:Y:S04]  /*15dc0*/  HMMA.16816.F32 R104, R48, R64.reuse, R104 ;  /* 0x000000403068723c */ /* 0x080fe80000001868 */
[----:B------:R-:W-:Y:S02]  /*15dd0*/  FFMA.FTZ R78, R42, R241, R78 ;  /* 0x000000f12a4e7223 */ /* 0x000fe4000001004e */
[----:B------:R-:W-:Y:S02]  /*15de0*/  FADD.FTZ R82, R80, R82 ;  /* 0x0000005250527221 */ /* 0x000fe40000010000 */
[C---:B------:R-:W-:Y:S01]  /*15df0*/  HMMA.16816.F32 R108, R56.reuse, R64, R108 ;  /* 0x00000040386c723c */ /* 0x040fe2000000186c */
[----:B------:R-:W4:Y:S03]  /*15e00*/  MUFU.EX2 R194, R194 ;  /* 0x000000c200c27308 */ /* 0x000f260000000800 */
[----:B------:R-:W-:Y:S02]  /*15e10*/  FADD.FTZ R76, R84, R76 ;  /* 0x0000004c544c7221 */ /* 0x000fe40000010000 */
[----:B------:R-:W-:Y:S02]  /*15e20*/  FADD.FTZ R77, R137, R77 ;  /* 0x0000004d894d7221 */ /* 0x000fe40000010000 */
[-C--:B------:R-:W-:Y:S03]  /*15e30*/  HMMA.16816.F32 R32, R56, R66.reuse, R32 ;  /* 0x000000423820723c */ /* 0x080fe60000001820 */
[----:B------:R-:W-:Y:S01]  /*15e40*/  MUFU.EX2 R195, R195 ;  /* 0x000000c300c37308 */ /* 0x000fe20000000800 */
[----:B------:R-:W-:Y:S02]  /*15e50*/  FADD.FTZ R78, R73, R78 ;  /* 0x0000004e494e7221 */ /* 0x000fe40000010000 */
[----:B------:R-:W-:Y:S02]  /*15e60*/  FADD.FTZ R82, R79, R82 ;  /* 0x000000524f527221 */ /* 0x000fe40000010000 */
[C---:B------:R-:W-:Y:S01]  /*15e70*/  HMMA.16816.F32 R112, R48.reuse, R66, R112 ;  /* 0x000000423070723c */ /* 0x040fe20000001870 */
[----:B------:R-:W-:Y:S03]  /*15e80*/  LDSM.16.MT88.4 R64, [R219+0x1100] ;  /* 0x00110000db40783b */ /* 0x000fe60000004200 */
[----:B------:R-:W-:Y:S01]  /*15e90*/  FADD.FTZ R76, R86, R76 ;  /* 0x0000004c564c7221 */ /* 0x000fe20000010000 */
[----:B------:R-:W5:Y:S01]  /*15ea0*/  MUFU.EX2 R196, R196 ;  /* 0x000000c400c47308 */ /* 0x000f620000000800 */
[----:B------:R-:W-:Y:S02]  /*15eb0*/  FADD.FTZ R78, R68, R78 ;  /* 0x0000004e444e7221 */ /* 0x000fe40000010000 */
[-C--:B--2---:R-:W-:Y:S04]  /*15ec0*/  HMMA.16816.F32 R116, R48, R52.reuse, R116 ;  /* 0x000000343074723c */ /* 0x084fe80000001874 */
[----:B------:R-:W-:Y:S02]  /*15ed0*/  FADD.FTZ R82, R133, R82 ;  /* 0x0000005285527221 */ /* 0x000fe40000010000 */
[----:B------:R-:W-:Y:S01]  /*15ee0*/  FADD.FTZ R76, R87, R76 ;  /* 0x0000004c574c7221 */ /* 0x000fe20000010000 */
[----:B------:R-:W-:Y:S01]  /*15ef0*/  MUFU.EX2 R197, R197 ;  /* 0x000000c500c57308 */ /* 0x000fe20000000800 */
[C---:B------:R-:W-:Y:S04]  /*15f00*/  HMMA.16816.F32 R120, R56.reuse, R52, R120 ;  /* 0x000000343878723c */ /* 0x040fe80000001878 */
[----:B------:R-:W-:Y:S02]  /*15f10*/  FADD.FTZ R78, R72, R78 ;  /* 0x0000004e484e7221 */ /* 0x000fe40000010000 */
[----:B------:R-:W-:Y:S02]  /*15f20*/  FADD.FTZ R134, R134, R82 ;  /* 0x0000005286867221 */ /* 0x000fe40000010000 */
[-C--:B------:R-:W-:Y:S01]  /*15f30*/  HMMA.16816.F32 R124, R56, R54.reuse, R124 ;  /* 0x00000036387c723c */ /* 0x080fe2000000187c */
[----:B------:R-:W2:Y:S01]  /*15f40*/  MUFU.EX2 R198, R198 ;  /* 0x000000c600c67308 */ /* 0x000ea20000000800 */
[----:B------:R-:W3:Y:S02]  /*15f50*/  LDSM.16.MT88.4 R56, [R220+0x1100] ;  /* 0x00110000dc38783b */ /* 0x000ee40000004200 */
[--C-:B------:R-:W-:Y:S02]  /*15f60*/  FFMA.FTZ R52, R161, c[0x0][0x2d0], -R173.reuse ;  /* 0x0000b400a1347a23 */ /* 0x100fe400000108ad */
[----:B------:R-:W-:Y:S02]  /*15f70*/  FFMA.FTZ R173, R99, c[0x0][0x2d0], -R173 ;  /* 0x0000b40063ad7a23 */ /* 0x000fe400000108ad */
[----:B------:R-:W-:Y:S03]  /*15f80*/  HMMA.16816.F32 R36, R48, R54, R36 ;  /* 0x000000363024723c */ /* 0x000fe60000001824 */
[----:B------:R-:W3:Y:S01]  /*15f90*/  MUFU.EX2 R199, R199 ;  /* 0x000000c700c77308 */ /* 0x000ee20000000800 */
[----:B------:R-:W-:Y:S02]  /*15fa0*/  FADD.FTZ R78, R83, R78 ;  /* 0x0000004e534e7221 */ /* 0x000fe40000010000 */
[----:B------:R-:W-:Y:S01]  /*15fb0*/  FADD.FTZ R134, R135, R134 ;  /* 0x0000008687867221 */ /* 0x000fe20000010000 */
[----:B-1----:R-:W-:Y:S01]  /*15fc0*/  F2FP.PACK_AB R48, R190, R132 ;  /* 0x00000084be30723e */ /* 0x002fe200000000ff */
[----:B------:R-:W-:Y:S01]  /*15fd0*/  FADD.FTZ R132, R132, R76 ;  /* 0x0000004c84847221 */ /* 0x000fe20000010000 */
[----:B----4-:R-:W-:Y:S03]  /*15fe0*/  F2FP.PACK_AB R49, R194, R192 ;  /* 0x000000c0c231723e */ /* 0x010fe600000000ff */
[----:B-----5:R-:W-:Y:S01]  /*15ff0*/  F2FP.PACK_AB R50, R196, R195 ;  /* 0x000000c3c432723e */ /* 0x020fe200000000ff */
[----:B------:R-:W1:Y:S01]  /*16000*/  MUFU.EX2 R201, R201 ;  /* 0x000000c900c97308 */ /* 0x000e620000000800 */
[----:B------:R-:W-:Y:S02]  /*16010*/  FADD.FTZ R132, R190, R132 ;  /* 0x00000084be847221 */ /* 0x000fe40000010000 */
[----:B------:R-:W-:Y:S01]  /*16020*/  FADD.FTZ R78, R85, R78 ;  /* 0x0000004e554e7221 */ /* 0x000fe20000010000 */
[----:B--2---:R-:W-:Y:S01]  /*16030*/  F2FP.PACK_AB R51, R198, R197 ;  /* 0x000000c5c633723e */ /* 0x004fe200000000ff */
[----:B------:R-:W-:Y:S02]  /*16040*/  FADD.FTZ R134, R189, R134 ;  /* 0x00000086bd867221 */ /* 0x000fe40000010000 */
[----:B------:R-:W-:Y:S02]  /*16050*/  FADD.FTZ R132, R195, R132 ;  /* 0x00000084c3847221 */ /* 0x000fe40000010000 */
[----:B------:R-:W-:Y:S01]  /*16060*/  FADD.FTZ R78, R164, R78 ;  /* 0x0000004ea44e7221 */ /* 0x000fe20000010000 */
[----:B------:R-:W2:Y:S01]  /*16070*/  MUFU.EX2 R202, R202 ;  /* 0x000000ca00ca7308 */ /* 0x000ea20000000800 */
[-C--:B---3--:R-:W-:Y:S03]  /*16080*/  HMMA.16816.F32 R4, R48, R60.reuse, R4 ;  /* 0x0000003c3004723c */ /* 0x088fe60000001804 */
[----:B------:R-:W-:Y:S01]  /*16090*/  MOV R164, R44 ;  /* 0x0000002c00a47202 */ /* 0x000fe20000000f00 */
[----:B------:R-:W-:Y:S02]  /*160a0*/  FADD.FTZ R77, R166, R77 ;  /* 0x0000004da64d7221 */ /* 0x000fe40000010000 */
[----:B------:R-:W-:Y:S02]  /*160b0*/  FADD.FTZ R132, R196, R132 ;  /* 0x00000084c4847221 */ /* 0x000fe40000010000 */
[----:B------:R-:W-:Y:S01]  /*160c0*/  FADD.FTZ R78, R165, R78 ;  /* 0x0000004ea54e7221 */ /* 0x000fe20000010000 */
[----:B------:R-:W3:Y:S03]  /*160d0*/  MUFU.EX2 R203, R203 ;  /* 0x000000cb00cb7308 */ /* 0x000ee60000000800 */
[----:B------:R-:W-:Y:S01]  /*160e0*/  FADD.FTZ R167, R167, R77 ;  /* 0x0000004da7a77221 */ /* 0x000fe20000010000 */
[----:B------:R-:W-:Y:S01]  /*160f0*/  MOV R165, R0 ;  /* 0x0000000000a57202 */ /* 0x000fe20000000f00 */
[----:B------:R-:W-:Y:S02]  /*16100*/  FADD.FTZ R78, R192, R78 ;  /* 0x0000004ec04e7221 */ /* 0x000fe40000010000 */
[----:B------:R-:W-:Y:S02]  /*16110*/  FADD.FTZ R167, R199, R167 ;  /* 0x000000a7c7a77221 */ /* 0x000fe40000010000 */
[----:B------:R-:W-:Y:S01]  /*16120*/  FADD.FTZ R78, R194, R78 ;  /* 0x0000004ec24e7221 */ /* 0x000fe20000010000 */
[----:B------:R-:W4:Y:S01]  /*16130*/  MUFU.EX2 R207, R207 ;  /* 0x000000cf00cf7308 */ /* 0x000f220000000800 */
[----:B-1----:R-:W-:Y:S02]  /*16140*/  FADD.FTZ R167, R201, R167 ;  /* 0x000000a7c9a77221 */ /* 0x002fe40000010000 */
[----:B------:R-:W-:Y:S02]  /*16150*/  FADD.FTZ R78, R197, R78 ;  /* 0x0000004ec54e7221 */ /* 0x000fe40000010000 */
[----:B--2---:R-:W-:Y:S02]  /*16160*/  FADD.FTZ R167, R202, R167 ;  /* 0x000000a7caa77221 */ /* 0x004fe40000010000 */
[----:B------:R-:W-:Y:S02]  /*16170*/  FADD.FTZ R78, R198, R78 ;  /* 0x0000004ec64e7221 */ /* 0x000fe40000010000 */
[----:B------:R-:W-:Y:S01]  /*16180*/  IMAD.MOV.U32 R166, RZ, RZ, R2 ;  /* 0x000000ffffa67224 */ /* 0x000fe200078e0002 */
[----:B------:R-:W1:Y:S01]  /*16190*/  MUFU.EX2 R209, R209 ;  /* 0x000000d100d17308 */ /* 0x000e620000000800 */
[C---:B---3--:R-:W-:Y:S01]  /*161a0*/  F2FP.PACK_AB R54, R203.reuse, R202 ;  /* 0x000000cacb36723e */ /* 0x048fe200000000ff */
[----:B------:R-:W-:Y:S08]  /*161b0*/  FADD.FTZ R167, R203, R167 ;  /* 0x000000a7cba77221 */ /* 0x000ff00000010000 */
[----:B------:R-:W-:Y:S01]  /*161c0*/  MUFU.EX2 R244, R244 ;  /* 0x000000f400f47308 */ /* 0x000fe20000000800 */
[----:B----4-:R-:W-:Y:S09]  /*161d0*/  FADD.FTZ R134, R207, R134 ;  /* 0x00000086cf867221 */ /* 0x010ff20000010000 */
[----:B------:R-:W2:Y:S01]  /*161e0*/  MUFU.EX2 R246, R246 ;  /* 0x000000f600f67308 */ /* 0x000ea20000000800 */
[C---:B-1----:R-:W-:Y:S01]  /*161f0*/  F2FP.PACK_AB R53, R209.reuse, R207 ;  /* 0x000000cfd135723e */ /* 0x042fe200000000ff */
[----:B------:R-:W-:Y:S08]  /*16200*/  FADD.FTZ R134, R209, R134 ;  /* 0x00000086d1867221 */ /* 0x000ff00000010000 */
[----:B------:R1:W3:Y:S10]  /*16210*/  MUFU.EX2 R128, R52 ;  /* 0x0000003400807308 */ /* 0x0002f40000000800 */
[----:B------:R-:W4:Y:S01]  /*16220*/  MUFU.EX2 R205, R205 ;  /* 0x000000cd00cd7308 */ /* 0x000f220000000800 */
[----:B--2---:R-:W-:Y:S01]  /*16230*/  F2FP.PACK_AB R55, R246, R244 ;  /* 0x000000f4f637723e */ /* 0x004fe200000000ff */
[----:B------:R-:W-:Y:S04]  /*16240*/  FADD.FTZ R244, R244, R134 ;  /* 0x00000086f4f47221 */ /* 0x000fe80000010000 */
[----:B------:R-:W-:Y:S04]  /*16250*/  FADD.FTZ R244, R246, R244 ;  /* 0x000000f4f6f47221 */ /* 0x000fe80000010000 */
[----:B------:R-:W-:Y:S01]  /*16260*/  MUFU.EX2 R250, R250 ;  /* 0x000000fa00fa7308 */ /* 0x000fe20000000800 */
[----:B-1----:R-:W-:Y:S02]  /*16270*/  F2FP.PACK_AB R52, R201, R199 ;  /* 0x000000c7c934723e */ /* 0x002fe400000000ff */
[----:B---3--:R-:W-:Y:S07]  /*16280*/  MOV R99, R128 ;  /* 0x0000008000637202 */ /* 0x008fee0000000f00 */
[----:B------:R-:W1:Y:S01]  /*16290*/  MUFU.EX2 R251, R251 ;  /* 0x000000fb00fb7308 */ /* 0x000e620000000800 */
[C---:B------:R-:W-:Y:S04]  /*162a0*/  HMMA.16816.F32 R8, R52.reuse, R60, R8 ;  /* 0x0000003c3408723c */ /* 0x040fe80000001808 */
[----:B----4-:R-:W-:Y:S02]  /*162b0*/  FADD.FTZ R132, R205, R132 ;  /* 0x00000084cd847221 */ /* 0x010fe40000010000 */
[----:B------:R-:W-:Y:S02]  /*162c0*/  FADD.FTZ R78, R99, R78 ;  /* 0x0000004e634e7221 */ /* 0x000fe40000010000 */
[-C--:B------:R-:W-:Y:S01]  /*162d0*/  HMMA.16816.F32 R12, R52, R62.reuse, R12 ;  /* 0x0000003e340c723c */ /* 0x080fe2000000180c */
[----:B------:R-:W-:Y:S07]  /*162e0*/  MUFU.EX2 R204, R204 ;  /* 0x000000cc00cc7308 */ /* 0x000fee0000000800 */
[C---:B------:R-:W-:Y:S01]  /*162f0*/  HMMA.16816.F32 R16, R48.reuse, R62, R16 ;  /* 0x0000003e3010723c */ /* 0x040fe20000001810 */
[----:B------:R-:W2:Y:S02]  /*16300*/  LDSM.16.MT88.4 R60, [R218+0x1100] ;  /* 0x00110000da3c783b */ /* 0x000ea40000004200 */
[----:B------:R-:W-:Y:S01]  /*16310*/  MUFU.EX2 R200, R200 ;  /* 0x000000c800c87308 */ /* 0x000fe20000000800 */
[----:B-1----:R-:W-:Y:S04]  /*16320*/  FADD.FTZ R78, R251, R78 ;  /* 0x0000004efb4e7221 */ /* 0x002fe80000010000 */
[-C--:B------:R-:W-:Y:S05]  /*16330*/  HMMA.16816.F32 R20, R48, R56.reuse, R20 ;  /* 0x000000383014723c */ /* 0x080fea0000001814 */
[----:B------:R-:W1:Y:S03]  /*16340*/  MUFU.EX2 R208, R208 ;  /* 0x000000d000d07308 */ /* 0x000e660000000800 */
[C---:B------:R-:W-:Y:S07]  /*16350*/  HMMA.16816.F32 R24, R52.reuse, R56, R24 ;  /* 0x000000383418723c */ /* 0x040fee0000001818 */
[----:B------:R-:W-:Y:S01]  /*16360*/  FFMA.FTZ R56, R160, c[0x0][0x2d0], -R95 ;  /* 0x0000b400a0387a23 */ /* 0x000fe2000001085f */
[-C--:B------:R-:W-:Y:S01]  /*16370*/  HMMA.16816.F32 R28, R52, R58.reuse, R28 ;  /* 0x0000003a341c723c */ /* 0x080fe2000000181c */
[----:B------:R-:W3:Y:S07]  /*16380*/  MUFU.EX2 R206, R206 ;  /* 0x000000ce00ce7308 */ /* 0x000eee0000000800 */
[C---:B------:R-:W-:Y:S03]  /*16390*/  HMMA.16816.F32 R100, R48.reuse, R58, R100 ;  /* 0x0000003a3064723c */ /* 0x040fe60000001864 */
[----:B------:R4:W5:Y:S01]  /*163a0*/  MUFU.EX2 R129, R56 ;  /* 0x0000003800817308 */ /* 0x0009620000000800 */
[----:B-1----:R-:W-:Y:S04]  /*163b0*/  FADD.FTZ R78, R208, R78 ;  /* 0x0000004ed04e7221 */ /* 0x002fe80000010000 */
[-C--:B------:R-:W-:Y:S05]  /*163c0*/  HMMA.16816.F32 R104, R48, R64.reuse, R104 ;  /* 0x000000403068723c */ /* 0x080fea0000001868 */
[----:B------:R-:W1:Y:S03]  /*163d0*/  MUFU.EX2 R252, R252 ;  /* 0x000000fc00fc7308 */ /* 0x000e660000000800 */
[C---:B------:R-:W-:Y:S04]  /*163e0*/  HMMA.16816.F32 R108, R52.reuse, R64, R108 ;  /* 0x00000040346c723c */ /* 0x040fe8000000186c */
[----:B---3--:R-:W-:Y:S03]  /*163f0*/  FADD.FTZ R78, R206, R78 ;  /* 0x0000004ece4e7221 */ /* 0x008fe60000010000 */
[----:B------:R-:W3:Y:S01]  /*16400*/  MUFU.EX2 R248, R248 ;  /* 0x000000f800f87308 */ /* 0x000ee20000000800 */
[-C--:B------:R-:W-:Y:S01]  /*16410*/  HMMA.16816.F32 R32, R52, R66.reuse, R32 ;  /* 0x000000423420723c */ /* 0x080fe20000001820 */
[----:B----4-:R-:W4:Y:S03]  /*16420*/  LDSM.16.MT88.4 R56, [R225+0x1900] ;  /* 0x00190000e138783b */ /* 0x010f260000004200 */
[----:B-----5:R-:W-:Y:S04]  /*16430*/  MOV R98, R129 ;  /* 0x0000008100627202 */ /* 0x020fe80000000f00 */
[C---:B------:R-:W-:Y:S01]  /*16440*/  HMMA.16816.F32 R112, R48.reuse, R66, R112 ;  /* 0x000000423070723c */ /* 0x040fe20000001870 */
[----:B------:R-:W5:Y:S01]  /*16450*/  MUFU.EX2 R245, R245 ;  /* 0x000000f500f57308 */ /* 0x000f620000000800 */
[----:B------:R-:W-:Y:S02]  /*16460*/  LDSM.16.MT88.4 R64, [R219+0x1900] ;  /* 0x00190000db40783b */ /* 0x000fe40000004200 */
[----:B------:R-:W-:Y:S02]  /*16470*/  FADD.FTZ R244, R98, R244 ;  /* 0x000000f462f47221 */ /* 0x000fe40000010000 */
[----:B-1----:R-:W-:Y:S02]  /*16480*/  FADD.FTZ R167, R252, R167 ;  /* 0x000000a7fca77221 */ /* 0x002fe40000010000 */
[-C--:B--2---:R-:W-:Y:S03]  /*16490*/  HMMA.16816.F32 R116, R48, R60.reuse, R116 ;  /* 0x0000003c3074723c */ /* 0x084fe60000001874 */
[----:B------:R-:W1:Y:S01]  /*164a0*/  MUFU.EX2 R210, R210 ;  /* 0x000000d200d27308 */ /* 0x000e620000000800 */
[C---:B---3--:R-:W-:Y:S04]  /*164b0*/  FADD.FTZ R167, R248.reuse, R167 ;  /* 0x000000a7f8a77221 */ /* 0x048fe80000010000 */
[C---:B------:R-:W-:Y:S05]  /*164c0*/  HMMA.16816.F32 R120, R52.reuse, R60, R120 ;  /* 0x0000003c3478723c */ /* 0x040fea0000001878 */
[----:B------:R-:W2:Y:S03]  /*164d0*/  MUFU.EX2 R249, R249 ;  /* 0x000000f900f97308 */ /* 0x000ea60000000800 */
[-C--:B------:R-:W-:Y:S04]  /*164e0*/  HMMA.16816.F32 R124, R52, R62.reuse, R124 ;  /* 0x0000003e347c723c */ /* 0x080fe8000000187c */
[----:B-----5:R-:W-:Y:S03]  /*164f0*/  FADD.FTZ R167, R245, R167 ;  /* 0x000000a7f5a77221 */ /* 0x020fe60000010000 */
[----:B------:R-:W3:Y:S01]  /*16500*/  MUFU.EX2 R247, R247 ;  /* 0x000000f700f77308 */ /* 0x000ee20000000800 */
[----:B------:R-:W-:Y:S01]  /*16510*/  HMMA.16816.F32 R36, R48, R62, R36 ;  /* 0x0000003e3024723c */ /* 0x000fe20000001824 */
[----:B------:R-:W5:Y:S03]  /*16520*/  LDSM.16.MT88.4 R60, [R220+0x1900] ;  /* 0x00190000dc3c783b */ /* 0x000f660000004200 */
[----:B------:R-:W-:Y:S01]  /*16530*/  F2FP.PACK_AB R52, R248, R252 ;  /* 0x000000fcf834723e */ /* 0x000fe200000000ff */
[C---:B-1----:R-:W-:Y:S01]  /*16540*/  FADD.FTZ R167, R210.reuse, R167 ;  /* 0x000000a7d2a77221 */ /* 0x042fe20000010000 */
[----:B------:R-:W-:Y:S02]  /*16550*/  F2FP.PACK_AB R54, R210, R245 ;  /* 0x000000f5d236723e */ /* 0x000fe400000000ff */
[C---:B------:R-:W-:Y:S01]  /*16560*/  F2FP.PACK_AB R48, R250.reuse, R205 ;  /* 0x000000cdfa30723e */ /* 0x040fe200000000ff */
[----:B------:R-:W1:Y:S03]  /*16570*/  MUFU.EX2 R211, R211 ;  /* 0x000000d300d37308 */ /* 0x000e660000000800 */
[----:B------:R-:W-:Y:S01]  /*16580*/  F2FP.PACK_AB R49, R251, R128 ;  /* 0x00000080fb31723e */ /* 0x000fe200000000ff */
[----:B------:R-:W-:Y:S01]  /*16590*/  FADD.FTZ R250, R250, R132 ;  /* 0x00000084fafa7221 */ /* 0x000fe20000010000 */
[----:B------:R-:W-:Y:S01]  /*165a0*/  F2FP.PACK_AB R50, R200, R204 ;  /* 0x000000ccc832723e */ /* 0x000fe200000000ff */
[C---:B--2---:R-:W-:Y:S01]  /*165b0*/  FADD.FTZ R244, R249.reuse, R244 ;  /* 0x000000f4f9f47221 */ /* 0x044fe20000010000 */
[----:B------:R-:W-:Y:S01]  /*165c0*/  F2FP.PACK_AB R51, R206, R208 ;  /* 0x000000d0ce33723e */ /* 0x000fe200000000ff */
[----:B------:R-:W-:Y:S01]  /*165d0*/  FADD.FTZ R250, R204, R250 ;  /* 0x000000faccfa7221 */ /* 0x000fe20000010000 */
[----:B------:R-:W-:Y:S01]  /*165e0*/  F2FP.PACK_AB R53, R249, R129 ;  /* 0x00000081f935723e */ /* 0x000fe200000000ff */
[----:B------:R-:W2:Y:S01]  /*165f0*/  MUFU.EX2 R193, R193 ;  /* 0x000000c100c17308 */ /* 0x000ea20000000800 */
[----:B------:R-:W-:Y:S02]  /*16600*/  FADD.FTZ R167, R187, R167 ;  /* 0x000000a7bba77221 */ /* 0x000fe40000010000 */
[----:B------:R-:W-:Y:S01]  /*16610*/  FADD.FTZ R250, R200, R250 ;  /* 0x000000fac8fa7221 */ /* 0x000fe20000010000 */
[-C--:B----4-:R-:W-:Y:S03]  /*16620*/  HMMA.16816.F32 R4, R48, R56.reuse, R4 ;  /* 0x000000383004723c */ /* 0x090fe60000001804 */
[----:B---3--:R-:W-:Y:S02]  /*16630*/  FADD.FTZ R244, R247, R244 ;  /* 0x000000f4f7f47221 */ /* 0x008fe40000010000 */
[----:B------:R-:W-:Y:S01]  /*16640*/  FADD.FTZ R167, R183, R167 ;  /* 0x000000a7b7a77221 */ /* 0x000fe20000010000 */
[----:B------:R-:W3:Y:S03]  /*16650*/  MUFU.EX2 R185, R185 ;  /* 0x000000b900b97308 */ /* 0x000ee60000000800 */
[----:B------:R-:W-:Y:S03]  /*16660*/  FADD.FTZ R167, R181, R167 ;  /* 0x000000a7b5a77221 */ /* 0x000fe60000010000 */
[C---:B-1----:R-:W-:Y:S01]  /*16670*/  F2FP.PACK_AB R55, R211.reuse, R247 ;  /* 0x000000f7d337723e */ /* 0x042fe200000000ff */
[----:B------:R-:W-:Y:S02]  /*16680*/  FADD.FTZ R244, R211, R244 ;  /* 0x000000f4d3f47221 */ /* 0x000fe40000010000 */
[----:B------:R-:W-:Y:S01]  /*16690*/  FADD.FTZ R167, R179, R167 ;  /* 0x000000a7b3a77221 */ /* 0x000fe20000010000 */
[----:B------:R-:W1:Y:S01]  /*166a0*/  MUFU.EX2 R191, R191 ;  /* 0x000000bf00bf7308 */ /* 0x000e620000000800 */
[----:B------:R-:W-:Y:S02]  /*166b0*/  FADD.FTZ R244, R188, R244 ;  /* 0x000000f4bcf47221 */ /* 0x000fe40000010000 */
[C---:B------:R-:W-:Y:S04]  /*166c0*/  HMMA.16816.F32 R8, R52.reuse, R56, R8 ;  /* 0x000000383408723c */ /* 0x040fe80000001808 */
[----:B--2---:R-:W-:Y:S02]  /*166d0*/  FADD.FTZ R250, R193, R250 ;  /* 0x000000fac1fa7221 */ /* 0x004fe40000010000 */
[----:B------:R-:W-:Y:S01]  /*166e0*/  FADD.FTZ R244, R184, R244 ;  /* 0x000000f4b8f47221 */ /* 0x000fe20000010000 */
[----:B------:R-:W2:Y:S01]  /*166f0*/  MUFU.EX2 R186, R186 ;  /* 0x000000ba00ba7308 */ /* 0x000ea20000000800 */
[-C--:B------:R-:W-:Y:S04]  /*16700*/  HMMA.16816.F32 R12, R52, R58.reuse, R12 ;  /* 0x0000003a340c723c */ /* 0x080fe8000000180c */
[----:B---3--:R-:W-:Y:S02]  /*16710*/  FADD.FTZ R250, R185, R250 ;  /* 0x000000fab9fa7221 */ /* 0x008fe40000010000 */
[----:B------:R-:W-:Y:S02]  /*16720*/  FADD.FTZ R244, R182, R244 ;  /* 0x000000f4b6f47221 */ /* 0x000fe40000010000 */
[C---:B------:R-:W-:Y:S01]  /*16730*/  HMMA.16816.F32 R16, R48.reuse, R58, R16 ;  /* 0x0000003a3010723c */ /* 0x040fe20000001810 */
[----:B------:R-:W3:Y:S01]  /*16740*/  LDSM.16.MT88.4 R56, [R218+0x1900] ;  /* 0x00190000da38783b */ /* 0x000ee20000004200 */
[----:B------:R-:W4:Y:S02]  /*16750*/  MUFU.EX2 R176, R176 ;  /* 0x000000b000b07308 */ /* 0x000f240000000800 */
[----:B------:R-:W-:Y:S02]  /*16760*/  FADD.FTZ R244, R180, R244 ;  /* 0x000000f4b4f47221 */ /* 0x000fe40000010000 */
[----:B-1----:R-:W-:Y:S02]  /*16770*/  FADD.FTZ R78, R191, R78 ;  /* 0x0000004ebf4e7221 */ /* 0x002fe40000010000 */
[-C--:B-----5:R-:W-:Y:S04]  /*16780*/  HMMA.16816.F32 R20, R48, R60.reuse, R20 ;  /* 0x0000003c3014723c */ /* 0x0a0fe80000001814 */
[----:B------:R-:W1:Y:S01]  /*16790*/  MUFU.EX2 R175, R175 ;  /* 0x000000af00af7308 */ /* 0x000e620000000800 */
[----:B--2---:R-:W-:Y:S03]  /*167a0*/  FADD.FTZ R78, R186, R78 ;  /* 0x0000004eba4e7221 */ /* 0x004fe60000010000 */
[C---:B------:R-:W-:Y:S06]  /*167b0*/  HMMA.16816.F32 R24, R52.reuse, R60, R24 ;  /* 0x0000003c3418723c */ /* 0x040fec0000001818 */
[----:B------:R-:W2:Y:S02]  /*167c0*/  MUFU.EX2 R178, R178 ;  /* 0x000000b200b27308 */ /* 0x000ea40000000800 */
[-C--:B------:R-:W-:Y:S04]  /*167d0*/  HMMA.16816.F32 R28, R52, R62.reuse, R28 ;  /* 0x0000003e341c723c */ /* 0x080fe8000000181c */
[----:B----4-:R-:W-:Y:S04]  /*167e0*/  FADD.FTZ R250, R176, R250 ;  /* 0x000000fab0fa7221 */ /* 0x010fe80000010000 */
[C---:B------:R-:W-:Y:S01]  /*167f0*/  HMMA.16816.F32 R100, R48.reuse, R62, R100 ;  /* 0x0000003e3064723c */ /* 0x040fe20000001864 */
[----:B------:R-:W4:Y:S01]  /*16800*/  LDSM.16.MT88.4 R60, [R225+0x2100] ;  /* 0x00210000e13c783b */ /* 0x000f220000004200 */
[----:B------:R-:W5:Y:S02]  /*16810*/  MUFU.EX2 R177, R177 ;  /* 0x000000b100b17308 */ /* 0x000f640000000800 */
[----:B-1----:R-:W-:Y:S04]  /*16820*/  FADD.FTZ R250, R175, R250 ;  /* 0x000000faaffa7221 */ /* 0x002fe80000010000 */
[-C--:B------:R-:W-:Y:S04]  /*16830*/  HMMA.16816.F32 R104, R48, R64.reuse, R104 ;  /* 0x000000403068723c */ /* 0x080fe80000001868 */
[----:B------:R-:W1:Y:S01]  /*16840*/  MUFU.EX2 R172, R172 ;  /* 0x000000ac00ac7308 */ /* 0x000e620000000800 */
[----:B--2---:R-:W-:Y:S03]  /*16850*/  FADD.FTZ R78, R178, R78 ;  /* 0x0000004eb24e7221 */ /* 0x004fe60000010000 */
[C---:B------:R-:W-:Y:S06]  /*16860*/  HMMA.16816.F32 R108, R52.reuse, R64, R108 ;  /* 0x00000040346c723c */ /* 0x040fec000000186c */
[----:B------:R-:W2:Y:S02]  /*16870*/  MUFU.EX2 R168, R168 ;  /* 0x000000a800a87308 */ /* 0x000ea40000000800 */
[-C--:B------:R-:W-:Y:S04]  /*16880*/  HMMA.16816.F32 R32, R52, R66.reuse, R32 ;  /* 0x000000423420723c */ /* 0x080fe80000001820 */
[----:B-----5:R-:W-:Y:S04]  /*16890*/  FADD.FTZ R78, R177, R78 ;  /* 0x0000004eb14e7221 */ /* 0x020fe80000010000 */
[C---:B------:R-:W-:Y:S01]  /*168a0*/  HMMA.16816.F32 R112, R48.reuse, R66, R112 ;  /* 0x000000423070723c */ /* 0x040fe20000001870 */
[----:B------:R-:W-:Y:S01]  /*168b0*/  LDSM.16.MT88.4 R64, [R219+0x2100] ;  /* 0x00210000db40783b */ /* 0x000fe20000004200 */
[----:B------:R-:W5:Y:S02]  /*168c0*/  MUFU.EX2 R171, R171 ;  /* 0x000000ab00ab7308 */ /* 0x000f640000000800 */
[----:B-1----:R-:W-:Y:S04]  /*168d0*/  FADD.FTZ R250, R172, R250 ;  /* 0x000000faacfa7221 */ /* 0x002fe80000010000 */
[-C--:B---3--:R-:W-:Y:S04]  /*168e0*/  HMMA.16816.F32 R116, R48, R56.reuse, R116 ;  /* 0x000000383074723c */ /* 0x088fe80000001874 */
[----:B------:R-:W1:Y:S01]  /*168f0*/  MUFU.EX2 R169, R169 ;  /* 0x000000a900a97308 */ /* 0x000e620000000800 */
[C---:B--2---:R-:W-:Y:S01]  /*16900*/  F2FP.PACK_AB R128, R168.reuse, R172 ;  /* 0x000000aca880723e */ /* 0x044fe200000000ff */
[----:B------:R-:W-:Y:S02]  /*16910*/  FADD.FTZ R250, R168, R250 ;  /* 0x000000faa8fa7221 */ /* 0x000fe40000010000 */
[C---:B------:R-:W-:Y:S06]  /*16920*/  HMMA.16816.F32 R120, R52.reuse, R56, R120 ;  /* 0x000000383478723c */ /* 0x040fec0000001878 */
[----:B------:R-:W2:Y:S02]  /*16930*/  MUFU.EX2 R96, R96 ;  /* 0x0000006000607308 */ /* 0x000ea40000000800 */
[-C--:B------:R-:W-:Y:S04]  /*16940*/  HMMA.16816.F32 R124, R52, R58.reuse, R124 ;  /* 0x0000003a347c723c */ /* 0x080fe8000000187c */
[----:B-----5:R-:W-:Y:S03]  /*16950*/  FADD.FTZ R78, R171, R78 ;  /* 0x0000004eab4e7221 */ /* 0x020fe60000010000 */
[----:B------:R-:W-:Y:S01]  /*16960*/  F2FP.PACK_AB R52, R183, R187 ;  /* 0x000000bbb734723e */ /* 0x000fe200000000ff */
[----:B------:R-:W-:Y:S01]  /*16970*/  HMMA.16816.F32 R36, R48, R58, R36 ;  /* 0x0000003a3024723c */ /* 0x000fe20000001824 */
[----:B------:R-:W3:Y:S01]  /*16980*/  LDSM.16.MT88.4 R56, [R220+0x2100] ;  /* 0x00210000dc38783b */ /* 0x000ee20000004200 */
[----:B------:R-:W5:Y:S02]  /*16990*/  MUFU.EX2 R174, R174 ;  /* 0x000000ae00ae7308 */ /* 0x000f640000000800 */
[----:B------:R-:W-:Y:S01]  /*169a0*/  F2FP.PACK_AB R54, R179, R181 ;  /* 0x000000b5b336723e */ /* 0x000fe200000000ff */
[----:B-1----:R-:W-:Y:S01]  /*169b0*/  FADD.FTZ R78, R169, R78 ;  /* 0x0000004ea94e7221 */ /* 0x002fe20000010000 */
[----:B------:R-:W-:Y:S02]  /*169c0*/  F2FP.PACK_AB R53, R184, R188 ;  /* 0x000000bcb835723e */ /* 0x000fe400000000ff */
[----:B------:R-:W-:Y:S04]  /*169d0*/  F2FP.PACK_AB R48, R185, R193 ;  /* 0x000000c1b930723e */ /* 0x000fe800000000ff */
[----:B------:R-:W-:Y:S01]  /*169e0*/  F2FP.PACK_AB R49, R186, R191 ;  /* 0x000000bfba31723e */ /* 0x000fe200000000ff */
[----:B------:R-:W1:Y:S01]  /*169f0*/  MUFU.EX2 R97, R97 ;  /* 0x0000006100617308 */ /* 0x000e620000000800 */
[----:B------:R-:W-:Y:S01]  /*16a00*/  F2FP.PACK_AB R50, R175, R176 ;  /* 0x000000b0af32723e */ /* 0x000fe200000000ff */
[----:B--2---:R-:W-:Y:S01]  /*16a10*/  FADD.FTZ R250, R96, R250 ;  /* 0x000000fa60fa7221 */ /* 0x004fe20000010000 */
[----:B------:R-:W-:Y:S02]  /*16a20*/  F2FP.PACK_AB R51, R177, R178 ;  /* 0x000000b2b133723e */ /* 0x000fe400000000ff */
[----:B------:R-:W-:Y:S02]  /*16a30*/  F2FP.PACK_AB R55, R180, R182 ;  /* 0x000000b6b437723e */ /* 0x000fe400000000ff */
[----:B------:R-:W-:Y:S03]  /*16a40*/  F2FP.PACK_AB R129, R169, R171 ;  /* 0x000000aba981723e */ /* 0x000fe600000000ff */
[-C--:B----4-:R-:W-:Y:S01]  /*16a50*/  HMMA.16816.F32 R4, R48, R60.reuse, R4 ;  /* 0x0000003c3004723c */ /* 0x090fe20000001804 */
[----:B------:R-:W2:Y:S02]  /*16a60*/  MUFU.EX2 R173, R173 ;  /* 0x000000ad00ad7308 */ /* 0x000ea40000000800 */
[C---:B-----5:R-:W-:Y:S01]  /*16a70*/  F2FP.PACK_AB R130, R174.reuse, R96 ;  /* 0x00000060ae82723e */ /* 0x060fe200000000ff */
[----:B------:R-:W-:Y:S04]  /*16a80*/  FADD.FTZ R242, R174, R250 ;  /* 0x000000faaef27221 */ /* 0x000fe80000010000 */
[C---:B------:R-:W-:Y:S04]  /*16a90*/  HMMA.16816.F32 R8, R52.reuse, R60, R8 ;  /* 0x0000003c3408723c */ /* 0x040fe80000001808 */
[----:B-1----:R-:W-:Y:S04]  /*16aa0*/  FADD.FTZ R78, R97, R78 ;  /* 0x0000004e614e7221 */ /* 0x002fe80000010000 */
[-C--:B------:R-:W-:Y:S08]  /*16ab0*/  HMMA.16816.F32 R12, R52, R62.reuse, R12 ;  /* 0x0000003e340c723c */ /* 0x080ff0000000180c */
[C---:B------:R-:W-:Y:S01]  /*16ac0*/  HMMA.16816.F32 R16, R48.reuse, R62, R16 ;  /* 0x0000003e3010723c */ /* 0x040fe20000001810 */
[----:B------:R-:W1:Y:S03]  /*16ad0*/  LDSM.16.MT88.4 R60, [R218+0x2100] ;  /* 0x00210000da3c783b */ /* 0x000e660000004200 */
[C---:B--2---:R-:W-:Y:S01]  /*16ae0*/  F2FP.PACK_AB R131, R173.reuse, R97 ;  /* 0x00000061ad83723e */ /* 0x044fe200000000ff */
[----:B------:R-:W-:Y:S03]  /*16af0*/  FADD.FTZ R241, R173, R78 ;  /* 0x0000004eadf17221 */ /* 0x000fe60000010000 */
[-C--:B---3--:R-:W-:Y:S08]  /*16b00*/  HMMA.16816.F32 R20, R48, R56.reuse, R20 ;  /* 0x000000383014723c */ /* 0x088ff00000001814 */
[C---:B------:R-:W-:Y:S07]  /*16b10*/  HMMA.16816.F32 R24, R52.reuse, R56, R24 ;  /* 0x000000383418723c */ /* 0x040fee0000001818 */
[--C-:B------:R-:W-:Y:S01]  /*16b20*/  FFMA.FTZ R56, R88, c[0x0][0x2d0], -R170.reuse ;  /* 0x0000b40058387a23 */ /* 0x100fe200000108aa */
[-C--:B------:R-:W-:Y:S04]  /*16b30*/  HMMA.16816.F32 R28, R52, R58.reuse, R28 ;  /* 0x0000003a341c723c */ /* 0x080fe8000000181c */
[--C-:B------:R-:W-:Y:S01]  /*16b40*/  FFMA.FTZ R57, R89, c[0x0][0x2d0], -R170.reuse ;  /* 0x0000b40059397a23 */ /* 0x100fe200000108aa */
[----:B------:R-:W2:Y:S03]  /*16b50*/  MUFU.EX2 R56, R56 ;  /* 0x0000003800387308 */ /* 0x000ea60000000800 */
[C---:B------:R-:W-:Y:S07]  /*16b60*/  HMMA.16816.F32 R100, R48.reuse, R58, R100 ;  /* 0x0000003a3064723c */ /* 0x040fee0000001864 */
[----:B------:R-:W3:Y:S01]  /*16b70*/  MUFU.EX2 R57, R57 ;  /* 0x0000003900397308 */ /* 0x000ee20000000800 */
[-C--:B------:R-:W-:Y:S04]  /*16b80*/  HMMA.16816.F32 R104, R48, R64.reuse, R104 ;  /* 0x000000403068723c */ /* 0x080fe80000001868 */
[--C-:B------:R-:W-:Y:S02]  /*16b90*/  FFMA.FTZ R58, R92, c[0x0][0x2d0], -R170.reuse ;  /* 0x0000b4005c3a7a23 */ /* 0x100fe400000108aa */
[----:B------:R-:W-:Y:S02]  /*16ba0*/  FFMA.FTZ R170, R93, c[0x0][0x2d0], -R170 ;  /* 0x0000b4005daa7a23 */ /* 0x000fe400000108aa */
[C---:B------:R-:W-:Y:S02]  /*16bb0*/  HMMA.16816.F32 R108, R52.reuse, R64, R108 ;  /* 0x00000040346c723c */ /* 0x040fe4000000186c */
[----:B------:R-:W4:Y:S02]  /*16bc0*/  MUFU.EX2 R58, R58 ;  /* 0x0000003a003a7308 */ /* 0x000f240000000800 */
[----:B------:R-:W-:Y:S02]  /*16bd0*/  FFMA.FTZ R59, R90, c[0x0][0x2d0], -R95 ;  /* 0x0000b4005a3b7a23 */ /* 0x000fe4000001085f */
[----:B--2---:R-:W-:Y:S02]  /*16be0*/  FADD.FTZ R167, R56, R167 ;  /* 0x000000a738a77221 */ /* 0x004fe40000010000 */
[-C--:B------:R-:W-:Y:S04]  /*16bf0*/  HMMA.16816.F32 R32, R52, R66.reuse, R32 ;  /* 0x000000423420723c */ /* 0x080fe80000001820 */
[----:B------:R-:W2:Y:S01]  /*16c00*/  MUFU.EX2 R170, R170 ;  /* 0x000000aa00aa7308 */ /* 0x000ea20000000800 */
[--C-:B------:R-:W-:Y:S02]  /*16c10*/  FFMA.FTZ R64, R91, c[0x0][0x2d0], -R95.reuse ;  /* 0x0000b4005b407a23 */ /* 0x100fe4000001085f */
[--C-:B------:R-:W-:Y:S01]  /*16c20*/  FFMA.FTZ R65, R94, c[0x0][0x2d0], -R95.reuse ;  /* 0x0000b4005e417a23 */ /* 0x100fe2000001085f */
[C---:B------:R-:W-:Y:S04]  /*16c30*/  HMMA.16816.F32 R112, R48.reuse, R66, R112 ;  /* 0x000000423070723c */ /* 0x040fe80000001870 */
[----:B------:R-:W-:Y:S02]  /*16c40*/  FFMA.FTZ R95, R45, c[0x0][0x2d0], -R95 ;  /* 0x0000b4002d5f7a23 */ /* 0x000fe4000001085f */
[----:B------:R-:W5:Y:S01]  /*16c50*/  MUFU.EX2 R59, R59 ;  /* 0x0000003b003b7308 */ /* 0x000f620000000800 */
[----:B---3--:R-:W-:Y:S01]  /*16c60*/  FADD.FTZ R167, R57, R167 ;  /* 0x000000a739a77221 */ /* 0x008fe20000010000 */
[-C--:B-1----:R-:W-:Y:S04]  /*16c70*/  HMMA.16816.F32 R116, R48, R60.reuse, R116 ;  /* 0x0000003c3074723c */ /* 0x082fe80000001874 */
[----:B----4-:R-:W-:Y:S04]  /*16c80*/  FADD.FTZ R167, R58, R167 ;  /* 0x000000a73aa77221 */ /* 0x010fe80000010000 */
[C---:B------:R-:W-:Y:S01]  /*16c90*/  HMMA.16816.F32 R120, R52.reuse, R60, R120 ;  /* 0x0000003c3478723c */ /* 0x040fe20000001878 */
[----:B------:R-:W1:Y:S03]  /*16ca0*/  MUFU.EX2 R64, R64 ;  /* 0x0000004000407308 */ /* 0x000e660000000800 */
[C---:B--2---:R-:W-:Y:S01]  /*16cb0*/  FADD.FTZ R240, R170.reuse, R167 ;  /* 0x000000a7aaf07221 */ /* 0x044fe20000010000 */
[----:B------:R-:W-:Y:S03]  /*16cc0*/  MOV R167, R3 ;  /* 0x0000000300a77202 */ /* 0x000fe60000000f00 */
[-C--:B------:R-:W-:Y:S01]  /*16cd0*/  HMMA.16816.F32 R124, R52, R62.reuse, R124 ;  /* 0x0000003e347c723c */ /* 0x080fe2000000187c */
[----:B------:R-:W2:Y:S02]  /*16ce0*/  LDSM.16.MT88.4 R52, [R220+0x2900] ;  /* 0x00290000dc34783b */ /* 0x000ea40000004200 */
[----:B------:R-:W3:Y:S01]  /*16cf0*/  MUFU.EX2 R65, R65 ;  /* 0x0000004100417308 */ /* 0x000ee20000000800 */
[----:B-----5:R-:W-:Y:S04]  /*16d00*/  FADD.FTZ R244, R59, R244 ;  /* 0x000000f43bf47221 */ /* 0x020fe80000010000 */
[----:B------:R-:W-:Y:S05]  /*16d10*/  HMMA.16816.F32 R36, R48, R62, R36 ;  /* 0x0000003e3024723c */ /* 0x000fea0000001824 */
[----:B------:R-:W4:Y:S02]  /*16d20*/  MUFU.EX2 R95, R95 ;  /* 0x0000005f005f7308 */ /* 0x000f240000000800 */
[----:B------:R-:W-:Y:S01]  /*16d30*/  F2FP.PACK_AB R48, R57, R56 ;  /* 0x000000383930723e */ /* 0x000fe200000000ff */
[-C--:B------:R-:W-:Y:S01]  /*16d40*/  HMMA.16816.F32 R160, R128, R148.reuse, R4 ;  /* 0x0000009480a0723c */ /* 0x080fe20000001804 */
[----:B------:R-:W5:Y:S04]  /*16d50*/  LDSM.16.MT88.4 R4, [R219+0x2900] ;  /* 0x00290000db04783b */ /* 0x000f680000004200 */
[----:B------:R-:W-:Y:S01]  /*16d60*/  F2FP.PACK_AB R50, R170, R58 ;  /* 0x0000003aaa32723e */ /* 0x000fe200000000ff */
[C---:B-1----:R-:W-:Y:S01]  /*16d70*/  FADD.FTZ R244, R64.reuse, R244 ;  /* 0x000000f440f47221 */ /* 0x042fe20000010000 */
[----:B------:R-:W-:Y:S05]  /*16d80*/  F2FP.PACK_AB R49, R64, R59 ;  /* 0x0000003b4031723e */ /* 0x000fea00000000ff */
[----:B---3--:R-:W-:Y:S01]  /*16d90*/  FADD.FTZ R244, R65, R244 ;  /* 0x000000f441f47221 */ /* 0x008fe20000010000 */
[C---:B----4-:R-:W-:Y:S03]  /*16da0*/  F2FP.PACK_AB R51, R95.reuse, R65 ;  /* 0x000000415f33723e */ /* 0x050fe600000000ff */
[----:B------:R-:W-:Y:S04]  /*16db0*/  FADD.FTZ R239, R95, R244 ;  /* 0x000000f45fef7221 */ /* 0x000fe80000010000 */
[C---:B------:R-:W-:Y:S01]  /*16dc0*/  HMMA.16816.F32 R156, R48.reuse, R148, R8 ;  /* 0x00000094309c723c */ /* 0x040fe20000001808 */
[----:B------:R-:W1:Y:S07]  /*16dd0*/  LDSM.16.MT88.4 R8, [R218+0x2900] ;  /* 0x00290000da08783b */ /* 0x000e6e0000004200 */
[-C--:B------:R-:W-:Y:S08]  /*16de0*/  HMMA.16816.F32 R152, R48, R150.reuse, R12 ;  /* 0x000000963098723c */ /* 0x080ff0000000180c */
[C---:B------:R-:W-:Y:S08]  /*16df0*/  HMMA.16816.F32 R148, R128.reuse, R150, R16 ;  /* 0x000000968094723c */ /* 0x040ff00000001810 */
[-C--:B--2---:R-:W-:Y:S08]  /*16e00*/  HMMA.16816.F32 R144, R128, R52.reuse, R20 ;  /* 0x000000348090723c */ /* 0x084ff00000001814 */
[C---:B------:R-:W-:Y:S08]  /*16e10*/  HMMA.16816.F32 R140, R48.reuse, R52, R24 ;  /* 0x00000034308c723c */ /* 0x040ff00000001818 */
[-C--:B------:R-:W-:Y:S08]  /*16e20*/  HMMA.16816.F32 R136, R48, R54.reuse, R28 ;  /* 0x000000363088723c */ /* 0x080ff0000000181c */
        /* <DEDUP_REMOVED lines=10> */
.L_x_197:
[----:B------:R-:W1:Y:S01]  /*16ed0*/  SHFL.BFLY PT, R4, R242, 0x2, 0x1f ;  /* 0x0c401f00f2047f89 */ /* 0x000e6200000e0000 */
[----:B------:R-:W-:Y:S01]  /*16ee0*/  MOV R9, RZ ;  /* 0x000000ff00097202 */ /* 0x000fe20000000f00 */
[----:B------:R-:W-:Y:S01]  /*16ef0*/  CS2R R10, SRZ ;  /* 0x00000000000a7805 */ /* 0x000fe2000001ff00 */
[----:B------:R-:W-:Y:S01]  /*16f00*/  MOV R12, 0xff800000 ;  /* 0xff800000000c7802 */ /* 0x000fe20000000f00 */
[----:B------:R-:W2:Y:S01]  /*16f10*/  SHFL.BFLY PT, R7, R241, 0x2, 0x1f ;  /* 0x0c401f00f1077f89 */ /* 0x000ea200000e0000 */
[----:B------:R-:W-:-:S02]  /*16f20*/  MOV R13, 0xff800000 ;  /* 0xff800000000d7802 */ /* 0x000fc40000000f00 */
[----:B------:R-:W-:Y:S01]  /*16f30*/  MOV R14, 0xff800000 ;  /* 0xff800000000e7802 */ /* 0x000fe20000000f00 */
[----:B------:R-:W3:Y:S01]  /*16f40*/  SHFL.BFLY PT, R6, R240, 0x2, 0x1f ;  /* 0x0c401f00f0067f89 */ /* 0x000ee200000e0000 */
[----:B------:R-:W-:-:S03]  /*16f50*/  PLOP3.LUT P4, PT, PT, PT, PT, 0x8, 0x0 ;  /* 0x000000000000781c */ /* 0x000fc60003f8e170 */
[----:B------:R-:W4:Y:S01]  /*16f60*/  SHFL.BFLY PT, R5, R239, 0x2, 0x1f ;  /* 0x0c401f00ef057f89 */ /* 0x000f2200000e0000 */
[----:B-1----:R-:W-:Y:S02]  /*16f70*/  FADD.FTZ R242, R4, R242 ;  /* 0x000000f204f27221 */ /* 0x002fe40000010000 */
[----:B--2---:R-:W-:-:S03]  /*16f80*/  FADD.FTZ R241, R7, R241 ;  /* 0x000000f107f17221 */ /* 0x004fc60000010000 */
[----:B------:R-:W1:Y:S01]  /*16f90*/  SHFL.BFLY PT, R4, R242, 0x1, 0x1f ;  /* 0x0c201f00f2047f89 */ /* 0x000e6200000e0000 */
[----:B---3--:R-:W-:-:S03]  /*16fa0*/  FADD.FTZ R6, R6, R240 ;  /* 0x000000f006067221 */ /* 0x008fc60000010000 */
[----:B------:R-:W2:Y:S01]  /*16fb0*/  SHFL.BFLY PT, R7, R241, 0x1, 0x1f ;  /* 0x0c201f00f1077f89 */ /* 0x000ea200000e0000 */
[----:B----4-:R-:W-:-:S03]  /*16fc0*/  FADD.FTZ R239, R5, R239 ;  /* 0x000000ef05ef7221 */ /* 0x010fc60000010000 */
[----:B------:R-:W3:Y:S04]  /*16fd0*/  SHFL.BFLY PT, R8, R6, 0x1, 0x1f ;  /* 0x0c201f0006087f89 */ /* 0x000ee800000e0000 */
[----:B------:R-:W4:Y:S01]  /*16fe0*/  SHFL.BFLY PT, R5, R239, 0x1, 0x1f ;  /* 0x0c201f00ef057f89 */ /* 0x000f2200000e0000 */
[----:B-1----:R-:W-:Y:S02]  /*16ff0*/  FADD.FTZ R4, R242, R4 ;  /* 0x00000004f2047221 */ /* 0x002fe40000010000 */
[----:B--2---:R-:W-:-:S03]  /*17000*/  FADD.FTZ R7, R241, R7 ;  /* 0x00000007f1077221 */ /* 0x004fc60000010000 */
[----:B------:R-:W-:Y:S01]  /*17010*/  FSETP.NE.FTZ.AND P3, PT, R4, RZ, PT ;  /* 0x000000ff0400720b */ /* 0x000fe20003f75000 */
[----:B---3--:R-:W-:Y:S01]  /*17020*/  FADD.FTZ R6, R6, R8 ;  /* 0x0000000806067221 */ /* 0x008fe20000010000 */
[----:B------:R-:W-:Y:S02]  /*17030*/  FSETP.NE.FTZ.AND P2, PT, R7, RZ, PT ;  /* 0x000000ff0700720b */ /* 0x000fe40003f55000 */
[----:B------:R-:W-:Y:S01]  /*17040*/  MOV R8, RZ ;  /* 0x000000ff00087202 */ /* 0x000fe20000000f00 */
[----:B----4-:R-:W-:Y:S01]  /*17050*/  FADD.FTZ R5, R239, R5 ;  /* 0x00000005ef057221 */ /* 0x010fe20000010000 */
[----:B------:R-:W-:-:S04]  /*17060*/  FSETP.NE.FTZ.AND P1, PT, R6, RZ, PT ;  /* 0x000000ff0600720b */ /* 0x000fc80003f35000 */
[----:B------:R-:W-:-:S03]  /*17070*/  FSETP.NE.FTZ.AND P0, PT, R5, RZ, PT ;  /* 0x000000ff0500720b */ /* 0x000fc60003f15000 */
[----:B------:R-:W1:Y:S01]  /*17080*/  @P3 MUFU.RCP R9, R4 ;  /* 0x0000000400093308 */ /* 0x000e620000001000 */
[----:B------:R-:W-:Y:S02]  /*17090*/  @P3 MOV R18, 0x3f317218 ;  /* 0x3f31721800123802 */ /* 0x000fe40000000f00 */
[----:B------:R-:W-:-:S03]  /*170a0*/  @P2 MOV R17, 0x3f317218 ;  /* 0x3f31721800112802 */ /* 0x000fc60000000f00 */
[----:B------:R-:W-:Y:S02]  /*170b0*/  @P3 FMUL.FTZ R18, R18, c[0x0][0x2d0] ;  /* 0x0000b40012123a20 */ /* 0x000fe40000410000 */
[----:B------:R-:W-:Y:S01]  /*170c0*/  @P2 MUFU.RCP R8, R7 ;  /* 0x0000000700082308 */ /* 0x000fe20000001000 */
[----:B------:R-:W-:Y:S01]  /*170d0*/  @P1 MOV R16, 0x3f317218 ;  /* 0x3f31721800101802 */ /* 0x000fe20000000f00 */
[----:B------:R-:W-:Y:S01]  /*170e0*/  @P2 FMUL.FTZ R17, R17, c[0x0][0x2d0] ;  /* 0x0000b40011112a20 */ /* 0x000fe20000410000 */
[----:B------:R-:W-:-:S03]  /*170f0*/  @P0 MOV R15, 0x3f317218 ;  /* 0x3f317218000f0802 */ /* 0x000fc60000000f00 */
[----:B------:R-:W-:Y:S02]  /*17100*/  @P1 FMUL.FTZ R16, R16, c[0x0][0x2d0] ;  /* 0x0000b40010101a20 */ /* 0x000fe40000410000 */
[----:B------:R-:W-:Y:S01]  /*17110*/  @P1 MUFU.RCP R10, R6 ;  /* 0x00000006000a1308 */ /* 0x000fe20000001000 */
[----:B------:R-:W-:Y:S02]  /*17120*/  @P0 FMUL.FTZ R15, R15, c[0x0][0x2d0] ;  /* 0x0000b4000f0f0a20 */ /* 0x000fe40000410000 */
[C---:B-1----:R-:W-:Y:S02]  /*17130*/  FMUL.FTZ R160, R9.reuse, R160 ;  /* 0x000000a009a07220 */ /* 0x042fe40000410000 */
[C---:B------:R-:W-:Y:S02]  /*17140*/  FMUL.FTZ R161, R9.reuse, R161 ;  /* 0x000000a109a17220 */ /* 0x040fe40000410000 */
[C---:B------:R-:W-:Y:S01]  /*17150*/  FMUL.FTZ R148, R9.reuse, R148 ;  /* 0x0000009409947220 */ /* 0x040fe20000410000 */
[----:B------:R-:W1:Y:S01]  /*17160*/  @P3 MUFU.LG2 R4, R4 ;  /* 0x0000000400043308 */ /* 0x000e620000000c00 */
[----:B------:R-:W-:-:S02]  /*17170*/  FMUL.FTZ R149, R9, R149 ;  /* 0x0000009509957220 */ /* 0x000fc40000410000 */
[C---:B------:R-:W-:Y:S02]  /*17180*/  FMUL.FTZ R144, R9.reuse, R144 ;  /* 0x0000009009907220 */ /* 0x040fe40000410000 */
[C---:B------:R-:W-:Y:S02]  /*17190*/  FMUL.FTZ R145, R9.reuse, R145 ;  /* 0x0000009109917220 */ /* 0x040fe40000410000 */
[C---:B------:R-:W-:Y:S01]  /*171a0*/  FMUL.FTZ R100, R9.reuse, R100 ;  /* 0x0000006409647220 */ /* 0x040fe20000410000 */
[----:B------:R-:W2:Y:S01]  /*171b0*/  @P2 MUFU.LG2 R7, R7 ;  /* 0x0000000700072308 */ /* 0x000ea20000000c00 */
[C---:B------:R-:W-:Y:S02]  /*171c0*/  FMUL.FTZ R101, R9.reuse, R101 ;  /* 0x0000006509657220 */ /* 0x040fe40000410000 */
[C---:B------:R-:W-:Y:S02]  /*171d0*/  FMUL.FTZ R104, R9.reuse, R104 ;  /* 0x0000006809687220 */ /* 0x040fe40000410000 */
[----:B------:R-:W-:-:S02]  /*171e0*/  FMUL.FTZ R105, R9, R105 ;  /* 0x0000006909697220 */ /* 0x000fc40000410000 */
[C---:B------:R-:W-:Y:S01]  /*171f0*/  FMUL.FTZ R112, R9.reuse, R112 ;  /* 0x0000007009707220 */ /* 0x040fe20000410000 */
[----:B------:R-:W3:Y:S01]  /*17200*/  @P1 MUFU.LG2 R6, R6 ;  /* 0x0000000600061308 */ /* 0x000ee20000000c00 */
[----:B-1----:R-:W-:Y:S02]  /*17210*/  @P3 FMUL.FTZ R4, R4, 0.69314718246459960938 ;  /* 0x3f31721804043820 */ /* 0x002fe40000410000 */
[C---:B------:R-:W-:Y:S02]  /*17220*/  FMUL.FTZ R113, R9.reuse, R113 ;  /* 0x0000007109717220 */ /* 0x040fe40000410000 */
[C---:B------:R-:W-:Y:S02]  /*17230*/  FMUL.FTZ R116, R9.reuse, R116 ;  /* 0x0000007409747220 */ /* 0x040fe40000410000 */
[----:B------:R-:W-:Y:S01]  /*17240*/  FMUL.FTZ R117, R9, R117 ;  /* 0x0000007509757220 */ /* 0x000fe20000410000 */
[----:B------:R-:W1:Y:S01]  /*17250*/  @P0 MUFU.LG2 R19, R5 ;  /* 0x0000000500130308 */ /* 0x000e620000000c00 */
[----:B--2---:R-:W-:-:S02]  /*17260*/  @P2 FMUL.FTZ R7, R7, 0.69314718246459960938 ;  /* 0x3f31721807072820 */ /* 0x004fc40000410000 */
[----:B------:R-:W-:Y:S02]  /*17270*/  FMUL.FTZ R128, R9, R128 ;  /* 0x0000008009807220 */ /* 0x000fe40000410000 */
[C---:B------:R-:W-:Y:S02]  /*17280*/  FMUL.FTZ R162, R8.reuse, R162 ;  /* 0x000000a208a27220 */ /* 0x040fe40000410000 */
[----:B------:R-:W-:Y:S01]  /*17290*/  FMUL.FTZ R163, R8, R163 ;  /* 0x000000a308a37220 */ /* 0x000fe20000410000 */
[----:B------:R2:W4:Y:S01]  /*172a0*/  @P0 MUFU.RCP R11, R5 ;  /* 0x00000005000b0308 */ /* 0x0005220000001000 */
[----:B---3--:R-:W-:Y:S02]  /*172b0*/  @P1 FMUL.FTZ R6, R6, 0.69314718246459960938 ;  /* 0x3f31721806061820 */ /* 0x008fe40000410000 */
[C---:B------:R-:W-:Y:S02]  /*172c0*/  FMUL.FTZ R150, R8.reuse, R150 ;  /* 0x0000009608967220 */ /* 0x040fe40000410000 */
[----:B------:R-:W-:-:S02]  /*172d0*/  FMUL.FTZ R151, R8, R151 ;  /* 0x0000009708977220 */ /* 0x000fc40000410000 */
[C---:B------:R-:W-:Y:S02]  /*172e0*/  FMUL.FTZ R146, R8.reuse, R146 ;  /* 0x0000009208927220 */ /* 0x040fe40000410000 */
[----:B-1----:R-:W-:Y:S02]  /*172f0*/  @P0 FMUL.FTZ R19, R19, 0.69314718246459960938 ;  /* 0x3f31721813130820 */ /* 0x002fe40000410000 */
[C---:B------:R-:W-:Y:S02]  /*17300*/  FMUL.FTZ R147, R8.reuse, R147 ;  /* 0x0000009308937220 */ /* 0x040fe40000410000 */
[C---:B------:R-:W-:Y:S02]  /*17310*/  FMUL.FTZ R102, R8.reuse, R102 ;  /* 0x0000006608667220 */ /* 0x040fe40000410000 */
[C---:B------:R-:W-:Y:S01]  /*17320*/  FMUL.FTZ R103, R8.reuse, R103 ;  /* 0x0000006708677220 */ /* 0x040fe20000410000 */
[----:B--2---:R-:W-:Y:S01]  /*17330*/  MOV R5, 0xff800000 ;  /* 0xff80000000057802 */ /* 0x004fe20000000f00 */
        /* <DEDUP_REMOVED lines=21> */
[----:B------:R-:W-:Y:S02]  /*17490*/  FMUL.FTZ R124, R10, R124 ;  /* 0x0000007c0a7c7220 */ /* 0x000fe40000410000 */
        /* <DEDUP_REMOVED lines=15> */
[----:B------:R-:W-:Y:S02]  /*17590*/  FMUL.FTZ R9, R9, R129 ;  /* 0x0000008109097220 */ /* 0x000fe40000410000 */
[----:B------:R-:W-:Y:S02]  /*175a0*/  FMUL.FTZ R8, R8, R131 ;  /* 0x0000008308087220 */ /* 0x000fe40000410000 */
[----:B------:R-:W-:Y:S02]  /*175b0*/  FMUL.FTZ R10, R10, R125 ;  /* 0x0000007d0a0a7220 */ /* 0x000fe40000410000 */
[----:B------:R-:W-:Y:S02]  /*175c0*/  FMUL.FTZ R11, R11, R127 ;  /* 0x0000007f0b0b7220 */ /* 0x000fe40000410000 */
[----:B------:R-:W-:Y:S02]  /*175d0*/  @P3 FFMA.FTZ R5, R18, R3, R4 ;  /* 0x0000000312053223 */ /* 0x000fe40000010004 */
[----:B------:R-:W-:-:S02]  /*175e0*/  @P2 FFMA.FTZ R12, R17, R2, R7 ;  /* 0x00000002110c2223 */ /* 0x000fc40000010007 */
[----:B------:R-:W-:Y:S02]  /*175f0*/  @P1 FFMA.FTZ R13, R16, R0, R6 ;  /* 0x00000000100d1223 */ /* 0x000fe40000010006 */
[----:B------:R-:W-:Y:S02]  /*17600*/  @P0 FFMA.FTZ R14, R15, R44, R19 ;  /* 0x0000002c0f0e0223 */ /* 0x000fe40000010013 */
.L_x_149:
[----:B------:R-:W-:Y:S01]  /*17610*/  USHF.R.S32.HI UR6, URZ, 0x1f, UR11 ;  /* 0x0000001f3f067899 */ /* 0x000fe2000801140b */
[----:B------:R-:W-:Y:S05]  /*17620*/  @P4 BRA `(.L_x_216) ;  /* 0x000011e000004947 */ /* 0x000fea0003800000 */
[----:B------:R-:W1:Y:S01]  /*17630*/  S2R R0, SR_TID.X ;  /* 0x0000000000007919 */ /* 0x000e620000002100 */
[----:B------:R-:W-:Y:S01]  /*17640*/  ULDC.64 UR4, c[0x0][0x490] ;  /* 0x0001240000047ab9 */ /* 0x000fe20000000a00 */
[----:B------:R-:W-:Y:S01]  /*17650*/  IMAD.MOV.U32 R20, RZ, RZ, c[0x0][0x4e8] ;  /* 0x00013a00ff147624 */ /* 0x000fe200078e00ff */
[----:B------:R-:W-:Y:S01]  /*17660*/  UIMAD UR8, UR6, UR4, URZ ;  /* 0x00000004060872a4 */ /* 0x000fe2000f8e023f */
[----:B------:R-:W2:Y:S01]  /*17670*/  S2R R26, SR_CTAID.Z ;  /* 0x00000000001a7919 */ /* 0x000ea20000002700 */
[----:B------:R-:W-:Y:S01]  /*17680*/  UIMAD.WIDE.U32 UR12, UR11, UR4, URZ ;  /* 0x000000040b0c72a5 */ /* 0x000fe2000f8e003f */
[----:B------:R-:W-:Y:S01]  /*17690*/  F2FP.PACK_AB R160, R161, R160 ;  /* 0x000000a0a1a0723e */ /* 0x000fe200000000ff */
[----:B------:R-:W-:Y:S01]  /*176a0*/  UIMAD UR8, UR11, UR5, UR8 ;  /* 0x000000050b0872a4 */ /* 0x000fe2000f8e0208 */
[----:B------:R-:W3:Y:S01]  /*176b0*/  S2R R19, SR_CTAID.X ;  /* 0x0000000000137919 */ /* 0x000ee20000002500 */
[----:B------:R-:W-:Y:S01]  /*176c0*/  ISETP.NE.AND P0, PT, R20, 0x1, PT ;  /* 0x000000011400780c */ /* 0x000fe20003f05270 */
[----:B------:R-:W-:Y:S01]  /*176d0*/  ULDC.64 UR4, c[0x0][0x3e8] ;  /* 0x0000fa0000047ab9 */ /* 0x000fe20000000a00 */
[----:B------:R-:W-:Y:S01]  /*176e0*/  IMAD.U32 R29, RZ, RZ, UR13 ;  /* 0x0000000dff1d7e24 */ /* 0x000fe2000f8e00ff */
[----:B------:R-:W-:Y:S01]  /*176f0*/  UIMAD UR7, UR6, UR4, URZ ;  /* 0x00000004060772a4 */ /* 0x000fe2000f8e023f */
[----:B------:R-:W-:Y:S01]  /*17700*/  IMAD.U32 R28, RZ, RZ, UR12 ;  /* 0x0000000cff1c7e24 */ /* 0x000fe2000f8e00ff */
[----:B------:R-:W-:Y:S01]  /*17710*/  UIMAD.WIDE.U32 UR14, UR11, UR4, URZ ;  /* 0x000000040b0e72a5 */ /* 0x000fe2000f8e003f */
[----:B------:R-:W-:Y:S01]  /*17720*/  F2FP.PACK_AB R162, R163, R162 ;  /* 0x000000a2a3a2723e */ /* 0x000fe200000000ff */
[----:B------:R-:W-:Y:S01]  /*17730*/  UIMAD UR5, UR11, UR5, UR7 ;  /* 0x000000050b0572a4 */ /* 0x000fe2000f8e0207 */
[----:B------:R-:W-:Y:S01]  /*17740*/  F2FP.PACK_AB R148, R149, R148 ;  /* 0x000000949594723e */ /* 0x000fe200000000ff */
[----:B------:R-:W-:Y:S01]  /*17750*/  UIADD3 UR8, UR13, UR8, URZ ;  /* 0x000000080d087290 */ /* 0x000fe2000fffe03f */
[----:B------:R-:W-:Y:S01]  /*17760*/  F2FP.PACK_AB R150, R151, R150 ;  /* 0x000000969796723e */ /* 0x000fe200000000ff */
[----:B------:R-:W-:Y:S01]  /*17770*/  UIADD3 UR5, UR15, UR5, URZ ;  /* 0x000000050f057290 */ /* 0x000fe2000fffe03f */
[----:B------:R-:W-:Y:S01]  /*17780*/  IMAD.U32 R17, RZ, RZ, UR15 ;  /* 0x0000000fff117e24 */ /* 0x000fe2000f8e00ff */
[----:B------:R-:W-:Y:S01]  /*17790*/  F2FP.PACK_AB R156, R157, R156 ;  /* 0x0000009c9d9c723e */ /* 0x000fe200000000ff */
[----:B------:R-:W-:Y:S01]  /*177a0*/  IMAD.U32 R16, RZ, RZ, UR14 ;  /* 0x0000000eff107e24 */ /* 0x000fe2000f8e00ff */
[----:B-1----:R-:W-:Y:S01]  /*177b0*/  SHF.R.S32.HI R2, RZ, 0x1f, R0 ;  /* 0x0000001fff027819 */ /* 0x002fe20000011400 */
[----:B------:R-:W-:Y:S01]  /*177c0*/  IMAD.U32 R29, RZ, RZ, UR8 ;  /* 0x00000008ff1d7e24 */ /* 0x000fe2000f8e00ff */
[----:B------:R-:W-:Y:S01]  /*177d0*/  F2FP.PACK_AB R158, R159, R158 ;  /* 0x0000009e9f9e723e */ /* 0x000fe200000000ff */
[----:B------:R-:W-:Y:S01]  /*177e0*/  IMAD.U32 R17, RZ, RZ, UR5 ;  /* 0x00000005ff117e24 */ /* 0x000fe2000f8e00ff */
[-C--:B------:R-:W-:Y:S01]  /*177f0*/  LEA.HI R3, R2, R0.reuse, RZ, 0x2 ;  /* 0x0000000002037211 */ /* 0x080fe200078f10ff */
[----:B--2---:R-:W-:Y:S01]  /*17800*/  IMAD.WIDE.U32 R28, R26, c[0x0][0x498], R28 ;  /* 0x000126001a1c7a25 */ /* 0x004fe200078e001c */
[----:B------:R-:W-:-:S02]  /*17810*/  LEA.HI R24, R2, R0, RZ, 0x5 ;  /* 0x0000000002187211 */ /* 0x000fc400078f28ff */
[----:B------:R-:W-:Y:S02]  /*17820*/  SHF.R.S32.HI R21, RZ, 0x1f, R26 ;  /* 0x0000001fff157819 */ /* 0x000fe4000001141a */
[--C-:B------:R-:W-:Y:S02]  /*17830*/  SHF.R.S32.HI R25, RZ, 0x2, R3.reuse ;  /* 0x00000002ff197819 */ /* 0x100fe40000011403 */
[----:B------:R-:W-:Y:S01]  /*17840*/  SHF.R.S32.HI R4, RZ, 0x1f, R3 ;  /* 0x0000001fff047819 */ /* 0x000fe20000011403 */
[----:B------:R-:W-:Y:S01]  /*17850*/  IMAD R22, R21, c[0x0][0x498], RZ ;  /* 0x0001260015167a24 */ /* 0x000fe200078e02ff */
[----:B------:R-:W-:Y:S01]  /*17860*/  LOP3.LUT R3, R3, 0xfffffffc, RZ, 0xc0, !PT ;  /* 0xfffffffc03037812 */ /* 0x000fe200078ec0ff */
[----:B------:R-:W-:Y:S01]  /*17870*/  IMAD R21, R21, c[0x0][0x3f0], RZ ;  /* 0x0000fc0015157a24 */ /* 0x000fe200078e02ff */
[----:B------:R-:W-:Y:S01]  /*17880*/  LEA.HI R15, R2, R0, RZ, 0x3 ;  /* 0x00000000020f7211 */ /* 0x000fe200078f18ff */
[----:B------:R-:W-:Y:S01]  /*17890*/  IMAD R22, R26, c[0x0][0x49c], R22 ;  /* 0x000127001a167a24 */ /* 0x000fe200078e0216 */
[----:B------:R-:W-:Y:S01]  /*178a0*/  LOP3.LUT R18, R24, 0xffffffe0, RZ, 0xc0, !PT ;  /* 0xffffffe018127812 */ /* 0x000fe200078ec0ff */
[----:B------:R-:W-:Y:S01]  /*178b0*/  IMAD.IADD R3, R0, 0x1, -R3 ;  /* 0x0000000100037824 */ /* 0x000fe200078e0a03 */
[----:B------:R-:W-:Y:S01]  /*178c0*/  LOP3.LUT R7, R15, 0xfffffff8, RZ, 0xc0, !PT ;  /* 0xfffffff80f077812 */ /* 0x000fe200078ec0ff */
[----:B------:R-:W-:Y:S01]  /*178d0*/  IMAD R21, R26, c[0x0][0x3f4], R21 ;  /* 0x0000fd001a157a24 */ /* 0x000fe200078e0215 */
[----:B------:R-:W-:Y:S01]  /*178e0*/  SHF.R.S32.HI R23, RZ, 0x5, R24 ;  /* 0x00000005ff177819 */ /* 0x000fe20000011418 */
[----:B------:R-:W-:Y:S01]  /*178f0*/  IMAD.IADD R18, R0, 0x1, -R18 ;  /* 0x0000000100127824 */ /* 0x000fe200078e0a12 */
[----:B------:R-:W-:Y:S01]  /*17900*/  SHF.R.S32.HI R24, RZ, 0x1f, R24 ;  /* 0x0000001fff187819 */ /* 0x000fe20000011418 */
[----:B------:R-:W-:Y:S01]  /*17910*/  IMAD.WIDE.U32 R26, R26, c[0x0][0x3f0], R16 ;  /* 0x0000fc001a1a7a25 */ /* 0x000fe200078e0010 */
[----:B------:R-:W-:-:S02]  /*17920*/  LEA.HI R4, R4, R25, RZ, 0x3 ;  /* 0x0000001904047211 */ /* 0x000fc400078f18ff */
[----:B------:R-:W-:Y:S01]  /*17930*/  LEA.HI R17, R3, R3, RZ, 0x1 ;  /* 0x0000000303117211 */ /* 0x000fe200078f08ff */
[----:B------:R-:W-:Y:S01]  /*17940*/  IMAD.IADD R7, R0, 0x1, -R7 ;  /* 0x0000000100077824 */ /* 0x000fe200078e0a07 */
[----:B------:R-:W-:Y:S01]  /*17950*/  LEA.HI R2, R2, R0, RZ, 0x6 ;  /* 0x0000000002027211 */ /* 0x000fe200078f30ff */
[----:B------:R-:W-:Y:S01]  /*17960*/  IMAD.IADD R27, R27, 0x1, R21 ;  /* 0x000000011b1b7824 */ /* 0x000fe200078e0215 */
[----:B------:R-:W-:Y:S01]  /*17970*/  SHF.R.S32.HI R0, RZ, 0x1f, R18 ;  /* 0x0000001fff007819 */ /* 0x000fe20000011412 */
[C---:B------:R-:W-:Y:S01]  /*17980*/  IMAD.SHL.U32 R6, R7.reuse, 0x8, RZ ;  /* 0x0000000807067824 */ /* 0x040fe200078e00ff */
[----:B------:R-:W-:Y:S01]  /*17990*/  SHF.R.S32.HI R15, RZ, 0x3, R15 ;  /* 0x00000003ff0f7819 */ /* 0x000fe2000001140f */
[----:B------:R-:W-:Y:S01]  /*179a0*/  IMAD.SHL.U32 R2, R2, 0x8, RZ ;  /* 0x0000000802027824 */ /* 0x000fe200078e00ff */
[----:B------:R-:W-:Y:S02]  /*179b0*/  LEA.HI R24, R24, R23, RZ, 0x2 ;  /* 0x0000001718187211 */ /* 0x000fe400078f10ff */
[----:B------:R-:W-:Y:S01]  /*179c0*/  LOP3.LUT R4, R4, 0xfffffff8, RZ, 0xc0, !PT ;  /* 0xfffffff804047812 */ /* 0x000fe200078ec0ff */
[----:B------:R-:W-:Y:S01]  /*179d0*/  IMAD R7, R7, 0x10, R15 ;  /* 0x0000001007077824 */ /* 0x000fe200078e020f */
[C---:B------:R-:W-:Y:S01]  /*179e0*/  LOP3.LUT R16, R17.reuse, 0x1ffffffe, RZ, 0xc0, !PT ;  /* 0x1ffffffe11107812 */ /* 0x040fe200078ec0ff */
[----:B------:R-:W-:Y:S01]  /*179f0*/  IMAD.SHL.U32 R17, R17, 0x20, RZ ;  /* 0x0000002011117824 */ /* 0x000fe200078e00ff */
[----:B------:R-:W-:Y:S01]  /*17a00*/  LOP3.LUT P3, RZ, R18, 0x3, RZ, 0xc0, !PT ;  /* 0x0000000312ff7812 */ /* 0x000fe2000786c0ff */
[----:B------:R-:W-:Y:S01]  /*17a10*/  IMAD.IADD R25, R25, 0x1, -R4 ;  /* 0x0000000119197824 */ /* 0x000fe200078e0a04 */
[----:B------:R-:W-:Y:S01]  /*17a20*/  LEA.HI R18, R0, R18, RZ, 0x2 ;  /* 0x0000001200127211 */ /* 0x000fe200078f10ff */
[----:B------:R-:W-:Y:S01]  /*17a30*/  IMAD.SHL.U32 R0, R15, 0x40, RZ ;  /* 0x000000400f007824 */ /* 0x000fe200078e00ff */
[----:B------:R-:W-:Y:S01]  /*17a40*/  LOP3.LUT R24, R24, 0xffffffc, RZ, 0xc0, !PT ;  /* 0x0ffffffc18187812 */ /* 0x000fe200078ec0ff */
[----:B------:R-:W-:Y:S01]  /*17a50*/  IMAD.IADD R16, R3, 0x1, -R16 ;  /* 0x0000000103107824 */ /* 0x000fe200078e0a10 */
[----:B------:R-:W-:Y:S01]  /*17a60*/  LOP3.LUT R17, R17, 0xffffffc0, RZ, 0xc0, !PT ;  /* 0xffffffc011117812 */ /* 0x000fe200078ec0ff */
[----:B---3--:R-:W-:Y:S01]  /*17a70*/  IMAD R7, R19, 0x80, R7 ;  /* 0x0000008013077824 */ /* 0x008fe200078e0207 */
[----:B------:R-:W-:Y:S01]  /*17a80*/  SHF.R.S32.HI R18, RZ, 0x2, R18 ;  /* 0x00000002ff127819 */ /* 0x000fe20000011412 */
[C---:B------:R-:W-:Y:S01]  /*17a90*/  IMAD.IADD R24, R23.reuse, 0x1, -R24 ;  /* 0x0000000117187824 */ /* 0x040fe200078e0a18 */
[----:B------:R-:W-:Y:S01]  /*17aa0*/  LOP3.LUT R0, R0, 0x1c0, RZ, 0xc0, !PT ;  /* 0x000001c000007812 */ /* 0x000fe200078ec0ff */
[----:B------:R-:W-:Y:S01]  /*17ab0*/  IMAD R23, R23, 0x200, R3 ;  /* 0x0000020017177824 */ /* 0x000fe200078e0203 */
[----:B------:R-:W-:Y:S01]  /*17ac0*/  LOP3.LUT R3, R25, 0x1, RZ, 0xc0, !PT ;  /* 0x0000000119037812 */ /* 0x000fe200078ec0ff */
[----:B------:R-:W-:Y:S01]  /*17ad0*/  IMAD R16, R16, 0x8, R17 ;  /* 0x0000000810107824 */ /* 0x000fe200078e0211 */
[----:B------:R-:W-:Y:S01]  /*17ae0*/  LOP3.LUT R4, R0, 0x38, R6, 0xf8, !PT ;  /* 0x0000003800047812 */ /* 0x000fe200078ef806 */
[----:B------:R-:W-:Y:S01]  /*17af0*/  IMAD R18, R24, 0x10, R18 ;  /* 0x0000001018127824 */ /* 0x000fe200078e0212 */
[----:B------:R-:W-:Y:S01]  /*17b00*/  SHF.R.U32.HI R0, RZ, 0x3, R0 ;  /* 0x00000003ff007819 */ /* 0x000fe20000011600 */
[----:B------:R-:W-:Y:S01]  /*17b10*/  IMAD R17, R20, c[0x0][0x388], RZ ;  /* 0x0000e20014117a24 */ /* 0x000fe200078e02ff */
[----:B------:R-:W-:Y:S01]  /*17b20*/  ISETP.NE.U32.AND P4, PT, R3, 0x1, PT ;  /* 0x000000010300780c */ /* 0x000fe20003f85070 */
[----:B------:R-:W-:Y:S01]  /*17b30*/  @P0 IMAD.HI.U32 R3, R7, c[0x0][0x4ec], RZ ;  /* 0x00013b0007030a27 */ /* 0x000fe200078e00ff */
[----:B------:R-:W-:-:S02]  /*17b40*/  LOP3.LUT R0, R4, R0, RZ, 0x3c, !PT ;  /* 0x0000000004007212 */ /* 0x000fc400078e3cff */
[----:B------:R-:W-:Y:S01]  /*17b50*/  R2P PR, R25, 0x6 ;  /* 0x0000000619007804 */ /* 0x000fe20000000000 */
[----:B------:R-:W-:Y:S01]  /*17b60*/  IMAD.IADD R16, R18, 0x1, R16 ;  /* 0x0000000112107824 */ /* 0x000fe200078e0210 */
[----:B------:R-:W-:Y:S01]  /*17b70*/  LOP3.LUT R0, R0, 0x7ffffe00, R2, 0xf8, !PT ;  /* 0x7ffffe0000007812 */ /* 0x000fe200078ef802 */
[----:B------:R-:W-:Y:S01]  /*17b80*/  IMAD R18, R19, 0x80, R18 ;  /* 0x0000008013127824 */ /* 0x000fe200078e0212 */
[----:B------:R-:W-:Y:S01]  /*17b90*/  F2FP.PACK_AB R152, R153, R152 ;  /* 0x000000989998723e */ /* 0x000fe200000000ff */
[----:B------:R-:W-:Y:S01]  /*17ba0*/  IMAD.MOV.U32 R4, RZ, RZ, R7 ;  /* 0x000000ffff047224 */ /* 0x000fe200078e0007 */
[----:B------:R-:W-:Y:S01]  /*17bb0*/  @P0 SHF.R.U32.HI R4, RZ, c[0x0][0x4f0], R3 ;  /* 0x00013c00ff040a19 */ /* 0x000fe20000011603 */
[C---:B------:R-:W-:Y:S01]  /*17bc0*/  IMAD R15, R19.reuse, 0x80, R15 ;  /* 0x00000080130f7824 */ /* 0x040fe200078e020f */
[C---:B------:R-:W-:Y:S01]  /*17bd0*/  IADD3 R3, R18.reuse, 0x8, RZ ;  /* 0x0000000812037810 */ /* 0x040fe20007ffe0ff */
[----:B------:R-:W-:Y:S01]  /*17be0*/  IMAD R16, R19, 0x80, R16 ;  /* 0x0000008013107824 */ /* 0x000fe200078e0210 */
[C---:B------:R-:W-:Y:S01]  /*17bf0*/  IADD3 R19, R18.reuse, 0x40, RZ ;  /* 0x0000004012137810 */ /* 0x040fe20007ffe0ff */
[--C-:B------:R-:W-:Y:S01]  /*17c00*/  IMAD.MOV R2, RZ, RZ, -R4.reuse ;  /* 0x000000ffff027224 */ /* 0x100fe200078e0a04 */
[-C--:B------:R-:W-:Y:S01]  /*17c10*/  ISETP.GE.OR P5, PT, R3, R17.reuse, P3 ;  /* 0x000000110300720c */ /* 0x080fe20001fa6670 */
[----:B------:R-:W-:Y:S01]  /*17c20*/  IMAD.MOV.U32 R3, RZ, RZ, -0x10 ;  /* 0xfffffff0ff037424 */ /* 0x000fe200078e00ff */
[----:B------:R-:W-:Y:S01]  /*17c30*/  ISETP.GE.OR P6, PT, R18, R17, P3 ;  /* 0x000000111200720c */ /* 0x000fe20001fc6670 */
[----:B------:R-:W-:Y:S01]  /*17c40*/  IMAD R2, R2, c[0x0][0x4e8], R7 ;  /* 0x00013a0002027a24 */ /* 0x000fe200078e0207 */
[----:B------:R-:W-:Y:S01]  /*17c50*/  SHF.R.S32.HI R7, RZ, 0x1f, R4 ;  /* 0x0000001fff077819 */ /* 0x000fe20000011404 */
[----:B------:R-:W-:Y:S01]  /*17c60*/  IMAD.SHL.U32 R25, R25, 0x40, RZ ;  /* 0x0000004019197824 */ /* 0x000fe200078e00ff */
[----:B------:R-:W-:Y:S01]  /*17c70*/  IADD3 R18, R18, 0x48, RZ ;  /* 0x0000004812127810 */ /* 0x000fe20007ffe0ff */
[----:B------:R-:W-:Y:S01]  /*17c80*/  IMAD.WIDE.U32 R26, R4, c[0x0][0x3e0], R26 ;  /* 0x0000f800041a7a25 */ /* 0x000fe200078e001a */
[----:B------:R-:W-:-:S02]  /*17c90*/  SEL R3, R3, 0x10, !P4 ;  /* 0x0000001003037807 */ /* 0x000fc40006000000 */
[-C--:B------:R-:W-:Y:S01]  /*17ca0*/  ISETP.GE.OR P4, PT, R19, R17.reuse, P3 ;  /* 0x000000111300720c */ /* 0x080fe20001f86670 */
[----:B------:R-:W-:Y:S01]  /*17cb0*/  IMAD R7, R7, c[0x0][0x3e0], RZ ;  /* 0x0000f80007077a24 */ /* 0x000fe200078e02ff */
[----:B------:R-:W-:Y:S01]  /*17cc0*/  ISETP.GE.OR P3, PT, R18, R17, P3 ;  /* 0x000000111200720c */ /* 0x000fe20001f66670 */
[----:B------:R-:W-:Y:S01]  /*17cd0*/  @P0 IMAD.HI.U32 R18, R16, c[0x0][0x4ec], RZ ;  /* 0x00013b0010120a27 */ /* 0x000fe200078e00ff */
[----:B------:R-:W-:Y:S02]  /*17ce0*/  LOP3.LUT R25, R25, 0x1c0, RZ, 0xc0, !PT ;  /* 0x000001c019197812 */ /* 0x000fe400078ec0ff */
[----:B------:R-:W-:Y:S01]  /*17cf0*/  F2FP.PACK_AB R154, R155, R154 ;  /* 0x0000009a9b9a723e */ /* 0x000fe200000000ff */
[----:B------:R-:W-:Y:S01]  /*17d00*/  IMAD R7, R4, c[0x0][0x3e4], R7 ;  /* 0x0000f90004077a24 */ /* 0x000fe200078e0207 */
[----:B------:R-:W-:Y:S01]  /*17d10*/  LEA.HI R25, R25, R25, RZ, 0x1d ;  /* 0x0000001919197211 */ /* 0x000fe200078fe8ff */
[----:B------:R-:W-:Y:S01]  /*17d20*/  IMAD.MOV.U32 R19, RZ, RZ, R16 ;  /* 0x000000ffff137224 */ /* 0x000fe200078e0010 */
[----:B------:R-:W-:Y:S01]  /*17d30*/  @P0 SHF.R.U32.HI R19, RZ, c[0x0][0x4f0], R18 ;  /* 0x00013c00ff130a19 */ /* 0x000fe20000011612 */
[----:B------:R-:W-:Y:S01]  /*17d40*/  IMAD.IADD R27, R27, 0x1, R7 ;  /* 0x000000011b1b7824 */ /* 0x000fe200078e0207 */
[----:B------:R-:W-:Y:S01]  /*17d50*/  F2FP.PACK_AB R144, R145, R144 ;  /* 0x000000909190723e */ /* 0x000fe200000000ff */
[----:B------:R-:W-:Y:S01]  /*17d60*/  IMAD.U32 R23, R23, 0x2, R25 ;  /* 0x0000000217177824 */ /* 0x000fe200078e0019 */
[----:B------:R-:W-:Y:S01]  /*17d70*/  SHF.R.S32.HI R7, RZ, 0x1f, R19 ;  /* 0x0000001fff077819 */ /* 0x000fe20000011413 */
[----:B------:R-:W-:Y:S01]  /*17d80*/  IMAD.WIDE.U32 R26, R2, c[0x0][0x3d8], R26 ;  /* 0x0000f600021a7a25 */ /* 0x000fe200078e001a */
[----:B------:R-:W-:-:S02]  /*17d90*/  IADD3 R24, P0, R19, R28, RZ ;  /* 0x0000001c13187210 */ /* 0x000fc40007f1e0ff */
[----:B------:R-:W-:Y:S01]  /*17da0*/  F2FP.PACK_AB R146, R147, R146 ;  /* 0x000000929392723e */ /* 0x000fe200000000ff */
[----:B------:R-:W-:Y:S01]  /*17db0*/  IMAD.SHL.U32 R23, R23, 0x2, RZ ;  /* 0x0000000217177824 */ /* 0x000fe200078e00ff */
[----:B------:R-:W-:Y:S01]  /*17dc0*/  BAR.SYNC.DEFER_BLOCKING 0x1, 0x80 ;  /* 0x0042000000007b1d */ /* 0x000fe20000010000 */
[----:B------:R-:W-:Y:S01]  /*17dd0*/  IADD3.X R25, R7, R29, R22, P0, !PT ;  /* 0x0000001d07197210 */ /* 0x000fe200007fe416 */
[----:B------:R-:W-:Y:S01]  /*17de0*/  IMAD.MOV.U32 R7, RZ, RZ, 0x20 ;  /* 0x00000020ff077424 */ /* 0x000fe200078e00ff */
[----:B------:R-:W-:Y:S01]  /*17df0*/  F2FP.PACK_AB R100, R101, R100 ;  /* 0x000000646564723e */ /* 0x000fe200000000ff */
[C---:B------:R-:W-:Y:S01]  /*17e00*/  IMAD.IADD R4, R23.reuse, 0x1, R3 ;  /* 0x0000000117047824 */ /* 0x040fe200078e0203 */
[----:B------:R-:W-:Y:S01]  /*17e10*/  IADD3 R21, R23, 0x80, RZ ;  /* 0x0000008017157810 */ /* 0x000fe20007ffe0ff */
[----:B------:R-:W-:Y:S01]  /*17e20*/  IMAD.MOV R19, RZ, RZ, -R19 ;  /* 0x000000ffff137224 */ /* 0x000fe200078e0a13 */
[----:B------:R-:W-:Y:S02]  /*17e30*/  SEL R7, R7, 0xffffffe0, !P1 ;  /* 0xffffffe007077807 */ /* 0x000fe40004800000 */
[----:B------:R-:W-:Y:S01]  /*17e40*/  IADD3 R20, R23, 0xc0, RZ ;  /* 0x000000c017147810 */ /* 0x000fe20007ffe0ff */
[----:B------:R-:W-:Y:S01]  /*17e50*/  IMAD R19, R19, c[0x0][0x4e8], R16 ;  /* 0x00013a0013137a24 */ /* 0x000fe200078e0210 */
[----:B------:R-:W-:-:S02]  /*17e60*/  F2FP.PACK_AB R102, R103, R102 ;  /* 0x000000666766723e */ /* 0x000fc400000000ff */
[----:B------:R-:W-:Y:S01]  /*17e70*/  SHF.R.S32.HI R18, RZ, 0x1f, R2 ;  /* 0x0000001fff127819 */ /* 0x000fe20000011402 */
[----:B------:R-:W-:Y:S01]  /*17e80*/  IMAD.WIDE.U32 R24, R19, c[0x0][0x488], R24 ;  /* 0x0001220013187a25 */ /* 0x000fe200078e0018 */
[----:B------:R-:W-:Y:S02]  /*17e90*/  F2FP.PACK_AB R140, R141, R140 ;  /* 0x0000008c8d8c723e */ /* 0x000fe400000000ff */
[----:B------:R-:W-:Y:S01]  /*17ea0*/  F2FP.PACK_AB R142, R143, R142 ;  /* 0x0000008e8f8e723e */ /* 0x000fe200000000ff */
[----:B------:R-:W-:Y:S01]  /*17eb0*/  IMAD R18, R18, c[0x0][0x3d8], RZ ;  /* 0x0000f60012127a24 */ /* 0x000fe200078e02ff */
[----:B------:R-:W-:Y:S02]  /*17ec0*/  F2FP.PACK_AB R136, R137, R136 ;  /* 0x000000888988723e */ /* 0x000fe400000000ff */
[----:B------:R-:W-:Y:S01]  /*17ed0*/  F2FP.PACK_AB R138, R139, R138 ;  /* 0x0000008a8b8a723e */ /* 0x000fe200000000ff */
[----:B------:R-:W-:Y:S01]  /*17ee0*/  IMAD R18, R2, c[0x0][0x3dc], R18 ;  /* 0x0000f70002127a24 */ /* 0x000fe200078e0212 */
[----:B------:R-:W-:Y:S01]  /*17ef0*/  @P2 IADD3 R20, R21, -0x40, RZ ;  /* 0xffffffc015142810 */ /* 0x000fe20007ffe0ff */
[----:B------:R-:W-:Y:S01]  /*17f00*/  STS [R23+0x80], R160 ;  /* 0x000080a017007388 */ /* 0x000fe20000000800 */
[----:B------:R-:W-:Y:S01]  /*17f10*/  SHF.R.S32.HI R16, RZ, 0x1f, R19 ;  /* 0x0000001fff107819 */ /* 0x000fe20000011413 */
[----:B------:R-:W-:Y:S01]  /*17f20*/  IMAD.IADD R18, R27, 0x1, R18 ;  /* 0x000000011b127824 */ /* 0x000fe200078e0212 */
[----:B------:R-:W-:Y:S01]  /*17f30*/  F2FP.PACK_AB R104, R105, R104 ;  /* 0x000000686968723e */ /* 0x000fe200000000ff */
[----:B------:R-:W-:Y:S01]  /*17f40*/  STS [R23+0x480], R162 ;  /* 0x000480a217007388 */ /* 0x000fe20000000800 */
[----:B------:R-:W-:Y:S01]  /*17f50*/  F2FP.PACK_AB R106, R107, R106 ;  /* 0x0000006a6b6a723e */ /* 0x000fe200000000ff */
[----:B------:R-:W-:Y:S01]  /*17f60*/  IMAD R16, R16, c[0x0][0x488], RZ ;  /* 0x0001220010107a24 */ /* 0x000fe200078e02ff */
[----:B------:R-:W-:Y:S01]  /*17f70*/  F2FP.PACK_AB R112, R113, R112 ;  /* 0x000000707170723e */ /* 0x000fe200000000ff */
[----:B------:R-:W-:Y:S01]  /*17f80*/  STS [R4+0x80], R148 ;  /* 0x0000809404007388 */ /* 0x000fe20000000800 */
[----:B------:R-:W-:Y:S01]  /*17f90*/  F2FP.PACK_AB R114, R115, R114 ;  /* 0x000000727372723e */ /* 0x000fe200000000ff */
[----:B------:R-:W-:Y:S01]  /*17fa0*/  IMAD R16, R19, c[0x0][0x48c], R16 ;  /* 0x0001230013107a24 */ /* 0x000fe200078e0210 */
[----:B------:R-:W-:Y:S01]  /*17fb0*/  LEA R2, P0, R26, c[0x0][0x380], 0x1 ;  /* 0x0000e0001a027a11 */ /* 0x000fe200078008ff */
[----:B------:R-:W-:Y:S01]  /*17fc0*/  STS [R4+0x480], R150 ;  /* 0x0004809604007388 */ /* 0x000fe20000000800 */
[----:B------:R-:W-:Y:S01]  /*17fd0*/  F2FP.PACK_AB R108, R109, R108 ;  /* 0x0000006c6d6c723e */ /* 0x000fe200000000ff */
[----:B------:R-:W-:Y:S01]  /*17fe0*/  IMAD.IADD R21, R7, 0x1, R20 ;  /* 0x0000000107157824 */ /* 0x000fe200078e0214 */
[----:B------:R-:W-:Y:S01]  /*17ff0*/  F2FP.PACK_AB R110, R111, R110 ;  /* 0x0000006e6f6e723e */ /* 0x000fe200000000ff */
[----:B------:R-:W-:Y:S01]  /*18000*/  STS [R23+0x2080], R156 ;  /* 0x0020809c17007388 */ /* 0x000fe20000000800 */
[----:B------:R-:W-:Y:S01]  /*18010*/  F2FP.PACK_AB R132, R133, R132 ;  /* 0x000000848584723e */ /* 0x000fe200000000ff */
[----:B------:R-:W-:Y:S01]  /*18020*/  IMAD.IADD R16, R25, 0x1, R16 ;  /* 0x0000000119107824 */ /* 0x000fe200078e0210 */
[----:B------:R-:W-:Y:S01]  /*18030*/  F2FP.PACK_AB R134, R135, R134 ;  /* 0x000000868786723e */ /* 0x000fe200000000ff */
[----:B------:R1:W-:Y:S01]  /*18040*/  STS [R23+0x2480], R158 ;  /* 0x0024809e17007388 */ /* 0x0003e20000000800 */
[----:B------:R-:W-:-:S02]  /*18050*/  F2FP.PACK_AB R116, R117, R116 ;  /* 0x000000747574723e */ /* 0x000fc400000000ff */
[----:B------:R-:W-:Y:S01]  /*18060*/  F2FP.PACK_AB R118, R119, R118 ;  /* 0x000000767776723e */ /* 0x000fe200000000ff */
[----:B------:R-:W-:Y:S01]  /*18070*/  STS [R4+0x2080], R152 ;  /* 0x0020809804007388 */ /* 0x000fe20000000800 */
[----:B------:R-:W-:Y:S02]  /*18080*/  F2FP.PACK_AB R9, R9, R128 ;  /* 0x000000800909723e */ /* 0x000fe400000000ff */
[----:B------:R-:W-:Y:S01]  /*18090*/  LEA.HI.X R18, R26, c[0x0][0x384], R18, 0x1, P0 ;  /* 0x0000e1001a127a11 */ /* 0x000fe200000f0c12 */
[----:B------:R2:W-:Y:S01]  /*180a0*/  STS [R4+0x2480], R154 ;  /* 0x0024809a04007388 */ /* 0x0005e20000000800 */
[----:B------:R-:W-:Y:S02]  /*180b0*/  F2FP.PACK_AB R8, R8, R130 ;  /* 0x000000820808723e */ /* 0x000fe400000000ff */
[----:B------:R-:W-:Y:S01]  /*180c0*/  LEA R19, P0, R24, c[0x0][0x450], 0x2 ;  /* 0x0001140018137a11 */ /* 0x000fe200078010ff */
[----:B------:R-:W-:Y:S01]  /*180d0*/  SHFL.IDX PT, R48, R2, 0x1, 0x181f ;  /* 0x00381f0002307f89 */ /* 0x000fe200000e0000 */
[----:B------:R-:W-:-:S02]  /*180e0*/  F2FP.PACK_AB R120, R121, R120 ;  /* 0x000000787978723e */ /* 0x000fc400000000ff */
[----:B------:R-:W-:Y:S01]  /*180f0*/  F2FP.PACK_AB R122, R123, R122 ;  /* 0x0000007a7b7a723e */ /* 0x000fe200000000ff */
[----:B------:R-:W-:Y:S01]  /*18100*/  SHFL.IDX PT, R22, R19, RZ, 0x1c1f ;  /* 0x001c1fff13167589 */ /* 0x000fe200000e0000 */
[----:B------:R-:W-:Y:S02]  /*18110*/  F2FP.PACK_AB R10, R10, R124 ;  /* 0x0000007c0a0a723e */ /* 0x000fe400000000ff */
[----:B------:R-:W-:Y:S01]  /*18120*/  F2FP.PACK_AB R11, R11, R126 ;  /* 0x0000007e0b0b723e */ /* 0x000fe200000000ff */
[----:B------:R-:W-:Y:S01]  /*18130*/  SHFL.IDX PT, R28, R19, 0x1, 0x1c1f ;  /* 0x003c1f00131c7f89 */ /* 0x000fe200000e0000 */
[----:B------:R-:W-:-:S03]  /*18140*/  LEA.HI.X R16, R24, c[0x0][0x454], R16, 0x2, P0 ;  /* 0x0001150018107a11 */ /* 0x000fc600000f1410 */
[----:B------:R-:W-:Y:S01]  /*18150*/  SHFL.IDX PT, R26, R19, 0x2, 0x1c1f ;  /* 0x005c1f00131a7f89 */ /* 0x000fe200000e0000 */
[----:B-1----:R-:W-:-:S03]  /*18160*/  IMAD.IADD R23, R23, 0x1, R7 ;  /* 0x0000000117177824 */ /* 0x002fc600078e0207 */
[----:B------:R-:W-:Y:S04]  /*18170*/  SHFL.IDX PT, R29, R16, 0x1, 0x1c1f ;  /* 0x003c1f00101d7f89 */ /* 0x000fe800000e0000 */
[----:B------:R-:W-:Y:S01]  /*18180*/  STS [R23+0x80], R144 ;  /* 0x0000809017007388 */ /* 0x000fe20000000800 */
[----:B--2---:R-:W-:-:S03]  /*18190*/  IMAD.IADD R4, R7, 0x1, R4 ;  /* 0x0000000107047824 */ /* 0x004fc600078e0204 */
[----:B------:R-:W-:Y:S04]  /*181a0*/  STS [R23+0x480], R146 ;  /* 0x0004809217007388 */ /* 0x000fe80000000800 */
[----:B------:R-:W-:Y:S04]  /*181b0*/  STS [R4+0x80], R100 ;  /* 0x0000806404007388 */ /* 0x000fe80000000800 */
[----:B------:R-:W-:Y:S04]  /*181c0*/  STS [R4+0x480], R102 ;  /* 0x0004806604007388 */ /* 0x000fe80000000800 */
[----:B------:R-:W-:Y:S04]  /*181d0*/  STS [R23+0x2080], R140 ;  /* 0x0020808c17007388 */ /* 0x000fe80000000800 */
[----:B------:R-:W-:Y:S04]  /*181e0*/  STS [R23+0x2480], R142 ;  /* 0x0024808e17007388 */ /* 0x000fe80000000800 */
[----:B------:R-:W-:Y:S04]  /*181f0*/  STS [R4+0x2080], R136 ;  /* 0x0020808804007388 */ /* 0x000fe80000000800 */
[----:B------:R1:W-:Y:S04]  /*18200*/  STS [R4+0x2480], R138 ;  /* 0x0024808a04007388 */ /* 0x0003e80000000800 */
[----:B------:R-:W-:Y:S04]  /*18210*/  STS [R20], R104 ;  /* 0x0000006814007388 */ /* 0x000fe80000000800 */
[----:B------:R-:W-:Y:S04]  /*18220*/  STS [R20+0x400], R106 ;  /* 0x0004006a14007388 */ /* 0x000fe80000000800 */
[----:B------:R-:W2:Y:S04]  /*18230*/  SHFL.IDX PT, R23, R16, RZ, 0x1c1f ;  /* 0x001c1fff10177589 */ /* 0x000ea800000e0000 */
[----:B------:R-:W3:Y:S04]  /*18240*/  SHFL.IDX PT, R27, R16, 0x2, 0x1c1f ;  /* 0x005c1f00101b7f89 */ /* 0x000ee800000e0000 */
[----:B------:R-:W-:Y:S04]  /*18250*/  SHFL.IDX PT, R24, R19, 0x3, 0x1c1f ;  /* 0x007c1f0013187f89 */ /* 0x000fe800000e0000 */
[----:B------:R-:W4:Y:S01]  /*18260*/  SHFL.IDX PT, R25, R16, 0x3, 0x1c1f ;  /* 0x007c1f0010197f89 */ /* 0x000f2200000e0000 */
[----:B-1----:R-:W-:-:S03]  /*18270*/  IADD3 R4, R7, 0x400, R20 ;  /* 0x0000040007047810 */ /* 0x002fc60007ffe014 */
[----:B------:R-:W1:Y:S02]  /*18280*/  SHFL.IDX PT, R50, R2, RZ, 0x181f ;  /* 0x00181fff02327589 */ /* 0x000e6400000e0000 */
[C---:B------:R-:W-:Y:S02]  /*18290*/  IMAD.IADD R4, R3.reuse, 0x1, R4 ;  /* 0x0000000103047824 */ /* 0x040fe400078e0204 */
[----:B------:R-:W-:-:S04]  /*182a0*/  IMAD.IADD R3, R3, 0x1, R20 ;  /* 0x0000000103037824 */ /* 0x000fc800078e0214 */
[----:B------:R-:W-:Y:S01]  /*182b0*/  IMAD.IADD R7, R7, 0x1, R3 ;  /* 0x0000000107077824 */ /* 0x000fe200078e0203 */
[----:B------:R-:W-:Y:S04]  /*182c0*/  STS [R3], R112 ;  /* 0x0000007003007388 */ /* 0x000fe80000000800 */
[----:B------:R-:W-:Y:S04]  /*182d0*/  STS [R3+0x400], R114 ;  /* 0x0004007203007388 */ /* 0x000fe80000000800 */
[----:B------:R-:W-:Y:S04]  /*182e0*/  STS [R20+0x2000], R108 ;  /* 0x0020006c14007388 */ /* 0x000fe80000000800 */
[----:B------:R-:W-:Y:S04]  /*182f0*/  STS [R20+0x2400], R110 ;  /* 0x0024006e14007388 */ /* 0x000fe80000000800 */
[----:B------:R-:W-:Y:S04]  /*18300*/  STS [R3+0x2000], R132 ;  /* 0x0020008403007388 */ /* 0x000fe80000000800 */
[----:B------:R-:W-:Y:S04]  /*18310*/  STS [R3+0x2400], R134 ;  /* 0x0024008603007388 */ /* 0x000fe80000000800 */
[----:B------:R-:W-:Y:S04]  /*18320*/  STS [R21], R116 ;  /* 0x0000007415007388 */ /* 0x000fe80000000800 */
[----:B------:R-:W-:Y:S04]  /*18330*/  STS [R21+0x400], R118 ;  /* 0x0004007615007388 */ /* 0x000fe80000000800 */
[----:B------:R-:W-:Y:S04]  /*18340*/  STS [R7], R9 ;  /* 0x0000000907007388 */ /* 0x000fe80000000800 */
[----:B------:R1:W-:Y:S04]  /*18350*/  STS [R4], R8 ;  /* 0x0000000804007388 */ /* 0x0003e80000000800 */
[----:B------:R-:W-:Y:S04]  /*18360*/  STS [R21+0x2000], R120 ;  /* 0x0020007815007388 */ /* 0x000fe80000000800 */
[----:B------:R-:W-:Y:S04]  /*18370*/  STS [R21+0x2400], R122 ;  /* 0x0024007a15007388 */ /* 0x000fe80000000800 */
[----:B------:R-:W-:Y:S04]  /*18380*/  STS [R7+0x2000], R10 ;  /* 0x0020000a07007388 */ /* 0x000fe80000000800 */
[----:B------:R2:W-:Y:S04]  /*18390*/  STS [R4+0x2000], R11 ;  /* 0x0020000b04007388 */ /* 0x0005e80000000800 */
[----:B------:R-:W-:Y:S01]  /*183a0*/  BAR.SYNC.DEFER_BLOCKING 0x1, 0x80 ;  /* 0x0042000000007b1d */ /* 0x000fe20000010000 */
[----:B-1----:R-:W-:-:S05]  /*183b0*/  IMAD.SHL.U32 R8, R0, 0x2, RZ ;  /* 0x0000000200087824 */ /* 0x002fca00078e00ff */
[----:B------:R-:W-:Y:S01]  /*183c0*/  SHFL.IDX PT, R3, R2, 0x2, 0x181f ;  /* 0x00581f0002037f89 */ /* 0x000fe200000e0000 */
[----:B------:R-:W-:-:S03]  /*183d0*/  IADD3 R0, R15, 0x10, RZ ;  /* 0x000000100f007810 */ /* 0x000fc60007ffe0ff */
[----:B------:R-:W1:Y:S04]  /*183e0*/  SHFL.IDX PT, R10, R18, RZ, 0x181f ;  /* 0x00181fff120a7589 */ /* 0x000e6800000e0000 */
[----:B------:R-:W-:Y:S04]  /*183f0*/  SHFL.IDX PT, R7, R18, 0x2, 0x181f ;  /* 0x00581f0012077f89 */ /* 0x000fe800000e0000 */
[----:B------:R-:W-:Y:S01]  /*18400*/  SHFL.IDX PT, R4, R2, 0x3, 0x181f ;  /* 0x00781f0002047f89 */ /* 0x000fe200000e0000 */
[----:B--2---:R-:W-:-:S03]  /*18410*/  IADD3 R11, R15, 0x40, RZ ;  /* 0x000000400f0b7810 */ /* 0x004fc60007ffe0ff */
[----:B------:R-:W-:Y:S04]  /*18420*/  SHFL.IDX PT, R9, R18, 0x3, 0x181f ;  /* 0x00781f0012097f89 */ /* 0x000fe800000e0000 */
[----:B------:R-:W-:Y:S01]  /*18430*/  @!P6 ST.E [R22.64], R5 ;  /* 0x000000051600e985 */ /* 0x000fe2000c101934 */
[----:B------:R-:W-:-:S03]  /*18440*/  ISETP.GE.AND P6, PT, R6, c[0x0][0x3c8], PT ;  /* 0x0000f20006007a0c */ /* 0x000fc60003fc6270 */
[----:B------:R2:W-:Y:S01]  /*18450*/  @!P5 ST.E [R28.64], R12 ;  /* 0x0000000c1c00d985 */ /* 0x0005e2000c101934 */
[-C--:B------:R-:W-:Y:S02]  /*18460*/  ISETP.GE.OR P2, PT, R0, R17.reuse, P6 ;  /* 0x000000110000720c */ /* 0x080fe40003746670 */
[C---:B------:R-:W-:Y:S01]  /*18470*/  IADD3 R0, R15.reuse, 0x20, RZ ;  /* 0x000000200f007810 */ /* 0x040fe20007ffe0ff */
[----:B---3--:R-:W-:Y:S03]  /*18480*/  @!P4 ST.E [R26.64], R13 ;  /* 0x0000000d1a00c985 */ /* 0x008fe6000c101934 */
[-C--:B------:R-:W-:Y:S01]  /*18490*/  ISETP.GE.OR P1, PT, R0, R17.reuse, P6 ;  /* 0x000000110000720c */ /* 0x080fe20003726670 */
[----:B----4-:R3:W-:Y:S01]  /*184a0*/  @!P3 ST.E [R24.64], R14 ;  /* 0x0000000e1800b985 */ /* 0x0107e2000c101934 */
[----:B------:R-:W-:Y:S02]  /*184b0*/  ISETP.GE.OR P3, PT, R15, R17, P6 ;  /* 0x000000110f00720c */ /* 0x000fe40003766670 */
[----:B------:R-:W-:Y:S01]  /*184c0*/  SHF.R.S32.HI R0, RZ, 0x1f, R6 ;  /* 0x0000001fff007819 */ /* 0x000fe20000011406 */
[----:B------:R-:W-:Y:S02]  /*184d0*/  LDS.128 R44, [R8+0x80] ;  /* 0x00008000082c7984 */ /* 0x000fe40000000c00 */
[----:B------:R-:W-:-:S02]  /*184e0*/  @!P2 LEA R48, P4, R6, R48, 0x1 ;  /* 0x000000300630a211 */ /* 0x000fc400078808ff */
[----:B------:R-:W4:Y:S04]  /*184f0*/  SHFL.IDX PT, R5, R18, 0x1, 0x181f ;  /* 0x00381f0012057f89 */ /* 0x000f2800000e0000 */
[----:B------:R-:W4:Y:S02]  /*18500*/  LDS.128 R40, [R8+0x880] ;  /* 0x0008800008287984 */ /* 0x000f240000000c00 */
[C---:B------:R-:W-:Y:S02]  /*18510*/  @!P3 LEA R50, P5, R6.reuse, R50, 0x1 ;  /* 0x000000320632b211 */ /* 0x040fe400078a08ff */
[----:B------:R-:W-:Y:S02]  /*18520*/  LDS.128 R36, [R8+0x1080] ;  /* 0x0010800008247984 */ /* 0x000fe40000000c00 */
[----:B-1----:R-:W-:-:S02]  /*18530*/  @!P3 LEA.HI.X R51, R6, R10, R0, 0x1, P5 ;  /* 0x0000000a0633b211 */ /* 0x002fc400028f0c00 */
[----:B------:R-:W-:Y:S01]  /*18540*/  LDS.128 R32, [R8+0x1880] ;  /* 0x0018800008207984 */ /* 0x000fe20000000c00 */
[C---:B--2---:R-:W-:Y:S02]  /*18550*/  IADD3 R12, R15.reuse, 0x30, RZ ;  /* 0x000000300f0c7810 */ /* 0x044fe40007ffe0ff */
[C---:B------:R-:W-:Y:S01]  /*18560*/  IADD3 R10, R15.reuse, 0x50, RZ ;  /* 0x000000500f0a7810 */ /* 0x040fe20007ffe0ff */
[----:B------:R-:W-:Y:S01]  /*18570*/  LDS.128 R28, [R8+0x2080] ;  /* 0x00208000081c7984 */ /* 0x000fe20000000c00 */
[-C--:B------:R-:W-:Y:S02]  /*18580*/  ISETP.GE.OR P0, PT, R12, R17.reuse, P6 ;  /* 0x000000110c00720c */ /* 0x080fe40003706670 */
[----:B---3--:R-:W-:Y:S01]  /*18590*/  IADD3 R14, R15, 0x60, RZ ;  /* 0x000000600f0e7810 */ /* 0x008fe20007ffe0ff */
[----:B------:R-:W-:Y:S01]  /*185a0*/  LDS.128 R24, [R8+0x2880] ;  /* 0x0028800008187984 */ /* 0x000fe20000000c00 */
[----:B------:R-:W-:Y:S02]  /*185b0*/  ISETP.GE.OR P5, PT, R11, R17, P6 ;  /* 0x000000110b00720c */ /* 0x000fe400037a6670 */
[----:B------:R-:W-:Y:S01]  /*185c0*/  IADD3 R15, R15, 0x70, RZ ;  /* 0x000000700f0f7810 */ /* 0x000fe20007ffe0ff */
[----:B------:R-:W-:Y:S01]  /*185d0*/  LDS.128 R20, [R8+0x3080] ;  /* 0x0030800008147984 */ /* 0x000fe20000000c00 */
[----:B----4-:R-:W-:-:S02]  /*185e0*/  @!P2 LEA.HI.X R49, R6, R5, R0, 0x1, P4 ;  /* 0x000000050631a211 */ /* 0x010fc400020f0c00 */
[C---:B------:R-:W-:Y:S01]  /*185f0*/  @!P1 LEA R52, P4, R6.reuse, R3, 0x1 ;  /* 0x0000000306349211 */ /* 0x040fe200078808ff */
[----:B------:R-:W1:Y:S03]  /*18600*/  SHFL.IDX PT, R12, R2, 0x4, 0x181f ;  /* 0x00981f00020c7f89 */ /* 0x000e6600000e0000 */
[C---:B------:R-:W-:Y:S01]  /*18610*/  @!P1 LEA.HI.X R53, R6.reuse, R7, R0, 0x1, P4 ;  /* 0x0000000706359211 */ /* 0x040fe200020f0c00 */
[----:B------:R-:W-:Y:S01]  /*18620*/  SHFL.IDX PT, R5, R2, 0x5, 0x181f ;  /* 0x00b81f0002057f89 */ /* 0x000fe200000e0000 */
[----:B------:R-:W-:-:S03]  /*18630*/  @!P0 LEA R54, P4, R6, R4, 0x1 ;  /* 0x0000000406368211 */ /* 0x000fc600078808ff */
[----:B------:R-:W-:Y:S01]  /*18640*/  SHFL.IDX PT, R3, R2, 0x6, 0x181f ;  /* 0x00d81f0002037f89 */ /* 0x000fe200000e0000 */
[----:B------:R-:W-:Y:S02]  /*18650*/  @!P0 LEA.HI.X R55, R6, R9, R0, 0x1, P4 ;  /* 0x0000000906378211 */ /* 0x000fe400020f0c00 */
[-C--:B------:R-:W-:Y:S01]  /*18660*/  ISETP.GE.OR P4, PT, R10, R17.reuse, P6 ;  /* 0x000000110a00720c */ /* 0x080fe20003786670 */
[----:B------:R-:W2:Y:S04]  /*18670*/  SHFL.IDX PT, R13, R18, 0x4, 0x181f ;  /* 0x00981f00120d7f89 */ /* 0x000ea800000e0000 */
[----:B------:R-:W3:Y:S04]  /*18680*/  SHFL.IDX PT, R7, R18, 0x5, 0x181f ;  /* 0x00b81f0012077f89 */ /* 0x000ee800000e0000 */
[----:B------:R-:W4:Y:S04]  /*18690*/  SHFL.IDX PT, R4, R18, 0x6, 0x181f ;  /* 0x00d81f0012047f89 */ /* 0x000f2800000e0000 */
[----:B------:R-:W3:Y:S04]  /*186a0*/  LDS.128 R8, [R8+0x3880] ;  /* 0x0038800008087984 */ /* 0x000ee80000000c00 */
[----:B------:R-:W-:Y:S01]  /*186b0*/  @!P3 ST.E.128 [R50.64], R44 ;  /* 0x0000002c3200b985 */ /* 0x000fe2000c101d34 */
[----:B------:R-:W-:-:S02]  /*186c0*/  ISETP.GE.OR P3, PT, R14, R17, P6 ;  /* 0x000000110e00720c */ /* 0x000fc40003766670 */
[----:B------:R-:W-:Y:S01]  /*186d0*/  ISETP.GE.OR P6, PT, R15, R17, P6 ;  /* 0x000000110f00720c */ /* 0x000fe200037c6670 */
[----:B------:R-:W-:Y:S01]  /*186e0*/  @!P2 ST.E.128 [R48.64], R40 ;  /* 0x000000283000a985 */ /* 0x000fe2000c101d34 */
[----:B-1----:R-:W-:-:S03]  /*186f0*/  @!P5 LEA R12, P2, R6, R12, 0x1 ;  /* 0x0000000c060cd211 */ /* 0x002fc600078408ff */
[----:B------:R-:W-:Y:S01]  /*18700*/  @!P1 ST.E.128 [R52.64], R36 ;  /* 0x0000002434009985 */ /* 0x000fe2000c101d34 */
[----:B--2---:R-:W-:-:S03]  /*18710*/  @!P5 LEA.HI.X R13, R6, R13, R0, 0x1, P2 ;  /* 0x0000000d060dd211 */ /* 0x004fc600010f0c00 */
[----:B------:R1:W-:Y:S04]  /*18720*/  @!P0 ST.E.128 [R54.64], R32 ;  /* 0x0000002036008985 */ /* 0x0003e8000c101d34 */
[----:B------:R2:W-:Y:S04]  /*18730*/  @!P5 ST.E.128 [R12.64], R28 ;  /* 0x0000001c0c00d985 */ /* 0x0005e8000c101d34 */
[----:B------:R-:W1:Y:S04]  /*18740*/  SHFL.IDX PT, R2, R2, 0x7, 0x181f ;  /* 0x00f81f0002027f89 */ /* 0x000e6800000e0000 */
[----:B------:R-:W2:Y:S01]  /*18750*/  SHFL.IDX PT, R18, R18, 0x7, 0x181f ;  /* 0x00f81f0012127f89 */ /* 0x000ea200000e0000 */
[----:B-1----:R-:W-:-:S02]  /*18760*/  @!P4 LEA R32, P1, R6, R5, 0x1 ;  /* 0x000000050620c211 */ /* 0x002fc400078208ff */
[C---:B------:R-:W-:Y:S02]  /*18770*/  @!P3 LEA R34, P0, R6.reuse, R3, 0x1 ;  /* 0x000000030622b211 */ /* 0x040fe400078008ff */
[C-C-:B---3--:R-:W-:Y:S02]  /*18780*/  @!P4 LEA.HI.X R33, R6.reuse, R7, R0.reuse, 0x1, P1 ;  /* 0x000000070621c211 */ /* 0x148fe400008f0c00 */
[----:B----4-:R-:W-:-:S03]  /*18790*/  @!P3 LEA.HI.X R35, R6, R4, R0, 0x1, P0 ;  /* 0x000000040623b211 */ /* 0x010fc600000f0c00 */
[----:B------:R1:W-:Y:S04]  /*187a0*/  @!P4 ST.E.128 [R32.64], R24 ;  /* 0x000000182000c985 */ /* 0x0003e8000c101d34 */
[----:B------:R1:W-:Y:S01]  /*187b0*/  @!P3 ST.E.128 [R34.64], R20 ;  /* 0x000000142200b985 */ /* 0x0003e2000c101d34 */
[----:B------:R-:W-:Y:S05]  /*187c0*/  @P6 EXIT ;  /* 0x000000000000694d */ /* 0x000fea0003800000 */
[----:B--2---:R-:W-:-:S04]  /*187d0*/  LEA R2, P0, R6, R2, 0x1 ;  /* 0x0000000206027211 */ /* 0x004fc800078008ff */
[----:B------:R-:W-:-:S05]  /*187e0*/  LEA.HI.X R3, R6, R18, R0, 0x1, P0 ;  /* 0x0000001206037211 */ /* 0x000fca00000f0c00 */
[----:B------:R-:W-:Y:S01]  /*187f0*/  ST.E.128 [R2.64], R8 ;  /* 0x0000000802007985 */ /* 0x000fe2000c101d34 */
[----:B------:R-:W-:Y:S05]  /*18800*/  EXIT ;  /* 0x000000000000794d */ /* 0x000fea0003800000 */
.L_x_216:
[----:B------:R-:W1:Y:S01]  /*18810*/  S2R R5, SR_TID.X ;  /* 0x0000000000057919 */ /* 0x000e620000002100 */
[----:B------:R-:W-:Y:S03]  /*18820*/  BSSY B0, `(.L_x_217) ;  /* 0x0000028000007945 */ /* 0x000fe60003800000 */
[----:B------:R-:W2:Y:S01]  /*18830*/  S2R R8, SR_CTAID.Z ;  /* 0x0000000000087919 */ /* 0x000ea20000002700 */
[----:B-1----:R-:W-:Y:S02]  /*18840*/  ISETP.GT.AND P0, PT, R5, 0x7f, PT ;  /* 0x0000007f0500780c */ /* 0x002fe40003f04270 */
[----:B--2---:R-:W-:-:S11]  /*18850*/  SHF.R.S32.HI R3, RZ, 0x1f, R8 ;  /* 0x0000001fff037819 */ /* 0x004fd60000011408 */
[----:B------:R-:W-:Y:S05]  /*18860*/  @P0 BRA `(.L_x_218) ;  /* 0x0000023000000947 */ /* 0x000fea0003800000 */
[----:B------:R-:W1:Y:S01]  /*18870*/  S2R R0, SR_CTAID.X ;  /* 0x0000000000007919 */ /* 0x000e620000002500 */
[----:B------:R-:W-:-:S05]  /*18880*/  MOV R4, c[0x0][0x4e8] ;  /* 0x00013a0000047a02 */ /* 0x000fca0000000f00 */
[----:B------:R-:W-:Y:S01]  /*18890*/  IMAD R2, R4, c[0x0][0x388], RZ ;  /* 0x0000e20004027a24 */ /* 0x000fe200078e02ff */
[----:B-1----:R-:W-:-:S04]  /*188a0*/  LEA R0, R0, R5, 0x7 ;  /* 0x0000000500007211 */ /* 0x002fc800078e38ff */
[----:B------:R-:W-:-:S13]  /*188b0*/  ISETP.GE.AND P0, PT, R0, R2, PT ;  /* 0x000000020000720c */ /* 0x000fda0003f06270 */
[----:B------:R-:W-:Y:S05]  /*188c0*/  @P0 BRA `(.L_x_218) ;  /* 0x000001d000000947 */ /* 0x000fea0003800000 */
[----:B------:R-:W-:Y:S01]  /*188d0*/  ISETP.NE.AND P0, PT, R4, 0x1, PT ;  /* 0x000000010400780c */ /* 0x000fe20003f05270 */
[----:B------:R-:W-:Y:S01]  /*188e0*/  ULDC.64 UR4, c[0x0][0x490] ;  /* 0x0001240000047ab9 */ /* 0x000fe20000000a00 */
[----:B------:R-:W-:Y:S01]  /*188f0*/  MOV R7, R0 ;  /* 0x0000000000077202 */ /* 0x000fe20000000f00 */
[----:B------:R-:W-:Y:S02]  /*18900*/  UIMAD UR7, UR6, UR4, URZ ;  /* 0x00000004060772a4 */ /* 0x000fe4000f8e023f */
[----:B------:R-:W-:Y:S02]  /*18910*/  UIMAD.WIDE.U32 UR8, UR11, UR4, URZ ;  /* 0x000000040b0872a5 */ /* 0x000fe4000f8e003f */
[----:B------:R-:W-:-:S04]  /*18920*/  UIMAD UR4, UR11, UR5, UR7 ;  /* 0x000000050b0472a4 */ /* 0x000fc8000f8e0207 */
[----:B------:R-:W-:Y:S01]  /*18930*/  UIADD3 UR4, UR9, UR4, URZ ;  /* 0x0000000409047290 */ /* 0x000fe2000fffe03f */
[----:B------:R-:W-:Y:S01]  /*18940*/  MOV R11, UR9 ;  /* 0x00000009000b7c02 */ /* 0x000fe20008000f00 */
[----:B------:R-:W-:-:S04]  /*18950*/  @P0 IMAD.HI.U32 R2, R0, c[0x0][0x4ec], RZ ;  /* 0x00013b0000020a27 */ /* 0x000fc800078e00ff */
[----:B------:R-:W-:Y:S01]  /*18960*/  IMAD.U32 R10, RZ, RZ, UR8 ;  /* 0x00000008ff0a7e24 */ /* 0x000fe2000f8e00ff */
[----:B------:R-:W-:Y:S01]  /*18970*/  @P0 SHF.R.U32.HI R7, RZ, c[0x0][0x4f0], R2 ;  /* 0x00013c00ff070a19 */ /* 0x000fe20000011602 */
[----:B------:R-:W-:-:S03]  /*18980*/  IMAD.U32 R11, RZ, RZ, UR4 ;  /* 0x00000004ff0b7e24 */ /* 0x000fc6000f8e00ff */
[----:B------:R-:W-:Y:S01]  /*18990*/  IADD3 R6, -R7, RZ, RZ ;  /* 0x000000ff07067210 */ /* 0x000fe20007ffe1ff */
[----:B------:R-:W-:Y:S01]  /*189a0*/  IMAD.WIDE.U32 R10, R8, c[0x0][0x498], R10 ;  /* 0x00012600080a7a25 */ /* 0x000fe200078e000a */
[----:B------:R-:W-:-:S03]  /*189b0*/  SHF.R.S32.HI R2, RZ, 0x1f, R7 ;  /* 0x0000001fff027819 */ /* 0x000fc60000011407 */
[----:B------:R-:W-:Y:S01]  /*189c0*/  IMAD R6, R6, c[0x0][0x4e8], R0 ;  /* 0x00013a0006067a24 */ /* 0x000fe200078e0200 */
[----:B------:R-:W-:Y:S01]  /*189d0*/  IADD3 R10, P0, R7, R10, RZ ;  /* 0x0000000a070a7210 */ /* 0x000fe20007f1e0ff */
[----:B------:R-:W-:-:S03]  /*189e0*/  IMAD R0, R3, c[0x0][0x498], RZ ;  /* 0x0001260003007a24 */ /* 0x000fc600078e02ff */
[----:B------:R-:W-:Y:S01]  /*189f0*/  SHF.R.S32.HI R4, RZ, 0x1f, R6 ;  /* 0x0000001fff047819 */ /* 0x000fe20000011406 */
[----:B------:R-:W-:-:S04]  /*18a00*/  IMAD R0, R8, c[0x0][0x49c], R0 ;  /* 0x0001270008007a24 */ /* 0x000fc800078e0200 */
[----:B------:R-:W-:Y:S01]  /*18a10*/  IMAD R4, R4, c[0x0][0x488], RZ ;  /* 0x0001220004047a24 */ /* 0x000fe200078e02ff */
[----:B------:R-:W-:Y:S01]  /*18a20*/  IADD3.X R11, R2, R11, R0, P0, !PT ;  /* 0x0000000b020b7210 */ /* 0x000fe200007fe400 */
[----:B------:R-:W-:Y:S02]  /*18a30*/  IMAD.MOV.U32 R0, RZ, RZ, -0x800000 ;  /* 0xff800000ff007424 */ /* 0x000fe400078e00ff */
[C---:B------:R-:W-:Y:S02]  /*18a40*/  IMAD R4, R6.reuse, c[0x0][0x48c], R4 ;  /* 0x0001230006047a24 */ /* 0x040fe400078e0204 */
[----:B------:R-:W-:-:S05]  /*18a50*/  IMAD.WIDE.U32 R10, R6, c[0x0][0x488], R10 ;  /* 0x00012200060a7a25 */ /* 0x000fca00078e000a */
[----:B------:R-:W-:Y:S02]  /*18a60*/  IADD3 R4, R11, R4, RZ ;  /* 0x000000040b047210 */ /* 0x000fe40007ffe0ff */
[----:B------:R-:W-:-:S04]  /*18a70*/  LEA R6, P0, R10, c[0x0][0x450], 0x2 ;  /* 0x000114000a067a11 */ /* 0x000fc800078010ff */
[----:B------:R-:W-:-:S05]  /*18a80*/  LEA.HI.X R7, R10, c[0x0][0x454], R4, 0x2, P0 ;  /* 0x000115000a077a11 */ /* 0x000fca00000f1404 */
[----:B------:R1:W-:Y:S04]  /*18a90*/  STG.E [R6.64], R0 ;  /* 0x0000000006007986 */ /* 0x0003e8000c101934 */
.L_x_218:
[----:B------:R-:W-:Y:S05]  /*18aa0*/  BSYNC B0 ;  /* 0x0000000000007941 */ /* 0x000fea0003800000 */
.L_x_217:
[----:B-1----:R-:W1:Y:S01]  /*18ab0*/  S2R R0, SR_CTAID.X ;  /* 0x0000000000007919 */ /* 0x002e620000002500 */
[----:B------:R-:W-:Y:S01]  /*18ac0*/  SHF.R.S32.HI R4, RZ, 0x1f, R5 ;  /* 0x0000001fff047819 */ /* 0x000fe20000011405 */
[----:B------:R-:W-:Y:S01]  /*18ad0*/  IMAD.MOV.U32 R2, RZ, RZ, c[0x0][0x4e8] ;  /* 0x00013a00ff027624 */ /* 0x000fe200078e00ff */
[----:B------:R-:W-:Y:S01]  /*18ae0*/  ULDC.64 UR4, c[0x0][0x3e8] ;  /* 0x0000fa0000047ab9 */ /* 0x000fe20000000a00 */
[----:B------:R-:W-:Y:S01]  /*18af0*/  IMAD R3, R3, c[0x0][0x3f0], RZ ;  /* 0x0000fc0003037a24 */ /* 0x000fe200078e02ff */
[----:B------:R-:W-:Y:S01]  /*18b00*/  LEA.HI R4, R4, R5, RZ, 0x3 ;  /* 0x0000000504047211 */ /* 0x000fe200078f18ff */
[----:B------:R-:W-:Y:S01]  /*18b10*/  UIMAD UR7, UR6, UR4, URZ ;  /* 0x00000004060772a4 */ /* 0x000fe2000f8e023f */
[----:B------:R-:W-:Y:S01]  /*18b20*/  ISETP.NE.AND P0, PT, R2, 0x1, PT ;  /* 0x000000010200780c */ /* 0x000fe20003f05270 */
[----:B------:R-:W-:Y:S01]  /*18b30*/  UIMAD.WIDE.U32 UR8, UR11, UR4, URZ ;  /* 0x000000040b0872a5 */ /* 0x000fe2000f8e003f */
[----:B------:R-:W-:Y:S01]  /*18b40*/  LOP3.LUT R6, R4, 0xfffffff8, RZ, 0xc0, !PT ;  /* 0xfffffff804067812 */ /* 0x000fe200078ec0ff */
[----:B------:R-:W-:Y:S01]  /*18b50*/  UIMAD UR4, UR11, UR5, UR7 ;  /* 0x000000050b0472a4 */ /* 0x000fe2000f8e0207 */
[----:B------:R-:W-:Y:S01]  /*18b60*/  SHF.R.S32.HI R4, RZ, 0x3, R4 ;  /* 0x00000003ff047819 */ /* 0x000fe20000011404 */
[----:B------:R-:W-:-:S02]  /*18b70*/  IMAD R3, R8, c[0x0][0x3f4], R3 ;  /* 0x0000fd0008037a24 */ /* 0x000fc400078e0203 */
[----:B------:R-:W-:Y:S01]  /*18b80*/  IMAD.IADD R5, R5, 0x1, -R6 ;  /* 0x0000000105057824 */ /* 0x000fe200078e0a06 */
[----:B------:R-:W-:Y:S01]  /*18b90*/  UIADD3 UR4, UR9, UR4, URZ ;  /* 0x0000000409047290 */ /* 0x000fe2000fffe03f */
[----:B------:R-:W-:Y:S02]  /*18ba0*/  IMAD.U32 R11, RZ, RZ, UR9 ;  /* 0x00000009ff0b7e24 */ /* 0x000fe4000f8e00ff */
[----:B------:R-:W-:Y:S02]  /*18bb0*/  IMAD R7, R5, 0x10, R4 ;  /* 0x0000001005077824 */ /* 0x000fe400078e0204 */
[----:B------:R-:W-:Y:S02]  /*18bc0*/  IMAD.U32 R10, RZ, RZ, UR8 ;  /* 0x00000008ff0a7e24 */ /* 0x000fe4000f8e00ff */
[----:B------:R-:W-:Y:S02]  /*18bd0*/  IMAD.U32 R11, RZ, RZ, UR4 ;  /* 0x00000004ff0b7e24 */ /* 0x000fe4000f8e00ff */
[----:B-1----:R-:W-:-:S02]  /*18be0*/  IMAD R7, R0, 0x80, R7 ;  /* 0x0000008000077824 */ /* 0x002fc400078e0207 */
[----:B------:R-:W-:-:S04]  /*18bf0*/  IMAD.WIDE.U32 R10, R8, c[0x0][0x3f0], R10 ;  /* 0x0000fc00080a7a25 */ /* 0x000fc800078e000a */
[----:B------:R-:W-:-:S04]  /*18c00*/  @P0 IMAD.HI.U32 R6, R7, c[0x0][0x4ec], RZ ;  /* 0x00013b0007060a27 */ /* 0x000fc800078e00ff */
[----:B------:R-:W-:Y:S01]  /*18c10*/  IMAD.MOV.U32 R9, RZ, RZ, R7 ;  /* 0x000000ffff097224 */ /* 0x000fe200078e0007 */
[----:B------:R-:W-:Y:S01]  /*18c20*/  @P0 SHF.R.U32.HI R9, RZ, c[0x0][0x4f0], R6 ;  /* 0x00013c00ff090a19 */ /* 0x000fe20000011606 */
[----:B------:R-:W-:Y:S02]  /*18c30*/  IMAD.IADD R11, R11, 0x1, R3 ;  /* 0x000000010b0b7824 */ /* 0x000fe400078e0203 */
[----:B------:R-:W-:Y:S01]  /*18c40*/  IMAD.SHL.U32 R5, R5, 0x8, RZ ;  /* 0x0000000805057824 */ /* 0x000fe200078e00ff */
[--C-:B------:R-:W-:Y:S01]  /*18c50*/  SHF.R.S32.HI R8, RZ, 0x1f, R9.reuse ;  /* 0x0000001fff087819 */ /* 0x100fe20000011409 */
[----:B------:R-:W-:Y:S02]  /*18c60*/  IMAD.MOV R6, RZ, RZ, -R9 ;  /* 0x000000ffff067224 */ /* 0x000fe400078e0a09 */
[----:B------:R-:W-:Y:S01]  /*18c70*/  IMAD.WIDE.U32 R10, R9, c[0x0][0x3e0], R10 ;  /* 0x0000f800090a7a25 */ /* 0x000fe200078e000a */
[----:B------:R-:W-:-:S03]  /*18c80*/  ISETP.GE.AND P5, PT, R5, c[0x0][0x3c8], PT ;  /* 0x0000f20005007a0c */ /* 0x000fc60003fa6270 */
[----:B------:R-:W-:Y:S02]  /*18c90*/  IMAD R6, R6, c[0x0][0x4e8], R7 ;  /* 0x00013a0006067a24 */ /* 0x000fe400078e0207 */
[----:B------:R-:W-:Y:S02]  /*18ca0*/  IMAD R8, R8, c[0x0][0x3e0], RZ ;  /* 0x0000f80008087a24 */ /* 0x000fe400078e02ff */
[----:B------:R-:W-:Y:S01]  /*18cb0*/  IMAD R4, R0, 0x80, R4 ;  /* 0x0000008000047824 */ /* 0x000fe200078e0204 */
[----:B------:R-:W-:Y:S01]  /*18cc0*/  SHF.R.S32.HI R3, RZ, 0x1f, R6 ;  /* 0x0000001fff037819 */ /* 0x000fe20000011406 */
[----:B------:R-:W-:Y:S02]  /*18cd0*/  IMAD R8, R9, c[0x0][0x3e4], R8 ;  /* 0x0000f90009087a24 */ /* 0x000fe400078e0208 */
[----:B------:R-:W-:Y:S01]  /*18ce0*/  IMAD R2, R2, c[0x0][0x388], RZ ;  /* 0x0000e20002027a24 */ /* 0x000fe200078e02ff */
[----:B------:R-:W-:Y:S01]  /*18cf0*/  IADD3 R0, R4, 0x10, RZ ;  /* 0x0000001004007810 */ /* 0x000fe20007ffe0ff */
[----:B------:R-:W-:-:S02]  /*18d00*/  IMAD.IADD R9, R11, 0x1, R8 ;  /* 0x000000010b097824 */ /* 0x000fc400078e0208 */
[----:B------:R-:W-:Y:S01]  /*18d10*/  IMAD R3, R3, c[0x0][0x3d8], RZ ;  /* 0x0000f60003037a24 */ /* 0x000fe200078e02ff */
[----:B------:R-:W-:Y:S01]  /*18d20*/  ISETP.GE.OR P1, PT, R4, R2, P5 ;  /* 0x000000020400720c */ /* 0x000fe20002f26670 */
[----:B------:R-:W-:Y:S02]  /*18d30*/  IMAD.MOV.U32 R8, RZ, RZ, R10 ;  /* 0x000000ffff087224 */ /* 0x000fe400078e000a */
[C---:B------:R-:W-:Y:S02]  /*18d40*/  IMAD R3, R6.reuse, c[0x0][0x3dc], R3 ;  /* 0x0000f70006037a24 */ /* 0x040fe400078e0203 */
[----:B------:R-:W-:Y:S01]  /*18d50*/  IMAD.WIDE.U32 R6, R6, c[0x0][0x3d8], R8 ;  /* 0x0000f60006067a25 */ /* 0x000fe200078e0008 */
[----:B------:R-:W-:-:S03]  /*18d60*/  IADD3 R8, R4, 0x20, RZ ;  /* 0x0000002004087810 */ /* 0x000fc60007ffe0ff */
[----:B------:R-:W-:Y:S01]  /*18d70*/  IMAD.IADD R3, R7, 0x1, R3 ;  /* 0x0000000107037824 */ /* 0x000fe200078e0203 */
[----:B------:R-:W-:Y:S02]  /*18d80*/  LEA R17, P0, R6, c[0x0][0x380], 0x1 ;  /* 0x0000e00006117a11 */ /* 0x000fe400078008ff */
[-C--:B------:R-:W-:Y:S02]  /*18d90*/  ISETP.GE.OR P4, PT, R8, R2.reuse, P5 ;  /* 0x000000020800720c */ /* 0x080fe40002f86670 */
[----:B------:R-:W-:Y:S01]  /*18da0*/  LEA.HI.X R16, R6, c[0x0][0x384], R3, 0x1, P0 ;  /* 0x0000e10006107a11 */ /* 0x000fe200000f0c03 */
[----:B------:R-:W1:Y:S01]  /*18db0*/  SHFL.IDX PT, R10, R17, RZ, 0x181f ;  /* 0x00181fff110a7589 */ /* 0x000e6200000e0000 */
[----:B------:R-:W-:Y:S02]  /*18dc0*/  ISETP.GE.OR P0, PT, R0, R2, P5 ;  /* 0x000000020000720c */ /* 0x000fe40002f06670 */
[----:B------:R-:W-:Y:S01]  /*18dd0*/  SHF.R.S32.HI R3, RZ, 0x1f, R5 ;  /* 0x0000001fff037819 */ /* 0x000fe20000011405 */
[----:B------:R-:W2:Y:S01]  /*18de0*/  SHFL.IDX PT, R9, R16, RZ, 0x181f ;  /* 0x00181fff10097589 */ /* 0x000ea200000e0000 */
[----:B------:R-:W-:-:S02]  /*18df0*/  IADD3 R6, R4, 0x30, RZ ;  /* 0x0000003004067810 */ /* 0x000fc40007ffe0ff */
[----:B------:R-:W-:Y:S01]  /*18e00*/  IADD3 R0, R4, 0x40, RZ ;  /* 0x0000004004007810 */ /* 0x000fe20007ffe0ff */
[----:B------:R-:W3:Y:S01]  /*18e10*/  SHFL.IDX PT, R18, R17, 0x1, 0x181f ;  /* 0x00381f0011127f89 */ /* 0x000ee200000e0000 */
[----:B------:R-:W-:-:S03]  /*18e20*/  ISETP.GE.OR P3, PT, R6, R2, P5 ;  /* 0x000000020600720c */ /* 0x000fc60002f66670 */
[----:B------:R-:W4:Y:S04]  /*18e30*/  SHFL.IDX PT, R7, R16, 0x1, 0x181f ;  /* 0x00381f0010077f89 */ /* 0x000f2800000e0000 */
[----:B------:R-:W4:Y:S04]  /*18e40*/  SHFL.IDX PT, R14, R17, 0x2, 0x181f ;  /* 0x00581f00110e7f89 */ /* 0x000f2800000e0000 */
[----:B------:R-:W4:Y:S01]  /*18e50*/  SHFL.IDX PT, R15, R16, 0x2, 0x181f ;  /* 0x00581f00100f7f89 */ /* 0x000f2200000e0000 */
[----:B-1----:R-:W-:-:S03]  /*18e60*/  @!P1 LEA R10, P2, R5, R10, 0x1 ;  /* 0x0000000a050a9211 */ /* 0x002fc600078408ff */
[----:B------:R-:W1:Y:S01]  /*18e70*/  SHFL.IDX PT, R12, R17, 0x3, 0x181f ;  /* 0x00781f00110c7f89 */ /* 0x000e6200000e0000 */
[----:B--2---:R-:W-:-:S03]  /*18e80*/  @!P1 LEA.HI.X R11, R5, R9, R3, 0x1, P2 ;  /* 0x00000009050b9211 */ /* 0x004fc600010f0c03 */
[----:B------:R-:W2:Y:S01]  /*18e90*/  SHFL.IDX PT, R13, R16, 0x3, 0x181f ;  /* 0x00781f00100d7f89 */ /* 0x000ea200000e0000 */
[----:B------:R-:W-:Y:S02]  /*18ea0*/  ISETP.GE.OR P2, PT, R0, R2, P5 ;  /* 0x000000020000720c */ /* 0x000fe40002f46670 */
[C---:B---3--:R-:W-:Y:S01]  /*18eb0*/  @!P0 LEA R18, P6, R5.reuse, R18, 0x1 ;  /* 0x0000001205128211 */ /* 0x048fe200078c08ff */
[----:B------:R-:W-:Y:S01]  /*18ec0*/  @!P1 ST.E.128 [R10.64], RZ ;  /* 0x000000ff0a009985 */ /* 0x000fe2000c101d34 */
[----:B------:R-:W-:Y:S02]  /*18ed0*/  IADD3 R0, R4, 0x50, RZ ;  /* 0x0000005004007810 */ /* 0x000fe40007ffe0ff */
[C---:B----4-:R-:W-:Y:S01]  /*18ee0*/  @!P0 LEA.HI.X R19, R5.reuse, R7, R3, 0x1, P6 ;  /* 0x0000000705138211 */ /* 0x050fe200030f0c03 */
[----:B------:R-:W3:Y:S01]  /*18ef0*/  SHFL.IDX PT, R10, R17, 0x4, 0x181f ;  /* 0x00981f00110a7f89 */ /* 0x000ee200000e0000 */
[----:B------:R-:W-:Y:S02]  /*18f00*/  ISETP.GE.OR P1, PT, R0, R2, P5 ;  /* 0x000000020000720c */ /* 0x000fe40002f26670 */
[----:B------:R-:W-:Y:S01]  /*18f10*/  IADD3 R0, R4, 0x60, RZ ;  /* 0x0000006004007810 */ /* 0x000fe20007ffe0ff */
[----:B------:R-:W4:Y:S01]  /*18f20*/  SHFL.IDX PT, R8, R17, 0x5, 0x181f ;  /* 0x00b81f0011087f89 */ /* 0x000f2200000e0000 */
[----:B------:R-:W-:-:S02]  /*18f30*/  @!P4 LEA R14, P6, R5, R14, 0x1 ;  /* 0x0000000e050ec211 */ /* 0x000fc400078c08ff */
[----:B------:R-:W-:Y:S01]  /*18f40*/  IADD3 R4, R4, 0x70, RZ ;  /* 0x0000007004047810 */ /* 0x000fe20007ffe0ff */
[----:B------:R-:W-:Y:S01]  /*18f50*/  SHFL.IDX PT, R6, R17, 0x6, 0x181f ;  /* 0x00d81f0011067f89 */ /* 0x000fe200000e0000 */
[----:B------:R-:W-:-:S03]  /*18f60*/  @!P4 LEA.HI.X R15, R5, R15, R3, 0x1, P6 ;  /* 0x0000000f050fc211 */ /* 0x000fc600030f0c03 */
[----:B------:R-:W4:Y:S01]  /*18f70*/  SHFL.IDX PT, R11, R16, 0x4, 0x181f ;  /* 0x00981f00100b7f89 */ /* 0x000f2200000e0000 */
[----:B-1----:R-:W-:-:S03]  /*18f80*/  @!P3 LEA R12, P6, R5, R12, 0x1 ;  /* 0x0000000c050cb211 */ /* 0x002fc600078c08ff */
[----:B------:R-:W1:Y:S01]  /*18f90*/  SHFL.IDX PT, R9, R16, 0x5, 0x181f ;  /* 0x00b81f0010097f89 */ /* 0x000e6200000e0000 */
[----:B--2---:R-:W-:-:S03]  /*18fa0*/  @!P3 LEA.HI.X R13, R5, R13, R3, 0x1, P6 ;  /* 0x0000000d050db211 */ /* 0x004fc600030f0c03 */
[----:B------:R-:W2:Y:S04]  /*18fb0*/  SHFL.IDX PT, R7, R16, 0x6, 0x181f ;  /* 0x00d81f0010077f89 */ /* 0x000ea800000e0000 */
[----:B------:R2:W-:Y:S01]  /*18fc0*/  @!P0 ST.E.128 [R18.64], RZ ;  /* 0x000000ff12008985 */ /* 0x0005e2000c101d34 */
[-C--:B------:R-:W-:Y:S02]  /*18fd0*/  ISETP.GE.OR P0, PT, R0, R2.reuse, P5 ;  /* 0x000000020000720c */ /* 0x080fe40002f06670 */
[----:B------:R-:W-:Y:S01]  /*18fe0*/  ISETP.GE.OR P5, PT, R4, R2, P5 ;  /* 0x000000020400720c */ /* 0x000fe20002fa6670 */
[----:B------:R2:W-:Y:S01]  /*18ff0*/  @!P4 ST.E.128 [R14.64], RZ ;  /* 0x000000ff0e00c985 */ /* 0x0005e2000c101d34 */
[C---:B---3--:R-:W-:Y:S02]  /*19000*/  @!P2 LEA R10, P4, R5.reuse, R10, 0x1 ;  /* 0x0000000a050aa211 */ /* 0x048fe400078808ff */
[C---:B----4-:R-:W-:Y:S01]  /*19010*/  @!P1 LEA R8, P6, R5.reuse, R8, 0x1 ;  /* 0x0000000805089211 */ /* 0x050fe200078c08ff */
[----:B------:R3:W-:Y:S01]  /*19020*/  @!P3 ST.E.128 [R12.64], RZ ;  /* 0x000000ff0c00b985 */ /* 0x0007e2000c101d34 */
[----:B------:R-:W-:-:S03]  /*19030*/  @!P2 LEA.HI.X R11, R5, R11, R3, 0x1, P4 ;  /* 0x0000000b050ba211 */ /* 0x000fc600020f0c03 */
[----:B------:R-:W4:Y:S02]  /*19040*/  SHFL.IDX PT, R17, R17, 0x7, 0x181f ;  /* 0x00f81f0011117f89 */ /* 0x000f2400000e0000 */
[C---:B------:R-:W-:Y:S02]  /*19050*/  @!P0 LEA R6, P3, R5.reuse, R6, 0x1 ;  /* 0x0000000605068211 */ /* 0x040fe400078608ff */
[C-C-:B-1----:R-:W-:Y:S01]  /*19060*/  @!P1 LEA.HI.X R9, R5.reuse, R9, R3.reuse, 0x1, P6 ;  /* 0x0000000905099211 */ /* 0x142fe200030f0c03 */
[----:B------:R3:W-:Y:S01]  /*19070*/  @!P2 ST.E.128 [R10.64], RZ ;  /* 0x000000ff0a00a985 */ /* 0x0007e2000c101d34 */
[----:B--2---:R-:W-:-:S03]  /*19080*/  @!P0 LEA.HI.X R7, R5, R7, R3, 0x1, P3 ;  /* 0x0000000705078211 */ /* 0x004fc600018f0c03 */
[----:B------:R3:W-:Y:S04]  /*19090*/  @!P1 ST.E.128 [R8.64], RZ ;  /* 0x000000ff08009985 */ /* 0x0007e8000c101d34 */
[----:B------:R-:W1:Y:S04]  /*190a0*/  SHFL.IDX PT, R16, R16, 0x7, 0x181f ;  /* 0x00f81f0010107f89 */ /* 0x000e6800000e0000 */
[----:B------:R3:W-:Y:S01]  /*190b0*/  @!P0 ST.E.128 [R6.64], RZ ;  /* 0x000000ff06008985 */ /* 0x0007e2000c101d34 */
[----:B------:R-:W-:Y:S05]  /*190c0*/  @P5 EXIT ;  /* 0x000000000000594d */ /* 0x000fea0003800000 */
[----:B----4-:R-:W-:-:S04]  /*190d0*/  LEA R2, P0, R5, R17, 0x1 ;  /* 0x0000001105027211 */ /* 0x010fc800078008ff */
[----:B-1----:R-:W-:-:S05]  /*190e0*/  LEA.HI.X R3, R5, R16, R3, 0x1, P0 ;  /* 0x0000001005037211 */ /* 0x002fca00000f0c03 */
[----:B------:R-:W-:Y:S01]  /*190f0*/  ST.E.128 [R2.64], RZ ;  /* 0x000000ff02007985 */ /* 0x000fe2000c101d34 */
[----:B------:R-:W-:Y:S05]  /*19100*/  EXIT ;  /* 0x000000000000794d */ /* 0x000fea0003800000 */
.L_x_219:
        /* <DEDUP_REMOVED lines=15> */
.L_x_801:


//--------------------- .text._ZN7cutlass13device_kernelIN5flash19enable_sm80_to_sm89INS1_16FlashAttnFwdSm80INS1_25CollectiveMainloopFwdSm80ILi4ELi1ELb0EN4cute5tupleIJNS5_1CILi128EEENS7_ILi96EEENS7_ILi64EEEEEELi64ENS_6half_tEfNS_4arch4Sm80ELb0ELb1ELb0ELb1ELb1ELb0ELb1ELb0EEENS1_21CollectiveEpilogueFwdINS6_IJS8_SA_S9_EEENS6_IJNS7_ILi1EEESI_SI_EEESC_SE_Li128ELb1ELb1ELb0ELb0EEENS1_19SingleTileSchedulerILb1ELb0ELb1ELi128EEEEEEEEEvNT_6ParamsE --------------------------
	.section	.text._ZN7cutlass13device_kernelIN5flash19enable_sm80_to_sm89INS1_16FlashAttnFwdSm80INS1_25CollectiveMainloopFwdSm80ILi4ELi1ELb0EN4cute5tupleIJNS5_1CILi128EEENS7_ILi96EEENS7_ILi64EEEEEELi64ENS_6half_tEfNS_4arch4Sm80ELb0ELb1ELb0ELb1ELb1ELb0ELb1ELb0EEENS1_21CollectiveEpilogueFwdINS6_IJS8_SA_S9_EEENS6_IJNS7_ILi1EEESI_SI_EEESC_SE_Li128ELb1ELb1ELb0ELb0EEENS1_19SingleTileSchedulerILb1ELb0ELb1ELi128EEEEEEEEEvNT_6ParamsE,"ax",@progbits
	.sectioninfo	@"SHI_REGISTERS=255"
	.align	128
.text._ZN7cutlass13device_kernelIN5flash19enable_sm80_to_sm89INS1_16FlashAttnFwdSm80INS1_25CollectiveMainloopFwdSm80ILi4ELi1ELb0EN4cute5tupleIJNS5_1CILi128EEENS7_ILi96EEENS7_ILi64EEEEEELi64ENS_6half_tEfNS_4arch4Sm80ELb0ELb1ELb0ELb1ELb1ELb0ELb1ELb0EEENS1_21CollectiveEpilogueFwdINS6_IJS8_SA_S9_EEENS6_IJNS7_ILi1EEESI_SI_EEESC_SE_Li128ELb1ELb1ELb0ELb0EEENS1_19SingleTileSchedulerILb1ELb0ELb1ELi128EEEEEEEEEvNT_6ParamsE:
        .type           _ZN7cutlass13device_kernelIN5flash19enable_sm80_to_sm89INS1_16FlashAttnFwdSm80INS1_25CollectiveMainloopFwdSm80ILi4ELi1ELb0EN4cute5tupleIJNS5_1CILi128EEENS7_ILi96EEENS7_ILi64EEEEEELi64ENS_6half_tEfNS_4arch4Sm80ELb0ELb1ELb0ELb1ELb1ELb0ELb1ELb0EEENS1_21CollectiveEpilogueFwdINS6_IJS8_SA_S9_EEENS6_IJNS7_ILi1EEESI_SI_EEESC_SE_Li128ELb1ELb1ELb0ELb0EEENS1_19SingleTileSchedulerILb1ELb0ELb1ELi128EEEEEEEEEvNT_6ParamsE,@function
        .size           _ZN7cutlass13device_kernelIN5flash19enable_sm80_to_sm89INS1_16FlashAttnFwdSm80INS1_25CollectiveMainloopFwdSm80ILi4ELi1ELb0EN4cute5tupleIJNS5_1CILi128EEENS7_ILi96EEENS7_ILi64EEEEEELi64ENS_6half_tEfNS_4arch4Sm80ELb0ELb1ELb0ELb1ELb1ELb0ELb1ELb0EEENS1_21CollectiveEpilogueFwdINS6_IJS8_SA_S9_EEENS6_IJNS7_ILi1EEESI_SI_EEESC_SE_Li128ELb1ELb1ELb0ELb0EEENS1_19SingleTileSchedulerILb1ELb0ELb1ELi128EEEEEEEEEvNT_6ParamsE,(.L_x_802 - _ZN7cutlass13device_kernelIN5flash19enable_sm80_to_sm89INS1_16FlashAttnFwdSm80INS1_25CollectiveMainloopFwdSm80ILi4ELi1ELb0EN4cute5tupleIJNS5_1CILi128EEENS7_ILi96EEENS7_ILi64EEEEEELi64ENS_6half_tEfNS_4arch4Sm80ELb0ELb1ELb0ELb1ELb1ELb0ELb1ELb0EEENS1_21CollectiveEpilogueFwdINS6_IJS8_SA_S9_EEENS6_IJNS7_ILi1EEESI_SI_EEESC_SE_Li128ELb1ELb1ELb0ELb0EEENS1_19SingleTileSchedulerILb1ELb0ELb1ELi128EEEEEEEEEvNT_6ParamsE)
        .other          _ZN7cutlass13device_kernelIN5flash19enable_sm80_to_sm89INS1_16FlashAttnFwdSm80INS1_25CollectiveMainloopFwdSm80ILi4ELi1ELb0EN4cute5tupleIJNS5_1CILi128EEENS7_ILi96EEENS7_ILi64EEEEEELi64ENS_6half_tEfNS_4arch4Sm80ELb0ELb1ELb0ELb1ELb1ELb0ELb1ELb0EEENS1_21CollectiveEpilogueFwdINS6_IJS8_SA_S9_EEENS6_IJNS7_ILi1EEESI_SI_EEESC_SE_Li128ELb1ELb1ELb0ELb0EEENS1_19SingleTileSchedulerILb1ELb0ELb1ELi128EEEEEEEEEvNT_6ParamsE,@"STO_CUDA_ENTRY STV_DEFAULT"
_ZN7cutlass13device_kernelIN5flash19enable_sm80_to_sm89INS1_16FlashAttnFwdSm80INS1_25CollectiveMainloopFwdSm80ILi4ELi1ELb0EN4cute5tupleIJNS5_1CILi128EEENS7_ILi96EEENS7_ILi64EEEEEELi64ENS_6half_tEfNS_4arch4Sm80ELb0ELb1ELb0ELb1ELb1ELb0ELb1ELb0EEENS1_21CollectiveEpilogueFwdINS6_IJS8_SA_S9_EEENS6_IJNS7_ILi1EEESI_SI_EEESC_SE_Li128ELb1ELb1ELb0ELb0EEENS1_19SingleTileSchedulerILb1ELb0ELb1ELi128EEEEEEEEEvNT_6ParamsE:
[----:B------:R-:W-:Y:S02]  /*0000*/  MOV R1, c[0x0][0x28] ;  /* 0x00000a0000017a02 */ /* 0x000fe40000000f00 */
[----:B------:R-:W1:Y:S01]  /*0010*/  S2R R7, SR_TID.X ;  /* 0x0000000000077919 */ /* 0x000e620000002100 */
[----:B------:R-:W2:Y:S01]  /*0020*/  S2UR UR16, SR_CTAID.Z ;  /* 0x00000000001079c3 */ /* 0x000ea20000002700 */
[----:B------:R-:W-:Y:S02]  /*0030*/  UMOV UR12, 0x4 ;  /* 0x00000004000c7882 */ /* 0x000fe40000000000 */
        /* <DEDUP_REMOVED lines=16> */
.L_x_221:
[----:B------:R-:W-:-:S04]  /*0140*/  ISETP.NE.U32.AND P0, PT, RZ, c[0x0][0x560], PT ;  /* 0x00015800ff007a0c */ /* 0x000fc80003f05070 */
[----:B------:R-:W-:-:S13]  /*0150*/  ISETP.NE.AND.EX P0, PT, RZ, c[0x0][0x564], PT, P0 ;  /* 0x00015900ff007a0c */ /* 0x000fda0003f05300 */
[----:B------:R-:W-:Y:S05]  /*0160*/  @!P0 BRA `(.L_x_223) ;  /* 0x000000a000008947 */ /* 0x000fea0003800000 */
[----:B------:R-:W-:Y:S02]  /*0170*/  ULDC.64 UR4, c[0x0][0x560] ;  /* 0x0001580000047ab9 */ /* 0x000fe40000000a00 */
[----:B------:R-:W-:-:S06]  /*0180*/  UIMAD.WIDE UR4, UR16, UR12, UR4 ;  /* 0x0000000c100472a5 */ /* 0x000fcc000f8e0204 */
[----:B------:R-:W-:Y:S02]  /*0190*/  MOV R4, UR4 ;  /* 0x0000000400047c02 */ /* 0x000fe40008000f00 */
[----:B------:R-:W-:-:S05]  /*01a0*/  MOV R5, UR5 ;  /* 0x0000000500057c02 */ /* 0x000fca0008000f00 */
[----:B------:R-:W2:Y:S04]  /*01b0*/  LDG.E R2, [R4.64] ;  /* 0x0000003404027981 */ /* 0x000ea8000c1e1900 */
[----:B------:R-:W3:Y:S01]  /*01c0*/  LDG.E R0, [R4.64+0x4] ;  /* 0x0000043404007981 */ /* 0x000ee2000c1e1900 */
[----:B--2---:R-:W1:Y:S08]  /*01d0*/  R2UR UR4, R2 ;  /* 0x00000000020473c2 */ /* 0x004e7000000e0000 */
[----:B---3--:R-:W1:Y:S02]  /*01e0*/  R2UR UR5, R0 ;  /* 0x00000000000573c2 */ /* 0x008e6400000e0000 */
[----:B-1----:R-:W-:Y:S01]  /*01f0*/  UIADD3 UR5, -UR4, UR5, URZ ;  /* 0x0000000504057290 */ /* 0x002fe2000fffe13f */
[----:B------:R-:W-:Y:S05]  /*0200*/  BRA `(.L_x_222) ;  /* 0x0000001000007947 */ /* 0x000fea0003800000 */
.L_x_223:
[----:B------:R-:W-:Y:S02]  /*0210*/  ULDC UR5, c[0x0][0x54c] ;  /* 0x0001530000057ab9 */ /* 0x000fe40000000800 */
.L_x_222:
[----:B------:R-:W-:Y:S02]  /*0220*/  ULDC UR4, c[0x0][0x548] ;  /* 0x0001520000047ab9 */ /* 0x000fe40000000800 */
[----:B------:R-:W-:-:S02]  /*0230*/  USHF.L.U32 UR13, UR13, 0x7, URZ ;  /* 0x000000070d0d7899 */ /* 0x000fc4000800063f */
[----:B------:R-:W-:-:S04]  /*0240*/  UIMAD UR4, UR5, UR4, URZ ;  /* 0x00000004050472a4 */ /* 0x000fc8000f8e023f */
[----:B------:R-:W-:-:S04]  /*0250*/  UISETP.GE.AND UP0, UPT, UR13, UR4, UPT ;  /* 0x000000040d00728c */ /* 0x000fc8000bf06270 */
[----:B------:R-:W-:Y:S01]  /*0260*/  USEL UR16, UR16, 0xffffffff, !UP0 ;  /* 0xffffffff10107887 */ /* 0x000fe2000c000000 */
[----:B------:R-:W-:Y:S05]  /*0270*/  BRA `(.L_x_224) ;  /* 0x000001b000007947 */ /* 0x000fea0003800000 */
.L_x_220:
        /* <DEDUP_REMOVED lines=8> */
.L_x_225:
        /* <DEDUP_REMOVED lines=13> */
.L_x_227:
[----:B------:R-:W-:Y:S02]  /*03d0*/  ULDC UR5, c[0x0][0x54c] ;  /* 0x0001530000057ab9 */ /* 0x000fe40000000800 */
.L_x_226:
[----:B------:R-:W-:Y:S02]  /*03e0*/  ULDC UR4, c[0x0][0x548] ;  /* 0x0001520000047ab9 */ /* 0x000fe40000000800 */
[----:B------:R-:W-:-:S02]  /*03f0*/  USHF.L.U32 UR13, UR13, 0x7, URZ ;  /* 0x000000070d0d7899 */ /* 0x000fc4000800063f */
[----:B------:R-:W-:-:S04]  /*0400*/  UIMAD UR4, UR5, UR4, URZ ;  /* 0x00000004050472a4 */ /* 0x000fc8000f8e023f */
[----:B------:R-:W-:-:S04]  /*0410*/  UISETP.GE.AND UP0, UPT, UR13, UR4, UPT ;  /* 0x000000040d00728c */ /* 0x000fc8000bf06270 */
[----:B------:R-:W-:-:S06]  /*0420*/  USEL UR16, UR16, 0xffffffff, !UP0 ;  /* 0xffffffff10107887 */ /* 0x000fcc000c000000 */
.L_x_224:
[----:B------:R-:W-:-:S13]  /*0430*/  ISETP.LE.AND P0, PT, RZ, UR16, PT ;  /* 0x00000010ff007c0c */ /* 0x000fda000bf03270 */
[----:B------:R-:W-:Y:S05]  /*0440*/  @!P0 EXIT ;  /* 0x000000000000894d */ /* 0x000fea0003800000 */
[----:B------:R-:W-:Y:S02]  /*0450*/  ULDC.64 UR8, c[0x0][0x370] ;  /* 0x0000dc0000087ab9 */ /* 0x000fe40000000a00 */
[----:B------:R-:W-:Y:S02]  /*0460*/  UISETP.NE.U32.AND UP2, UPT, URZ, UR8, UPT ;  /* 0x000000083f00728c */ /* 0x000fe4000bf45070 */
[----:B------:R-:W-:Y:S02]  /*0470*/  ULDC.64 UR4, c[0x0][0x360] ;  /* 0x0000d80000047ab9 */ /* 0x000fe40000000a00 */
[----:B------:R-:W-:Y:S02]  /*0480*/  UISETP.NE.U32.AND UP0, UPT, URZ, UR4, UPT ;  /* 0x000000043f00728c */ /* 0x000fe4000bf05070 */
[----:B------:R-:W-:Y:S02]  /*0490*/  ULDC.64 UR6, c[0x0][0x348] ;  /* 0x0000d20000067ab9 */ /* 0x000fe40000000a00 */
[----:B------:R-:W-:-:S02]  /*04a0*/  UISETP.NE.AND.EX UP2, UPT, URZ, UR9, UPT, UP2 ;  /* 0x000000093f00728c */ /* 0x000fc4000bf45320 */
[----:B------:R-:W-:Y:S02]  /*04b0*/  UISETP.NE.U32.AND UP1, UPT, URZ, UR6, UPT ;  /* 0x000000063f00728c */ /* 0x000fe4000bf25070 */
[----:B------:R-:W-:Y:S02]  /*04c0*/  UISETP.NE.AND.EX UP0, UPT, URZ, UR5, UPT, UP0 ;  /* 0x000000053f00728c */ /* 0x000fe4000bf05300 */
[----:B------:R-:W-:Y:S01]  /*04d0*/  UISETP.NE.AND.EX UP1, UPT, URZ, UR7, UPT, UP1 ;  /* 0x000000073f00728c */ /* 0x000fe2000bf25310 */
[----:B------:R-:W-:Y:S01]  /*04e0*/  PLOP3.LUT P2, PT, PT, PT, UP2, 0x80, 0x0 ;  /* 0x000000000000781c */ /* 0x000fe20003f4f028 */
[----:B------:R-:W-:Y:S02]  /*04f0*/  ULDC.64 UR8, c[0x0][0x370] ;  /* 0x0000dc0000087ab9 */ /* 0x000fe40000000a00 */
[----:B------:R-:W-:Y:S01]  /*0500*/  ULDC.64 UR6, c[0x0][0x348] ;  /* 0x0000d20000067ab9 */ /* 0x000fe20000000a00 */
[----:B------:R-:W-:Y:S01]  /*0510*/  PLOP3.LUT P0, PT, PT, PT, UP0, 0x80, 0x0 ;  /* 0x000000000000781c */ /* 0x000fe20003f0f008 */
[----:B------:R-:W-:Y:S01]  /*0520*/  ULDC.64 UR4, c[0x0][0x360] ;  /* 0x0000d80000047ab9 */ /* 0x000fe20000000a00 */
[----:B------:R-:W-:Y:S01]  /*0530*/  PLOP3.LUT P1, PT, PT, PT, UP1, 0x80, 0x0 ;  /* 0x000000000000781c */ /* 0x000fe20003f2f018 */
[----:B------:R-:W-:-:S02]  /*0540*/  @UP2 UIMAD.WIDE UR8, UR16, UR12, UR8 ;  /* 0x0000000c100822a5 */ /* 0x000fc4000f8e0208 */
[----:B------:R-:W-:Y:S02]  /*0550*/  @UP0 UIMAD.WIDE UR4, UR16, UR12, UR4 ;  /* 0x0000000c100402a5 */ /* 0x000fe4000f8e0204 */
[----:B------:R-:W-:Y:S02]  /*0560*/  UIMAD.WIDE UR6, UR16, UR12, UR6 ;  /* 0x0000000c100672a5 */ /* 0x000fe4000f8e0206 */
[----:B------:R-:W-:Y:S02]  /*0570*/  IMAD.U32 R3, RZ, RZ, UR9 ;  /* 0x00000009ff037e24 */ /* 0x000fe4000f8e00ff */
[----:B------:R-:W-:Y:S01]  /*0580*/  IMAD.U32 R2, RZ, RZ, UR8 ;  /* 0x00000008ff027e24 */ /* 0x000fe2000f8e00ff */
[----:B------:R-:W-:Y:S01]  /*0590*/  MOV R8, UR4 ;  /* 0x0000000400087c02 */ /* 0x000fe20008000f00 */
[----:B------:R-:W-:Y:S01]  /*05a0*/  IMAD.U32 R9, RZ, RZ, UR5 ;  /* 0x00000005ff097e24 */ /* 0x000fe2000f8e00ff */
[----:B------:R-:W-:Y:S01]  /*05b0*/  MOV R4, UR6 ;  /* 0x0000000600047c02 */ /* 0x000fe20008000f00 */
[----:B------:R-:W-:Y:S01]  /*05c0*/  IMAD.U32 R5, RZ, RZ, UR7 ;  /* 0x00000007ff057e24 */ /* 0x000fe2000f8e00ff */
[----:B------:R1:W2:Y:S04]  /*05d0*/  @P2 LDG.E R3, [R2.64] ;  /* 0x0000003402032981 */ /* 0x0002a8000c1e1900 */
[----:B------:R-:W3:Y:S04]  /*05e0*/  @P0 LDG.E R0, [R8.64] ;  /* 0x0000003408000981 */ /* 0x000ee8000c1e1900 */
[----:B-1----:R-:W4:Y:S01]  /*05f0*/  @P1 LDG.E R2, [R4.64] ;  /* 0x0000003404021981 */ /* 0x002f22000c1e1900 */
[----:B------:R-:W1:Y:S01]  /*0600*/  S2UR UR11, SR_CTAID.Y ;  /* 0x00000000000b79c3 */ /* 0x000e620000002600 */
[----:B------:R-:W-:-:S02]  /*0610*/  UMOV UR14, URZ ;  /* 0x0000003f000e7c82 */ /* 0x000fc40008000000 */
[----:B------:R-:W-:Y:S02]  /*0620*/  ULDC UR15, c[0x0][0x168] ;  /* 0x00005a00000f7ab9 */ /* 0x000fe40000000800 */
[----:B------:R-:W-:Y:S02]  /*0630*/  UMOV UR9, URZ ;  /* 0x0000003f00097c82 */ /* 0x000fe40008000000 */
[----:B------:R-:W-:Y:S02]  /*0640*/  ULDC UR4, c[0x0][0x2ac] ;  /* 0x0000ab0000047ab9 */ /* 0x000fe40000000800 */
[----:B------:R-:W-:Y:S02]  /*0650*/  ULDC UR8, c[0x0][0x1d0] ;  /* 0x0000740000087ab9 */ /* 0x000fe40000000800 */
[----:B------:R-:W-:Y:S02]  /*0660*/  UIMAD UR8, UR4, UR8, URZ ;  /* 0x00000008040872a4 */ /* 0x000fe4000f8e023f */
[----:B-1----:R-:W-:Y:S01]  /*0670*/  USHF.R.S32.HI UR10, URZ, 0x1f, UR11 ;  /* 0x0000001f3f0a7899 */ /* 0x002fe2000801140b */
[----:B--2---:R1:W2:Y:S08]  /*0680*/  @P2 R2UR UR14, R3 ;  /* 0x00000000030e23c2 */ /* 0x0042b000000e0000 */
[----:B---3--:R1:W3:Y:S08]  /*0690*/  @P0 R2UR UR15, R0 ;  /* 0x00000000000f03c2 */ /* 0x0082f000000e0000 */
[----:B----4-:R1:W4:Y:S02]  /*06a0*/  @P1 R2UR UR9, R2 ;  /* 0x00000000020913c2 */ /* 0x01032400000e0000 */
[----:B-1--4-:R-:W-:Y:S05]  /*06b0*/  @P0 BRA `(.L_x_228) ;  /* 0x0000006000000947 */ /* 0x012fea0003800000 */
[----:B--2---:R-:W-:Y:S05]  /*06c0*/  @!P1 BRA `(.L_x_228) ;  /* 0x0000005000009947 */ /* 0x004fea0003800000 */
[----:B------:R1:W2:Y:S04]  /*06d0*/  LDG.E R0, [R4.64] ;  /* 0x0000003404007981 */ /* 0x0002a8000c1e1900 */
[----:B-1----:R-:W4:Y:S01]  /*06e0*/  LDG.E R4, [R4.64+0x4] ;  /* 0x0000043404047981 */ /* 0x002f22000c1e1900 */
[----:B--23--:R-:W1:Y:S08]  /*06f0*/  R2UR UR15, R0 ;  /* 0x00000000000f73c2 */ /* 0x00ce7000000e0000 */
[----:B----4-:R-:W1:Y:S02]  /*0700*/  R2UR UR4, R4 ;  /* 0x00000000040473c2 */ /* 0x010e6400000e0000 */
[----:B-1----:R-:W-:-:S06]  /*0710*/  UIADD3 UR15, -UR15, UR4, URZ ;  /* 0x000000040f0f7290 */ /* 0x002fcc000fffe13f */
.L_x_228:
[----:B--2---:R-:W-:-:S04]  /*0720*/  ISETP.NE.U32.AND P0, PT, RZ, c[0x0][0x368], PT ;  /* 0x0000da00ff007a0c */ /* 0x004fc80003f05070 */
[----:B------:R-:W-:-:S13]  /*0730*/  ISETP.NE.AND.EX P0, PT, RZ, c[0x0][0x36c], PT, P0 ;  /* 0x0000db00ff007a0c */ /* 0x000fda0003f05300 */
[----:B------:R-:W-:Y:S05]  /*0740*/  @!P0 BRA `(.L_x_229) ;  /* 0x0000007000008947 */ /* 0x000fea0003800000 */
[----:B------:R-:W-:Y:S02]  /*0750*/  ULDC.64 UR4, c[0x0][0x368] ;  /* 0x0000da0000047ab9 */ /* 0x000fe40000000a00 */
[----:B------:R-:W-:-:S06]  /*0760*/  UIMAD.WIDE UR4, UR16, UR12, UR4 ;  /* 0x0000000c100472a5 */ /* 0x000fcc000f8e0204 */
[----:B------:R-:W-:Y:S02]  /*0770*/  MOV R2, UR4 ;  /* 0x0000000400027c02 */ /* 0x000fe40008000f00 */
[----:B------:R-:W-:-:S05]  /*0780*/  MOV R3, UR5 ;  /* 0x0000000500037c02 */ /* 0x000fca0008000f00 */
[----:B------:R-:W2:Y:S02]  /*0790*/  LDG.E R2, [R2.64] ;  /* 0x0000003402027981 */ /* 0x000ea4000c1e1900 */
[----:B--2---:R1:W2:Y:S02]  /*07a0*/  R2UR UR8, R2 ;  /* 0x00000000020873c2 */ /* 0x0042a400000e0000 */
[----:B-12---:R-:W-:Y:S05]  /*07b0*/  BRA `(.L_x_230) ;  /* 0x000000c000007947 */ /* 0x006fea0003800000 */
.L_x_229:
        /* <DEDUP_REMOVED lines=8> */
[----:B------:R-:W4:Y:S01]  /*0840*/  LDG.E R0, [R4.64+0x4] ;  /* 0x0000043404007981 */ /* 0x000f22000c1e1900 */
[----:B--2---:R-:W1:Y:S08]  /*0850*/  R2UR UR4, R2 ;  /* 0x00000000020473c2 */ /* 0x004e7000000e0000 */
[----:B----4-:R-:W1:Y:S02]  /*0860*/  R2UR UR8, R0 ;  /* 0x00000000000873c2 */ /* 0x010e6400000e0000 */
[----:B-1----:R-:W-:-:S06]  /*0870*/  UIADD3 UR8, -UR4, UR8, URZ ;  /* 0x0000000804087290 */ /* 0x002fcc000fffe13f */
.L_x_230:
[----:B------:R-:W-:Y:S02]  /*0880*/  ULDC UR4, c[0x0][0x2c4] ;  /* 0x0000b10000047ab9 */ /* 0x000fe40000000800 */
[----:B------:R-:W-:-:S02]  /*0890*/  UISETP.NE.AND UP0, UPT, UR4, 0x1, UPT ;  /* 0x000000010400788c */ /* 0x000fc4000bf05270 */
[----:B------:R-:W-:Y:S02]  /*08a0*/  ULDC.64 UR6, c[0x0][0x2c8] ;  /* 0x0000b20000067ab9 */ /* 0x000fe40000000a00 */
[----:B------:R-:W-:Y:S02]  /*08b0*/  UIADD3 UR17, UR13, 0x7f, URZ ;  /* 0x0000007f0d117890 */ /* 0x000fe4000fffe03f */
[----:B------:R-:W-:Y:S02]  /*08c0*/  ULDC.64 UR4, c[0x0][0x328] ;  /* 0x0000ca0000047ab9 */ /* 0x000fe40000000a00 */
[----:B------:R-:W-:Y:S02]  /*08d0*/  UP2UR UR35, UPR, URZ, 0x1 ;  /* 0x000000013f237883 */ /* 0x000fe40008000000 */
[----:B------:R-:W-:Y:S02]  /*08e0*/  UIADD3 UR8, -UR14, UR8, URZ ;  /* 0x000000080e087290 */ /* 0x000fe4000fffe13f */
[----:B------:R-:W-:-:S04]  /*08f0*/  @UP0 UIADD3 UR18, UR13, 0x7f, URZ ;  /* 0x0000007f0d120890 */ /* 0x000fc8000fffe03f */
[----:B------:R-:W-:Y:S02]  /*0900*/  UIMAD.WIDE.U32 UR18, UR18, UR6, URZ ;  /* 0x00000006121272a5 */ /* 0x000fe4000f8e003f */
[----:B---3--:R-:W-:Y:S02]  /*0910*/  UIADD3 UR6, UR8, 0x1, -UR15 ;  /* 0x0000000108067890 */ /* 0x008fe4000fffe80f */
[----:B------:R-:W-:Y:S02]  /*0920*/  @UP0 USHF.R.U32.HI UR17, URZ, UR7, UR19 ;  /* 0x000000073f110299 */ /* 0x000fe40008011613 */
[----:B------:R-:W-:Y:S02]  /*0930*/  UISETP.GE.AND UP0, UPT, UR5, 0x1, UPT ;  /* 0x000000010500788c */ /* 0x000fe4000bf06270 */
[----:B------:R-:W-:Y:S02]  /*0940*/  UIADD3 UR6, UR6, UR17, URZ ;  /* 0x0000001106067290 */ /* 0x000fe4000fffe03f */
[----:B------:R-:W-:-:S02]  /*0950*/  UP2UR UR34, UPR, URZ, 0x1 ;  /* 0x000000013f227883 */ /* 0x000fc40008000000 */
[----:B------:R-:W-:Y:S01]  /*0960*/  PLOP3.LUT P0, PT, PT, PT, UP0, 0x40, 0x0 ;  /* 0x000000000000781c */ /* 0x000fe20003f0e808 */
[----:B------:R-:W-:-:S12]  /*0970*/  UIADD3 UR4, UR6, UR4, URZ ;  /* 0x0000000406047290 */ /* 0x000fd8000fffe03f */
[----:B------:R-:W-:Y:S05]  /*0980*/  @P0 BRA `(.L_x_231) ;  /* 0x0000012000000947 */ /* 0x000fea0003800000 */
[----:B------:R-:W-:Y:S01]  /*0990*/  ISETP.LT.AND P0, PT, RZ, UR6, PT ;  /* 0x00000006ff007c0c */ /* 0x000fe2000bf01270 */
[----:B------:R-:W-:-:S12]  /*09a0*/  UIADD3 UR17, UR6, -0x1, URZ ;  /* 0xffffffff06117890 */ /* 0x000fd8000fffe03f */
[----:B------:R-:W-:Y:S05]  /*09b0*/  @P0 BRA `(.L_x_232) ;  /* 0x0000007000000947 */ /* 0x000fea0003800000 */
[----:B------:R-:W-:Y:S02]  /*09c0*/  UISETP.NE.AND UP0, UPT, UR5, 0x1, UPT ;  /* 0x000000010500788c */ /* 0x000fe4000bf05270 */
[----:B------:R-:W-:-:S03]  /*09d0*/  UIADD3 UR17, -UR6, URZ, URZ ;  /* 0x0000003f06117290 */ /* 0x000fc6000fffe13f */
[----:B------:R-:W-:Y:S02]  /*09e0*/  ULDC.64 UR6, c[0x0][0x330] ;  /* 0x0000cc0000067ab9 */ /* 0x000fe40000000a00 */
[----:B------:R-:W-:-:S04]  /*09f0*/  UIMAD.WIDE.U32 UR18, UR17, UR6, URZ ;  /* 0x00000006111272a5 */ /* 0x000fc8000f8e003f */
[----:B------:R-:W-:-:S04]  /*0a00*/  @UP0 USHF.R.U32.HI UR17, URZ, UR7, UR19 ;  /* 0x000000073f110299 */ /* 0x000fc80008011613 */
[----:B------:R-:W-:Y:S01]  /*0a10*/  ULOP3.LUT UR17, URZ, UR17, URZ, 0x33, !UPT ;  /* 0x000000113f117292 */ /* 0x000fe2000f8e333f */
[----:B------:R-:W-:Y:S05]  /*0a20*/  BRA `(.L_x_233) ;  /* 0x0000004000007947 */ /* 0x000fea0003800000 */
.L_x_232:
[----:B------:R-:W-:Y:S02]  /*0a30*/  UISETP.NE.AND UP0, UPT, UR5, 0x1, UPT ;  /* 0x000000010500788c */ /* 0x000fe4000bf05270 */
[----:B------:R-:W-:Y:S02]  /*0a40*/  ULDC.64 UR6, c[0x0][0x330] ;  /* 0x0000cc0000067ab9 */ /* 0x000fe40000000a00 */
[----:B------:R-:W-:-:S07]  /*0a50*/  UIMAD.WIDE.U32 UR18, UR17, UR6, URZ ;  /* 0x00000006111272a5 */ /* 0x000fce000f8e003f */
[----:B------:R-:W-:Y:S02]  /*0a60*/  @UP0 USHF.R.U32.HI UR17, URZ, UR7, UR19 ;  /* 0x000000073f110299 */ /* 0x000fe40008011613 */
.L_x_233:
[----:B------:R-:W-:Y:S02]  /*0a70*/  ULDC UR6, c[0x0][0x32c] ;  /* 0x0000cb0000067ab9 */ /* 0x000fe40000000800 */
[----:B------:R-:W-:-:S04]  /*0a80*/  UIMAD UR6, UR17, UR5, UR6 ;  /* 0x00000005110672a4 */ /* 0x000fc8000f8e0206 */
[----:B------:R-:W-:-:S04]  /*0a90*/  UISETP.LT.AND UP0, UPT, UR4, UR6, UPT ;  /* 0x000000060400728c */ /* 0x000fc8000bf01270 */
[----:B------:R-:W-:Y:S02]  /*0aa0*/  USEL UR4, UR4, UR6, UP0 ;  /* 0x0000000604047287 */ /* 0x000fe40008000000 */
.L_x_231:
[----:B------:R-:W-:Y:S02]  /*0ab0*/  UISETP.NE.AND UP0, UPT, UR35, URZ, UPT ;  /* 0x0000003f2300728c */ /* 0x000fe4000bf05270 */
[----:B------:R-:W-:Y:S02]  /*0ac0*/  UIADD3 UR22, UR4, 0x5f, URZ ;  /* 0x0000005f04167890 */ /* 0x000fe4000fffe03f */
[----:B------:R-:W-:Y:S02]  /*0ad0*/  ULDC.64 UR6, c[0x0][0x2c8] ;  /* 0x0000b20000067ab9 */ /* 0x000fe40000000a00 */
[----:B------:R-:W-:Y:S02]  /*0ae0*/  UIMAD.WIDE.U32 UR18, UR13, UR6, URZ ;  /* 0x000000060d1272a5 */ /* 0x000fe4000f8e003f */
[----:B------:R-:W-:Y:S02]  /*0af0*/  UIMAD.WIDE UR22, UR22, 0x2aaaaaab, URZ ;  /* 0x2aaaaaab161678a5 */ /* 0x000fe4000f8e023f */
[----:B------:R-:W-:-:S02]  /*0b00*/  UIADD3 UR20, UR8, 0x5f, URZ ;  /* 0x0000005f08147890 */ /* 0x000fc4000fffe03f */
[----:B------:R-:W-:Y:S02]  /*0b10*/  UISETP.GE.AND UP2, UPT, UR5, 0x1, UPT ;  /* 0x000000010500788c */ /* 0x000fe4000bf46270 */
[----:B------:R-:W-:Y:S02]  /*0b20*/  UIMAD.WIDE UR20, UR20, 0x2aaaaaab, URZ ;  /* 0x2aaaaaab141478a5 */ /* 0x000fe4000f8e023f */
[----:B------:R-:W-:Y:S02]  /*0b30*/  @UP0 UMOV UR17, UR19 ;  /* 0x0000001300110c82 */ /* 0x000fe40008000000 */
[----:B------:R-:W-:Y:S01]  /*0b40*/  UMOV UR4, UR13 ;  /* 0x0000000d00047c82 */ /* 0x000fe20008000000 */
[----:B------:R-:W-:Y:S01]  /*0b50*/  PLOP3.LUT P0, PT, PT, PT, UP2, 0x40, 0x0 ;  /* 0x000000000000781c */ /* 0x000fe20003f0e828 */
[----:B------:R-:W-:Y:S02]  /*0b60*/  UMOV UR19, UR23 ;  /* 0x0000001700137c82 */ /* 0x000fe40008000000 */
[----:B------:R-:W-:-:S02]  /*0b70*/  @UP0 USHF.R.U32.HI UR4, URZ, UR7, UR17 ;  /* 0x000000073f040299 */ /* 0x000fc40008011611 */
[----:B------:R-:W-:Y:S02]  /*0b80*/  USHF.R.U32.HI UR18, URZ, 0x1f, UR21 ;  /* 0x0000001f3f127899 */ /* 0x000fe40008011615 */
[----:B------:R-:W-:Y:S02]  /*0b90*/  USHF.R.U32.HI UR7, URZ, 0x1f, UR19 ;  /* 0x0000001f3f077899 */ /* 0x000fe40008011613 */
[----:B------:R-:W-:Y:S02]  /*0ba0*/  UIADD3 UR6, UR8, -UR15, URZ ;  /* 0x8000000f08067290 */ /* 0x000fe4000fffe03f */
[----:B------:R-:W-:Y:S02]  /*0bb0*/  ULEA.HI.SX32 UR18, UR21, UR18, 0x1c ;  /* 0x0000001215127291 */ /* 0x000fe4000f8fe23f */
[----:B------:R-:W-:Y:S02]  /*0bc0*/  ULEA.HI.SX32 UR7, UR19, UR7, 0x1c ;  /* 0x0000000713077291 */ /* 0x000fe4000f8fe23f */
[----:B------:R-:W-:-:S02]  /*0bd0*/  UIADD3 UR4, UR6, UR4, URZ ;  /* 0x0000000406047290 */ /* 0x000fc4000fffe03f */
[----:B------:R-:W-:Y:S02]  /*0be0*/  UISETP.LT.AND UP0, UPT, UR18, UR7, UPT ;  /* 0x000000071200728c */ /* 0x000fe4000bf01270 */
        /* <DEDUP_REMOVED lines=16> */
.L_x_235:
[----:B------:R-:W-:-:S03]  /*0cf0*/  UISETP.NE.AND UP0, UPT, UR5, 0x1, UPT ;  /* 0x000000010500788c */ /* 0x000fc6000bf05270 */
[----:B------:R-:W-:Y:S02]  /*0d00*/  ULDC.64 UR4, c[0x0][0x330] ;  /* 0x0000cc0000047ab9 */ /* 0x000fe40000000a00 */
[----:B------:R-:W-:-:S07]  /*0d10*/  UIMAD.WIDE.U32 UR20, UR18, UR4, URZ ;  /* 0x00000004121472a5 */ /* 0x000fce000f8e003f */
[----:B------:R-:W-:Y:S02]  /*0d20*/  @UP0 UMOV UR19, UR21 ;  /* 0x0000001500130c82 */ /* 0x000fe40008000000 */
[----:B------:R-:W-:Y:S02]  /*0d30*/  @UP0 USHF.R.U32.HI UR18, URZ, UR5, UR19 ;  /* 0x000000053f120299 */ /* 0x000fe40008011613 */
.L_x_236:
[----:B------:R-:W-:Y:S02]  /*0d40*/  ULDC UR4, c[0x0][0x32c] ;  /* 0x0000cb0000047ab9 */ /* 0x000fe40000000800 */
[----:B------:R-:W-:-:S04]  /*0d50*/  UIMAD UR4, UR18, UR4, URZ ;  /* 0x00000004120472a4 */ /* 0x000fc8000f8e023f */
[----:B------:R-:W-:-:S04]  /*0d60*/  UISETP.LT.AND UP0, UPT, UR17, UR4, UPT ;  /* 0x000000041100728c */ /* 0x000fc8000bf01270 */
[----:B------:R-:W-:-:S04]  /*0d70*/  USEL UR17, UR17, UR4, !UP0 ;  /* 0x0000000411117287 */ /* 0x000fc8000c000000 */
.L_x_234:
[----:B------:R-:W-:Y:S01]  /*0d80*/  UIMAD.WIDE UR4, UR17, 0x2aaaaaab, URZ ;  /* 0x2aaaaaab110478a5 */ /* 0x000fe2000f8e023f */
[----:B------:R-:W-:Y:S01]  /*0d90*/  PLOP3.LUT P4, PT, PT, PT, PT, 0x80, 0x0 ;  /* 0x000000000000781c */ /* 0x000fe20003f8f070 */
[----:B------:R-:W-:Y:S01]  /*0da0*/  CS2R R10, SRZ ;  /* 0x00000000000a7805 */ /* 0x000fe2000001ff00 */
[----:B------:R-:W-:Y:S01]  /*0db0*/  IMAD.MOV.U32 R126, RZ, RZ, RZ ;  /* 0x000000ffff7e7224 */ /* 0x000fe200078e00ff */
[----:B------:R-:W-:Y:S01]  /*0dc0*/  USHF.R.U32.HI UR4, URZ, 0x1f, UR5 ;  /* 0x0000001f3f047899 */ /* 0x000fe20008011605 */
[----:B------:R-:W-:Y:S01]  /*0dd0*/  CS2R R124, SRZ ;  /* 0x00000000007c7805 */ /* 0x000fe2000001ff00 */
[----:B------:R-:W-:Y:S01]  /*0de0*/  IMAD.MOV.U32 R6, RZ, RZ, RZ ;  /* 0x000000ffff067224 */ /* 0x000fe200078e00ff */
[----:B------:R-:W-:Y:S01]  /*0df0*/  MOV R130, RZ ;  /* 0x000000ff00827202 */ /* 0x000fe20000000f00 */
[----:B------:R-:W-:Y:S01]  /*0e00*/  ULEA.HI.SX32 UR4, UR5, UR4, 0x1c ;  /* 0x0000000405047291 */ /* 0x000fe2000f8fe23f */
[----:B------:R-:W-:Y:S01]  /*0e10*/  CS2R R128, SRZ ;  /* 0x0000000000807805 */ /* 0x000fe2000001ff00 */
        /* <DEDUP_REMOVED lines=33> */
[----:B------:R-:W-:Y:S01]  /*1030*/  IMAD.MOV.U32 R5, RZ, RZ, RZ ;  /* 0x000000ffff057224 */ /* 0x000fe200078e00ff */
[----:B------:R-:W-:Y:S05]  /*1040*/  @!P0 BRA `(.L_x_237) ;  /* 0x00017c8000008947 */ /* 0x000fea0003800000 */
[----:B------:R-:W-:Y:S02]  /*1050*/  ULDC.64 UR18, c[0x0][0x340] ;  /* 0x0000d00000127ab9 */ /* 0x000fe40000000a00 */
[----:B------:R-:W-:-:S02]  /*1060*/  UISETP.NE.U32.AND UP0, UPT, URZ, UR18, UPT ;  /* 0x000000123f00728c */ /* 0x000fc4000bf05070 */
[----:B------:R-:W-:Y:S02]  /*1070*/  UISETP.NE.AND UP2, UPT, UR35, URZ, UPT ;  /* 0x0000003f2300728c */ /* 0x000fe4000bf45270 */
[----:B------:R-:W-:-:S03]  /*1080*/  UISETP.NE.AND.EX UP0, UPT, URZ, UR19, UPT, UP0 ;  /* 0x000000133f00728c */ /* 0x000fc6000bf05300 */
[----:B------:R-:W-:-:S03]  /*1090*/  ULDC.64 UR18, c[0x0][0x340] ;  /* 0x0000d00000127ab9 */ /* 0x000fc60000000a00 */
[----:B------:R-:W-:-:S05]  /*10a0*/  PLOP3.LUT P1, PT, PT, PT, UP0, 0x80, 0x0 ;  /* 0x000000000000781c */ /* 0x000fca0003f2f008 */
[----:B------:R-:W-:-:S06]  /*10b0*/  @UP0 UIMAD.WIDE UR18, UR16, UR12, UR18 ;  /* 0x0000000c101202a5 */ /* 0x000fcc000f8e0212 */
[----:B------:R-:W-:Y:S02]  /*10c0*/  IMAD.U32 R2, RZ, RZ, UR18 ;  /* 0x00000012ff027e24 */ /* 0x000fe4000f8e00ff */
[----:B------:R-:W-:Y:S01]  /*10d0*/  IMAD.U32 R3, RZ, RZ, UR19 ;  /* 0x00000013ff037e24 */ /* 0x000fe2000f8e00ff */
[----:B------:R-:W-:Y:S01]  /*10e0*/  SHF.R.S32.HI R169, RZ, 0x1f, R7 ;  /* 0x0000001fffa97819 */ /* 0x000fe20000011407 */
[----:B------:R-:W-:Y:S02]  /*10f0*/  USHF.R.S32.HI UR4, URZ, 0x1f, UR9 ;  /* 0x0000001f3f047899 */ /* 0x000fe40008011409 */
[----:B------:R-:W-:Y:S01]  /*1100*/  ULDC.64 UR18, c[0x0][0x178] ;  /* 0x00005e0000127ab9 */ /* 0x000fe20000000a00 */
[----:B------:R1:W2:Y:S01]  /*1110*/  @P1 LDG.E R2, [R2.64] ;  /* 0x0000003402021981 */ /* 0x0002a2000c1e1900 */
[-C--:B------:R-:W-:Y:S01]  /*1120*/  LEA.HI R15, R169, R7.reuse, RZ, 0x3 ;  /* 0x00000007a90f7211 */ /* 0x080fe200078f18ff */
[----:B------:R-:W-:Y:S01]  /*1130*/  UIMAD UR4, UR4, UR18, URZ ;  /* 0x00000012040472a4 */ /* 0x000fe2000f8e023f */
[----:B------:R-:W-:Y:S01]  /*1140*/  PLOP3.LUT P2, PT, PT, PT, UP2, 0x80, 0x0 ;  /* 0x000000000000781c */ /* 0x000fe20003f4f028 */
[----:B------:R-:W-:Y:S01]  /*1150*/  UIMAD.WIDE.U32 UR20, UR9, UR18, URZ ;  /* 0x00000012091472a5 */ /* 0x000fe2000f8e003f */
[----:B------:R-:W-:Y:S01]  /*1160*/  LOP3.LUT R6, R15, 0xfffffff8, RZ, 0xc0, !PT ;  /* 0xfffffff80f067812 */ /* 0x000fe200078ec0ff */
[----:B------:R-:W-:Y:S01]  /*1170*/  UIMAD UR4, UR9, UR19, UR4 ;  /* 0x00000013090472a4 */ /* 0x000fe2000f8e0204 */
[----:B------:R-:W-:Y:S01]  /*1180*/  SHF.R.S32.HI R15, RZ, 0x3, R15 ;  /* 0x00000003ff0f7819 */ /* 0x000fe2000001140f */
[----:B------:R-:W-:Y:S01]  /*1190*/  USHF.R.S32.HI UR9, URZ, 0x1f, UR16 ;  /* 0x0000001f3f097899 */ /* 0x000fe20008011410 */
[----:B------:R-:W-:Y:S01]  /*11a0*/  PLOP3.LUT P0, PT, PT, PT, UP2, 0x80, 0x0 ;  /* 0x000000000000781c */ /* 0x000fe20003f0f028 */
[----:B------:R-:W-:Y:S01]  /*11b0*/  IMAD.IADD R6, R7, 0x1, -R6 ;  /* 0x0000000107067824 */ /* 0x000fe200078e0a06 */
[----:B------:R-:W-:Y:S01]  /*11c0*/  ULDC.64 UR18, c[0x0][0x1b8] ;  /* 0x00006e0000127ab9 */ /* 0x000fe20000000a00 */
[----:B------:R-:W-:Y:S01]  /*11d0*/  LEA.HI R18, R169, R7, RZ, 0x4 ;  /* 0x00000007a9127211 */ /* 0x000fe200078f20ff */
[----:B------:R-:W-:Y:S01]  /*11e0*/  UIADD3 UR21, UR21, UR4, URZ ;  /* 0x0000000415157290 */ /* 0x000fe2000fffe03f */
[C---:B------:R-:W-:Y:S01]  /*11f0*/  IMAD R232, R6.reuse, 0x10, R15 ;  /* 0x0000001006e87824 */ /* 0x040fe200078e020f */
[----:B------:R-:W-:Y:S01]  /*1200*/  UIMAD UR4, UR10, UR18, URZ ;  /* 0x000000120a0472a4 */ /* 0x000fe2000f8e023f */
[----:B------:R-:W-:Y:S01]  /*1210*/  IMAD.SHL.U32 R229, R15, 0x40, RZ ;  /* 0x000000400fe57824 */ /* 0x000fe200078e00ff */
[----:B------:R-:W-:Y:S01]  /*1220*/  USEL UR9, UR9, URZ, !UP1 ;  /* 0x0000003f09097287 */ /* 0x000fe2000c800000 */
[----:B------:R-:W-:Y:S01]  /*1230*/  IMAD.SHL.U32 R6, R6, 0x8, RZ ;  /* 0x0000000806067824 */ /* 0x000fe200078e00ff */
[----:B------:R-:W-:Y:S01]  /*1240*/  IADD3 R4, R232, UR13, RZ ;  /* 0x0000000de8047c10 */ /* 0x000fe2000fffe0ff */
[----:B------:R-:W-:Y:S01]  /*1250*/  UIMAD UR4, UR11, UR19, UR4 ;  /* 0x000000130b0472a4 */ /* 0x000fe2000f8e0204 */
[----:B------:R-:W-:Y:S01]  /*1260*/  LOP3.LUT R229, R229, 0x1c0, RZ, 0xc0, !PT ;  /* 0x000001c0e5e57812 */ /* 0x000fe200078ec0ff */
[----:B------:R-:W-:Y:S01]  /*1270*/  UIMAD.WIDE.U32 UR20, UR11, UR18, UR20 ;  /* 0x000000120b1472a5 */ /* 0x000fe2000f8e0014 */
[----:B------:R-:W-:Y:S01]  /*1280*/  BSSY B0, `(.L_x_238) ;  /* 0x0000042000007945 */ /* 0x000fe20003800000 */
[----:B------:R-:W-:Y:S01]  /*1290*/  USEL UR12, UR16, URZ, !UP1 ;  /* 0x0000003f100c7287 */ /* 0x000fe2000c800000 */
[----:B------:R-:W-:Y:S01]  /*12a0*/  @P2 IMAD.HI.U32 R0, R4, c[0x0][0x2c8], RZ ;  /* 0x0000b20004002a27 */ /* 0x000fe200078e00ff */
[----:B------:R-:W-:-:S02]  /*12b0*/  ULDC.64 UR18, c[0x0][0x1c0] ;  /* 0x0000700000127ab9 */ /* 0x000fc40000000a00 */
[----:B------:R-:W-:Y:S01]  /*12c0*/  UIMAD UR9, UR9, UR18, URZ ;  /* 0x00000012090972a4 */ /* 0x000fe2000f8e023f */
[----:B-1----:R-:W-:Y:S01]  /*12d0*/  IMAD.MOV.U32 R3, RZ, RZ, R4 ;  /* 0x000000ffff037224 */ /* 0x002fe200078e0004 */
[----:B------:R-:W-:Y:S01]  /*12e0*/  UIADD3 UR21, UR21, UR4, URZ ;  /* 0x0000000415157290 */ /* 0x000fe2000fffe03f */
[----:B------:R-:W-:Y:S01]  /*12f0*/  @P0 SHF.R.U32.HI R3, RZ, c[0x0][0x2cc], R0 ;  /* 0x0000b300ff030a19 */ /* 0x000fe20000011600 */
[----:B------:R-:W-:Y:S01]  /*1300*/  UIMAD UR9, UR12, UR19, UR9 ;  /* 0x000000130c0972a4 */ /* 0x000fe2000f8e0209 */
[----:B------:R-:W-:Y:S01]  /*1310*/  ISETP.GE.AND P0, PT, R6, c[0x0][0x198], PT ;  /* 0x0000660006007a0c */ /* 0x000fe20003f06270 */
[----:B------:R-:W-:Y:S01]  /*1320*/  UIMAD.WIDE.U32 UR18, UR12, UR18, UR20 ;  /* 0x000000120c1272a5 */ /* 0x000fe2000f8e0014 */
[--C-:B------:R-:W-:Y:S01]  /*1330*/  SHF.R.S32.HI R10, RZ, 0x1f, R3.reuse ;  /* 0x0000001fff0a7819 */ /* 0x100fe20000011403 */
[----:B------:R-:W-:Y:S01]  /*1340*/  IMAD.MOV R0, RZ, RZ, -R3 ;  /* 0x000000ffff007224 */ /* 0x000fe200078e0a03 */
[----:B------:R-:W-:Y:S02]  /*1350*/  ULDC UR4, c[0x0][0x2c4] ;  /* 0x0000b10000047ab9 */ /* 0x000fe40000000800 */
[----:B------:R-:W-:Y:S01]  /*1360*/  UIADD3 UR9, UR19, UR9, URZ ;  /* 0x0000000913097290 */ /* 0x000fe2000fffe03f */
[----:B------:R-:W-:Y:S01]  /*1370*/  IMAD.U32 R9, RZ, RZ, UR19 ;  /* 0x00000013ff097e24 */ /* 0x000fe2000f8e00ff */
[----:B------:R-:W-:Y:S01]  /*1380*/  UIMAD UR4, UR15, UR4, URZ ;  /* 0x000000040f0472a4 */ /* 0x000fe2000f8e023f */
[----:B------:R-:W-:-:S02]  /*1390*/  IMAD.U32 R8, RZ, RZ, UR18 ;  /* 0x00000012ff087e24 */ /* 0x000fc4000f8e00ff */
[----:B------:R-:W-:Y:S02]  /*13a0*/  IMAD R10, R10, c[0x0][0x1b0], RZ ;  /* 0x00006c000a0a7a24 */ /* 0x000fe400078e02ff */
[----:B------:R-:W-:Y:S02]  /*13b0*/  IMAD.U32 R9, RZ, RZ, UR9 ;  /* 0x00000009ff097e24 */ /* 0x000fe4000f8e00ff */
[----:B------:R-:W-:Y:S01]  /*13c0*/  IMAD R4, R0, c[0x0][0x2c4], R4 ;  /* 0x0000b10000047a24 */ /* 0x000fe200078e0204 */
[----:B------:R-:W-:Y:S01]  /*13d0*/  LOP3.LUT R0, R18, 0xfffffff0, RZ, 0xc0, !PT ;  /* 0xfffffff012007812 */ /* 0x000fe200078ec0ff */
[C---:B------:R-:W-:Y:S02]  /*13e0*/  IMAD R10, R3.reuse, c[0x0][0x1b4], R10 ;  /* 0x00006d00030a7a24 */ /* 0x040fe400078e020a */
[----:B------:R-:W-:Y:S01]  /*13f0*/  IMAD.WIDE.U32 R8, R3, c[0x0][0x1b0], R8 ;  /* 0x00006c0003087a25 */ /* 0x000fe200078e0008 */
[----:B------:R-:W-:Y:S02]  /*1400*/  LOP3.LUT R3, R229, 0x38, R6, 0xf8, !PT ;  /* 0x00000038e5037812 */ /* 0x000fe400078ef806 */
[----:B------:R-:W-:Y:S01]  /*1410*/  SHF.R.U32.HI R229, RZ, 0x3, R229 ;  /* 0x00000003ffe57819 */ /* 0x000fe200000116e5 */
[----:B------:R-:W-:Y:S01]  /*1420*/  IMAD.IADD R11, R9, 0x1, R10 ;  /* 0x00000001090b7824 */ /* 0x000fe200078e020a */
[----:B------:R-:W-:Y:S01]  /*1430*/  SHF.R.S32.HI R9, RZ, 0x1f, R4 ;  /* 0x0000001fff097819 */ /* 0x000fe20000011404 */
[----:B------:R-:W-:Y:S01]  /*1440*/  IMAD.IADD R0, R7, 0x1, -R0 ;  /* 0x0000000107007824 */ /* 0x000fe200078e0a00 */
[----:B------:R-:W-:Y:S01]  /*1450*/  LOP3.LUT R229, R3, R229, RZ, 0x3c, !PT ;  /* 0x000000e503e57212 */ /* 0x000fe200078e3cff */
[----:B------:R-:W-:Y:S01]  /*1460*/  IMAD.MOV.U32 R10, RZ, RZ, R8 ;  /* 0x000000ffff0a7224 */ /* 0x000fe200078e0008 */
[----:B------:R-:W-:Y:S01]  /*1470*/  IADD3 R3, R15, UR13, RZ ;  /* 0x0000000d0f037c10 */ /* 0x000fe2000fffe0ff */
[----:B------:R-:W-:Y:S01]  /*1480*/  IMAD R9, R9, c[0x0][0x1a8], RZ ;  /* 0x00006a0009097a24 */ /* 0x000fe200078e02ff */
[----:B------:R-:W-:-:S02]  /*1490*/  SHF.R.S32.HI R17, RZ, 0x1f, R0 ;  /* 0x0000001fff117819 */ /* 0x000fc40000011400 */
[----:B------:R-:W-:Y:S01]  /*14a0*/  ISETP.GE.AND P3, PT, R3, UR4, PT ;  /* 0x0000000403007c0c */ /* 0x000fe2000bf66270 */
[C---:B------:R-:W-:Y:S01]  /*14b0*/  IMAD R9, R4.reuse, c[0x0][0x1ac], R9 ;  /* 0x00006b0004097a24 */ /* 0x040fe200078e0209 */
[----:B------:R-:W-:Y:S01]  /*14c0*/  LEA.HI R17, R17, R0, RZ, 0x3 ;  /* 0x0000000011117211 */ /* 0x000fe200078f18ff */
[----:B------:R-:W-:Y:S01]  /*14d0*/  IMAD.WIDE.U32 R4, R4, c[0x0][0x1a8], R10 ;  /* 0x00006a0004047a25 */ /* 0x000fe200078e000a */
[----:B------:R-:W-:Y:S02]  /*14e0*/  LEA.HI R6, R169, R7, RZ, 0x6 ;  /* 0x00000007a9067211 */ /* 0x000fe400078f30ff */
[----:B------:R-:W-:Y:S01]  /*14f0*/  LOP3.LUT R16, R17, 0xfffffff8, RZ, 0xc0, !PT ;  /* 0xfffffff811107812 */ /* 0x000fe200078ec0ff */
[----:B------:R-:W-:Y:S01]  /*1500*/  IMAD.IADD R9, R5, 0x1, R9 ;  /* 0x0000000105097824 */ /* 0x000fe200078e0209 */
[----:B------:R-:W-:Y:S01]  /*1510*/  LEA R10, P2, R4, c[0x0][0x160], 0x1 ;  /* 0x00005800040a7a11 */ /* 0x000fe200078408ff */
[----:B------:R-:W-:Y:S02]  /*1520*/  IMAD.SHL.U32 R6, R6, 0x8, RZ ;  /* 0x0000000806067824 */ /* 0x000fe400078e00ff */
[----:B------:R-:W-:Y:S01]  /*1530*/  IMAD.IADD R16, R0, 0x1, -R16 ;  /* 0x0000000100107824 */ /* 0x000fe200078e0a10 */
[----:B------:R-:W-:Y:S01]  /*1540*/  LEA.HI.X R9, R4, c[0x0][0x164], R9, 0x1, P2 ;  /* 0x0000590004097a11 */ /* 0x000fe200010f0c09 */
[----:B------:R-:W-:Y:S01]  /*1550*/  IMAD.MOV.U32 R0, RZ, RZ, 0x10 ;  /* 0x00000010ff007424 */ /* 0x000fe200078e00ff */
[----:B------:R1:W3:Y:S01]  /*1560*/  SHFL.IDX PT, R12, R10, RZ, 0x181f ;  /* 0x00181fff0a0c7589 */ /* 0x0002e200000e0000 */
[----:B------:R-:W-:Y:S01]  /*1570*/  IMAD.MOV.U32 R4, RZ, RZ, 0x20 ;  /* 0x00000020ff047424 */ /* 0x000fe200078e00ff */
[----:B------:R-:W-:-:S02]  /*1580*/  LOP3.LUT R229, R229, 0xfffffe00, R6, 0xf8, !PT ;  /* 0xfffffe00e5e57812 */ /* 0x000fc400078ef806 */
[----:B------:R1:W4:Y:S01]  /*1590*/  SHFL.IDX PT, R5, R9, RZ, 0x181f ;  /* 0x00181fff09057589 */ /* 0x00032200000e0000 */
[----:B--2---:R2:W5:Y:S01]  /*15a0*/  @P1 R2UR UR17, R2 ;  /* 0x00000000021113c2 */ /* 0x00456200000e0000 */
[----:B------:R-:W-:Y:S01]  /*15b0*/  R2P PR, R16, 0x6 ;  /* 0x0000000610007804 */ /* 0x000fe20000000000 */
[----:B-----5:R-:W-:-:S04]  /*15c0*/  @!UP0 UMOV UR17, UR16 ;  /* 0x0000001000118c82 */ /* 0x020fc80008000000 */
[----:B------:R-:W-:Y:S02]  /*15d0*/  SEL R0, R0, 0xfffffff0, !P1 ;  /* 0xfffffff000007807 */ /* 0x000fe40004800000 */
[----:B------:R-:W-:Y:S02]  /*15e0*/  SEL R4, R4, 0xffffffe0, !P2 ;  /* 0xffffffe004047807 */ /* 0x000fe40005000000 */
[----:B--2---:R-:W-:-:S04]  /*15f0*/  LEA.HI R2, R169, R7, RZ, 0x3 ;  /* 0x00000007a9027211 */ /* 0x004fc800078f18ff */
[----:B------:R-:W-:-:S05]  /*1600*/  LOP3.LUT R2, R2, 0xfffffff8, RZ, 0xc0, !PT ;  /* 0xfffffff802027812 */ /* 0x000fca00078ec0ff */
[----:B------:R-:W-:-:S04]  /*1610*/  IMAD.IADD R2, R7, 0x1, -R2 ;  /* 0x0000000107027824 */ /* 0x000fc800078e0a02 */
[----:B------:R-:W-:-:S05]  /*1620*/  IMAD.SHL.U32 R234, R2, 0x8, RZ ;  /* 0x0000000802ea7824 */ /* 0x000fca00078e00ff */
[----:B------:R-:W-:Y:S01]  /*1630*/  SHF.R.S32.HI R233, RZ, 0x1f, R234 ;  /* 0x0000001fffe97819 */ /* 0x000fe200000114ea */
[----:B------:R-:W-:Y:S05]  /*1640*/  @P3 BRA `(.L_x_239) ;  /* 0x0000005000003947 */ /* 0x000fea0003800000 */
[----:B-1-34-:R-:W-:-:S04]  /*1650*/  LEA R12, P1, R234, R12, 0x1 ;  /* 0x0000000cea0c7211 */ /* 0x01afc800078208ff */
[----:B------:R-:W-:Y:S01]  /*1660*/  LEA.HI.X R13, R234, R5, R233, 0x1, P1 ;  /* 0x00000005ea0d7211 */ /* 0x000fe200008f0ce9 */
[----:B------:R-:W-:-:S05]  /*1670*/  IMAD.SHL.U32 R5, R229, 0x2, RZ ;  /* 0x00000002e5057824 */ /* 0x000fca00078e00ff */
[----:B------:R-:W-:Y:S01]  /*1680*/  @!PT LDS RZ, [RZ] ;  /* 0x00000000fffff984 */ /* 0x000fe20000000800 */
[----:B------:R1:W-:Y:S03]  /*1690*/  LDGSTS.E.BYPASS.LTC128B.128 [R5+0x6100], [R12.64], !P0 ;  /* 0x061000000c057fae */ /* 0x0003e6000c101d74 */
.L_x_239:
[----:B-1-34-:R-:W-:Y:S05]  /*16a0*/  BSYNC B0 ;  /* 0x0000000000007941 */ /* 0x01afea0003800000 */
.L_x_238:
[----:B------:R-:W-:Y:S01]  /*16b0*/  IADD3 R6, R3, 0x10, RZ ;  /* 0x0000001003067810 */ /* 0x000fe20007ffe0ff */
[----:B------:R1:W2:Y:S01]  /*16c0*/  SHFL.IDX PT, R5, R9, 0x1, 0x181f ;  /* 0x00381f0009057f89 */ /* 0x0002a200000e0000 */
[----:B------:R-:W-:Y:S02]  /*16d0*/  BSSY B0, `(.L_x_240) ;  /* 0x0000009000007945 */ /* 0x000fe40003800000 */
[----:B------:R-:W-:Y:S01]  /*16e0*/  ISETP.GE.AND P1, PT, R6, UR4, PT ;  /* 0x0000000406007c0c */ /* 0x000fe2000bf26270 */
[----:B------:R1:W3:-:S12]  /*16f0*/  SHFL.IDX PT, R12, R10, 0x1, 0x181f ;  /* 0x00381f000a0c7f89 */ /* 0x0002d800000e0000 */
[----:B------:R-:W-:Y:S05]  /*1700*/  @P1 BRA `(.L_x_241) ;  /* 0x0000005000001947 */ /* 0x000fea0003800000 */
[----:B---3--:R-:W-:-:S04]  /*1710*/  LEA R12, P1, R234, R12, 0x1 ;  /* 0x0000000cea0c7211 */ /* 0x008fc800078208ff */
[----:B--2---:R-:W-:Y:S01]  /*1720*/  LEA.HI.X R13, R234, R5, R233, 0x1, P1 ;  /* 0x00000005ea0d7211 */ /* 0x004fe200008f0ce9 */
[----:B------:R-:W-:-:S05]  /*1730*/  IMAD.SHL.U32 R5, R229, 0x2, RZ ;  /* 0x00000002e5057824 */ /* 0x000fca00078e00ff */
[----:B------:R-:W-:Y:S01]  /*1740*/  @!PT LDS RZ, [RZ] ;  /* 0x00000000fffff984 */ /* 0x000fe20000000800 */
[----:B------:R2:W-:Y:S03]  /*1750*/  LDGSTS.E.BYPASS.LTC128B.128 [R5+0x6900], [R12.64], !P0 ;  /* 0x069000000c057fae */ /* 0x0005e6000c101d74 */
.L_x_241:
[----:B------:R-:W-:Y:S05]  /*1760*/  BSYNC B0 ;  /* 0x0000000000007941 */ /* 0x000fea0003800000 */
.L_x_240:
[----:B------:R-:W-:Y:S01]  /*1770*/  IADD3 R6, R3, 0x20, RZ ;  /* 0x0000002003067810 */ /* 0x000fe20007ffe0ff */
[----:B--2---:R2:W4:Y:S01]  /*1780*/  SHFL.IDX PT, R5, R9, 0x2, 0x181f ;  /* 0x00581f0009057f89 */ /* 0x00452200000e0000 */
[----:B------:R-:W-:Y:S02]  /*1790*/  BSSY B0, `(.L_x_242) ;  /* 0x0000009000007945 */ /* 0x000fe40003800000 */
[----:B------:R-:W-:Y:S01]  /*17a0*/  ISETP.GE.AND P1, PT, R6, UR4, PT ;  /* 0x0000000406007c0c */ /* 0x000fe2000bf26270 */
[----:B---3--:R2:W3:-:S12]  /*17b0*/  SHFL.IDX PT, R12, R10, 0x2, 0x181f ;  /* 0x00581f000a0c7f89 */ /* 0x0084d800000e0000 */
[----:B------:R-:W-:Y:S05]  /*17c0*/  @P1 BRA `(.L_x_243) ;  /* 0x0000005000001947 */ /* 0x000fea0003800000 */
[----:B---3--:R-:W-:-:S04]  /*17d0*/  LEA R12, P1, R234, R12, 0x1 ;  /* 0x0000000cea0c7211 */ /* 0x008fc800078208ff */
[----:B----4-:R-:W-:Y:S01]  /*17e0*/  LEA.HI.X R13, R234, R5, R233, 0x1, P1 ;  /* 0x00000005ea0d7211 */ /* 0x010fe200008f0ce9 */
[----:B------:R-:W-:-:S05]  /*17f0*/  IMAD.SHL.U32 R5, R229, 0x2, RZ ;  /* 0x00000002e5057824 */ /* 0x000fca00078e00ff */
[----:B------:R-:W-:Y:S01]  /*1800*/  @!PT LDS RZ, [RZ] ;  /* 0x00000000fffff984 */ /* 0x000fe20000000800 */
[----:B------:R3:W-:Y:S03]  /*1810*/  LDGSTS.E.BYPASS.LTC128B.128 [R5+0x7100], [R12.64], !P0 ;  /* 0x071000000c057fae */ /* 0x0007e6000c101d74 */
.L_x_243:
[----:B------:R-:W-:Y:S05]  /*1820*/  BSYNC B0 ;  /* 0x0000000000007941 */ /* 0x000fea0003800000 */
.L_x_242:
[----:B------:R-:W-:Y:S01]  /*1830*/  IADD3 R6, R3, 0x30, RZ ;  /* 0x0000003003067810 */ /* 0x000fe20007ffe0ff */
[----:B---34-:R3:W4:Y:S01]  /*1840*/  SHFL.IDX PT, R5, R9, 0x3, 0x181f ;  /* 0x00781f0009057f89 */ /* 0x01872200000e0000 */
[----:B------:R-:W-:Y:S02]  /*1850*/  BSSY B0, `(.L_x_244) ;  /* 0x0000009000007945 */ /* 0x000fe40003800000 */
[----:B------:R-:W-:Y:S01]  /*1860*/  ISETP.GE.AND P1, PT, R6, UR4, PT ;  /* 0x0000000406007c0c */ /* 0x000fe2000bf26270 */
[----:B------:R3:W1:-:S12]  /*1870*/  SHFL.IDX PT, R12, R10, 0x3, 0x181f ;  /* 0x00781f000a0c7f89 */ /* 0x00065800000e0000 */
[----:B------:R-:W-:Y:S05]  /*1880*/  @P1 BRA `(.L_x_245) ;  /* 0x0000005000001947 */ /* 0x000fea0003800000 */
[----:B-1----:R-:W-:-:S04]  /*1890*/  LEA R12, P1, R234, R12, 0x1 ;  /* 0x0000000cea0c7211 */ /* 0x002fc800078208ff */
[----:B----4-:R-:W-:Y:S01]  /*18a0*/  LEA.HI.X R13, R234, R5, R233, 0x1, P1 ;  /* 0x00000005ea0d7211 */ /* 0x010fe200008f0ce9 */
[----:B------:R-:W-:-:S05]  /*18b0*/  IMAD.SHL.U32 R5, R229, 0x2, RZ ;  /* 0x00000002e5057824 */ /* 0x000fca00078e00ff */
[----:B------:R-:W-:Y:S01]  /*18c0*/  @!PT LDS RZ, [RZ] ;  /* 0x00000000fffff984 */ /* 0x000fe20000000800 */
[----:B------:R1:W-:Y:S03]  /*18d0*/  LDGSTS.E.BYPASS.LTC128B.128 [R5+0x7900], [R12.64], !P0 ;  /* 0x079000000c057fae */ /* 0x0003e6000c101d74 */
.L_x_245:
[----:B------:R-:W-:Y:S05]  /*18e0*/  BSYNC B0 ;  /* 0x0000000000007941 */ /* 0x000fea0003800000 */
.L_x_244:
[----:B------:R-:W-:Y:S01]  /*18f0*/  IADD3 R6, R3, 0x40, RZ ;  /* 0x0000004003067810 */ /* 0x000fe20007ffe0ff */
[----:B-1--4-:R1:W4:Y:S01]  /*1900*/  SHFL.IDX PT, R5, R9, 0x4, 0x181f ;  /* 0x00981f0009057f89 */ /* 0x01232200000e0000 */
[----:B------:R-:W-:Y:S02]  /*1910*/  BSSY B0, `(.L_x_246) ;  /* 0x0000009000007945 */ /* 0x000fe40003800000 */
[----:B------:R-:W-:Y:S01]  /*1920*/  ISETP.GE.AND P1, PT, R6, UR4, PT ;  /* 0x0000000406007c0c */ /* 0x000fe2000bf26270 */
[----:B------:R1:W2:-:S12]  /*1930*/  SHFL.IDX PT, R12, R10, 0x4, 0x181f ;  /* 0x00981f000a0c7f89 */ /* 0x00029800000e0000 */
[----:B------:R-:W-:Y:S05]  /*1940*/  @P1 BRA `(.L_x_247) ;  /* 0x0000005000001947 */ /* 0x000fea0003800000 */
[----:B--2---:R-:W-:-:S04]  /*1950*/  LEA R12, P1, R234, R12, 0x1 ;  /* 0x0000000cea0c7211 */ /* 0x004fc800078208ff */
[----:B----4-:R-:W-:Y:S01]  /*1960*/  LEA.HI.X R13, R234, R5, R233, 0x1, P1 ;  /* 0x00000005ea0d7211 */ /* 0x010fe200008f0ce9 */
[----:B------:R-:W-:-:S05]  /*1970*/  IMAD.SHL.U32 R5, R229, 0x2, RZ ;  /* 0x00000002e5057824 */ /* 0x000fca00078e00ff */
[----:B------:R-:W-:Y:S01]  /*1980*/  @!PT LDS RZ, [RZ] ;  /* 0x00000000fffff984 */ /* 0x000fe20000000800 */
[----:B------:R2:W-:Y:S03]  /*1990*/  LDGSTS.E.BYPASS.LTC128B.128 [R5+0x8100], [R12.64], !P0 ;  /* 0x081000000c057fae */ /* 0x0005e6000c101d74 */
.L_x_247:
[----:B------:R-:W-:Y:S05]  /*19a0*/  BSYNC B0 ;  /* 0x0000000000007941 */ /* 0x000fea0003800000 */
.L_x_246:
[----:B------:R-:W-:Y:S01]  /*19b0*/  IADD3 R6, R3, 0x50, RZ ;  /* 0x0000005003067810 */ /* 0x000fe20007ffe0ff */
[----:B--2-4-:R2:W4:Y:S01]  /*19c0*/  SHFL.IDX PT, R5, R9, 0x5, 0x181f ;  /* 0x00b81f0009057f89 */ /* 0x01452200000e0000 */
        /* <DEDUP_REMOVED lines=9> */
.L_x_249:
[----:B------:R-:W-:Y:S05]  /*1a60*/  BSYNC B0 ;  /* 0x0000000000007941 */ /* 0x000fea0003800000 */
.L_x_248:
        /* <DEDUP_REMOVED lines=11> */
.L_x_251:
[----:B------:R-:W-:Y:S05]  /*1b20*/  BSYNC B0 ;  /* 0x0000000000007941 */ /* 0x000fea0003800000 */
.L_x_250:
[----:B-123--:R-:W1:Y:S01]  /*1b30*/  SHFL.IDX PT, R10, R10, 0x7, 0x181f ;  /* 0x00f81f000a0a7f89 */ /* 0x00ee6200000e0000 */
[----:B------:R-:W-:Y:S01]  /*1b40*/  IADD3 R3, R3, 0x70, RZ ;  /* 0x0000007003037810 */ /* 0x000fe20007ffe0ff */
[----:B------:R-:W-:Y:S01]  /*1b50*/  UMOV UR36, 0x60 ;  /* 0x0000006000247882 */ /* 0x000fe20000000000 */
[----:B----4-:R-:W-:Y:S01]  /*1b60*/  IMAD.MOV.U32 R5, RZ, RZ, c[0x0][0x2b8] ;  /* 0x0000ae00ff057624 */ /* 0x010fe200078e00ff */
[----:B------:R-:W2:Y:S01]  /*1b70*/  SHFL.IDX PT, R9, R9, 0x7, 0x181f ;  /* 0x00f81f0009097f89 */ /* 0x000ea200000e0000 */
[----:B------:R-:W-:Y:S01]  /*1b80*/  ISETP.GE.AND P3, PT, R3, UR4, PT ;  /* 0x0000000403007c0c */ /* 0x000fe2000bf66270 */
[----:B------:R-:W-:Y:S01]  /*1b90*/  UIMAD UR12, UR7, UR36, -0x60 ;  /* 0xffffffa0070c74a4 */ /* 0x000fe2000f8e0224 */
[----:B------:R-:W-:Y:S01]  /*1ba0*/  IMAD.SHL.U32 R229, R229, 0x2, RZ ;  /* 0x00000002e5e57824 */ /* 0x000fe200078e00ff */
[----:B------:R-:W-:Y:S01]  /*1bb0*/  ISETP.NE.AND P4, PT, R5, 0x1, PT ;  /* 0x000000010500780c */ /* 0x000fe20003f85270 */
[----:B------:R-:W-:Y:S01]  /*1bc0*/  USHF.R.S32.HI UR9, URZ, 0x1f, UR17 ;  /* 0x0000001f3f097899 */ /* 0x000fe20008011411 */
[----:B------:R-:W-:Y:S01]  /*1bd0*/  IMAD.MOV.U32 R230, RZ, RZ, RZ ;  /* 0x000000ffffe67224 */ /* 0x000fe200078e00ff */
[----:B------:R-:W-:Y:S01]  /*1be0*/  ULDC.64 UR18, c[0x0][0x2b0] ;  /* 0x0000ac0000127ab9 */ /* 0x000fe20000000a00 */
[----:B------:R-:W-:Y:S01]  /*1bf0*/  IADD3 R231, R232, UR12, RZ ;  /* 0x0000000ce8e77c10 */ /* 0x000fe2000fffe0ff */
[----:B------:R-:W-:-:S02]  /*1c00*/  UIMAD UR9, UR9, UR18, URZ ;  /* 0x00000012090972a4 */ /* 0x000fc4000f8e023f */
[----:B------:R-:W-:Y:S01]  /*1c10*/  UIMAD.WIDE.U32 UR46, UR17, UR18, URZ ;  /* 0x00000012112e72a5 */ /* 0x000fe2000f8e003f */
[C---:B------:R-:W-:Y:S01]  /*1c20*/  ISETP.GE.AND P5, PT, R231.reuse, UR8, PT ;  /* 0x00000008e7007c0c */ /* 0x040fe2000bfa6270 */
[----:B------:R-:W-:Y:S01]  /*1c30*/  UIMAD UR4, UR17, UR19, UR9 ;  /* 0x00000013110472a4 */ /* 0x000fe2000f8e0209 */
[----:B------:R-:W-:Y:S02]  /*1c40*/  IADD3 R231, R231, UR14, RZ ;  /* 0x0000000ee7e77c10 */ /* 0x000fe4000fffe0ff */
[----:B------:R-:W-:Y:S01]  /*1c50*/  ISETP.GT.OR P5, PT, R232, 0x5f, P5 ;  /* 0x0000005fe800780c */ /* 0x000fe20002fa4670 */
[----:B------:R-:W-:Y:S02]  /*1c60*/  UIADD3 UR4, UR47, UR4, URZ ;  /* 0x000000042f047290 */ /* 0x000fe4000fffe03f */
[----:B------:R-:W-:Y:S01]  /*1c70*/  @P4 IMAD.HI.U32 R5, R231, c[0x0][0x2bc], RZ ;  /* 0x0000af00e7054a27 */ /* 0x000fe200078e00ff */
[----:B-1----:R-:W-:Y:S01]  /*1c80*/  @!P3 LEA R10, P2, R234, R10, 0x1 ;  /* 0x0000000aea0ab211 */ /* 0x002fe200078408ff */
[----:B------:R-:W-:-:S02]  /*1c90*/  ULDC.64 UR18, c[0x0][0x1e8] ;  /* 0x00007a0000127ab9 */ /* 0x000fc40000000a00 */
[----:B------:R-:W-:Y:S01]  /*1ca0*/  IMAD.MOV.U32 R3, RZ, RZ, R231 ;  /* 0x000000ffff037224 */ /* 0x000fe200078e00e7 */
[----:B--2---:R-:W-:Y:S02]  /*1cb0*/  @!P3 LEA.HI.X R11, R234, R9, R233, 0x1, P2 ;  /* 0x00000009ea0bb211 */ /* 0x004fe400010f0ce9 */
[----:B------:R-:W-:-:S03]  /*1cc0*/  @P4 SHF.R.U32.HI R3, RZ, c[0x0][0x2c0], R5 ;  /* 0x0000b000ff034a19 */ /* 0x000fc60000011605 */
[----:B------:R-:W-:Y:S01]  /*1cd0*/  @!PT LDS RZ, [RZ] ;  /* 0x00000000fffff984 */ /* 0x000fe20000000800 */
[----:B------:R1:W-:Y:S01]  /*1ce0*/  @!P3 LDGSTS.E.BYPASS.LTC128B.128 [R229+0x9900], [R10.64], !P0 ;  /* 0x099000000ae5bfae */ /* 0x0003e2000c101d74 */
[----:B------:R-:W-:-:S03]  /*1cf0*/  @!P5 IADD3 R6, P1, R3, UR46, RZ ;  /* 0x0000002e0306dc10 */ /* 0x000fc6000ff3e0ff */
[----:B------:R-:W0:Y:S01]  /*1d00*/  LDGDEPBAR ;  /* 0x00000000000079af */ /* 0x000e220000000000 */
[----:B------:R-:W-:Y:S02]  /*1d10*/  @!P5 LEA.HI.X.SX32 R5, R3, UR4, 0x1, P1 ;  /* 0x000000040305dc11 */ /* 0x000fe400088f0eff */
[----:B------:R-:W-:-:S04]  /*1d20*/  @!P5 LEA R8, P1, R6, c[0x0][0x2a0], 0x2 ;  /* 0x0000a8000608da11 */ /* 0x000fc800078210ff */
[----:B------:R-:W-:Y:S01]  /*1d30*/  @!P5 LEA.HI.X R9, R6, c[0x0][0x2a4], R5, 0x2, P1 ;  /* 0x0000a9000609da11 */ /* 0x000fe200008f1405 */
[----:B------:R-:W-:Y:S06]  /*1d40*/  BAR.SYNC.DEFER_BLOCKING 0x0 ;  /* 0x0000000000007b1d */ /* 0x000fec0000010000 */
[----:B------:R2:W3:Y:S01]  /*1d50*/  @!P5 LDG.E R230, [R8.64] ;  /* 0x0000003408e6d981 */ /* 0x0004e2000c1e1900 */
[----:B------:R-:W-:Y:S01]  /*1d60*/  IMAD.MOV R3, RZ, RZ, -R3 ;  /* 0x000000ffff037224 */ /* 0x000fe200078e0a03 */
[----:B------:R-:W-:Y:S01]  /*1d70*/  UIMAD UR9, UR10, UR18, URZ ;  /* 0x000000120a0972a4 */ /* 0x000fe2000f8e023f */
[----:B------:R-:W-:Y:S01]  /*1d80*/  ISETP.GE.AND P5, PT, R234, c[0x0][0x1d4], PT ;  /* 0x00007500ea007a0c */ /* 0x000fe20003fa6270 */
[----:B------:R-:W-:Y:S01]  /*1d90*/  UIMAD.WIDE.U32 UR50, UR11, UR18, URZ ;  /* 0x000000120b3272a5 */ /* 0x000fe2000f8e003f */
[----:B------:R-:W-:Y:S01]  /*1da0*/  IMAD R231, R3, c[0x0][0x2b8], R231 ;  /* 0x0000ae0003e77a24 */ /* 0x000fe200078e02e7 */
[----:B------:R-:W-:Y:S01]  /*1db0*/  UIMAD UR9, UR11, UR19, UR9 ;  /* 0x000000130b0972a4 */ /* 0x000fe2000f8e0209 */
[----:B------:R-:W-:Y:S01]  /*1dc0*/  IMAD.SHL.U32 R16, R16, 0x40, RZ ;  /* 0x0000004010107824 */ /* 0x000fe200078e00ff */
[----:B------:R-:W-:Y:S01]  /*1dd0*/  UIMAD UR36, UR7, -0x60, UR36 ;  /* 0xffffffa0072478a4 */ /* 0x000fe2000f8e0224 */
[----:B------:R-:W-:Y:S01]  /*1de0*/  IMAD.WIDE.U32 R12, R231, c[0x0][0x1e0], RZ ;  /* 0x00007800e70c7a25 */ /* 0x000fe200078e00ff */
[----:B------:R-:W-:Y:S01]  /*1df0*/  UIADD3 UR9, UR51, UR9, URZ ;  /* 0x0000000933097290 */ /* 0x000fe2000fffe03f */
[----:B------:R-:W-:Y:S01]  /*1e00*/  LEA.HI R168, R169, R7, RZ, 0x5 ;  /* 0x00000007a9a87211 */ /* 0x000fe200078f28ff */
[----:B------:R-:W-:Y:S01]  /*1e10*/  UIADD3 UR17, UR8, UR36, URZ ;  /* 0x0000002408117290 */ /* 0x000fe2000fffe03f */
[----:B------:R-:W-:Y:S01]  /*1e20*/  LOP3.LUT R16, R16, 0x1c0, RZ, 0xc0, !PT ;  /* 0x000001c010107812 */ /* 0x000fe200078ec0ff */
[----:B------:R-:W-:Y:S01]  /*1e30*/  IMAD.WIDE.U32 R38, R231, c[0x0][0x208], RZ ;  /* 0x00008200e7267a25 */ /* 0x000fe200078e00ff */
[----:B------:R-:W-:Y:S01]  /*1e40*/  ULDC.64 UR18, c[0x0][0x210] ;  /* 0x0000840000127ab9 */ /* 0x000fe20000000a00 */
[----:B------:R-:W-:Y:S01]  /*1e50*/  IADD3 R237, R229, 0x100, RZ ;  /* 0x00000100e5ed7810 */ /* 0x000fe20007ffe0ff */
[----:B------:R-:W-:Y:S01]  /*1e60*/  UIMAD UR10, UR10, UR18, URZ ;  /* 0x000000120a0a72a4 */ /* 0x000fe2000f8e023f */
[C---:B------:R-:W-:Y:S01]  /*1e70*/  IADD3 R88, -R15.reuse, UR17, RZ ;  /* 0x000000110f587c10 */ /* 0x040fe2000fffe1ff */
[----:B------:R-:W-:Y:S01]  /*1e80*/  IMAD.SHL.U32 R15, R15, 0x8, RZ ;  /* 0x000000080f0f7824 */ /* 0x000fe200078e00ff */
[----:B------:R-:W-:-:S02]  /*1e90*/  UIMAD.WIDE.U32 UR48, UR11, UR18, URZ ;  /* 0x000000120b3072a5 */ /* 0x000fc4000f8e003f */
[C---:B------:R-:W-:Y:S01]  /*1ea0*/  ISETP.GE.AND P2, PT, R88.reuse, 0x1, PT ;  /* 0x000000015800780c */ /* 0x040fe20003f46270 */
[----:B------:R-:W-:Y:S01]  /*1eb0*/  UIMAD UR10, UR11, UR19, UR10 ;  /* 0x000000130b0a72a4 */ /* 0x000fe2000f8e020a */
[----:B------:R-:W-:Y:S01]  /*1ec0*/  ISETP.GE.AND P1, PT, R88, 0x21, PT ;  /* 0x000000215800780c */ /* 0x000fe20003f26270 */
[----:B------:R-:W-:Y:S01]  /*1ed0*/  UIADD3 UR18, UR7, -0x1, URZ ;  /* 0xffffffff07127890 */ /* 0x000fe2000fffe03f */
[----:B--2---:R-:W-:Y:S01]  /*1ee0*/  SHF.R.S32.HI R8, RZ, 0x1f, R231 ;  /* 0x0000001fff087819 */ /* 0x004fe200000114e7 */
[----:B------:R-:W-:Y:S02]  /*1ef0*/  UIADD3 UR10, UR49, UR10, URZ ;  /* 0x0000000a310a7290 */ /* 0x000fe4000fffe03f */
[----:B------:R-:W-:Y:S02]  /*1f00*/  UISETP.GT.AND UP0, UPT, UR18, UR5, UPT ;  /* 0x000000051200728c */ /* 0x000fe4000bf04270 */
[C---:B-1----:R-:W-:Y:S02]  /*1f10*/  IMAD R10, R8.reuse, c[0x0][0x1e0], RZ ;  /* 0x00007800080a7a24 */ /* 0x042fe400078e02ff */
[----:B------:R-:W-:-:S02]  /*1f20*/  IMAD R8, R8, c[0x0][0x208], RZ ;  /* 0x0000820008087a24 */ /* 0x000fc400078e02ff */
[C---:B------:R-:W-:Y:S02]  /*1f30*/  IMAD R10, R231.reuse, c[0x0][0x1e4], R10 ;  /* 0x00007900e70a7a24 */ /* 0x040fe400078e020a */
[----:B------:R-:W-:Y:S02]  /*1f40*/  IMAD R8, R231, c[0x0][0x20c], R8 ;  /* 0x00008300e7087a24 */ /* 0x000fe400078e0208 */
[----:B------:R-:W-:Y:S02]  /*1f50*/  IMAD.IADD R11, R13, 0x1, R10 ;  /* 0x000000010d0b7824 */ /* 0x000fe400078e020a */
[----:B------:R-:W-:Y:S02]  /*1f60*/  IMAD.MOV.U32 R10, RZ, RZ, R12 ;  /* 0x000000ffff0a7224 */ /* 0x000fe400078e000c */
[----:B------:R-:W-:Y:S01]  /*1f70*/  IMAD.IADD R39, R39, 0x1, R8 ;  /* 0x0000000127277824 */ /* 0x000fe200078e0208 */
[----:B---3--:R-:W-:Y:S01]  /*1f80*/  SHF.R.S32.HI R36, RZ, 0x1f, R230 ;  /* 0x0000001fff247819 */ /* 0x008fe200000114e6 */
[----:B------:R-:W-:-:S04]  /*1f90*/  IMAD.WIDE.U32 R10, R230, c[0x0][0x1f0], R10 ;  /* 0x00007c00e60a7a25 */ /* 0x000fc800078e000a */
[----:B------:R-:W-:Y:S01]  /*1fa0*/  IMAD R3, R36, c[0x0][0x1f0], RZ ;  /* 0x00007c0024037a24 */ /* 0x000fe200078e02ff */
[----:B------:R-:W-:Y:S01]  /*1fb0*/  IADD3 R14, P0, R10, UR50, RZ ;  /* 0x000000320a0e7c10 */ /* 0x000fe2000ff1e0ff */
[----:B------:R-:W-:Y:S02]  /*1fc0*/  IMAD R89, R36, c[0x0][0x218], RZ ;  /* 0x0000860024597a24 */ /* 0x000fe400078e02ff */
[C---:B------:R-:W-:Y:S02]  /*1fd0*/  IMAD R3, R230.reuse, c[0x0][0x1f4], R3 ;  /* 0x00007d00e6037a24 */ /* 0x040fe400078e0203 */
[----:B------:R-:W-:-:S03]  /*1fe0*/  IMAD.WIDE.U32 R36, R230, c[0x0][0x218], R38 ;  /* 0x00008600e6247a25 */ /* 0x000fc600078e0026 */
[----:B------:R-:W-:Y:S01]  /*1ff0*/  IADD3.X R10, R11, UR9, R3, P0, !PT ;  /* 0x000000090b0a7c10 */ /* 0x000fe200087fe403 */
[----:B------:R-:W-:Y:S01]  /*2000*/  IMAD R89, R230, c[0x0][0x21c], R89 ;  /* 0x00008700e6597a24 */ /* 0x000fe200078e0259 */
[----:B------:R-:W-:-:S04]  /*2010*/  LEA R3, P0, R14, c[0x0][0x1c8], 0x1 ;  /* 0x000072000e037a11 */ /* 0x000fc800078008ff */
[----:B------:R-:W-:Y:S01]  /*2020*/  LEA.HI.X R14, R14, c[0x0][0x1cc], R10, 0x1, P0 ;  /* 0x000073000e0e7a11 */ /* 0x000fe200000f0c0a */
[----:B------:R-:W1:Y:S01]  /*2030*/  SHFL.IDX PT, R22, R3, RZ, 0x181f ;  /* 0x00181fff03167589 */ /* 0x000e6200000e0000 */
[----:B------:R-:W-:-:S03]  /*2040*/  ISETP.GE.AND P0, PT, R88, 0x11, PT ;  /* 0x000000115800780c */ /* 0x000fc60003f06270 */
[----:B------:R-:W2:Y:S04]  /*2050*/  SHFL.IDX PT, R6, R14, RZ, 0x181f ;  /* 0x00181fff0e067589 */ /* 0x000ea800000e0000 */
[----:B------:R-:W3:Y:S04]  /*2060*/  SHFL.IDX PT, R20, R3, 0x1, 0x181f ;  /* 0x00381f0003147f89 */ /* 0x000ee800000e0000 */
[----:B------:R-:W4:Y:S04]  /*2070*/  SHFL.IDX PT, R13, R14, 0x1, 0x181f ;  /* 0x00381f000e0d7f89 */ /* 0x000f2800000e0000 */
[----:B------:R-:W5:Y:S04]  /*2080*/  SHFL.IDX PT, R11, R3, 0x2, 0x181f ;  /* 0x00581f00030b7f89 */ /* 0x000f6800000e0000 */
[----:B------:R-:W5:Y:S04]  /*2090*/  SHFL.IDX PT, R12, R14, 0x2, 0x181f ;  /* 0x00581f000e0c7f89 */ /* 0x000f6800000e0000 */
[----:B------:R-:W5:Y:S01]  /*20a0*/  SHFL.IDX PT, R9, R3, 0x3, 0x181f ;  /* 0x00781f0003097f89 */ /* 0x000f6200000e0000 */
[----:B-1----:R-:W-:-:S03]  /*20b0*/  @P2 LEA R22, P6, R234, R22, 0x1 ;  /* 0x00000016ea162211 */ /* 0x002fc600078c08ff */
[----:B------:R-:W-:Y:S01]  /*20c0*/  SHFL.IDX PT, R5, R3, 0x4, 0x181f ;  /* 0x00981f0003057f89 */ /* 0x000fe200000e0000 */
[----:B--2---:R-:W-:Y:S02]  /*20d0*/  @P2 LEA.HI.X R23, R234, R6, R233, 0x1, P6 ;  /* 0x00000006ea172211 */ /* 0x004fe400030f0ce9 */
[----:B------:R-:W-:Y:S01]  /*20e0*/  ISETP.GE.AND P6, PT, R88, 0x31, PT ;  /* 0x000000315800780c */ /* 0x000fe20003fc6270 */
[----:B------:R-:W1:Y:S01]  /*20f0*/  SHFL.IDX PT, R10, R14, 0x3, 0x181f ;  /* 0x00781f000e0a7f89 */ /* 0x000e6200000e0000 */
[----:B---3--:R-:W-:-:S03]  /*2100*/  @P0 LEA R20, P3, R234, R20, 0x1 ;  /* 0x00000014ea140211 */ /* 0x008fc600078608ff */
[----:B------:R-:W2:Y:S01]  /*2110*/  SHFL.IDX PT, R3, R3, 0x5, 0x181f ;  /* 0x00b81f0003037f89 */ /* 0x000ea200000e0000 */
[----:B----4-:R-:W-:Y:S02]  /*2120*/  @P0 LEA.HI.X R21, R234, R13, R233, 0x1, P3 ;  /* 0x0000000dea150211 */ /* 0x010fe400018f0ce9 */
[C---:B------:R-:W-:Y:S01]  /*2130*/  ISETP.GE.AND P3, PT, R88.reuse, 0x41, PT ;  /* 0x000000415800780c */ /* 0x040fe20003f66270 */
[----:B------:R-:W-:Y:S04]  /*2140*/  SHFL.IDX PT, R6, R14, 0x4, 0x181f ;  /* 0x00981f000e067f89 */ /* 0x000fe800000e0000 */
[----:B------:R-:W3:Y:S04]  /*2150*/  SHFL.IDX PT, R14, R14, 0x5, 0x181f ;  /* 0x00b81f000e0e7f89 */ /* 0x000ee800000e0000 */
[----:B------:R4:W-:Y:S01]  /*2160*/  @P2 LDGSTS.E.BYPASS.LTC128B.128 [R229+0x3100], [R22.64], !P5 ;  /* 0x0310000016e52fae */ /* 0x0009e2000e901d74 */
[----:B------:R-:W-:-:S03]  /*2170*/  ISETP.GE.AND P2, PT, R88, 0x51, PT ;  /* 0x000000515800780c */ /* 0x000fc60003f46270 */
[----:B------:R5:W-:Y:S02]  /*2180*/  @P0 LDGSTS.E.BYPASS.LTC128B.128 [R229+0x3900], [R20.64], !P5 ;  /* 0x0390000014e50fae */ /* 0x000be4000e901d74 */
[C---:B-----5:R-:W-:Y:S02]  /*2190*/  @P1 LEA R20, P0, R234.reuse, R11, 0x1 ;  /* 0x0000000bea141211 */ /* 0x060fe400078008ff */
[----:B------:R-:W-:Y:S02]  /*21a0*/  SHF.R.S32.HI R11, RZ, 0x4, R18 ;  /* 0x00000004ff0b7819 */ /* 0x000fe40000011412 */
[----:B------:R-:W-:Y:S02]  /*21b0*/  @P1 LEA.HI.X R21, R234, R12, R233, 0x1, P0 ;  /* 0x0000000cea151211 */ /* 0x000fe400000f0ce9 */
[----:B------:R-:W-:Y:S02]  /*21c0*/  LEA.HI R18, R18, R11, RZ, 0x1 ;  /* 0x0000000b12127211 */ /* 0x000fe400078f08ff */
[----:B------:R-:W-:Y:S01]  /*21d0*/  @P6 LEA R12, P0, R234, R9, 0x1 ;  /* 0x00000009ea0c6211 */ /* 0x000fe200078008ff */
[----:B------:R5:W-:Y:S01]  /*21e0*/  @P1 LDGSTS.E.BYPASS.LTC128B.128 [R229+0x4100], [R20.64], !P5 ;  /* 0x0410000014e51fae */ /* 0x000be2000e901d74 */
[----:B------:R-:W-:-:S02]  /*21f0*/  LOP3.LUT R18, R18, 0xfffffffe, RZ, 0xc0, !PT ;  /* 0xfffffffe12127812 */ /* 0x000fc400078ec0ff */
[C-C-:B-1----:R-:W-:Y:S02]  /*2200*/  @P6 LEA.HI.X R13, R234.reuse, R10, R233.reuse, 0x1, P0 ;  /* 0x0000000aea0d6211 */ /* 0x142fe400000f0ce9 */
[C---:B--2---:R-:W-:Y:S01]  /*2210*/  @P2 LEA R10, P0, R234.reuse, R3, 0x1 ;  /* 0x00000003ea0a2211 */ /* 0x044fe200078008ff */
[----:B------:R-:W-:Y:S02]  /*2220*/  IMAD.IADD R18, R11, 0x1, -R18 ;  /* 0x000000010b127824 */ /* 0x000fe400078e0a12 */
[----:B------:R1:W-:Y:S01]  /*2230*/  @P6 LDGSTS.E.BYPASS.LTC128B.128 [R229+0x4900], [R12.64], !P5 ;  /* 0x049000000ce56fae */ /* 0x0003e2000e901d74 */
[----:B---3--:R-:W-:Y:S01]  /*2240*/  @P2 LEA.HI.X R11, R234, R14, R233, 0x1, P0 ;  /* 0x0000000eea0b2211 */ /* 0x008fe200000f0ce9 */
[----:B------:R-:W-:Y:S01]  /*2250*/  IMAD.SHL.U32 R3, R2, 0x40, RZ ;  /* 0x0000004002037824 */ /* 0x000fe200078e00ff */
[----:B------:R-:W-:-:S04]  /*2260*/  IADD3 R93, P0, R36, UR48, RZ ;  /* 0x00000030245d7c10 */ /* 0x000fc8000ff1e0ff */
[----:B------:R-:W-:Y:S02]  /*2270*/  LOP3.LUT R3, R3, 0x1c0, RZ, 0xc0, !PT ;  /* 0x000001c003037812 */ /* 0x000fe400078ec0ff */
[----:B------:R-:W-:Y:S02]  /*2280*/  IADD3.X R89, R37, UR10, R89, P0, !PT ;  /* 0x0000000a25597c10 */ /* 0x000fe400087fe459 */
[----:B------:R-:W-:Y:S02]  /*2290*/  LOP3.LUT R15, R3, 0x8, R15, 0xf8, !PT ;  /* 0x00000008030f7812 */ /* 0x000fe400078ef80f */
[----:B------:R-:W-:Y:S02]  /*22a0*/  SHF.R.U32.HI R3, RZ, 0x3, R3 ;  /* 0x00000003ff037819 */ /* 0x000fe40000011603 */
[----:B------:R-:W-:Y:S02]  /*22b0*/  LEA R97, P0, R93, c[0x0][0x1f8], 0x1 ;  /* 0x00007e005d617a11 */ /* 0x000fe400078008ff */
[----:B------:R-:W-:-:S02]  /*22c0*/  LOP3.LUT R15, R15, R3, RZ, 0x3c, !PT ;  /* 0x000000030f0f7212 */ /* 0x000fc400078e3cff */
[----:B-----5:R-:W-:Y:S01]  /*22d0*/  @P3 LEA R20, P1, R234, R5, 0x1 ;  /* 0x00000005ea143211 */ /* 0x020fe200078208ff */
[----:B------:R-:W-:Y:S01]  /*22e0*/  IMAD.SHL.U32 R5, R17, 0x40, RZ ;  /* 0x0000004011057824 */ /* 0x000fe200078e00ff */
[----:B------:R-:W-:Y:S01]  /*22f0*/  LEA.HI.X R93, R93, c[0x0][0x1fc], R89, 0x1, P0 ;  /* 0x00007f005d5d7a11 */ /* 0x000fe200000f0c59 */
[----:B------:R-:W-:Y:S01]  /*2300*/  IMAD R227, R18, 0x200, R15 ;  /* 0x0000020012e37824 */ /* 0x000fe200078e020f */
[----:B------:R-:W-:Y:S01]  /*2310*/  @P3 LEA.HI.X R21, R234, R6, R233, 0x1, P1 ;  /* 0x00000006ea153211 */ /* 0x000fe200008f0ce9 */
[----:B------:R-:W-:Y:S01]  /*2320*/  IMAD.SHL.U32 R6, R18, 0x8, RZ ;  /* 0x0000000812067824 */ /* 0x000fe200078e00ff */
[----:B------:R-:W-:Y:S01]  /*2330*/  LOP3.LUT R5, R5, 0xfffffe00, RZ, 0xc0, !PT ;  /* 0xfffffe0005057812 */ /* 0x000fe200078ec0ff */
[----:B------:R-:W-:Y:S01]  /*2340*/  IMAD.SHL.U32 R227, R227, 0x2, RZ ;  /* 0x00000002e3e37824 */ /* 0x000fe200078e00ff */
[----:B------:R-:W-:Y:S01]  /*2350*/  LOP3.LUT P1, RZ, R2, 0x2, RZ, 0xc0, !PT ;  /* 0x0000000202ff7812 */ /* 0x000fe2000782c0ff */
[----:B------:R4:W-:Y:S01]  /*2360*/  @P3 LDGSTS.E.BYPASS.LTC128B.128 [R229+0x5100], [R20.64], !P5 ;  /* 0x0510000014e53fae */ /* 0x0009e2000e901d74 */
[----:B------:R-:W-:-:S02]  /*2370*/  LOP3.LUT R9, R16, 0x8, R6, 0xf8, !PT ;  /* 0x0000000810097812 */ /* 0x000fc400078ef806 */
[----:B------:R-:W-:Y:S01]  /*2380*/  SHF.R.U32.HI R16, RZ, 0x3, R16 ;  /* 0x00000003ff107819 */ /* 0x000fe20000011610 */
[----:B------:R2:W-:Y:S01]  /*2390*/  @P2 LDGSTS.E.BYPASS.LTC128B.128 [R229+0x5900], [R10.64], !P5 ;  /* 0x059000000ae52fae */ /* 0x0005e2000e901d74 */
[----:B------:R-:W-:Y:S02]  /*23a0*/  SHF.R.S32.HI R6, RZ, 0x5, R168 ;  /* 0x00000005ff067819 */ /* 0x000fe400000114a8 */
[----:B------:R-:W-:Y:S01]  /*23b0*/  LOP3.LUT R3, R9, R16, RZ, 0x3c, !PT ;  /* 0x0000001009037212 */ /* 0x000fe200078e3cff */
[----:B------:R-:W0:Y:S01]  /*23c0*/  LDGDEPBAR ;  /* 0x00000000000079af */ /* 0x000e220000000000 */
[C---:B------:R-:W-:Y:S01]  /*23d0*/  IADD3 R38, R227.reuse, 0x3100, RZ ;  /* 0x00003100e3267810 */ /* 0x040fe20007ffe0ff */
[----:B------:R-:W-:Y:S01]  /*23e0*/  IMAD R228, R6, 0x400, R5 ;  /* 0x0000040006e47824 */ /* 0x000fe200078e0205 */
[----:B------:R-:W-:Y:S01]  /*23f0*/  IADD3 R226, R227, 0x3120, RZ ;  /* 0x00003120e3e27810 */ /* 0x000fe20007ffe0ff */
[----:B------:R-:W3:Y:S01]  /*2400*/  SHFL.IDX PT, R96, R97, RZ, 0x181f ;  /* 0x00181fff61607589 */ /* 0x000ee200000e0000 */
[----:B------:R-:W-:Y:S01]  /*2410*/  @P1 IADD3 R226, R38, -0x20, RZ ;  /* 0xffffffe026e21810 */ /* 0x000fe20007ffe0ff */
[----:B------:R-:W-:Y:S01]  /*2420*/  IMAD.IADD R228, R3, 0x1, R228 ;  /* 0x0000000103e47824 */ /* 0x000fe200078e02e4 */
[C---:B------:R-:W-:Y:S01]  /*2430*/  SHF.L.U64.HI R233, R234.reuse, 0x1, R233 ;  /* 0x00000001eae97819 */ /* 0x040fe200000102e9 */
[----:B------:R-:W5:Y:S01]  /*2440*/  SHFL.IDX PT, R94, R97, 0x1, 0x181f ;  /* 0x00381f00615e7f89 */ /* 0x000f6200000e0000 */
[----:B------:R-:W-:Y:S01]  /*2450*/  ISETP.GE.AND P2, PT, R234, c[0x0][0x1d4], PT ;  /* 0x00007500ea007a0c */ /* 0x000fe20003f46270 */
[----:B------:R-:W-:Y:S01]  /*2460*/  IMAD.SHL.U32 R228, R228, 0x2, RZ ;  /* 0x00000002e4e47824 */ /* 0x000fe200078e00ff */
[----:B------:R-:W-:Y:S01]  /*2470*/  IADD3 R217, R226, 0x800, RZ ;  /* 0x00000800e2d97810 */ /* 0x000fe20007ffe0ff */
[----:B------:R-:W-:Y:S01]  /*2480*/  SHFL.IDX PT, R95, R93, RZ, 0x181f ;  /* 0x00181fff5d5f7589 */ /* 0x000fe200000e0000 */
[----:B------:R-:W-:Y:S01]  /*2490*/  IMAD.SHL.U32 R234, R234, 0x2, RZ ;  /* 0x00000002eaea7824 */ /* 0x000fe200078e00ff */
[----:B------:R-:W-:Y:S01]  /*24a0*/  ISETP.LT.OR P1, PT, R88, 0x1, P2 ;  /* 0x000000015800780c */ /* 0x000fe20001721670 */
[--C-:B------:R-:W-:Y:S01]  /*24b0*/  IMAD R224, R0, 0x2, R228.reuse ;  /* 0x0000000200e07824 */ /* 0x100fe200078e02e4 */
[----:B------:R-:W-:Y:S01]  /*24c0*/  SHFL.IDX PT, R90, R97, 0x3, 0x181f ;  /* 0x00781f00615a7f89 */ /* 0x000fe200000e0000 */
[----:B------:R-:W-:Y:S01]  /*24d0*/  ISETP.LT.OR P3, PT, R88, 0x11, P2 ;  /* 0x000000115800780c */ /* 0x000fe20001761670 */
[----:B------:R-:W-:Y:S01]  /*24e0*/  IMAD R223, R4, 0x2, R228 ;  /* 0x0000000204df7824 */ /* 0x000fe200078e02e4 */
[C---:B------:R-:W-:Y:S01]  /*24f0*/  IADD3 R216, R226.reuse, 0x1000, RZ ;  /* 0x00001000e2d87810 */ /* 0x040fe20007ffe0ff */
[----:B------:R-:W-:Y:S01]  /*2500*/  SHFL.IDX PT, R92, R97, 0x2, 0x181f ;  /* 0x00581f00615c7f89 */ /* 0x000fe200000e0000 */
[----:B------:R-:W-:Y:S01]  /*2510*/  IADD3 R215, R226, 0x1800, RZ ;  /* 0x00001800e2d77810 */ /* 0x000fe20007ffe0ff */
[----:B------:R-:W-:Y:S01]  /*2520*/  IMAD R221, R0, 0x2, R223 ;  /* 0x0000000200dd7824 */ /* 0x000fe200078e02df */
[----:B------:R-:W-:Y:S01]  /*2530*/  IADD3 R214, R226, 0x2000, RZ ;  /* 0x00002000e2d67810 */ /* 0x000fe20007ffe0ff */
[----:B------:R-:W-:-:S04]  /*2540*/  DEPBAR.LE SB0, 0x1 ;  /* 0x000080400000791a */ /* 0x000fc80000000000 */
[----:B------:R-:W-:-:S04]  /*2550*/  DEPBAR.LE SB0, 0x0 ;  /* 0x000080000000791a */ /* 0x000fc80000000000 */
[----:B------:R-:W-:Y:S01]  /*2560*/  BAR.SYNC.DEFER_BLOCKING 0x0 ;  /* 0x0000000000007b1d */ /* 0x000fe20000010000 */
[-C--:B---3--:R-:W-:Y:S02]  /*2570*/  IADD3 R96, P6, R96, R234.reuse, RZ ;  /* 0x000000ea60607210 */ /* 0x088fe40007fde0ff */
[-C--:B-----5:R-:W-:Y:S02]  /*2580*/  IADD3 R94, P0, R94, R234.reuse, RZ ;  /* 0x000000ea5e5e7210 */ /* 0x0a0fe40007f1e0ff */
[----:B------:R-:W-:Y:S01]  /*2590*/  IADD3 R213, R226, 0x2800, RZ ;  /* 0x00002800e2d57810 */ /* 0x000fe20007ffe0ff */
[----:B------:R-:W-:Y:S04]  /*25a0*/  SHFL.IDX PT, R91, R93, 0x3, 0x181f ;  /* 0x00781f005d5b7f89 */ /* 0x000fe800000e0000 */
[----:B------:R-:W-:Y:S04]  /*25b0*/  SHFL.IDX PT, R99, R93, 0x2, 0x181f ;  /* 0x00581f005d637f89 */ /* 0x000fe800000e0000 */
[----:B------:R-:W-:Y:S04]  /*25c0*/  SHFL.IDX PT, R98, R97, 0x4, 0x181f ;  /* 0x00981f0061627f89 */ /* 0x000fe800000e0000 */
[----:B------:R-:W-:Y:S04]  /*25d0*/  SHFL.IDX PT, R89, R93, 0x4, 0x181f ;  /* 0x00981f005d597f89 */ /* 0x000fe800000e0000 */
[----:B------:R-:W-:Y:S04]  /*25e0*/  LDSM.16.M88.4 R28, [R228+0x6100] ;  /* 0x00610000e41c783b */ /* 0x000fe80000000200 */
[----:B------:R-:W-:Y:S04]  /*25f0*/  LDSM.16.M88.4 R32, [R228+0x8100] ;  /* 0x00810000e420783b */ /* 0x000fe80000000200 */
[----:B------:R-:W3:Y:S04]  /*2600*/  LDSM.16.M88.4 R84, [R227+0x5900] ;  /* 0x00590000e354783b */ /* 0x000ee80000000200 */
[----:B------:R-:W5:Y:S04]  /*2610*/  LDSM.16.M88.4 R76, [R227+0x3100] ;  /* 0x00310000e34c783b */ /* 0x000f680000000200 */
[----:B------:R-:W-:Y:S04]  /*2620*/  LDSM.16.M88.4 R68, [R227+0x3900] ;  /* 0x00390000e344783b */ /* 0x000fe80000000200 */
[----:B------:R-:W-:Y:S04]  /*2630*/  LDSM.16.M88.4 R60, [R227+0x4100] ;  /* 0x00410000e33c783b */ /* 0x000fe80000000200 */
[----:B------:R-:W-:Y:S04]  /*2640*/  LDSM.16.M88.4 R52, [R227+0x4900] ;  /* 0x00490000e334783b */ /* 0x000fe80000000200 */
[----:B------:R-:W-:Y:S04]  /*2650*/  LDSM.16.M88.4 R40, [R227+0x5100] ;  /* 0x00510000e328783b */ /* 0x000fe80000000200 */
[----:B------:R-:W-:Y:S04]  /*2660*/  LDSM.16.M88.4 R156, [R226] ;  /* 0x00000000e29c783b */ /* 0x000fe80000000200 */
[----:B------:R-:W-:Y:S04]  /*2670*/  LDSM.16.M88.4 R152, [R226+0x800] ;  /* 0x00080000e298783b */ /* 0x000fe80000000200 */
[----:B------:R-:W-:Y:S04]  /*2680*/  LDSM.16.M88.4 R148, [R226+0x1000] ;  /* 0x00100000e294783b */ /* 0x000fe80000000200 */
[----:B------:R-:W-:Y:S01]  /*2690*/  LDSM.16.M88.4 R144, [R226+0x1800] ;  /* 0x00180000e290783b */ /* 0x000fe20000000200 */
[-C--:B---3--:R-:W-:Y:S03]  /*26a0*/  HMMA.16816.F32 R36, R28, R84.reuse, RZ ;  /* 0x000000541c24723c */ /* 0x088fe600000018ff */
[----:B------:R-:W-:Y:S04]  /*26b0*/  LDSM.16.M88.4 R140, [R226+0x2000] ;  /* 0x00200000e28c783b */ /* 0x000fe80000000200 */
[----:B------:R-:W-:Y:S01]  /*26c0*/  LDSM.16.M88.4 R136, [R226+0x2800] ;  /* 0x00280000e288783b */ /* 0x000fe20000000200 */
[----:B------:R-:W-:Y:S03]  /*26d0*/  HMMA.16816.F32 R116, R32, R84, RZ ;  /* 0x000000542074723c */ /* 0x000fe600000018ff */
[----:B------:R-:W3:Y:S04]  /*26e0*/  SHFL.IDX PT, R84, R93, 0x1, 0x181f ;  /* 0x00381f005d547f89 */ /* 0x000ee800000e0000 */
[----:B------:R-:W1:Y:S01]  /*26f0*/  LDSM.16.M88.4 R112, [R224+0x6100] ;  /* 0x00610000e070783b */ /* 0x000e620000000200 */
[-C--:B-----5:R-:W-:Y:S03]  /*2700*/  HMMA.16816.F32 R80, R28, R76.reuse, RZ ;  /* 0x0000004c1c50723c */ /* 0x0a0fe600000018ff */
[----:B------:R5:W1:Y:S04]  /*2710*/  SHFL.IDX PT, R85, R97, 0x5, 0x181f ;  /* 0x00b81f0061557f89 */ /* 0x000a6800000e0000 */
[----:B------:R-:W-:Y:S01]  /*2720*/  LDSM.16.M88.4 R160, [R224+0x8100] ;  /* 0x00810000e0a0783b */ /* 0x000fe20000000200 */
[C---:B------:R-:W-:Y:S08]  /*2730*/  HMMA.16816.F32 R24, R32.reuse, R76, RZ ;  /* 0x0000004c2018723c */ /* 0x040ff000000018ff */
[----:B------:R-:W-:Y:S01]  /*2740*/  HMMA.16816.F32 R132, R32, R78, RZ ;  /* 0x0000004e2084723c */ /* 0x000fe200000018ff */
[--C-:B-----5:R-:W-:Y:S01]  /*2750*/  IMAD.X R97, R95, 0x1, R233.reuse, P6 ;  /* 0x000000015f617824 */ /* 0x120fe200030e06e9 */
[-C--:B------:R-:W-:Y:S01]  /*2760*/  IADD3 R92, P6, R92, R234.reuse, RZ ;  /* 0x000000ea5c5c7210 */ /* 0x080fe20007fde0ff */
[--C-:B---3--:R-:W-:Y:S01]  /*2770*/  IMAD.X R95, R84, 0x1, R233.reuse, P0 ;  /* 0x00000001545f7824 */ /* 0x108fe200000e06e9 */
[----:B------:R-:W-:Y:S01]  /*2780*/  IADD3 R90, P0, R90, R234, RZ ;  /* 0x000000ea5a5a7210 */ /* 0x000fe20007f1e0ff */
[----:B------:R3:W5:Y:S03]  /*2790*/  SHFL.IDX PT, R84, R93, 0x5, 0x181f ;  /* 0x00b81f005d547f89 */ /* 0x00076600000e0000 */
[----:B------:R-:W-:Y:S01]  /*27a0*/  HMMA.16816.F32 R72, R28, R68, RZ ;  /* 0x000000441c48723c */ /* 0x000fe200000018ff */
[----:B------:R-:W-:Y:S01]  /*27b0*/  IMAD.X R91, R91, 0x1, R233, P0 ;  /* 0x000000015b5b7824 */ /* 0x000fe200000e06e9 */
[----:B------:R-:W-:Y:S01]  /*27c0*/  ISETP.LT.OR P0, PT, R88, 0x21, P2 ;  /* 0x000000215800780c */ /* 0x000fe20001701670 */
[----:B------:R-:W-:Y:S01]  /*27d0*/  @!PT LDS RZ, [RZ] ;  /* 0x00000000fffff984 */ /* 0x000fe20000000800 */
[----:B------:R-:W-:Y:S01]  /*27e0*/  @!PT LDS RZ, [RZ] ;  /* 0x00000000fffff984 */ /* 0x000fe20000000800 */
[----:B------:R1:W-:Y:S01]  /*27f0*/  LDGSTS.E.BYPASS.LTC128B.128 [R229+0x100], [R96.64], !P1 ;  /* 0x0010000060e57fae */ /* 0x0003e2000c901d74 */
[----:B------:R-:W-:Y:S01]  /*2800*/  LOP3.LUT P1, RZ, R2, 0x4, RZ, 0xc0, !PT ;  /* 0x0000000402ff7812 */ /* 0x000fe2000782c0ff */
[----:B------:R-:W-:-:S03]  /*2810*/  IMAD.MOV.U32 R2, RZ, RZ, 0x40 ;  /* 0x00000040ff027424 */ /* 0x000fc600078e00ff */
[----:B----4-:R-:W-:Y:S01]  /*2820*/  HMMA.16816.F32 R20, R32, R68, RZ ;  /* 0x000000442014723c */ /* 0x010fe200000018ff */
[----:B------:R4:W-:Y:S01]  /*2830*/  LDGSTS.E.BYPASS.LTC128B.128 [R229+0x900], [R94.64], !P3 ;  /* 0x009000005ee57fae */ /* 0x0009e2000d901d74 */
[----:B------:R-:W-:Y:S02]  /*2840*/  ISETP.LT.OR P3, PT, R88, 0x41, P2 ;  /* 0x000000415800780c */ /* 0x000fe40001761670 */
[----:B------:R-:W-:-:S04]  /*2850*/  SEL R2, R2, 0xffffffc0, !P1 ;  /* 0xffffffc002027807 */ /* 0x000fc80004800000 */
[----:B------:R-:W-:Y:S01]  /*2860*/  HMMA.16816.F32 R128, R32, R70, RZ ;  /* 0x000000462080723c */ /* 0x000fe200000018ff */
[----:B------:R-:W-:Y:S02]  /*2870*/  IMAD.IADD R222, R227, 0x1, R2 ;  /* 0x00000001e3de7824 */ /* 0x000fe400078e0202 */
[----:B------:R-:W-:Y:S02]  /*2880*/  IMAD.IADD R212, R2, 0x1, R226 ;  /* 0x0000000102d47824 */ /* 0x000fe400078e02e2 */
[----:B---3--:R-:W-:-:S03]  /*2890*/  IMAD.X R93, R99, 0x1, R233, P6 ;  /* 0x00000001635d7824 */ /* 0x008fc600030e06e9 */
[-C--:B------:R-:W-:Y:S02]  /*28a0*/  HMMA.16816.F32 R64, R28, R60.reuse, RZ ;  /* 0x0000003c1c40723c */ /* 0x080fe400000018ff */
[----:B------:R4:W-:Y:S06]  /*28b0*/  LDGSTS.E.BYPASS.LTC128B.128 [R229+0x1100], [R92.64], !P0 ;  /* 0x011000005ce57fae */ /* 0x0009ec000c101d74 */
[C---:B------:R-:W-:Y:S08]  /*28c0*/  HMMA.16816.F32 R16, R32.reuse, R60, RZ ;  /* 0x0000003c2010723c */ /* 0x040ff000000018ff */
[----:B------:R-:W-:Y:S08]  /*28d0*/  HMMA.16816.F32 R124, R32, R62, RZ ;  /* 0x0000003e207c723c */ /* 0x000ff000000018ff */
[-C--:B------:R-:W-:Y:S08]  /*28e0*/  HMMA.16816.F32 R56, R28, R52.reuse, RZ ;  /* 0x000000341c38723c */ /* 0x080ff000000018ff */
[C---:B-1----:R-:W-:Y:S08]  /*28f0*/  HMMA.16816.F32 R12, R32.reuse, R52, RZ ;  /* 0x00000034200c723c */ /* 0x042ff000000018ff */
[----:B------:R-:W-:Y:S08]  /*2900*/  HMMA.16816.F32 R120, R32, R54, RZ ;  /* 0x000000362078723c */ /* 0x000ff000000018ff */
[-C--:B------:R-:W-:Y:S08]  /*2910*/  HMMA.16816.F32 R48, R28, R40.reuse, RZ ;  /* 0x000000281c30723c */ /* 0x080ff000000018ff */
[C---:B--2---:R-:W-:Y:S08]  /*2920*/  HMMA.16816.F32 R8, R32.reuse, R40, RZ ;  /* 0x000000282008723c */ /* 0x044ff000000018ff */
[----:B------:R-:W-:Y:S08]  /*2930*/  HMMA.16816.F32 R44, R32, R42, RZ ;  /* 0x0000002a202c723c */ /* 0x000ff000000018ff */
[C---:B------:R-:W-:Y:S08]  /*2940*/  HMMA.16816.F32 R76, R28.reuse, R78, RZ ;  /* 0x0000004e1c4c723c */ /* 0x040ff000000018ff */
[C---:B------:R-:W-:Y:S08]  /*2950*/  HMMA.16816.F32 R68, R28.reuse, R70, RZ ;  /* 0x000000461c44723c */ /* 0x040ff000000018ff */
[C---:B------:R-:W-:Y:S08]  /*2960*/  HMMA.16816.F32 R60, R28.reuse, R62, RZ ;  /* 0x0000003e1c3c723c */ /* 0x040ff000000018ff */
[C---:B------:R-:W-:Y:S08]  /*2970*/  HMMA.16816.F32 R52, R28.reuse, R54, RZ ;  /* 0x000000361c34723c */ /* 0x040ff000000018ff */
[C---:B------:R-:W-:Y:S08]  /*2980*/  HMMA.16816.F32 R40, R28.reuse, R42, RZ ;  /* 0x0000002a1c28723c */ /* 0x040ff000000018ff */
[-C--:B------:R-:W-:Y:S08]  /*2990*/  HMMA.16816.F32 R28, R28, R86.reuse, RZ ;  /* 0x000000561c1c723c */ /* 0x080ff000000018ff */
[----:B------:R-:W-:Y:S07]  /*29a0*/  HMMA.16816.F32 R32, R32, R86, RZ ;  /* 0x000000562020723c */ /* 0x000fee00000018ff */
[----:B------:R-:W-:Y:S01]  /*29b0*/  IADD3 R86, P6, R98, R234, RZ ;  /* 0x000000ea62567210 */ /* 0x000fe20007fde0ff */
[----:B------:R-:W-:Y:S04]  /*29c0*/  HMMA.16816.F32 R80, R112, R156, R80 ;  /* 0x0000009c7050723c */ /* 0x000fe80000001850 */
[----:B------:R-:W-:Y:S01]  /*29d0*/  IMAD.X R87, R89, 0x1, R233, P6 ;  /* 0x0000000159577824 */ /* 0x000fe200030e06e9 */
[----:B------:R-:W-:-:S02]  /*29e0*/  ISETP.LT.OR P6, PT, R88, 0x31, P2 ;  /* 0x000000315800780c */ /* 0x000fc400017c1670 */
[----:B------:R-:W-:Y:S01]  /*29f0*/  ISETP.LT.OR P2, PT, R88, 0x51, P2 ;  /* 0x000000515800780c */ /* 0x000fe20001741670 */
[----:B------:R-:W-:Y:S01]  /*2a00*/  HMMA.16816.F32 R72, R112, R152, R72 ;  /* 0x000000987048723c */ /* 0x000fe20000001848 */
[----:B------:R-:W-:-:S05]  /*2a10*/  IADD3 R88, P0, R85, R234, RZ ;  /* 0x000000ea55587210 */ /* 0x000fca0007f1e0ff */
[----:B-----5:R-:W-:Y:S01]  /*2a20*/  IMAD.X R89, R84, 0x1, R233, P0 ;  /* 0x0000000154597824 */ /* 0x020fe200000e06e9 */
[----:B------:R-:W-:Y:S01]  /*2a30*/  PLOP3.LUT P0, PT, PT, PT, UP0, 0x80, 0x0 ;  /* 0x000000000000781c */ /* 0x000fe20003f0f008 */
[C---:B------:R-:W-:Y:S02]  /*2a40*/  HMMA.16816.F32 R64, R112.reuse, R148, R64 ;  /* 0x000000947040723c */ /* 0x040fe40000001840 */
[----:B------:R1:W-:Y:S04]  /*2a50*/  LDGSTS.E.BYPASS.LTC128B.128 [R229+0x1900], [R90.64], !P6 ;  /* 0x019000005ae57fae */ /* 0x0003e8000f101d74 */
[----:B------:R2:W-:Y:S01]  /*2a60*/  LDGSTS.E.BYPASS.LTC128B.128 [R229+0x2100], [R86.64], !P3 ;  /* 0x0210000056e57fae */ /* 0x0005e2000d901d74 */
[----:B------:R-:W-:Y:S01]  /*2a70*/  ISETP.GT.AND P3, PT, R232, 0x5f, PT ;  /* 0x0000005fe800780c */ /* 0x000fe20003f64270 */
[C---:B------:R-:W-:Y:S02]  /*2a80*/  HMMA.16816.F32 R56, R112.reuse, R144, R56 ;  /* 0x000000907038723c */ /* 0x040fe40000001838 */
[----:B------:R1:W-:Y:S04]  /*2a90*/  LDGSTS.E.BYPASS.LTC128B.128 [R229+0x2900], [R88.64], !P2 ;  /* 0x0290000058e57fae */ /* 0x0003e8000d101d74 */
[----:B------:R-:W-:Y:S02]  /*2aa0*/  LDSM.16.M88.4 R108, [R223+0x8100] ;  /* 0x00810000df6c783b */ /* 0x000fe40000000200 */
[C---:B------:R-:W-:Y:S02]  /*2ab0*/  HMMA.16816.F32 R48, R112.reuse, R140, R48 ;  /* 0x0000008c7030723c */ /* 0x040fe40000001830 */
[----:B------:R-:W3:Y:S04]  /*2ac0*/  LDSM.16.M88.4 R104, [R222+0x3100] ;  /* 0x00310000de68783b */ /* 0x000ee80000000200 */
[----:B------:R-:W5:Y:S02]  /*2ad0*/  LDSM.16.M88.4 R100, [R222+0x3900] ;  /* 0x00390000de64783b */ /* 0x000f640000000200 */
[C---:B------:R-:W-:Y:S02]  /*2ae0*/  HMMA.16816.F32 R36, R112.reuse, R136, R36 ;  /* 0x000000887024723c */ /* 0x040fe40000001824 */
[----:B------:R-:W3:Y:S04]  /*2af0*/  LDSM.16.M88.4 R96, [R222+0x4100] ;  /* 0x00410000de60783b */ /* 0x000ee80000000200 */
[----:B----4-:R-:W4:Y:S02]  /*2b00*/  LDSM.16.M88.4 R92, [R222+0x4900] ;  /* 0x00490000de5c783b */ /* 0x010f240000000200 */
[C---:B------:R-:W-:Y:S02]  /*2b10*/  HMMA.16816.F32 R76, R112.reuse, R158, R76 ;  /* 0x0000009e704c723c */ /* 0x040fe4000000184c */
[----:B--2---:R-:W-:Y:S04]  /*2b20*/  LDSM.16.M88.4 R84, [R222+0x5900] ;  /* 0x00590000de54783b */ /* 0x004fe80000000200 */
[----:B-1----:R-:W1:Y:S02]  /*2b30*/  LDSM.16.M88.4 R88, [R222+0x5100] ;  /* 0x00510000de58783b */ /* 0x002e640000000200 */
[C---:B------:R-:W-:Y:S02]  /*2b40*/  HMMA.16816.F32 R68, R112.reuse, R154, R68 ;  /* 0x0000009a7044723c */ /* 0x040fe40000001844 */
[----:B------:R-:W-:Y:S04]  /*2b50*/  LDSM.16.M88.4 R164, [R221+0x6100] ;  /* 0x00610000dda4783b */ /* 0x000fe80000000200 */
[----:B------:R-:W0:Y:S02]  /*2b60*/  LDGDEPBAR ;  /* 0x00000000000079af */ /* 0x000e240000000000 */
[C---:B------:R-:W-:Y:S08]  /*2b70*/  HMMA.16816.F32 R60, R112.reuse, R150, R60 ;  /* 0x00000096703c723c */ /* 0x040ff0000000183c */
[C---:B------:R-:W-:Y:S08]  /*2b80*/  HMMA.16816.F32 R52, R112.reuse, R146, R52 ;  /* 0x000000927034723c */ /* 0x040ff00000001834 */
[C---:B------:R-:W-:Y:S08]  /*2b90*/  HMMA.16816.F32 R40, R112.reuse, R142, R40 ;  /* 0x0000008e7028723c */ /* 0x040ff00000001828 */
[----:B------:R-:W-:Y:S01]  /*2ba0*/  HMMA.16816.F32 R28, R112, R138, R28 ;  /* 0x0000008a701c723c */ /* 0x000fe2000000181c */
[----:B------:R-:W2:Y:S07]  /*2bb0*/  LDSM.16.M88.4 R112, [R223+0x6100] ;  /* 0x00610000df70783b */ /* 0x000eae0000000200 */
        /* <DEDUP_REMOVED lines=17> */
[----:B------:R-:W1:Y:S04]  /*2cd0*/  LDSM.16.M88.4 R160, [R221+0x8100] ;  /* 0x00810000dda0783b */ /* 0x000e680000000200 */
[----:B------:R-:W2:Y:S01]  /*2ce0*/  LDSM.16.M88.4 R136, [R212+0x2800] ;  /* 0x00280000d488783b */ /* 0x000ea20000000200 */
[----:B------:R-:W-:-:S04]  /*2cf0*/  DEPBAR.LE SB0, 0x0 ;  /* 0x000080000000791a */ /* 0x000fc80000000000 */
[C---:B---3--:R-:W-:Y:S08]  /*2d00*/  HMMA.16816.F32 R24, R108.reuse, R104, R24 ;  /* 0x000000686c18723c */ /* 0x048ff00000001818 */
[C---:B-----5:R-:W-:Y:S08]  /*2d10*/  HMMA.16816.F32 R20, R108.reuse, R100, R20 ;  /* 0x000000646c14723c */ /* 0x060ff00000001814 */
[C---:B------:R-:W-:Y:S08]  /*2d20*/  HMMA.16816.F32 R16, R108.reuse, R96, R16 ;  /* 0x000000606c10723c */ /* 0x040ff00000001810 */
[C---:B----4-:R-:W-:Y:S08]  /*2d30*/  HMMA.16816.F32 R12, R108.reuse, R92, R12 ;  /* 0x0000005c6c0c723c */ /* 0x050ff0000000180c */
[C---:B-1----:R-:W-:Y:S08]  /*2d40*/  HMMA.16816.F32 R8, R108.reuse, R88, R8 ;  /* 0x000000586c08723c */ /* 0x042ff00000001808 */
[C---:B------:R-:W-:Y:S08]  /*2d50*/  HMMA.16816.F32 R116, R108.reuse, R84, R116 ;  /* 0x000000546c74723c */ /* 0x040ff00000001874 */
[C---:B------:R-:W-:Y:S08]  /*2d60*/  HMMA.16816.F32 R132, R108.reuse, R106, R132 ;  /* 0x0000006a6c84723c */ /* 0x040ff00000001884 */
[C---:B------:R-:W-:Y:S08]  /*2d70*/  HMMA.16816.F32 R128, R108.reuse, R102, R128 ;  /* 0x000000666c80723c */ /* 0x040ff00000001880 */
[C---:B------:R-:W-:Y:S08]  /*2d80*/  HMMA.16816.F32 R124, R108.reuse, R98, R124 ;  /* 0x000000626c7c723c */ /* 0x040ff0000000187c */
[C---:B------:R-:W-:Y:S08]  /*2d90*/  HMMA.16816.F32 R120, R108.reuse, R94, R120 ;  /* 0x0000005e6c78723c */ /* 0x040ff00000001878 */
[C---:B------:R-:W-:Y:S08]  /*2da0*/  HMMA.16816.F32 R44, R108.reuse, R90, R44 ;  /* 0x0000005a6c2c723c */ /* 0x040ff0000000182c */
[----:B------:R-:W-:Y:S08]  /*2db0*/  HMMA.16816.F32 R32, R108, R86, R32 ;  /* 0x000000566c20723c */ /* 0x000ff00000001820 */
[C---:B--2---:R-:W-:Y:S08]  /*2dc0*/  HMMA.16816.F32 R80, R112.reuse, R104, R80 ;  /* 0x000000687050723c */ /* 0x044ff00000001850 */
        /* <DEDUP_REMOVED lines=48> */
[----:B------:R-:W2:Y:S01]  /*30d0*/  @!P3 LDG.E R230, [R84.64] ;  /* 0x0000003454e6b981 */ /* 0x000ea2000c1e1900 */
[----:B------:R-:W-:-:S04]  /*30e0*/  IMAD.MOV R2, RZ, RZ, -R2 ;  /* 0x000000ffff027224 */ /* 0x000fc800078e0a02 */
[----:B------:R-:W-:-:S04]  /*30f0*/  IMAD R231, R2, c[0x0][0x2b8], R231 ;  /* 0x0000ae0002e77a24 */ /* 0x000fc800078e02e7 */
[----:B------:R-:W-:Y:S01]  /*3100*/  IMAD.WIDE.U32 R86, R231, c[0x0][0x1e0], RZ ;  /* 0x00007800e7567a25 */ /* 0x000fe200078e00ff */
[----:B------:R-:W-:-:S05]  /*3110*/  SHF.R.S32.HI R2, RZ, 0x1f, R231 ;  /* 0x0000001fff027819 */ /* 0x000fca00000114e7 */
[----:B------:R-:W-:-:S04]  /*3120*/  IMAD R2, R2, c[0x0][0x1e0], RZ ;  /* 0x0000780002027a24 */ /* 0x000fc800078e02ff */
[----:B------:R-:W-:-:S04]  /*3130*/  IMAD R2, R231, c[0x0][0x1e4], R2 ;  /* 0x00007900e7027a24 */ /* 0x000fc800078e0202 */
        /* <DEDUP_REMOVED lines=11> */
[----:B------:R-:W3:Y:S04]  /*31f0*/  SHFL.IDX PT, R91, R98, 0x1, 0x181f ;  /* 0x00381f00625b7f89 */ /* 0x000ee800000e0000 */
[----:B------:R-:W-:Y:S04]  /*3200*/  SHFL.IDX PT, R89, R98, 0x2, 0x181f ;  /* 0x00581f0062597f89 */ /* 0x000fe800000e0000 */
[----:B------:R-:W4:Y:S04]  /*3210*/  SHFL.IDX PT, R92, R2, 0x1, 0x181f ;  /* 0x00381f00025c7f89 */ /* 0x000f2800000e0000 */
[----:B------:R-:W5:Y:S04]  /*3220*/  SHFL.IDX PT, R87, R98, 0x3, 0x181f ;  /* 0x00781f0062577f89 */ /* 0x000f6800000e0000 */
[----:B------:R-:W5:Y:S01]  /*3230*/  SHFL.IDX PT, R85, R98, 0x4, 0x181f ;  /* 0x00981f0062557f89 */ /* 0x000f6200000e0000 */
[----:B-1----:R-:W-:-:S03]  /*3240*/  IADD3 R96, P0, R93, R234, RZ ;  /* 0x000000ea5d607210 */ /* 0x002fc60007f1e0ff */
[----:B------:R1:W1:Y:S02]  /*3250*/  SHFL.IDX PT, R84, R98, 0x5, 0x181f ;  /* 0x00b81f0062547f89 */ /* 0x00026400000e0000 */
[----:B--2---:R-:W-:Y:S02]  /*3260*/  IMAD.X R97, R94, 0x1, R233, P0 ;  /* 0x000000015e617824 */ /* 0x004fe400000e06e9 */
[----:B------:R-:W-:Y:S01]  /*3270*/  SHFL.IDX PT, R90, R2, 0x2, 0x181f ;  /* 0x00581f00025a7f89 */ /* 0x000fe200000e0000 */
[----:B---3--:R-:W-:-:S03]  /*3280*/  IADD3 R94, P0, R91, R234, RZ ;  /* 0x000000ea5b5e7210 */ /* 0x008fc60007f1e0ff */
[----:B------:R-:W2:Y:S04]  /*3290*/  SHFL.IDX PT, R88, R2, 0x3, 0x181f ;  /* 0x00781f0002587f89 */ /* 0x000ea800000e0000 */
[----:B------:R-:W3:Y:S01]  /*32a0*/  SHFL.IDX PT, R86, R2, 0x4, 0x181f ;  /* 0x00981f0002567f89 */ /* 0x000ee200000e0000 */
[----:B----4-:R-:W-:-:S03]  /*32b0*/  IMAD.X R95, R92, 0x1, R233, P0 ;  /* 0x000000015c5f7824 */ /* 0x010fc600000e06e9 */
[----:B------:R-:W4:Y:S01]  /*32c0*/  SHFL.IDX PT, R2, R2, 0x5, 0x181f ;  /* 0x00b81f0002027f89 */ /* 0x000f2200000e0000 */
[----:B-----5:R-:W-:-:S03]  /*32d0*/  IADD3 R92, P2, R87, R234, RZ ;  /* 0x000000ea575c7210 */ /* 0x020fc60007f5e0ff */
[----:B------:R5:W-:Y:S01]  /*32e0*/  LDGSTS.E.BYPASS.LTC128B.128 [R229+0x3100], [R96.64], !P5 ;  /* 0x0310000060e57fae */ /* 0x000be2000e901d74 */
[----:B-1----:R-:W-:-:S03]  /*32f0*/  IADD3 R98, P1, R85, R234, RZ ;  /* 0x000000ea55627210 */ /* 0x002fc60007f3e0ff */
[----:B------:R1:W-:Y:S01]  /*3300*/  LDGSTS.E.BYPASS.LTC128B.128 [R229+0x3900], [R94.64], !P5 ;  /* 0x039000005ee57fae */ /* 0x0003e2000e901d74 */
[-C--:B------:R-:W-:Y:S01]  /*3310*/  IADD3 R84, P0, R84, R234.reuse, RZ ;  /* 0x000000ea54547210 */ /* 0x080fe20007f1e0ff */
[--C-:B--2---:R-:W-:Y:S02]  /*3320*/  IMAD.X R93, R88, 0x1, R233.reuse, P2 ;  /* 0x00000001585d7824 */ /* 0x104fe400010e06e9 */
[--C-:B---3--:R-:W-:Y:S02]  /*3330*/  IMAD.X R99, R86, 0x1, R233.reuse, P1 ;  /* 0x0000000156637824 */ /* 0x108fe400008e06e9 */
[----:B----4-:R-:W-:Y:S01]  /*3340*/  IMAD.X R85, R2, 0x1, R233, P0 ;  /* 0x0000000102557824 */ /* 0x010fe200000e06e9 */
[----:B-----5:R-:W-:-:S05]  /*3350*/  IADD3 R96, P6, R89, R234, RZ ;  /* 0x000000ea59607210 */ /* 0x020fca0007fde0ff */
[----:B------:R-:W-:-:S05]  /*3360*/  IMAD.X R97, R90, 0x1, R233, P6 ;  /* 0x000000015a617824 */ /* 0x000fca00030e06e9 */
[----:B------:R1:W-:Y:S04]  /*3370*/  LDGSTS.E.BYPASS.LTC128B.128 [R229+0x4100], [R96.64], !P5 ;  /* 0x0410000060e57fae */ /* 0x0003e8000e901d74 */
[----:B------:R1:W-:Y:S04]  /*3380*/  LDGSTS.E.BYPASS.LTC128B.128 [R229+0x4900], [R92.64], !P5 ;  /* 0x049000005ce57fae */ /* 0x0003e8000e901d74 */
[----:B------:R1:W-:Y:S04]  /*3390*/  LDGSTS.E.BYPASS.LTC128B.128 [R229+0x5100], [R98.64], !P5 ;  /* 0x0510000062e57fae */ /* 0x0003e8000e901d74 */
[----:B------:R1:W-:Y:S02]  /*33a0*/  LDGSTS.E.BYPASS.LTC128B.128 [R229+0x5900], [R84.64], !P5 ;  /* 0x0590000054e57fae */ /* 0x0003e4000e901d74 */
.L_x_252:
[----:B------:R-:W-:Y:S01]  /*33b0*/  LOP3.LUT R2, R168, 0xffffffe0, RZ, 0xc0, !PT ;  /* 0xffffffe0a8027812 */ /* 0x000fe200078ec0ff */
[----:B------:R-:W-:Y:S01]  /*33c0*/  UISETP.NE.AND UP1, UPT, UR35, URZ, UPT ;  /* 0x0000003f2300728c */ /* 0x000fe2000bf25270 */
[----:B-1----:R-:W-:Y:S01]  /*33d0*/  LEA.HI R85, R169, R7, RZ, 0x2 ;  /* 0x00000007a9557211 */ /* 0x002fe200078f10ff */
[----:B------:R-:W-:Y:S01]  /*33e0*/  UISETP.NE.AND UP0, UPT, UR34, URZ, UPT ;  /* 0x0000003f2200728c */ /* 0x000fe2000bf05270 */
[----:B------:R-:W-:Y:S01]  /*33f0*/  SHF.R.S32.HI R87, RZ, 0x1f, R6 ;  /* 0x0000001fff577819 */ /* 0x000fe20000011406 */
[----:B------:R-:W-:Y:S01]  /*3400*/  IMAD.IADD R2, R7, 0x1, -R2 ;  /* 0x0000000107027824 */ /* 0x000fe200078e0a02 */
[----:B------:R-:W-:Y:S01]  /*3410*/  LOP3.LUT R85, R85, 0xfffffffc, RZ, 0xc0, !PT ;  /* 0xfffffffc55557812 */ /* 0x000fe200078ec0ff */
[----:B------:R-:W-:Y:S01]  /*3420*/  ULDC UR12, c[0x0][0x324] ;  /* 0x0000c900000c7ab9 */ /* 0x000fe20000000800 */
[----:B------:R-:W-:Y:S01]  /*3430*/  LEA.HI R87, R87, R6, RZ, 0x2 ;  /* 0x0000000657577211 */ /* 0x000fe200078f10ff */
[----:B------:R-:W-:Y:S01]  /*3440*/  ULOP3.LUT UR12, URZ, UR12, URZ, 0x33, !UPT ;  /* 0x0000000c3f0c7292 */ /* 0x000fe2000f8e333f */
[----:B------:R-:W-:Y:S01]  /*3450*/  SHF.R.S32.HI R84, RZ, 0x1f, R2 ;  /* 0x0000001fff547819 */ /* 0x000fe20000011402 */
[----:B------:R-:W-:Y:S01]  /*3460*/  IMAD.IADD R85, R7, 0x1, -R85 ;  /* 0x0000000107557824 */ /* 0x000fe200078e0a55 */
[----:B------:R-:W-:Y:S01]  /*3470*/  LOP3.LUT R87, R87, 0xffffffc, RZ, 0xc0, !PT ;  /* 0x0ffffffc57577812 */ /* 0x000fe200078ec0ff */
[----:B------:R-:W-:Y:S01]  /*3480*/  IMAD.U32 R89, RZ, RZ, UR36 ;  /* 0x00000024ff597e24 */ /* 0x000fe2000f8e00ff */
[----:B------:R-:W-:Y:S01]  /*3490*/  LEA.HI R7, R84, R2, RZ, 0x2 ;  /* 0x0000000254077211 */ /* 0x000fe200078f10ff */
[----:B------:R-:W0:Y:S01]  /*34a0*/  LDGDEPBAR ;  /* 0x00000000000079af */ /* 0x000e220000000000 */
[----:B------:R-:W-:Y:S01]  /*34b0*/  LEA.HI R84, R85, R85, RZ, 0x1 ;  /* 0x0000005555547211 */ /* 0x000fe200078f08ff */
[----:B------:R-:W-:Y:S01]  /*34c0*/  IMAD.IADD R87, R6, 0x1, -R87 ;  /* 0x0000000106577824 */ /* 0x000fe200078e0a57 */
[----:B------:R-:W-:Y:S01]  /*34d0*/  LEA.HI.SX32 R6, R7, UR13, 0x1e ;  /* 0x0000000d07067c11 */ /* 0x000fe2000f8ff2ff */
[----:B------:R-:W-:Y:S01]  /*34e0*/  IMAD.IADD R5, R5, 0x1, R3 ;  /* 0x0000000105057824 */ /* 0x000fe200078e0203 */
[----:B------:R-:W-:Y:S01]  /*34f0*/  PLOP3.LUT P1, PT, PT, PT, UP1, 0x80, 0x0 ;  /* 0x000000000000781c */ /* 0x000fe20003f2f018 */
[C---:B------:R-:W-:Y:S01]  /*3500*/  IMAD.SHL.U32 R86, R84.reuse, 0x20, RZ ;  /* 0x0000002054567824 */ /* 0x040fe200078e00ff */
[----:B------:R-:W-:Y:S01]  /*3510*/  LOP3.LUT R84, R84, 0x1ffffffe, RZ, 0xc0, !PT ;  /* 0x1ffffffe54547812 */ /* 0x000fe200078ec0ff */
[----:B------:R-:W-:Y:S01]  /*3520*/  IMAD R6, R87, 0x10, R6 ;  /* 0x0000001057067824 */ /* 0x000fe200078e0206 */
[----:B------:R-:W-:-:S02]  /*3530*/  PLOP3.LUT P0, PT, PT, PT, UP1, 0x80, 0x0 ;  /* 0x000000000000781c */ /* 0x000fc40003f0f018 */
        /* <DEDUP_REMOVED lines=8> */
[----:B------:R-:W-:Y:S01]  /*35c0*/  IMAD.MOV.U32 R92, RZ, RZ, R235 ;  /* 0x000000ffff5c7224 */ /* 0x000fe200078e00eb */
[----:B------:R-:W-:Y:S01]  /*35d0*/  @P0 SHF.R.U32.HI R92, RZ, c[0x0][0x2cc], R6 ;  /* 0x0000b300ff5c0a19 */ /* 0x000fe20000011606 */
[----:B------:R-:W-:Y:S01]  /*35e0*/  IMAD.SHL.U32 R236, R236, 0x2, RZ ;  /* 0x00000002ecec7824 */ /* 0x000fe200078e00ff */
[----:B------:R-:W-:-:S03]  /*35f0*/  PLOP3.LUT P0, PT, PT, PT, UP0, 0x40, 0x0 ;  /* 0x000000000000781c */ /* 0x000fc60003f0e808 */
[----:B------:R-:W1:Y:S01]  /*3600*/  SHFL.IDX PT, R6, R92, RZ, 0x1c1f ;  /* 0x001c1fff5c067589 */ /* 0x000e6200000e0000 */
[C---:B------:R-:W-:Y:S02]  /*3610*/  IADD3 R2, -R236.reuse, 0x1, R2 ;  /* 0x00000001ec027810 */ /* 0x040fe40007ffe102 */
[----:B------:R-:W-:Y:S02]  /*3620*/  IADD3 R89, -R236, UR8, R89 ;  /* 0x00000008ec597c10 */ /* 0x000fe4000fffe159 */
[----:B------:R-:W-:Y:S02]  /*3630*/  IADD3 R88, R2, -UR15, RZ ;  /* 0x8000000f02587c10 */ /* 0x000fe4000fffe0ff */
        /* <DEDUP_REMOVED lines=9> */
[----:B------:R-:W-:-:S04]  /*36d0*/  IADD3 R6, -R3, UR8, R6 ;  /* 0x0000000803067c10 */ /* 0x000fc8000fffe106 */
        /* <DEDUP_REMOVED lines=9> */
.L_x_255:
[----:B------:R-:W-:-:S04]  /*3770*/  MOV R3, c[0x0][0x32c] ;  /* 0x0000cb0000037a02 */ /* 0x000fc80000000f00 */
[----:B------:R-:W-:-:S13]  /*3780*/  ISETP.NE.AND P0, PT, R3, 0x1, PT ;  /* 0x000000010300780c */ /* 0x000fda0003f05270 */
[----:B------:R-:W-:-:S05]  /*3790*/  @P0 IMAD.HI.U32 R3, R6, c[0x0][0x330], RZ ;  /* 0x0000cc0006030a27 */ /* 0x000fca00078e00ff */
[----:B------:R-:W-:Y:S02]  /*37a0*/  @P0 SHF.R.U32.HI R6, RZ, c[0x0][0x334], R3 ;  /* 0x0000cd00ff060a19 */ /* 0x000fe40000011603 */
.L_x_256:
[----:B------:R-:W-:Y:S05]  /*37b0*/  BSYNC B0 ;  /* 0x0000000000007941 */ /* 0x000fea0003800000 */
.L_x_254:
[----:B------:R-:W-:-:S05]  /*37c0*/  IMAD R6, R6, c[0x0][0x32c], R2 ;  /* 0x0000cb0006067a24 */ /* 0x000fca00078e0202 */
[----:B------:R-:W-:Y:S02]  /*37d0*/  IADD3 R3, R6, c[0x0][0x32c], RZ ;  /* 0x0000cb0006037a10 */ /* 0x000fe40007ffe0ff */
[----:B------:R-:W-:Y:S02]  /*37e0*/  IMNMX R93, R93, R6, !PT ;  /* 0x000000065d5d7217 */ /* 0x000fe40007800200 */
[----:B------:R-:W-:Y:S02]  /*37f0*/  IMNMX R95, R95, R3, PT ;  /* 0x000000035f5f7217 */ /* 0x000fe40003800200 */
.L_x_253:
[----:B------:R-:W1:Y:S01]  /*3800*/  SHFL.IDX PT, R6, R92, 0x1, 0x1c1f ;  /* 0x003c1f005c067f89 */ /* 0x000e6200000e0000 */
[----:B------:R-:W-:-:S06]  /*3810*/  UISETP.NE.AND UP0, UPT, UR34, URZ, UPT ;  /* 0x0000003f2200728c */ /* 0x000fcc000bf05270 */
[----:B------:R-:W-:Y:S01]  /*3820*/  PLOP3.LUT P0, PT, PT, PT, UP0, 0x40, 0x0 ;  /* 0x000000000000781c */ /* 0x000fe20003f0e808 */
[--C-:B-1----:R-:W-:Y:S02]  /*3830*/  IMAD.IADD R91, R90, 0x1, R6.reuse ;  /* 0x000000015a5b7824 */ /* 0x102fe400078e0206 */
[----:B------:R-:W-:-:S03]  /*3840*/  IMAD.IADD R3, R88, 0x1, R6 ;  /* 0x0000000158037824 */ /* 0x000fc600078e0206 */
[----:B------:R-:W-:-:S07]  /*3850*/  IMNMX R91, R91, R89, PT ;  /* 0x000000595b5b7217 */ /* 0x000fce0003800200 */
        /* <DEDUP_REMOVED lines=13> */
.L_x_259:
[----:B------:R-:W-:-:S04]  /*3930*/  MOV R6, c[0x0][0x32c] ;  /* 0x0000cb0000067a02 */ /* 0x000fc80000000f00 */
[----:B------:R-:W-:-:S13]  /*3940*/  ISETP.NE.AND P0, PT, R6, 0x1, PT ;  /* 0x000000010600780c */ /* 0x000fda0003f05270 */
[----:B------:R-:W-:-:S05]  /*3950*/  @P0 IMAD.HI.U32 R6, R7, c[0x0][0x330], RZ ;  /* 0x0000cc0007060a27 */ /* 0x000fca00078e00ff */
[----:B------:R-:W-:Y:S02]  /*3960*/  @P0 SHF.R.U32.HI R7, RZ, c[0x0][0x334], R6 ;  /* 0x0000cd00ff070a19 */ /* 0x000fe40000011606 */
.L_x_260:
[----:B------:R-:W-:Y:S05]  /*3970*/  BSYNC B0 ;  /* 0x0000000000007941 */ /* 0x000fea0003800000 */
.L_x_258:
[----:B------:R-:W-:-:S05]  /*3980*/  IMAD R7, R7, c[0x0][0x32c], R2 ;  /* 0x0000cb0007077a24 */ /* 0x000fca00078e0202 */
[----:B------:R-:W-:Y:S02]  /*3990*/  IADD3 R6, R7, c[0x0][0x32c], RZ ;  /* 0x0000cb0007067a10 */ /* 0x000fe40007ffe0ff */
[----:B------:R-:W-:Y:S02]  /*39a0*/  IMNMX R3, R3, R7, !PT ;  /* 0x0000000703037217 */ /* 0x000fe40007800200 */
[----:B------:R-:W-:Y:S02]  /*39b0*/  IMNMX R91, R91, R6, PT ;  /* 0x000000065b5b7217 */ /* 0x000fe40003800200 */
.L_x_257:
        /* <DEDUP_REMOVED lines=8> */
[C---:B------:R-:W-:Y:S01]  /*3a40*/  ISETP.GT.AND P0, PT, R93.reuse, RZ, P0 ;  /* 0x000000ff5d00720c */ /* 0x040fe20000704270 */
[----:B------:R-:W-:Y:S01]  /*3a50*/  UP2UR UR29, UPR, URZ, 0x1 ;  /* 0x000000013f1d7883 */ /* 0x000fe20008000000 */
[----:B------:R-:W-:Y:S01]  /*3a60*/  ISETP.GT.AND P6, PT, R93, 0x1, P6 ;  /* 0x000000015d00780c */ /* 0x000fe200037c4270 */
[----:B------:R-:W-:Y:S01]  /*3a70*/  UISETP.GE.AND UP1, UPT, UR36, 0xa, UPT ;  /* 0x0000000a2400788c */ /* 0x000fe2000bf26270 */
[C---:B------:R-:W-:Y:S01]  /*3a80*/  ISETP.LT.OR P0, PT, R95.reuse, 0x1, P0 ;  /* 0x000000015f00780c */ /* 0x040fe20000701670 */
[----:B------:R-:W-:Y:S01]  /*3a90*/  UP2UR UR32, UPR, URZ, 0x8 ;  /* 0x000000083f207883 */ /* 0x000fe20008000000 */
[----:B------:R-:W-:Y:S01]  /*3aa0*/  PLOP3.LUT P2, PT, PT, PT, UP2, 0x40, 0x0 ;  /* 0x000000000000781c */ /* 0x000fe20003f4e828 */
[----:B------:R-:W-:Y:S01]  /*3ab0*/  UISETP.GE.AND UP3, UPT, UR36, 0x51, UPT ;  /* 0x000000512400788c */ /* 0x000fe2000bf66270 */
[----:B------:R-:W-:Y:S01]  /*3ac0*/  FSEL R87, R80, -INF , !P0 ;  /* 0xff80000050577808 */ /* 0x000fe20004000000 */
[----:B------:R-:W-:Y:S01]  /*3ad0*/  UISETP.GE.AND UP6, UPT, UR36, 0x42, UPT ;  /* 0x000000422400788c */ /* 0x000fe2000bfc6270 */
[----:B------:R-:W-:Y:S01]  /*3ae0*/  PLOP3.LUT P0, PT, PT, PT, UP0, 0x40, 0x0 ;  /* 0x000000000000781c */ /* 0x000fe20003f0e808 */
[----:B------:R-:W-:Y:S01]  /*3af0*/  UISETP.GE.AND UP0, UPT, UR36, 0x12, UPT ;  /* 0x000000122400788c */ /* 0x000fe2000bf06270 */
[----:B------:R-:W-:Y:S01]  /*3b00*/  ISETP.LT.OR P6, PT, R95, 0x2, P6 ;  /* 0x000000025f00780c */ /* 0x000fe200037c1670 */
[----:B------:R-:W-:Y:S01]  /*3b10*/  UISETP.GE.AND UP5, UPT, UR36, 0x49, UPT ;  /* 0x000000492400788c */ /* 0x000fe2000bfa6270 */
[----:B------:R-:W-:Y:S01]  /*3b20*/  ISETP.GT.AND P2, PT, R93, 0x8, P2 ;  /* 0x000000085d00780c */ /* 0x000fe20001744270 */
[----:B------:R-:W-:Y:S01]  /*3b30*/  UP2UR UR28, UPR, URZ, 0x1 ;  /* 0x000000013f1c7883 */ /* 0x000fe20008000000 */
[----:B------:R-:W-:Y:S01]  /*3b40*/  FSEL R86, R81, -INF , !P6 ;  /* 0xff80000051567808 */ /* 0x000fe20007000000 */
[----:B------:R-:W-:Y:S01]  /*3b50*/  UISETP.GE.AND UP4, UPT, UR36, 0x4a, UPT ;  /* 0x0000004a2400788c */ /* 0x000fe2000bf86270 */
[----:B------:R-:W-:Y:S01]  /*3b60*/  PLOP3.LUT P6, PT, PT, PT, UP0, 0x40, 0x0 ;  /* 0x000000000000781c */ /* 0x000fe20003fce808 */
[----:B------:R-:W-:Y:S01]  /*3b70*/  UISETP.GE.AND UP0, UPT, UR36, 0x19, UPT ;  /* 0x000000192400788c */ /* 0x000fe2000bf06270 */
[----:B------:R-:W-:Y:S01]  /*3b80*/  PLOP3.LUT P1, PT, PT, PT, UP1, 0x40, 0x0 ;  /* 0x000000000000781c */ /* 0x000fe20003f2e818 */
[----:B------:R-:W-:Y:S01]  /*3b90*/  UP2UR UR37, UPR, URZ, 0x40 ;  /* 0x000000403f257883 */ /* 0x000fe20008000000 */
[----:B------:R-:W-:Y:S01]  /*3ba0*/  ISETP.LT.OR P2, PT, R95, 0x9, P2 ;  /* 0x000000095f00780c */ /* 0x000fe20001741670 */
[----:B------:R-:W-:Y:S01]  /*3bb0*/  UP2UR UR27, UPR, URZ, 0x1 ;  /* 0x000000013f1b7883 */ /* 0x000fe20008000000 */
[----:B------:R-:W-:Y:S01]  /*3bc0*/  ISETP.GT.AND P1, PT, R93, 0x9, P1 ;  /* 0x000000095d00780c */ /* 0x000fe20000f24270 */
[----:B------:R-:W-:Y:S01]  /*3bd0*/  UP2UR UR31, UPR, URZ, 0x4 ;  /* 0x000000043f1f7883 */ /* 0x000fe20008000000 */
[----:B------:R-:W-:Y:S01]  /*3be0*/  FSEL R85, R76, -INF , !P2 ;  /* 0xff8000004c557808 */ /* 0x000fe20005000000 */
[----:B------:R-:W-:Y:S01]  /*3bf0*/  UP2UR UR30, UPR, URZ, 0x2 ;  /* 0x000000023f1e7883 */ /* 0x000fe20008000000 */
        /* <DEDUP_REMOVED lines=10> */
[----:B------:R-:W-:-:S02]  /*3ca0*/  ISETP.LT.OR P0, PT, R95, 0x11, P0 ;  /* 0x000000115f00780c */ /* 0x000fc40000701670 */
[----:B------:R-:W-:Y:S01]  /*3cb0*/  ISETP.GT.AND P6, PT, R93, 0x11, P6 ;  /* 0x000000115d00780c */ /* 0x000fe200037c4270 */
[----:B------:R-:W-:Y:S01]  /*3cc0*/  UP2UR UR25, UPR, URZ, 0x1 ;  /* 0x000000013f197883 */ /* 0x000fe20008000000 */
[----:B------:R-:W-:Y:S02]  /*3cd0*/  FSEL R81, R72, -INF , !P0 ;  /* 0xff80000048517808 */ /* 0x000fe40004000000 */
[----:B------:R-:W-:Y:S01]  /*3ce0*/  PLOP3.LUT P0, PT, PT, PT, UP0, 0x40, 0x0 ;  /* 0x000000000000781c */ /* 0x000fe20003f0e808 */
[----:B------:R-:W-:Y:S01]  /*3cf0*/  UISETP.GE.AND UP0, UPT, UR36, 0x22, UPT ;  /* 0x000000222400788c */ /* 0x000fe2000bf06270 */
[----:B------:R-:W-:Y:S02]  /*3d00*/  ISETP.LT.OR P6, PT, R95, 0x12, P6 ;  /* 0x000000125f00780c */ /* 0x000fe400037c1670 */
[----:B------:R-:W-:Y:S01]  /*3d10*/  ISETP.GT.AND P2, PT, R93, 0x18, P2 ;  /* 0x000000185d00780c */ /* 0x000fe20001744270 */
[----:B------:R-:W-:Y:S01]  /*3d20*/  UP2UR UR24, UPR, URZ, 0x1 ;  /* 0x000000013f187883 */ /* 0x000fe20008000000 */
[----:B------:R-:W-:-:S02]  /*3d30*/  FSEL R80, R73, -INF , !P6 ;  /* 0xff80000049507808 */ /* 0x000fc40007000000 */
[----:B------:R-:W-:Y:S01]  /*3d40*/  PLOP3.LUT P6, PT, PT, PT, UP0, 0x40, 0x0 ;  /* 0x000000000000781c */ /* 0x000fe20003fce808 */
[----:B------:R-:W-:Y:S01]  /*3d50*/  UISETP.GE.AND UP0, UPT, UR36, 0x29, UPT ;  /* 0x000000292400788c */ /* 0x000fe2000bf06270 */
[----:B------:R-:W-:Y:S02]  /*3d60*/  ISETP.LT.OR P2, PT, R95, 0x19, P2 ;  /* 0x000000195f00780c */ /* 0x000fe40001741670 */
[----:B------:R-:W-:Y:S01]  /*3d70*/  ISETP.GT.AND P1, PT, R93, 0x19, P1 ;  /* 0x000000195d00780c */ /* 0x000fe20000f24270 */
[----:B------:R-:W-:Y:S01]  /*3d80*/  UP2UR UR23, UPR, URZ, 0x1 ;  /* 0x000000013f177883 */ /* 0x000fe20008000000 */
[----:B------:R-:W-:Y:S02]  /*3d90*/  FSEL R77, R68, -INF , !P2 ;  /* 0xff800000444d7808 */ /* 0x000fe40005000000 */
        /* <DEDUP_REMOVED lines=33> */
[C---:B------:R-:W-:Y:S01]  /*3fb0*/  ISETP.GT.AND P6, PT, R93.reuse, 0x31, P6 ;  /* 0x000000315d00780c */ /* 0x040fe200037c4270 */
[----:B------:R-:W-:Y:S01]  /*3fc0*/  UP2UR UR17, UPR, URZ, 0x1 ;  /* 0x000000013f117883 */ /* 0x000fe20008000000 */
[----:B------:R-:W-:Y:S02]  /*3fd0*/  FSEL R69, R56, -INF , !P0 ;  /* 0xff80000038457808 */ /* 0x000fe40004000000 */
[----:B------:R-:W-:Y:S01]  /*3fe0*/  PLOP3.LUT P0, PT, PT, PT, UP0, 0x40, 0x0 ;  /* 0x000000000000781c */ /* 0x000fe20003f0e808 */
[----:B------:R-:W-:Y:S01]  /*3ff0*/  UISETP.GE.AND UP0, UPT, UR36, 0x5a, UPT ;  /* 0x0000005a2400788c */ /* 0x000fe2000bf06270 */
[----:B------:R-:W-:-:S02]  /*4000*/  ISETP.GT.AND P2, PT, R93, 0x38, P2 ;  /* 0x000000385d00780c */ /* 0x000fc40001744270 */
[C---:B------:R-:W-:Y:S02]  /*4010*/  ISETP.GT.AND P0, PT, R93.reuse, 0x40, P0 ;  /* 0x000000405d00780c */ /* 0x040fe40000704270 */
[----:B------:R-:W-:Y:S02]  /*4020*/  ISETP.GT.AND P1, PT, R93, 0x39, P1 ;  /* 0x000000395d00780c */ /* 0x000fe40000f24270 */
[C---:B------:R-:W-:Y:S02]  /*4030*/  ISETP.LT.OR P0, PT, R95.reuse, 0x41, P0 ;  /* 0x000000415f00780c */ /* 0x040fe40000701670 */
[C---:B------:R-:W-:Y:S02]  /*4040*/  ISETP.LT.OR P6, PT, R95.reuse, 0x32, P6 ;  /* 0x000000325f00780c */ /* 0x040fe400037c1670 */
[C---:B------:R-:W-:Y:S02]  /*4050*/  ISETP.LT.OR P2, PT, R95.reuse, 0x39, P2 ;  /* 0x000000395f00780c */ /* 0x040fe40001741670 */
[----:B------:R-:W-:-:S02]  /*4060*/  ISETP.LT.OR P1, PT, R95, 0x3a, P1 ;  /* 0x0000003a5f00780c */ /* 0x000fc40000f21670 */
[----:B------:R-:W-:Y:S02]  /*4070*/  FSEL R239, R48, -INF , !P0 ;  /* 0xff80000030ef7808 */ /* 0x000fe40004000000 */
[----:B------:R-:W-:Y:S02]  /*4080*/  PLOP3.LUT P0, PT, PT, PT, UP3, 0x40, 0x0 ;  /* 0x000000000000781c */ /* 0x000fe40003f0e838 */
[----:B------:R-:W-:Y:S02]  /*4090*/  FSEL R68, R57, -INF , !P6 ;  /* 0xff80000039447808 */ /* 0x000fe40007000000 */
[----:B------:R-:W-:Y:S02]  /*40a0*/  FSEL R65, R52, -INF , !P2 ;  /* 0xff80000034417808 */ /* 0x000fe40005000000 */
[----:B------:R-:W-:Y:S02]  /*40b0*/  FSEL R64, R53, -INF , !P1 ;  /* 0xff80000035407808 */ /* 0x000fe40004800000 */
[----:B------:R-:W-:Y:S01]  /*40c0*/  PLOP3.LUT P6, PT, PT, PT, UP6, 0x40, 0x0 ;  /* 0x000000000000781c */ /* 0x000fe20003fce868 */
[----:B------:R-:W-:Y:S01]  /*40d0*/  UISETP.NE.AND UP6, UPT, UR34, URZ, UPT ;  /* 0x0000003f2200728c */ /* 0x000fe2000bfc5270 */
        /* <DEDUP_REMOVED lines=10> */
[----:B------:R-:W-:Y:S01]  /*4180*/  FSEL R206, R36, -INF , !P0 ;  /* 0xff80000024ce7808 */ /* 0x000fe20004000000 */
[----:B-1----:R-:W-:Y:S01]  /*4190*/  IMAD.IADD R36, R88, 0x1, R94 ;  /* 0x0000000158247824 */ /* 0x002fe200078e025e */
[----:B------:R-:W-:Y:S01]  /*41a0*/  PLOP3.LUT P0, PT, PT, PT, UP6, 0x40, 0x0 ;  /* 0x000000000000781c */ /* 0x000fe20003f0e868 */
[----:B------:R-:W-:Y:S01]  /*41b0*/  UISETP.NE.AND UP6, UPT, UR37, URZ, UPT ;  /* 0x0000003f2500728c */ /* 0x000fe2000bfc5270 */
[----:B------:R-:W-:-:S02]  /*41c0*/  FSEL R208, R49, -INF , !P6 ;  /* 0xff80000031d07808 */ /* 0x000fc40007000000 */
[----:B------:R-:W-:Y:S02]  /*41d0*/  FSEL R209, R40, -INF , !P2 ;  /* 0xff80000028d17808 */ /* 0x000fe40005000000 */
[----:B------:R-:W-:Y:S02]  /*41e0*/  FSEL R207, R41, -INF , !P1 ;  /* 0xff80000029cf7808 */ /* 0x000fe40004800000 */
[----:B------:R-:W-:Y:S02]  /*41f0*/  PLOP3.LUT P6, PT, PT, PT, UP2, 0x40, 0x0 ;  /* 0x000000000000781c */ /* 0x000fe40003fce828 */
[----:B------:R-:W-:Y:S02]  /*4200*/  PLOP3.LUT P2, PT, PT, PT, UP1, 0x40, 0x0 ;  /* 0x000000000000781c */ /* 0x000fe40003f4e818 */
[----:B------:R-:W-:Y:S02]  /*4210*/  PLOP3.LUT P1, PT, PT, PT, UP0, 0x40, 0x0 ;  /* 0x000000000000781c */ /* 0x000fe40003f2e808 */
[----:B------:R-:W-:-:S02]  /*4220*/  ISETP.GT.AND P6, PT, R93, 0x51, P6 ;  /* 0x000000515d00780c */ /* 0x000fc400037c4270 */
[C---:B------:R-:W-:Y:S02]  /*4230*/  ISETP.GT.AND P2, PT, R93.reuse, 0x58, P2 ;  /* 0x000000585d00780c */ /* 0x040fe40001744270 */
[----:B------:R-:W-:Y:S01]  /*4240*/  ISETP.GT.AND P1, PT, R93, 0x59, P1 ;  /* 0x000000595d00780c */ /* 0x000fe20000f24270 */
[----:B------:R-:W-:Y:S01]  /*4250*/  IMAD.IADD R93, R90, 0x1, R94 ;  /* 0x000000015a5d7824 */ /* 0x000fe200078e025e */
[C---:B------:R-:W-:Y:S02]  /*4260*/  ISETP.LT.OR P6, PT, R95.reuse, 0x52, P6 ;  /* 0x000000525f00780c */ /* 0x040fe400037c1670 */
[C---:B------:R-:W-:Y:S02]  /*4270*/  ISETP.LT.OR P2, PT, R95.reuse, 0x59, P2 ;  /* 0x000000595f00780c */ /* 0x040fe40001741670 */
[----:B------:R-:W-:Y:S02]  /*4280*/  ISETP.LT.OR P1, PT, R95, 0x5a, P1 ;  /* 0x0000005a5f00780c */ /* 0x000fe40000f21670 */
[----:B------:R-:W-:-:S02]  /*4290*/  IMNMX R93, R93, R89, PT ;  /* 0x000000595d5d7217 */ /* 0x000fc40003800200 */
[----:B------:R-:W-:Y:S02]  /*42a0*/  FSEL R154, R37, -INF , !P6 ;  /* 0xff800000259a7808 */ /* 0x000fe40007000000 */
[----:B------:R-:W-:Y:S02]  /*42b0*/  FSEL R137, R28, -INF , !P2 ;  /* 0xff8000001c897808 */ /* 0x000fe40005000000 */
[----:B------:R-:W-:Y:S01]  /*42c0*/  FSEL R136, R29, -INF , !P1 ;  /* 0xff8000001d887808 */ /* 0x000fe20004800000 */
        /* <DEDUP_REMOVED lines=13> */
.L_x_263:
[----:B------:R-:W-:-:S04]  /*43a0*/  MOV R28, c[0x0][0x32c] ;  /* 0x0000cb00001c7a02 */ /* 0x000fc80000000f00 */
[----:B------:R-:W-:-:S13]  /*43b0*/  ISETP.NE.AND P0, PT, R28, 0x1, PT ;  /* 0x000000011c00780c */ /* 0x000fda0003f05270 */
[----:B------:R-:W-:-:S05]  /*43c0*/  @P0 IMAD.HI.U32 R28, R94, c[0x0][0x330], RZ ;  /* 0x0000cc005e1c0a27 */ /* 0x000fca00078e00ff */
[----:B------:R-:W-:Y:S02]  /*43d0*/  @P0 SHF.R.U32.HI R94, RZ, c[0x0][0x334], R28 ;  /* 0x0000cd00ff5e0a19 */ /* 0x000fe4000001161c */
.L_x_264:
[----:B------:R-:W-:Y:S05]  /*43e0*/  BSYNC B0 ;  /* 0x0000000000007941 */ /* 0x000fea0003800000 */
.L_x_262:
[----:B------:R-:W-:-:S05]  /*43f0*/  IMAD R94, R94, c[0x0][0x32c], R2 ;  /* 0x0000cb005e5e7a24 */ /* 0x000fca00078e0202 */
[----:B------:R-:W-:Y:S02]  /*4400*/  IADD3 R28, R94, c[0x0][0x32c], RZ ;  /* 0x0000cb005e1c7a10 */ /* 0x000fe40007ffe0ff */
[----:B------:R-:W-:Y:S02]  /*4410*/  IMNMX R36, R36, R94, !PT ;  /* 0x0000005e24247217 */ /* 0x000fe40007800200 */
[----:B------:R-:W-:Y:S02]  /*4420*/  IMNMX R93, R93, R28, PT ;  /* 0x0000001c5d5d7217 */ /* 0x000fe40003800200 */
.L_x_261:
[----:B------:R-:W-:Y:S02]  /*4430*/  UP2UR UR42, UPR, URZ, 0x40 ;  /* 0x000000403f2a7883 */ /* 0x000fe40008000000 */
[----:B------:R-:W-:Y:S02]  /*4440*/  UISETP.NE.AND UP6, UPT, UR24, URZ, UPT ;  /* 0x0000003f1800728c */ /* 0x000fe4000bfc5270 */
[----:B------:R-:W-:Y:S02]  /*4450*/  UP2UR UR36, UPR, URZ, 0x1 ;  /* 0x000000013f247883 */ /* 0x000fe40008000000 */
[----:B------:R-:W-:-:S02]  /*4460*/  UP2UR UR43, UPR, URZ, 0x40 ;  /* 0x000000403f2b7883 */ /* 0x000fc40008000000 */
[----:B------:R-:W-:Y:S02]  /*4470*/  UISETP.NE.AND UP6, UPT, UR30, URZ, UPT ;  /* 0x0000003f1e00728c */ /* 0x000fe4000bfc5270 */
[----:B------:R-:W-:Y:S02]  /*4480*/  UISETP.NE.AND UP0, UPT, UR32, URZ, UPT ;  /* 0x0000003f2000728c */ /* 0x000fe4000bf05270 */
[----:B------:R-:W-:Y:S02]  /*4490*/  UP2UR UR44, UPR, URZ, 0x40 ;  /* 0x000000403f2c7883 */ /* 0x000fe40008000000 */
[----:B------:R-:W-:Y:S02]  /*44a0*/  UISETP.NE.AND UP6, UPT, UR33, URZ, UPT ;  /* 0x0000003f2100728c */ /* 0x000fe4000bfc5270 */
[----:B------:R-:W-:Y:S01]  /*44b0*/  UP2UR UR41, UPR, URZ, 0x20 ;  /* 0x000000203f297883 */ /* 0x000fe20008000000 */
[----:B------:R-:W-:Y:S01]  /*44c0*/  PLOP3.LUT P0, PT, PT, PT, UP0, 0x40, 0x0 ;  /* 0x000000000000781c */ /* 0x000fe20003f0e808 */
[----:B------:R-:W-:-:S02]  /*44d0*/  UISETP.NE.AND UP5, UPT, UR31, URZ, UPT ;  /* 0x0000003f1f00728c */ /* 0x000fc4000bfa5270 */
[----:B------:R-:W-:Y:S01]  /*44e0*/  PLOP3.LUT P1, PT, PT, PT, UP6, 0x40, 0x0 ;  /* 0x000000000000781c */ /* 0x000fe20003f2e868 */
[----:B------:R-:W-:Y:S01]  /*44f0*/  UISETP.NE.AND UP6, UPT, UR44, URZ, UPT ;  /* 0x0000003f2c00728c */ /* 0x000fe2000bfc5270 */
[----:B------:R-:W-:Y:S01]  /*4500*/  ISETP.GT.AND P0, PT, R3, 0x1, P0 ;  /* 0x000000010300780c */ /* 0x000fe20000704270 */
[----:B------:R-:W-:Y:S01]  /*4510*/  UP2UR UR39, UPR, URZ, 0x8 ;  /* 0x000000083f277883 */ /* 0x000fe20008000000 */
[----:B------:R-:W-:Y:S01]  /*4520*/  PLOP3.LUT P6, PT, PT, PT, UP5, 0x40, 0x0 ;  /* 0x000000000000781c */ /* 0x000fe20003fce858 */
[----:B------:R-:W-:Y:S01]  /*4530*/  UISETP.NE.AND UP3, UPT, UR28, URZ, UPT ;  /* 0x0000003f1c00728c */ /* 0x000fe2000bf65270 */
[----:B------:R-:W-:Y:S01]  /*4540*/  ISETP.LT.OR P0, PT, R91, 0x2, P0 ;  /* 0x000000025b00780c */ /* 0x000fe20000701670 */
[----:B------:R-:W-:Y:S01]  /*4550*/  UP2UR UR37, UPR, URZ, 0x2 ;  /* 0x000000023f257883 */ /* 0x000fe20008000000 */
[----:B------:R-:W-:Y:S01]  /*4560*/  PLOP3.LUT P2, PT, PT, PT, UP6, 0x40, 0x0 ;  /* 0x000000000000781c */ /* 0x000fe20003f4e868 */
[----:B------:R-:W-:Y:S01]  /*4570*/  UISETP.NE.AND UP6, UPT, UR27, URZ, UPT ;  /* 0x0000003f1b00728c */ /* 0x000fe2000bfc5270 */
[----:B------:R-:W-:Y:S01]  /*4580*/  ISETP.GT.AND P6, PT, R3, 0x8, P6 ;  /* 0x000000080300780c */ /* 0x000fe200037c4270 */
[----:B------:R-:W-:Y:S01]  /*4590*/  UISETP.NE.AND UP1, UPT, UR26, URZ, UPT ;  /* 0x0000003f1a00728c */ /* 0x000fe2000bf25270 */
[----:B------:R-:W-:Y:S01]  /*45a0*/  FSEL R83, R83, -INF , !P0 ;  /* 0xff80000053537808 */ /* 0x000fe20004000000 */
[----:B------:R-:W-:Y:S01]  /*45b0*/  UP2UR UR40, UPR, URZ, 0x10 ;  /* 0x000000103f287883 */ /* 0x000fe20008000000 */
[----:B------:R-:W-:Y:S01]  /*45c0*/  ISETP.GT.AND P2, PT, R3, 0x9, P2 ;  /* 0x000000090300780c */ /* 0x000fe20001744270 */
[----:B------:R-:W-:Y:S01]  /*45d0*/  UISETP.NE.AND UP4, UPT, UR29, URZ, UPT ;  /* 0x0000003f1d00728c */ /* 0x000fe2000bf85270 */
[----:B------:R-:W-:Y:S01]  /*45e0*/  PLOP3.LUT P0, PT, PT, PT, UP3, 0x40, 0x0 ;  /* 0x000000000000781c */ /* 0x000fe20003f0e838 */
[----:B------:R-:W-:Y:S01]  /*45f0*/  UP2UR UR38, UPR, URZ, 0x4 ;  /* 0x000000043f267883 */ /* 0x000fe20008000000 */
[C---:B------:R-:W-:Y:S01]  /*4600*/  ISETP.LT.OR P6, PT, R91.reuse, 0x9, P6 ;  /* 0x000000095b00780c */ /* 0x040fe200037c1670 */
[----:B------:R-:W-:Y:S01]  /*4610*/  UISETP.NE.AND UP2, UPT, UR25, URZ, UPT ;  /* 0x0000003f1900728c */ /* 0x000fe2000bf45270 */
[----:B------:R-:W-:Y:S01]  /*4620*/  ISETP.LT.OR P2, PT, R91, 0xa, P2 ;  /* 0x0000000a5b00780c */ /* 0x000fe20001741670 */
[----:B------:R-:W-:Y:S01]  /*4630*/  UP2UR UR44, UPR, URZ, 0x10 ;  /* 0x000000103f2c7883 */ /* 0x000fe20008000000 */
[----:B------:R-:W-:-:S02]  /*4640*/  ISETP.GT.AND P1, PT, R3, RZ, P1 ;  /* 0x000000ff0300720c */ /* 0x000fc40000f24270 */
[----:B------:R-:W-:Y:S02]  /*4650*/  ISETP.GT.AND P0, PT, R3, 0x11, P0 ;  /* 0x000000110300780c */ /* 0x000fe40000704270 */
[----:B------:R-:W-:Y:S02]  /*4660*/  FSEL R78, R78, -INF , !P6 ;  /* 0xff8000004e4e7808 */ /* 0x000fe40007000000 */
[----:B------:R-:W-:Y:S02]  /*4670*/  FSEL R79, R79, -INF , !P2 ;  /* 0xff8000004f4f7808 */ /* 0x000fe40005000000 */
[----:B------:R-:W-:Y:S01]  /*4680*/  PLOP3.LUT P6, PT, PT, PT, UP6, 0x40, 0x0 ;  /* 0x000000000000781c */ /* 0x000fe20003fce868 */
[----:B------:R-:W-:Y:S01]  /*4690*/  UISETP.NE.AND UP6, UPT, UR43, URZ, UPT ;  /* 0x0000003f2b00728c */ /* 0x000fe2000bfc5270 */
[C---:B------:R-:W-:Y:S01]  /*46a0*/  ISETP.LT.OR P1, PT, R91.reuse, 0x1, P1 ;  /* 0x000000015b00780c */ /* 0x040fe20000f21670 */
[----:B------:R-:W-:Y:S01]  /*46b0*/  UP2UR UR43, UPR, URZ, 0x2 ;  /* 0x000000023f2b7883 */ /* 0x000fe20008000000 */
[----:B------:R-:W-:-:S02]  /*46c0*/  ISETP.LT.OR P2, PT, R91, 0x12, P0 ;  /* 0x000000125b00780c */ /* 0x000fc40000741670 */
[----:B------:R-:W-:Y:S01]  /*46d0*/  PLOP3.LUT P0, PT, PT, PT, UP1, 0x40, 0x0 ;  /* 0x000000000000781c */ /* 0x000fe20003f0e818 */
[----:B------:R-:W-:Y:S01]  /*46e0*/  UISETP.NE.AND UP1, UPT, UR33, URZ, UPT ;  /* 0x0000003f2100728c */ /* 0x000fe2000bf25270 */
[----:B------:R-:W-:Y:S02]  /*46f0*/  FSEL R82, R82, -INF , !P1 ;  /* 0xff80000052527808 */ /* 0x000fe40004800000 */
[----:B------:R-:W-:Y:S01]  /*4700*/  PLOP3.LUT P1, PT, PT, PT, UP4, 0x40, 0x0 ;  /* 0x000000000000781c */ /* 0x000fe20003f2e848 */
[----:B------:R-:W-:Y:S01]  /*4710*/  UISETP.NE.AND UP4, UPT, UR30, URZ, UPT ;  /* 0x0000003f1e00728c */ /* 0x000fe2000bf85270 */
[----:B------:R-:W-:Y:S02]  /*4720*/  ISETP.GT.AND P0, PT, R3, 0x19, P0 ;  /* 0x000000190300780c */ /* 0x000fe40000704270 */
[----:B------:R-:W-:Y:S02]  /*4730*/  FSEL R75, R75, -INF , !P2 ;  /* 0xff8000004b4b7808 */ /* 0x000fe40005000000 */
[----:B------:R-:W-:Y:S01]  /*4740*/  PLOP3.LUT P2, PT, PT, PT, UP1, 0x40, 0x0 ;  /* 0x000000000000781c */ /* 0x000fe20003f4e818 */
[----:B------:R-:W-:Y:S01]  /*4750*/  UISETP.NE.AND UP1, UPT, UR27, URZ, UPT ;  /* 0x0000003f1b00728c */ /* 0x000fe2000bf25270 */
[----:B------:R-:W-:-:S02]  /*4760*/  ISETP.GT.AND P1, PT, R3, 0x10, P1 ;  /* 0x000000100300780c */ /* 0x000fc40000f24270 */
[C---:B------:R-:W-:Y:S02]  /*4770*/  ISETP.LT.OR P0, PT, R91.reuse, 0x1a, P0 ;  /* 0x0000001a5b00780c */ /* 0x040fe40000701670 */
[----:B------:R-:W-:Y:S02]  /*4780*/  ISETP.GT.AND P2, PT, R36, RZ, P2 ;  /* 0x000000ff2400720c */ /* 0x000fe40001744270 */
[----:B------:R-:W-:Y:S02]  /*4790*/  ISETP.LT.OR P1, PT, R91, 0x11, P1 ;  /* 0x000000115b00780c */ /* 0x000fe40000f21670 */
[----:B------:R-:W-:Y:S02]  /*47a0*/  FSEL R71, R71, -INF , !P0 ;  /* 0xff80000047477808 */ /* 0x000fe40004000000 */
[----:B------:R-:W-:Y:S02]  /*47b0*/  PLOP3.LUT P0, PT, PT, PT, UP2, 0x40, 0x0 ;  /* 0x000000000000781c */ /* 0x000fe40003f0e828 */
[----:B------:R-:W-:-:S02]  /*47c0*/  ISETP.LT.OR P2, PT, R93, 0x1, P2 ;  /* 0x000000015d00780c */ /* 0x000fc40001741670 */
        /* <DEDUP_REMOVED lines=8> */
[----:B------:R-:W-:Y:S02]  /*4850*/  ISETP.LT.OR P0, PT, R91, 0x21, P0 ;  /* 0x000000215b00780c */ /* 0x000fe40000701670 */
[----:B------:R-:W-:Y:S02]  /*4860*/  ISETP.LT.OR P1, PT, R93, 0x2, P1 ;  /* 0x000000025d00780c */ /* 0x000fe40000f21670 */
[----:B------:R-:W-:Y:S02]  /*4870*/  FSEL R49, R66, -INF , !P0 ;  /* 0xff80000042317808 */ /* 0x000fe40004000000 */
[----:B------:R-:W-:Y:S01]  /*4880*/  PLOP3.LUT P0, PT, PT, PT, UP4, 0x40, 0x0 ;  /* 0x000000000000781c */ /* 0x000fe20003f0e848 */
[----:B------:R-:W-:Y:S01]  /*4890*/  UISETP.NE.AND UP4, UPT, UR21, URZ, UPT ;  /* 0x0000003f1500728c */ /* 0x000fe2000bf85270 */
[----:B------:R-:W-:Y:S02]  /*48a0*/  FSEL R60, R25, -INF , !P1 ;  /* 0xff800000193c7808 */ /* 0x000fe40004800000 */
[----:B------:R-:W-:-:S02]  /*48b0*/  ISETP.GT.AND P6, PT, R3, 0x18, P6 ;  /* 0x000000180300780c */ /* 0x000fc400037c4270 */
[----:B------:R-:W-:Y:S01]  /*48c0*/  PLOP3.LUT P1, PT, PT, PT, UP5, 0x40, 0x0 ;  /* 0x000000000000781c */ /* 0x000fe20003f2e858 */
[----:B------:R-:W-:Y:S01]  /*48d0*/  UISETP.NE.AND UP5, UPT, UR22, URZ, UPT ;  /* 0x0000003f1600728c */ /* 0x000fe2000bfa5270 */
[C---:B------:R-:W-:Y:S02]  /*48e0*/  ISETP.GT.AND P0, PT, R36.reuse, 0x10, P0 ;  /* 0x000000102400780c */ /* 0x040fe40000704270 */
[----:B------:R-:W-:Y:S02]  /*48f0*/  ISETP.LT.OR P6, PT, R91, 0x19, P6 ;  /* 0x000000195b00780c */ /* 0x000fe400037c1670 */
[----:B------:R-:W-:Y:S02]  /*4900*/  ISETP.GT.AND P1, PT, R36, 0x8, P1 ;  /* 0x000000082400780c */ /* 0x000fe40000f24270 */
[----:B------:R-:W-:Y:S02]  /*4910*/  ISETP.LT.OR P0, PT, R93, 0x11, P0 ;  /* 0x000000115d00780c */ /* 0x000fe40000701670 */
[----:B------:R-:W-:-:S02]  /*4920*/  FSEL R70, R70, -INF , !P6 ;  /* 0xff80000046467808 */ /* 0x000fc40007000000 */
[----:B------:R-:W-:Y:S02]  /*4930*/  ISETP.LT.OR P1, PT, R93, 0x9, P1 ;  /* 0x000000095d00780c */ /* 0x000fe40000f21670 */
[----:B------:R-:W-:Y:S02]  /*4940*/  PLOP3.LUT P6, PT, PT, PT, UP6, 0x40, 0x0 ;  /* 0x000000000000781c */ /* 0x000fe40003fce868 */
[----:B------:R-:W-:Y:S02]  /*4950*/  FSEL R53, R20, -INF , !P0 ;  /* 0xff80000014357808 */ /* 0x000fe40004000000 */
[----:B------:R-:W-:Y:S02]  /*4960*/  ISETP.GT.AND P2, PT, R36, 0x9, P2 ;  /* 0x000000092400780c */ /* 0x000fe40001744270 */
[----:B------:R-:W-:Y:S01]  /*4970*/  PLOP3.LUT P0, PT, PT, PT, UP3, 0x40, 0x0 ;  /* 0x000000000000781c */ /* 0x000fe20003f0e838 */
[----:B------:R-:W-:Y:S01]  /*4980*/  UISETP.NE.AND UP3, UPT, UR20, URZ, UPT ;  /* 0x0000003f1400728c */ /* 0x000fe2000bf65270 */
[----:B------:R-:W-:-:S02]  /*4990*/  FSEL R57, R132, -INF , !P1 ;  /* 0xff80000084397808 */ /* 0x000fc40004800000 */
[----:B------:R-:W-:Y:S02]  /*49a0*/  ISETP.GT.AND P6, PT, R3, 0x21, P6 ;  /* 0x000000210300780c */ /* 0x000fe400037c4270 */
[----:B------:R-:W-:Y:S02]  /*49b0*/  PLOP3.LUT P1, PT, PT, PT, UP0, 0x40, 0x0 ;  /* 0x000000000000781c */ /* 0x000fe40003f2e808 */
[----:B------:R-:W-:Y:S02]  /*49c0*/  ISETP.LT.OR P2, PT, R93, 0xa, P2 ;  /* 0x0000000a5d00780c */ /* 0x000fe40001741670 */
[----:B------:R-:W-:Y:S02]  /*49d0*/  ISETP.GT.AND P0, PT, R36, 0x11, P0 ;  /* 0x000000112400780c */ /* 0x000fe40000704270 */
[----:B------:R-:W-:Y:S02]  /*49e0*/  ISETP.LT.OR P6, PT, R91, 0x22, P6 ;  /* 0x000000225b00780c */ /* 0x000fe400037c1670 */
[----:B------:R-:W-:-:S02]  /*49f0*/  ISETP.GT.AND P1, PT, R3, 0x28, P1 ;  /* 0x000000280300780c */ /* 0x000fc40000f24270 */
[----:B------:R-:W-:Y:S02]  /*4a00*/  FSEL R56, R133, -INF , !P2 ;  /* 0xff80000085387808 */ /* 0x000fe40005000000 */
[----:B------:R-:W-:Y:S02]  /*4a10*/  ISETP.LT.OR P0, PT, R93, 0x12, P0 ;  /* 0x000000125d00780c */ /* 0x000fe40000701670 */
[----:B------:R-:W-:Y:S01]  /*4a20*/  PLOP3.LUT P2, PT, PT, PT, UP1, 0x40, 0x0 ;  /* 0x000000000000781c */ /* 0x000fe20003f4e818 */
[----:B------:R-:W-:Y:S01]  /*4a30*/  UISETP.NE.AND UP1, UPT, UR43, URZ, UPT ;  /* 0x0000003f2b00728c */ /* 0x000fe2000bf25270 */
[----:B------:R-:W-:Y:S02]  /*4a40*/  FSEL R48, R67, -INF , !P6 ;  /* 0xff80000043307808 */ /* 0x000fe40007000000 */
[----:B------:R-:W-:Y:S02]  /*4a50*/  ISETP.LT.OR P1, PT, R91, 0x29, P1 ;  /* 0x000000295b00780c */ /* 0x000fe40000f21670 */
[----:B------:R-:W-:-:S02]  /*4a60*/  PLOP3.LUT P6, PT, PT, PT, UP5, 0x40, 0x0 ;  /* 0x000000000000781c */ /* 0x000fc40003fce858 */
[----:B------:R-:W-:Y:S02]  /*4a70*/  FSEL R52, R21, -INF , !P0 ;  /* 0xff80000015347808 */ /* 0x000fe40004000000 */
[----:B------:R-:W-:Y:S02]  /*4a80*/  PLOP3.LUT P0, PT, PT, PT, UP4, 0x40, 0x0 ;  /* 0x000000000000781c */ /* 0x000fe40003f0e848 */
[----:B------:R-:W-:Y:S02]  /*4a90*/  FSEL R67, R62, -INF , !P1 ;  /* 0xff8000003e437808 */ /* 0x000fe40004800000 */
[C---:B------:R-:W-:Y:S02]  /*4aa0*/  ISETP.GT.AND P6, PT, R3.reuse, 0x29, P6 ;  /* 0x000000290300780c */ /* 0x040fe400037c4270 */
[----:B------:R-:W-:Y:S01]  /*4ab0*/  PLOP3.LUT P1, PT, PT, PT, UP1, 0x40, 0x0 ;  /* 0x000000000000781c */ /* 0x000fe20003f2e818 */
[----:B------:R-:W-:Y:S01]  /*4ac0*/  UISETP.NE.AND UP1, UPT, UR18, URZ, UPT ;  /* 0x0000003f1200728c */ /* 0x000fe2000bf25270 */
[----:B------:R-:W-:-:S02]  /*4ad0*/  ISETP.GT.AND P0, PT, R3, 0x30, P0 ;  /* 0x000000300300780c */ /* 0x000fc40000704270 */
[C---:B------:R-:W-:Y:S02]  /*4ae0*/  ISETP.LT.OR P6, PT, R91.reuse, 0x2a, P6 ;  /* 0x0000002a5b00780c */ /* 0x040fe400037c1670 */
[----:B------:R-:W-:Y:S02]  /*4af0*/  ISETP.GT.AND P1, PT, R36, 0x19, P1 ;  /* 0x000000192400780c */ /* 0x000fe40000f24270 */
[----:B------:R-:W-:Y:S02]  /*4b00*/  ISETP.LT.OR P0, PT, R91, 0x31, P0 ;  /* 0x000000315b00780c */ /* 0x000fe40000701670 */
[----:B------:R-:W-:Y:S02]  /*4b10*/  FSEL R66, R63, -INF , !P6 ;  /* 0xff8000003f427808 */ /* 0x000fe40007000000 */
[----:B------:R-:W-:Y:S02]  /*4b20*/  ISETP.LT.OR P1, PT, R93, 0x1a, P1 ;  /* 0x0000001a5d00780c */ /* 0x000fe40000f21670 */
[----:B------:R-:W-:-:S02]  /*4b30*/  FSEL R63, R58, -INF , !P0 ;  /* 0xff8000003a3f7808 */ /* 0x000fc40004000000 */
[----:B------:R-:W-:Y:S01]  /*4b40*/  PLOP3.LUT P0, PT, PT, PT, UP0, 0x40, 0x0 ;  /* 0x000000000000781c */ /* 0x000fe20003f0e808 */
[----:B------:R-:W-:Y:S01]  /*4b50*/  UISETP.NE.AND UP0, UPT, UR17, URZ, UPT ;  /* 0x0000003f1100728c */ /* 0x000fe2000bf05270 */
[----:B------:R-:W-:Y:S02]  /*4b60*/  FSEL R40, R129, -INF , !P1 ;  /* 0xff80000081287808 */ /* 0x000fe40004800000 */
[----:B------:R-:W-:Y:S01]  /*4b70*/  PLOP3.LUT P1, PT, PT, PT, UP2, 0x40, 0x0 ;  /* 0x000000000000781c */ /* 0x000fe20003f2e828 */
[----:B------:R-:W-:Y:S01]  /*4b80*/  UISETP.NE.AND UP2, UPT, UR19, URZ, UPT ;  /* 0x0000003f1300728c */ /* 0x000fe2000bf45270 */
[C---:B------:R-:W-:Y:S02]  /*4b90*/  ISETP.GT.AND P0, PT, R36.reuse, 0x28, P0 ;  /* 0x000000282400780c */ /* 0x040fe40000704270 */
[----:B------:R-:W-:Y:S02]  /*4ba0*/  ISETP.GT.AND P1, PT, R36, 0x20, P1 ;  /* 0x000000202400780c */ /* 0x000fe40000f24270 */
[----:B------:R-:W-:-:S02]  /*4bb0*/  ISETP.LT.OR P0, PT, R93, 0x29, P0 ;  /* 0x000000295d00780c */ /* 0x000fc40000701670 */
[----:B------:R-:W-:Y:S02]  /*4bc0*/  ISETP.LT.OR P1, PT, R93, 0x21, P1 ;  /* 0x000000215d00780c */ /* 0x000fe40000f21670 */
[----:B------:R-:W-:Y:S02]  /*4bd0*/  FSEL R242, R124, -INF , !P0 ;  /* 0xff8000007cf27808 */ /* 0x000fe40004000000 */
[----:B------:R-:W-:Y:S01]  /*4be0*/  PLOP3.LUT P0, PT, PT, PT, UP5, 0x40, 0x0 ;  /* 0x000000000000781c */ /* 0x000fe20003f0e858 */
[----:B------:R-:W-:Y:S01]  /*4bf0*/  UISETP.NE.AND UP5, UPT, UR41, URZ, UPT ;  /* 0x0000003f2900728c */ /* 0x000fe2000bfa5270 */
[----:B------:R-:W-:Y:S02]  /*4c00*/  FSEL R244, R16, -INF , !P1 ;  /* 0xff80000010f47808 */ /* 0x000fe40004800000 */
[----:B------:R-:W-:Y:S02]  /*4c10*/  PLOP3.LUT P1, PT, PT, PT, UP2, 0x40, 0x0 ;  /* 0x000000000000781c */ /* 0x000fe40003f2e828 */
[----:B------:R-:W-:-:S02]  /*4c20*/  ISETP.GT.AND P0, PT, R36, 0x29, P0 ;  /* 0x000000292400780c */ /* 0x000fc40000704270 */
[----:B------:R-:W-:Y:S02]  /*4c30*/  ISETP.GT.AND P2, PT, R36, 0x18, P2 ;  /* 0x000000182400780c */ /* 0x000fe40001744270 */
[----:B------:R-:W-:Y:S02]  /*4c40*/  ISETP.GT.AND P1, PT, R3, 0x38, P1 ;  /* 0x000000380300780c */ /* 0x000fe40000f24270 */
[C---:B------:R-:W-:Y:S02]  /*4c50*/  ISETP.LT.OR P0, PT, R93.reuse, 0x2a, P0 ;  /* 0x0000002a5d00780c */ /* 0x040fe40000701670 */
[----:B------:R-:W-:Y:S02]  /*4c60*/  ISETP.LT.OR P2, PT, R93, 0x19, P2 ;  /* 0x000000195d00780c */ /* 0x000fe40001741670 */
[----:B------:R-:W-:Y:S02]  /*4c70*/  ISETP.LT.OR P1, PT, R91, 0x39, P1 ;  /* 0x000000395b00780c */ /* 0x000fe40000f21670 */
[----:B------:R-:W-:-:S02]  /*4c80*/  FSEL R245, R125, -INF , !P0 ;  /* 0xff8000007df57808 */ /* 0x000fc40004000000 */
[----:B------:R-:W-:Y:S02]  /*4c90*/  PLOP3.LUT P0, PT, PT, PT, UP0, 0x40, 0x0 ;  /* 0x000000000000781c */ /* 0x000fe40003f0e808 */
[----:B------:R-:W-:Y:S02]  /*4ca0*/  FSEL R41, R128, -INF , !P2 ;  /* 0xff80000080297808 */ /* 0x000fe40005000000 */
[----:B------:R-:W-:Y:S02]  /*4cb0*/  FSEL R62, R54, -INF , !P1 ;  /* 0xff800000363e7808 */ /* 0x000fe40004800000 */
[----:B------:R-:W-:Y:S02]  /*4cc0*/  PLOP3.LUT P6, PT, PT, PT, UP3, 0x40, 0x0 ;  /* 0x000000000000781c */ /* 0x000fe40003fce838 */
[----:B------:R-:W-:Y:S01]  /*4cd0*/  PLOP3.LUT P2, PT, PT, PT, UP6, 0x40, 0x0 ;  /* 0x000000000000781c */ /* 0x000fe20003f4e868 */
[----:B------:R-:W-:Y:S01]  /*4ce0*/  UISETP.NE.AND UP6, UPT, UR42, URZ, UPT ;  /* 0x0000003f2a00728c */ /* 0x000fe2000bfc5270 */
[----:B------:R-:W-:Y:S01]  /*4cf0*/  PLOP3.LUT P1, PT, PT, PT, UP3, 0x40, 0x0 ;  /* 0x000000000000781c */ /* 0x000fe20003f2e838 */
[----:B------:R-:W-:Y:S01]  /*4d00*/  UISETP.NE.AND UP3, UPT, UR39, URZ, UPT ;  /* 0x0000003f2700728c */ /* 0x000fe2000bf65270 */
[----:B------:R-:W-:-:S02]  /*4d10*/  ISETP.GT.AND P0, PT, R3, 0x40, P0 ;  /* 0x000000400300780c */ /* 0x000fc40000704270 */
[----:B------:R-:W-:Y:S02]  /*4d20*/  ISETP.GT.AND P6, PT, R3, 0x31, P6 ;  /* 0x000000310300780c */ /* 0x000fe400037c4270 */
[C---:B------:R-:W-:Y:S02]  /*4d30*/  ISETP.GT.AND P2, PT, R36.reuse, 0x21, P2 ;  /* 0x000000212400780c */ /* 0x040fe40001744270 */
[----:B------:R-:W-:Y:S02]  /*4d40*/  ISETP.GT.AND P1, PT, R36, 0x31, P1 ;  /* 0x000000312400780c */ /* 0x000fe40000f24270 */
[C---:B------:R-:W-:Y:S02]  /*4d50*/  ISETP.LT.OR P0, PT, R91.reuse, 0x41, P0 ;  /* 0x000000415b00780c */ /* 0x040fe40000701670 */
[----:B------:R-:W-:Y:S02]  /*4d60*/  ISETP.LT.OR P6, PT, R91, 0x32, P6 ;  /* 0x000000325b00780c */ /* 0x000fe400037c1670 */
[----:B------:R-:W-:-:S02]  /*4d70*/  ISETP.LT.OR P2, PT, R93, 0x22, P2 ;  /* 0x000000225d00780c */ /* 0x000fc40001741670 */
[----:B------:R-:W-:Y:S02]  /*4d80*/  ISETP.LT.OR P1, PT, R93, 0x32, P1 ;  /* 0x000000325d00780c */ /* 0x000fe40000f21670 */
[----:B------:R-:W-:Y:S02]  /*4d90*/  FSEL R241, R50, -INF , !P0 ;  /* 0xff80000032f17808 */ /* 0x000fe40004000000 */
[----:B------:R-:W-:Y:S01]  /*4da0*/  PLOP3.LUT P0, PT, PT, PT, UP0, 0x40, 0x0 ;  /* 0x000000000000781c */ /* 0x000fe20003f0e808 */
[----:B------:R-:W-:Y:S01]  /*4db0*/  UISETP.NE.AND UP0, UPT, UR36, URZ, UPT ;  /* 0x0000003f2400728c */ /* 0x000fe2000bf05270 */
[----:B------:R-:W-:Y:S01]  /*4dc0*/  FSEL R59, R59, -INF , !P6 ;  /* 0xff8000003b3b7808 */ /* 0x000fe20007000000 */
[----:B------:R-:W-:Y:S01]  /*4dd0*/  UP2UR UR36, UPR, URZ, 0x40 ;  /* 0x000000403f247883 */ /* 0x000fe20008000000 */
[----:B------:R-:W-:Y:S02]  /*4de0*/  FSEL R243, R17, -INF , !P2 ;  /* 0xff80000011f37808 */ /* 0x000fe40005000000 */
[----:B------:R-:W-:-:S02]  /*4df0*/  FSEL R132, R13, -INF , !P1 ;  /* 0xff8000000d847808 */ /* 0x000fc40004800000 */
[----:B------:R-:W-:Y:S02]  /*4e00*/  PLOP3.LUT P6, PT, PT, PT, UP1, 0x40, 0x0 ;  /* 0x000000000000781c */ /* 0x000fe40003fce818 */
[----:B------:R-:W-:Y:S01]  /*4e10*/  PLOP3.LUT P2, PT, PT, PT, UP4, 0x40, 0x0 ;  /* 0x000000000000781c */ /* 0x000fe20003f4e848 */
[----:B------:R-:W-:Y:S01]  /*4e20*/  UISETP.NE.AND UP4, UPT, UR40, URZ, UPT ;  /* 0x0000003f2800728c */ /* 0x000fe2000bf85270 */
[----:B------:R-:W-:Y:S01]  /*4e30*/  PLOP3.LUT P1, PT, PT, PT, UP2, 0x40, 0x0 ;  /* 0x000000000000781c */ /* 0x000fe20003f2e828 */
[----:B------:R-:W-:Y:S01]  /*4e40*/  UISETP.NE.AND UP2, UPT, UR38, URZ, UPT ;  /* 0x0000003f2600728c */ /* 0x000fe2000bf45270 */
[C---:B------:R-:W-:Y:S02]  /*4e50*/  ISETP.GT.AND P0, PT, R36.reuse, 0x40, P0 ;  /* 0x000000402400780c */ /* 0x040fe40000704270 */
[----:B------:R-:W-:Y:S02]  /*4e60*/  ISETP.GT.AND P6, PT, R3, 0x39, P6 ;  /* 0x000000390300780c */ /* 0x000fe400037c4270 */
[----:B------:R-:W-:-:S02]  /*4e70*/  ISETP.GT.AND P2, PT, R36, 0x30, P2 ;  /* 0x000000302400780c */ /* 0x000fc40001744270 */
[----:B------:R-:W-:Y:S02]  /*4e80*/  ISETP.GT.AND P1, PT, R36, 0x38, P1 ;  /* 0x000000382400780c */ /* 0x000fe40000f24270 */
[----:B------:R-:W-:Y:S02]  /*4e90*/  ISETP.LT.OR P0, PT, R93, 0x41, P0 ;  /* 0x000000415d00780c */ /* 0x000fe40000701670 */
[----:B------:R-:W-:Y:S02]  /*4ea0*/  ISETP.LT.OR P6, PT, R91, 0x3a, P6 ;  /* 0x0000003a5b00780c */ /* 0x000fe400037c1670 */
[C---:B------:R-:W-:Y:S02]  /*4eb0*/  ISETP.LT.OR P2, PT, R93.reuse, 0x31, P2 ;  /* 0x000000315d00780c */ /* 0x040fe40001741670 */
[----:B------:R-:W-:Y:S02]  /*4ec0*/  ISETP.LT.OR P1, PT, R93, 0x39, P1 ;  /* 0x000000395d00780c */ /* 0x000fe40000f21670 */
[----:B------:R-:W-:-:S02]  /*4ed0*/  FSEL R158, R8, -INF , !P0 ;  /* 0xff800000089e7808 */ /* 0x000fc40004000000 */
[----:B------:R-:W-:Y:S02]  /*4ee0*/  PLOP3.LUT P0, PT, PT, PT, UP5, 0x40, 0x0 ;  /* 0x000000000000781c */ /* 0x000fe40003f0e858 */
[----:B------:R-:W-:Y:S02]  /*4ef0*/  FSEL R58, R55, -INF , !P6 ;  /* 0xff800000373a7808 */ /* 0x000fe40007000000 */
[----:B------:R-:W-:Y:S02]  /*4f00*/  FSEL R133, R12, -INF , !P2 ;  /* 0xff8000000c857808 */ /* 0x000fe40005000000 */
[----:B------:R-:W-:Y:S01]  /*4f10*/  FSEL R125, R120, -INF , !P1 ;  /* 0xff800000787d7808 */ /* 0x000fe20004800000 */
[----:B------:R-:W1:Y:S01]  /*4f20*/  SHFL.IDX PT, R12, R92, 0x3, 0x1c1f ;  /* 0x007c1f005c0c7f89 */ /* 0x000e6200000e0000 */
[----:B------:R-:W-:Y:S02]  /*4f30*/  PLOP3.LUT P6, PT, PT, PT, UP6, 0x40, 0x0 ;  /* 0x000000000000781c */ /* 0x000fe40003fce868 */
[----:B------:R-:W-:Y:S01]  /*4f40*/  PLOP3.LUT P2, PT, PT, PT, UP1, 0x40, 0x0 ;  /* 0x000000000000781c */ /* 0x000fe20003f4e818 */
[----:B------:R-:W-:Y:S01]  /*4f50*/  UISETP.NE.AND UP1, UPT, UR37, URZ, UPT ;  /* 0x0000003f2500728c */ /* 0x000fe2000bf25270 */
[----:B------:R-:W-:-:S02]  /*4f60*/  PLOP3.LUT P1, PT, PT, PT, UP5, 0x40, 0x0 ;  /* 0x000000000000781c */ /* 0x000fc40003f2e858 */
[C---:B------:R-:W-:Y:S02]  /*4f70*/  ISETP.GT.AND P0, PT, R36.reuse, 0x48, P0 ;  /* 0x000000482400780c */ /* 0x040fe40000704270 */
[C---:B------:R-:W-:Y:S02]  /*4f80*/  ISETP.GT.AND P6, PT, R3.reuse, 0x41, P6 ;  /* 0x000000410300780c */ /* 0x040fe400037c4270 */
[----:B------:R-:W-:Y:S02]  /*4f90*/  ISETP.GT.AND P2, PT, R36, 0x39, P2 ;  /* 0x000000392400780c */ /* 0x000fe40001744270 */
[----:B------:R-:W-:Y:S02]  /*4fa0*/  ISETP.GT.AND P1, PT, R3, 0x48, P1 ;  /* 0x000000480300780c */ /* 0x000fe40000f24270 */
[----:B------:R-:W-:Y:S02]  /*4fb0*/  ISETP.LT.OR P0, PT, R93, 0x49, P0 ;  /* 0x000000495d00780c */ /* 0x000fe40000701670 */
[----:B------:R-:W-:-:S02]  /*4fc0*/  ISETP.LT.OR P6, PT, R91, 0x42, P6 ;  /* 0x000000425b00780c */ /* 0x000fc400037c1670 */
[----:B------:R-:W-:Y:S02]  /*4fd0*/  ISETP.LT.OR P2, PT, R93, 0x3a, P2 ;  /* 0x0000003a5d00780c */ /* 0x000fe40001741670 */
[----:B------:R-:W-:Y:S02]  /*4fe0*/  ISETP.LT.OR P1, PT, R91, 0x49, P1 ;  /* 0x000000495b00780c */ /* 0x000fe40000f21670 */
[----:B------:R-:W-:Y:S01]  /*4ff0*/  FSEL R173, R44, -INF , !P0 ;  /* 0xff8000002cad7808 */ /* 0x000fe20004000000 */
[----:B-1----:R-:W-:Y:S01]  /*5000*/  IMAD.IADD R8, R90, 0x1, R12 ;  /* 0x000000015a087824 */ /* 0x002fe200078e020c */
[----:B------:R-:W-:Y:S02]  /*5010*/  PLOP3.LUT P0, PT, PT, PT, UP3, 0x40, 0x0 ;  /* 0x000000000000781c */ /* 0x000fe40003f0e838 */
[----:B------:R-:W-:Y:S02]  /*5020*/  FSEL R238, R51, -INF , !P6 ;  /* 0xff80000033ee7808 */ /* 0x000fe40007000000 */
[----:B------:R-:W-:-:S02]  /*5030*/  FSEL R124, R121, -INF , !P2 ;  /* 0xff800000797c7808 */ /* 0x000fc40005000000 */
[----:B------:R-:W-:Y:S02]  /*5040*/  FSEL R240, R42, -INF , !P1 ;  /* 0xff8000002af07808 */ /* 0x000fe40004800000 */
[----:B------:R-:W-:Y:S02]  /*5050*/  PLOP3.LUT P6, PT, PT, PT, UP4, 0x40, 0x0 ;  /* 0x000000000000781c */ /* 0x000fe40003fce848 */
[----:B------:R-:W-:Y:S01]  /*5060*/  PLOP3.LUT P2, PT, PT, PT, UP6, 0x40, 0x0 ;  /* 0x000000000000781c */ /* 0x000fe20003f4e868 */
[----:B------:R-:W-:Y:S01]  /*5070*/  UISETP.NE.AND UP6, UPT, UR34, URZ, UPT ;  /* 0x0000003f2200728c */ /* 0x000fe2000bfc5270 */
[----:B------:R-:W-:Y:S02]  /*5080*/  PLOP3.LUT P1, PT, PT, PT, UP3, 0x40, 0x0 ;  /* 0x000000000000781c */ /* 0x000fe40003f2e838 */
[----:B------:R-:W-:Y:S02]  /*5090*/  ISETP.GT.AND P0, PT, R36, 0x50, P0 ;  /* 0x000000502400780c */ /* 0x000fe40000704270 */
[----:B------:R-:W-:-:S02]  /*50a0*/  ISETP.GT.AND P6, PT, R3, 0x49, P6 ;  /* 0x000000490300780c */ /* 0x000fc400037c4270 */
[----:B------:R-:W-:Y:S02]  /*50b0*/  ISETP.GT.AND P2, PT, R36, 0x41, P2 ;  /* 0x000000412400780c */ /* 0x000fe40001744270 */
[----:B------:R-:W-:Y:S02]  /*50c0*/  ISETP.GT.AND P1, PT, R3, 0x50, P1 ;  /* 0x000000500300780c */ /* 0x000fe40000f24270 */
[----:B------:R-:W-:Y:S02]  /*50d0*/  ISETP.LT.OR P0, PT, R93, 0x51, P0 ;  /* 0x000000515d00780c */ /* 0x000fe40000701670 */
[----:B------:R-:W-:Y:S02]  /*50e0*/  ISETP.LT.OR P6, PT, R91, 0x4a, P6 ;  /* 0x0000004a5b00780c */ /* 0x000fe400037c1670 */
[----:B------:R-:W-:Y:S02]  /*50f0*/  ISETP.LT.OR P2, PT, R93, 0x42, P2 ;  /* 0x000000425d00780c */ /* 0x000fe40001741670 */
[----:B------:R-:W-:-:S02]  /*5100*/  ISETP.LT.OR P1, PT, R91, 0x51, P1 ;  /* 0x000000515b00780c */ /* 0x000fc40000f21670 */
[----:B------:R-:W-:Y:S02]  /*5110*/  FSEL R175, R116, -INF , !P0 ;  /* 0xff80000074af7808 */ /* 0x000fe40004000000 */
[----:B------:R-:W-:Y:S02]  /*5120*/  PLOP3.LUT P0, PT, PT, PT, UP1, 0x40, 0x0 ;  /* 0x000000000000781c */ /* 0x000fe40003f0e818 */
[----:B------:R-:W-:Y:S02]  /*5130*/  FSEL R211, R43, -INF , !P6 ;  /* 0xff8000002bd37808 */ /* 0x000fe40007000000 */
[----:B------:R-:W-:Y:S01]  /*5140*/  FSEL R159, R9, -INF , !P2 ;  /* 0xff800000099f7808 */ /* 0x000fe20005000000 */
[----:B------:R-:W-:Y:S01]  /*5150*/  IMAD.IADD R9, R88, 0x1, R12 ;  /* 0x0000000158097824 */ /* 0x000fe200078e020c */
[----:B------:R-:W-:Y:S02]  /*5160*/  FSEL R155, R38, -INF , !P1 ;  /* 0xff800000269b7808 */ /* 0x000fe40004800000 */
[----:B------:R-:W-:-:S02]  /*5170*/  PLOP3.LUT P6, PT, PT, PT, UP2, 0x40, 0x0 ;  /* 0x000000000000781c */ /* 0x000fc40003fce828 */
[----:B------:R-:W-:Y:S02]  /*5180*/  PLOP3.LUT P2, PT, PT, PT, UP4, 0x40, 0x0 ;  /* 0x000000000000781c */ /* 0x000fe40003f4e848 */
[----:B------:R-:W-:Y:S02]  /*5190*/  PLOP3.LUT P1, PT, PT, PT, UP2, 0x40, 0x0 ;  /* 0x000000000000781c */ /* 0x000fe40003f2e828 */
[C---:B------:R-:W-:Y:S02]  /*51a0*/  ISETP.GT.AND P0, PT, R3.reuse, 0x58, P0 ;  /* 0x000000580300780c */ /* 0x040fe40000704270 */
[----:B------:R-:W-:Y:S02]  /*51b0*/  ISETP.GT.AND P6, PT, R3, 0x51, P6 ;  /* 0x000000510300780c */ /* 0x000fe400037c4270 */
[C---:B------:R-:W-:Y:S02]  /*51c0*/  ISETP.GT.AND P2, PT, R36.reuse, 0x49, P2 ;  /* 0x000000492400780c */ /* 0x040fe40001744270 */
[----:B------:R-:W-:-:S02]  /*51d0*/  ISETP.GT.AND P1, PT, R36, 0x51, P1 ;  /* 0x000000512400780c */ /* 0x000fc40000f24270 */
[C---:B------:R-:W-:Y:S02]  /*51e0*/  ISETP.LT.OR P0, PT, R91.reuse, 0x59, P0 ;  /* 0x000000595b00780c */ /* 0x040fe40000701670 */
[----:B------:R-:W-:Y:S02]  /*51f0*/  ISETP.LT.OR P6, PT, R91, 0x52, P6 ;  /* 0x000000525b00780c */ /* 0x000fe400037c1670 */
[C---:B------:R-:W-:Y:S02]  /*5200*/  ISETP.LT.OR P2, PT, R93.reuse, 0x4a, P2 ;  /* 0x0000004a5d00780c */ /* 0x040fe40001741670 */
[----:B------:R-:W-:Y:S02]  /*5210*/  ISETP.LT.OR P1, PT, R93, 0x52, P1 ;  /* 0x000000525d00780c */ /* 0x000fe40000f21670 */
[----:B------:R-:W-:Y:S02]  /*5220*/  FSEL R152, R30, -INF , !P0 ;  /* 0xff8000001e987808 */ /* 0x000fe40004000000 */
        /* <DEDUP_REMOVED lines=9> */
[----:B------:R-:W-:Y:S02]  /*52c0*/  ISETP.GT.AND P1, PT, R36, 0x59, P1 ;  /* 0x000000592400780c */ /* 0x000fe40000f24270 */
[----:B------:R-:W-:Y:S02]  /*52d0*/  ISETP.GT.AND P6, PT, R3, 0x59, P6 ;  /* 0x000000590300780c */ /* 0x000fe400037c4270 */
[C---:B------:R-:W-:Y:S02]  /*52e0*/  ISETP.LT.OR P2, PT, R93.reuse, 0x59, P2 ;  /* 0x000000595d00780c */ /* 0x040fe40001741670 */
[----:B------:R-:W-:Y:S02]  /*52f0*/  ISETP.LT.OR P1, PT, R93, 0x5a, P1 ;  /* 0x0000005a5d00780c */ /* 0x000fe40000f21670 */
        /* <DEDUP_REMOVED lines=18> */
.L_x_267:
[----:B------:R-:W-:-:S04]  /*5420*/  MOV R3, c[0x0][0x32c] ;  /* 0x0000cb0000037a02 */ /* 0x000fc80000000f00 */
[----:B------:R-:W-:-:S13]  /*5430*/  ISETP.NE.AND P0, PT, R3, 0x1, PT ;  /* 0x000000010300780c */ /* 0x000fda0003f05270 */
[----:B------:R-:W-:-:S05]  /*5440*/  @P0 IMAD.HI.U32 R3, R12, c[0x0][0x330], RZ ;  /* 0x0000cc000c030a27 */ /* 0x000fca00078e00ff */
[----:B------:R-:W-:Y:S02]  /*5450*/  @P0 SHF.R.U32.HI R12, RZ, c[0x0][0x334], R3 ;  /* 0x0000cd00ff0c0a19 */ /* 0x000fe40000011603 */
.L_x_268:
[----:B------:R-:W-:Y:S05]  /*5460*/  BSYNC B0 ;  /* 0x0000000000007941 */ /* 0x000fea0003800000 */
.L_x_266:
[----:B------:R-:W-:-:S05]  /*5470*/  IMAD R12, R12, c[0x0][0x32c], R2 ;  /* 0x0000cb000c0c7a24 */ /* 0x000fca00078e0202 */
[----:B------:R-:W-:Y:S02]  /*5480*/  IADD3 R2, R12, c[0x0][0x32c], RZ ;  /* 0x0000cb000c027a10 */ /* 0x000fe40007ffe0ff */
[----:B------:R-:W-:Y:S02]  /*5490*/  IMNMX R9, R9, R12, !PT ;  /* 0x0000000c09097217 */ /* 0x000fe40007800200 */
[----:B------:R-:W-:Y:S02]  /*54a0*/  IMNMX R8, R8, R2, PT ;  /* 0x0000000208087217 */ /* 0x000fe40003800200 */
.L_x_265:
        /* <DEDUP_REMOVED lines=22> */
[----:B------:R-:W-:-:S02]  /*5610*/  FMNMX.FTZ R12, R70, R12, !PT ;  /* 0x0000000c460c7209 */ /* 0x000fc40007810000 */
[----:B------:R-:W-:Y:S01]  /*5620*/  FMNMX.FTZ R3, R76, R3, !PT ;  /* 0x000000034c037209 */ /* 0x000fe20007810000 */
[--C-:B------:R-:W-:Y:S01]  /*5630*/  IMAD R219, R4, 0x2, R225.reuse ;  /* 0x0000000204db7824 */ /* 0x100fe200078e02e1 */
[----:B------:R-:W-:Y:S01]  /*5640*/  FMNMX.FTZ R12, R71, R12, !PT ;  /* 0x0000000c470c7209 */ /* 0x000fe20007810000 */
[C---:B------:R-:W-:Y:S01]  /*5650*/  IMAD R220, R0.reuse, 0x2, R225 ;  /* 0x0000000200dc7824 */ /* 0x040fe200078e02e1 */
[----:B------:R-:W-:Y:S01]  /*5660*/  FMNMX.FTZ R3, R73, R3, !PT ;  /* 0x0000000349037209 */ /* 0x000fe20007810000 */
[----:B------:R-:W-:Y:S01]  /*5670*/  IMAD R218, R0, 0x2, R219 ;  /* 0x0000000200da7824 */ /* 0x000fe200078e02db */
[----:B------:R-:W-:Y:S01]  /*5680*/  FMNMX.FTZ R12, R49, R12, !PT ;  /* 0x0000000c310c7209 */ /* 0x000fe20007810000 */
[----:B------:R-:W-:Y:S01]  /*5690*/  LDSM.16.MT88.4 R28, [R219+0x100] ;  /* 0x00010000db1c783b */ /* 0x000fe20000004200 */
[----:B------:R-:W-:Y:S02]  /*56a0*/  FMNMX.FTZ R3, R7, R3, !PT ;  /* 0x0000000307037209 */ /* 0x000fe40007810000 */
[----:B------:R-:W-:Y:S01]  /*56b0*/  FMNMX.FTZ R12, R48, R12, !PT ;  /* 0x0000000c300c7209 */ /* 0x000fe20007810000 */
[----:B------:R-:W-:Y:S01]  /*56c0*/  LDSM.16.MT88.4 R36, [R220+0x100] ;  /* 0x00010000dc24783b */ /* 0x000fe20000004200 */
[----:B------:R-:W-:-:S02]  /*56d0*/  FMNMX.FTZ R3, R6, R3, !PT ;  /* 0x0000000306037209 */ /* 0x000fc40007810000 */
[----:B------:R-:W-:Y:S01]  /*56e0*/  FMNMX.FTZ R12, R67, R12, !PT ;  /* 0x0000000c430c7209 */ /* 0x000fe20007810000 */
[----:B------:R-:W-:Y:S01]  /*56f0*/  LDSM.16.MT88.4 R88, [R225+0x900] ;  /* 0x00090000e158783b */ /* 0x000fe20000004200 */
        /* <DEDUP_REMOVED lines=26> */
[----:B------:R-:W-:Y:S01]  /*58a0*/  PLOP3.LUT P2, PT, PT, PT, UP2, 0x40, 0x0 ;  /* 0x000000000000781c */ /* 0x000fe20003f4e828 */
[----:B------:R-:W1:Y:S01]  /*58b0*/  SHFL.BFLY PT, R13, R3, 0x2, 0x1f ;  /* 0x0c401f00030d7f89 */ /* 0x000e6200000e0000 */
[----:B------:R-:W-:Y:S01]  /*58c0*/  PLOP3.LUT P1, PT, PT, PT, UP3, 0x40, 0x0 ;  /* 0x000000000000781c */ /* 0x000fe20003f2e838 */
[----:B------:R-:W-:Y:S01]  /*58d0*/  UISETP.NE.AND UP3, UPT, UR29, URZ, UPT ;  /* 0x0000003f1d00728c */ /* 0x000fe2000bf65270 */
[C---:B------:R-:W-:Y:S01]  /*58e0*/  ISETP.GT.AND P2, PT, R9.reuse, RZ, P2 ;  /* 0x000000ff0900720c */ /* 0x040fe20001744270 */
[----:B------:R-:W2:Y:S01]  /*58f0*/  SHFL.BFLY PT, R2, R12, 0x2, 0x1f ;  /* 0x0c401f000c027f89 */ /* 0x000ea200000e0000 */
[----:B------:R-:W-:Y:S01]  /*5900*/  PLOP3.LUT P0, PT, PT, PT, UP4, 0x40, 0x0 ;  /* 0x000000000000781c */ /* 0x000fe20003f0e848 */
[----:B------:R-:W-:Y:S01]  /*5910*/  UISETP.NE.AND UP2, UPT, UR28, URZ, UPT ;  /* 0x0000003f1c00728c */ /* 0x000fe2000bf45270 */
[----:B------:R-:W-:Y:S01]  /*5920*/  ISETP.LT.OR P2, PT, R8, 0x1, P2 ;  /* 0x000000010800780c */ /* 0x000fe20001741670 */
[----:B------:R-:W-:Y:S01]  /*5930*/  UISETP.NE.AND UP4, UPT, UR21, URZ, UPT ;  /* 0x0000003f1500728c */ /* 0x000fe2000bf85270 */
[----:B------:R-:W-:-:S02]  /*5940*/  ISETP.GT.AND P0, PT, R9, 0x8, P0 ;  /* 0x000000080900780c */ /* 0x000fc40000704270 */
[----:B------:R-:W-:Y:S02]  /*5950*/  FSEL R191, R26, -INF , !P2 ;  /* 0xff8000001abf7808 */ /* 0x000fe40005000000 */
[----:B------:R-:W-:Y:S01]  /*5960*/  PLOP3.LUT P2, PT, PT, PT, UP3, 0x40, 0x0 ;  /* 0x000000000000781c */ /* 0x000fe20003f4e838 */
[----:B------:R-:W-:Y:S01]  /*5970*/  UISETP.NE.AND UP3, UPT, UR25, URZ, UPT ;  /* 0x0000003f1900728c */ /* 0x000fe2000bf65270 */
[----:B------:R-:W-:Y:S02]  /*5980*/  ISETP.LT.OR P0, PT, R8, 0x9, P0 ;  /* 0x000000090800780c */ /* 0x000fe40000701670 */
[----:B------:R-:W-:Y:S02]  /*5990*/  ISETP.GT.AND P2, PT, R9, 0x10, P2 ;  /* 0x000000100900780c */ /* 0x000fe40001744270 */
[----:B------:R-:W-:Y:S02]  /*59a0*/  FSEL R54, R134, -INF , !P0 ;  /* 0xff80000086367808 */ /* 0x000fe40004000000 */
[----:B------:R-:W-:-:S02]  /*59b0*/  ISETP.LT.OR P2, PT, R8, 0x11, P2 ;  /* 0x000000110800780c */ /* 0x000fc40001741670 */
[----:B------:R-:W-:Y:S01]  /*59c0*/  PLOP3.LUT P0, PT, PT, PT, UP1, 0x40, 0x0 ;  /* 0x000000000000781c */ /* 0x000fe20003f0e818 */
[----:B------:R-:W-:Y:S01]  /*59d0*/  UISETP.NE.AND UP1, UPT, UR23, URZ, UPT ;  /* 0x0000003f1700728c */ /* 0x000fe2000bf25270 */
[----:B-1----:R-:W-:Y:S02]  /*59e0*/  FMNMX.FTZ R3, R3, R13, !PT ;  /* 0x0000000d03037209 */ /* 0x002fe40007810000 */
[----:B------:R-:W-:Y:S02]  /*59f0*/  FSEL R42, R22, -INF , !P2 ;  /* 0xff800000162a7808 */ /* 0x000fe40005000000 */
[----:B--2---:R-:W-:Y:S01]  /*5a00*/  FMNMX.FTZ R12, R12, R2, !PT ;  /* 0x000000020c0c7209 */ /* 0x004fe20007810000 */
[----:B------:R-:W1:Y:S01]  /*5a10*/  SHFL.BFLY PT, R13, R3, 0x1, 0x1f ;  /* 0x0c201f00030d7f89 */ /* 0x000e6200000e0000 */
[----:B------:R-:W-:Y:S01]  /*5a20*/  PLOP3.LUT P2, PT, PT, PT, UP3, 0x40, 0x0 ;  /* 0x000000000000781c */ /* 0x000fe20003f4e838 */
[----:B------:R-:W-:Y:S01]  /*5a30*/  UISETP.NE.AND UP3, UPT, UR20, URZ, UPT ;  /* 0x0000003f1400728c */ /* 0x000fe2000bf65270 */
[C---:B------:R-:W-:Y:S01]  /*5a40*/  ISETP.GT.AND P0, PT, R9.reuse, 0x18, P0 ;  /* 0x000000180900780c */ /* 0x040fe20000704270 */
[----:B------:R-:W2:Y:S01]  /*5a50*/  SHFL.BFLY PT, R2, R12, 0x1, 0x1f ;  /* 0x0c201f000c027f89 */ /* 0x000ea200000e0000 */
[----:B------:R-:W-:-:S02]  /*5a60*/  ISETP.GT.AND P1, PT, R9, 0x1, P1 ;  /* 0x000000010900780c */ /* 0x000fc40000f24270 */
[----:B------:R-:W-:Y:S02]  /*5a70*/  ISETP.GT.AND P2, PT, R9, 0x20, P2 ;  /* 0x000000200900780c */ /* 0x000fe40001744270 */
[----:B------:R-:W-:Y:S02]  /*5a80*/  FMNMX.FTZ R0, R61, R60, !PT ;  /* 0x0000003c3d007209 */ /* 0x000fe40007810000 */
[C---:B------:R-:W-:Y:S02]  /*5a90*/  ISETP.LT.OR P0, PT, R8.reuse, 0x19, P0 ;  /* 0x000000190800780c */ /* 0x040fe40000701670 */
[C---:B------:R-:W-:Y:S02]  /*5aa0*/  ISETP.LT.OR P1, PT, R8.reuse, 0x2, P1 ;  /* 0x000000020800780c */ /* 0x040fe40000f21670 */
[----:B------:R-:W-:Y:S02]  /*5ab0*/  ISETP.LT.OR P2, PT, R8, 0x21, P2 ;  /* 0x000000210800780c */ /* 0x000fe40001741670 */
[----:B------:R-:W-:-:S02]  /*5ac0*/  FMNMX.FTZ R0, R57, R0, !PT ;  /* 0x0000000039007209 */ /* 0x000fc40007810000 */
[----:B------:R-:W-:Y:S02]  /*5ad0*/  FSEL R32, R130, -INF , !P0 ;  /* 0xff80000082207808 */ /* 0x000fe40004000000 */
[----:B------:R-:W-:Y:S02]  /*5ae0*/  FSEL R55, R27, -INF , !P1 ;  /* 0xff8000001b377808 */ /* 0x000fe40004800000 */
[----:B------:R-:W-:Y:S01]  /*5af0*/  PLOP3.LUT P0, PT, PT, PT, UP1, 0x40, 0x0 ;  /* 0x000000000000781c */ /* 0x000fe20003f0e818 */
[----:B------:R-:W-:Y:S01]  /*5b00*/  UISETP.NE.AND UP1, UPT, UR18, URZ, UPT ;  /* 0x0000003f1200728c */ /* 0x000fe2000bf25270 */
[----:B-1----:R-:W-:Y:S02]  /*5b10*/  FMNMX.FTZ R3, R3, R13, !PT ;  /* 0x0000000d03037209 */ /* 0x002fe40007810000 */
[----:B------:R-:W-:Y:S02]  /*5b20*/  FSEL R246, R18, -INF , !P2 ;  /* 0xff80000012f67808 */ /* 0x000fe40005000000 */
[----:B--2---:R-:W-:Y:S01]  /*5b30*/  FMNMX.FTZ R2, R12, R2, !PT ;  /* 0x000000020c027209 */ /* 0x004fe20007810000 */
[C---:B------:R-:W-:Y:S01]  /*5b40*/  FMUL.FTZ R210, R3.reuse, c[0x0][0x2d0] ;  /* 0x0000b40003d27a20 */ /* 0x040fe20000410000 */
[----:B------:R-:W-:-:S02]  /*5b50*/  FSETP.NEU.FTZ.AND P6, PT, R3, -INF , PT ;  /* 0xff8000000300780b */ /* 0x000fc40003fdd000 */
[----:B------:R-:W-:Y:S01]  /*5b60*/  PLOP3.LUT P1, PT, PT, PT, UP2, 0x40, 0x0 ;  /* 0x000000000000781c */ /* 0x000fe20003f2e828 */
[----:B------:R-:W-:Y:S01]  /*5b70*/  FMUL.FTZ R139, R2, c[0x0][0x2d0] ;  /* 0x0000b400028b7a20 */ /* 0x000fe20000410000 */
[----:B------:R-:W-:Y:S01]  /*5b80*/  FSEL R210, R210, RZ, P6 ;  /* 0x000000ffd2d27208 */ /* 0x000fe20003000000 */
[----:B------:R-:W-:Y:S01]  /*5b90*/  UISETP.NE.AND UP2, UPT, UR24, URZ, UPT ;  /* 0x0000003f1800728c */ /* 0x000fe2000bf45270 */
[----:B------:R-:W-:Y:S02]  /*5ba0*/  FSETP.NEU.FTZ.AND P6, PT, R2, -INF , PT ;  /* 0xff8000000200780b */ /* 0x000fe40003fdd000 */
[----:B------:R-:W-:Y:S01]  /*5bb0*/  PLOP3.LUT P2, PT, PT, PT, UP4, 0x40, 0x0 ;  /* 0x000000000000781c */ /* 0x000fe20003f4e848 */
[----:B------:R-:W-:Y:S01]  /*5bc0*/  UISETP.NE.AND UP4, UPT, UR36, URZ, UPT ;  /* 0x0000003f2400728c */ /* 0x000fe2000bf85270 */
[----:B------:R-:W-:Y:S01]  /*5bd0*/  FSEL R139, R139, RZ, P6 ;  /* 0x000000ff8b8b7208 */ /* 0x000fe20003000000 */
[--C-:B------:R-:W-:Y:S01]  /*5be0*/  FFMA.FTZ R167, R87, c[0x0][0x2d0], -R210.reuse ;  /* 0x0000b40057a77a23 */ /* 0x100fe200000108d2 */
[----:B------:R-:W-:Y:S01]  /*5bf0*/  PLOP3.LUT P6, PT, PT, PT, UP0, 0x40, 0x0 ;  /* 0x000000000000781c */ /* 0x000fe20003fce808 */
[----:B------:R-:W-:Y:S01]  /*5c00*/  UISETP.NE.AND UP0, UPT, UR26, URZ, UPT ;  /* 0x0000003f1a00728c */ /* 0x000fe2000bf05270 */
[----:B------:R-:W-:Y:S01]  /*5c10*/  FMNMX.FTZ R0, R56, R0, !PT ;  /* 0x0000000038007209 */ /* 0x000fe20007810000 */
[--C-:B------:R-:W-:Y:S01]  /*5c20*/  FFMA.FTZ R143, R86, c[0x0][0x2d0], -R210.reuse ;  /* 0x0000b400568f7a23 */ /* 0x100fe200000108d2 */
[----:B------:R-:W-:Y:S01]  /*5c30*/  ISETP.GT.AND P6, PT, R9, 0x9, P6 ;  /* 0x000000090900780c */ /* 0x000fe200037c4270 */
[--C-:B------:R-:W-:Y:S01]  /*5c40*/  FFMA.FTZ R142, R85, c[0x0][0x2d0], -R210.reuse ;  /* 0x0000b400558e7a23 */ /* 0x100fe200000108d2 */
[C---:B------:R-:W-:Y:S01]  /*5c50*/  ISETP.GT.AND P0, PT, R9.reuse, 0x28, P0 ;  /* 0x000000280900780c */ /* 0x040fe20000704270 */
[--C-:B------:R-:W-:Y:S01]  /*5c60*/  FFMA.FTZ R108, R84, c[0x0][0x2d0], -R210.reuse ;  /* 0x0000b400546c7a23 */ /* 0x100fe200000108d2 */
[----:B------:R-:W-:Y:S01]  /*5c70*/  ISETP.LT.OR P6, PT, R8, 0xa, P6 ;  /* 0x0000000a0800780c */ /* 0x000fe200037c1670 */
[--C-:B------:R-:W-:Y:S01]  /*5c80*/  FFMA.FTZ R141, R82, c[0x0][0x2d0], -R139.reuse ;  /* 0x0000b400528d7a23 */ /* 0x100fe2000001088b */
[----:B------:R-:W-:Y:S01]  /*5c90*/  ISETP.GT.AND P1, PT, R9, 0x11, P1 ;  /* 0x000000110900780c */ /* 0x000fe20000f24270 */
[--C-:B------:R-:W-:Y:S01]  /*5ca0*/  FFMA.FTZ R140, R83, c[0x0][0x2d0], -R139.reuse ;  /* 0x0000b400538c7a23 */ /* 0x100fe2000001088b */
[----:B------:R-:W-:Y:S01]  /*5cb0*/  FSEL R43, R135, -INF , !P6 ;  /* 0xff800000872b7808 */ /* 0x000fe20007000000 */
[--C-:B------:R-:W-:Y:S01]  /*5cc0*/  FFMA.FTZ R109, R78, c[0x0][0x2d0], -R139.reuse ;  /* 0x0000b4004e6d7a23 */ /* 0x100fe2000001088b */
[----:B------:R-:W-:Y:S01]  /*5cd0*/  PLOP3.LUT P6, PT, PT, PT, UP0, 0x40, 0x0 ;  /* 0x000000000000781c */ /* 0x000fe20003fce808 */
[----:B------:R-:W-:Y:S01]  /*5ce0*/  UISETP.NE.AND UP0, UPT, UR22, URZ, UPT ;  /* 0x0000003f1600728c */ /* 0x000fe2000bf05270 */
[----:B------:R-:W-:Y:S01]  /*5cf0*/  ISETP.GT.AND P2, PT, R9, 0x30, P2 ;  /* 0x000000300900780c */ /* 0x000fe20001744270 */
[--C-:B------:R-:W-:Y:S01]  /*5d00*/  FFMA.FTZ R110, R79, c[0x0][0x2d0], -R139.reuse ;  /* 0x0000b4004f6e7a23 */ /* 0x100fe2000001088b */
[----:B------:R-:W-:Y:S01]  /*5d10*/  ISETP.GT.AND P6, PT, R9, 0x19, P6 ;  /* 0x000000190900780c */ /* 0x000fe200037c4270 */
[----:B------:R-:W-:Y:S01]  /*5d20*/  MUFU.EX2 R167, R167 ;  /* 0x000000a700a77308 */ /* 0x000fe20000000800 */
[----:B------:R-:W-:Y:S01]  /*5d30*/  FMNMX.FTZ R0, R53, R0, !PT ;  /* 0x0000000035007209 */ /* 0x000fe20007810000 */
[--C-:B------:R-:W-:Y:S01]  /*5d40*/  FFMA.FTZ R121, R77, c[0x0][0x2d0], -R210.reuse ;  /* 0x0000b4004d797a23 */ /* 0x100fe200000108d2 */
[----:B------:R-:W-:Y:S01]  /*5d50*/  ISETP.LT.OR P6, PT, R8, 0x1a, P6 ;  /* 0x0000001a0800780c */ /* 0x000fe200037c1670 */
[--C-:B------:R-:W-:Y:S01]  /*5d60*/  FFMA.FTZ R164, R76, c[0x0][0x2d0], -R210.reuse ;  /* 0x0000b4004ca47a23 */ /* 0x100fe200000108d2 */
[C---:B------:R-:W-:Y:S01]  /*5d70*/  ISETP.LT.OR P0, PT, R8.reuse, 0x29, P0 ;  /* 0x000000290800780c */ /* 0x040fe20000701670 */
[----:B------:R-:W-:Y:S01]  /*5d80*/  LDSM.16.MT88.4 R76, [R218+0x900] ;  /* 0x00090000da4c783b */ /* 0x000fe20000004200 */
[----:B------:R-:W-:Y:S01]  /*5d90*/  FSEL R200, R131, -INF , !P6 ;  /* 0xff80000083c87808 */ /* 0x000fe20007000000 */
[----:B------:R-:W1:Y:S01]  /*5da0*/  MUFU.EX2 R143, R143 ;  /* 0x0000008f008f7308 */ /* 0x000e620000000800 */
[----:B------:R-:W-:Y:S01]  /*5db0*/  PLOP3.LUT P6, PT, PT, PT, UP0, 0x40, 0x0 ;  /* 0x000000000000781c */ /* 0x000fe20003fce808 */
[----:B------:R-:W-:Y:S01]  /*5dc0*/  UISETP.NE.AND UP0, UPT, UR17, URZ, UPT ;  /* 0x0000003f1100728c */ /* 0x000fe2000bf05270 */
[C---:B------:R-:W-:Y:S01]  /*5dd0*/  ISETP.LT.OR P1, PT, R8.reuse, 0x12, P1 ;  /* 0x000000120800780c */ /* 0x040fe20000f21670 */
[--C-:B------:R-:W-:Y:S01]  /*5de0*/  FFMA.FTZ R97, R67, c[0x0][0x2d0], -R139.reuse ;  /* 0x0000b40043617a23 */ /* 0x100fe2000001088b */
[----:B------:R-:W-:Y:S01]  /*5df0*/  ISETP.LT.OR P2, PT, R8, 0x31, P2 ;  /* 0x000000310800780c */ /* 0x000fe20001741670 */
[--C-:B------:R-:W-:Y:S01]  /*5e00*/  FFMA.FTZ R168, R81, c[0x0][0x2d0], -R210.reuse ;  /* 0x0000b40051a87a23 */ /* 0x100fe200000108d2 */
[----:B------:R-:W-:Y:S01]  /*5e10*/  FMNMX.FTZ R0, R52, R0, !PT ;  /* 0x0000000034007209 */ /* 0x000fe20007810000 */
[----:B------:R-:W-:Y:S01]  /*5e20*/  MUFU.EX2 R142, R142 ;  /* 0x0000008e008e7308 */ /* 0x000fe20000000800 */
[----:B------:R-:W-:Y:S01]  /*5e30*/  FSEL R134, R126, -INF , !P0 ;  /* 0xff8000007e867808 */ /* 0x000fe20004000000 */
[--C-:B------:R-:W-:Y:S01]  /*5e40*/  FFMA.FTZ R111, R80, c[0x0][0x2d0], -R210.reuse ;  /* 0x0000b400506f7a23 */ /* 0x100fe200000108d2 */
[----:B------:R-:W-:Y:S01]  /*5e50*/  FSEL R33, R23, -INF , !P1 ;  /* 0xff80000017217808 */ /* 0x000fe20004800000 */
[--C-:B------:R-:W-:Y:S01]  /*5e60*/  FFMA.FTZ R166, R74, c[0x0][0x2d0], -R139.reuse ;  /* 0x0000b4004aa67a23 */ /* 0x100fe2000001088b */
[----:B------:R-:W-:Y:S01]  /*5e70*/  FSEL R126, R14, -INF , !P2 ;  /* 0xff8000000e7e7808 */ /* 0x000fe20005000000 */
[----:B------:R-:W2:Y:S01]  /*5e80*/  LDSM.16.MT88.4 R20, [R218+0x100] ;  /* 0x00010000da14783b */ /* 0x000ea20000004200 */
[----:B------:R-:W-:Y:S01]  /*5e90*/  FMNMX.FTZ R0, R41, R0, !PT ;  /* 0x0000000029007209 */ /* 0x000fe20007810000 */
[----:B------:R-:W3:Y:S01]  /*5ea0*/  MUFU.EX2 R108, R108 ;  /* 0x0000006c006c7308 */ /* 0x000ee20000000800 */
[----:B------:R-:W-:Y:S01]  /*5eb0*/  PLOP3.LUT P1, PT, PT, PT, UP2, 0x40, 0x0 ;  /* 0x000000000000781c */ /* 0x000fe20003f2e828 */
[----:B------:R-:W-:Y:S01]  /*5ec0*/  UISETP.NE.AND UP2, UPT, UR19, URZ, UPT ;  /* 0x0000003f1300728c */ /* 0x000fe2000bf45270 */
[----:B------:R-:W-:Y:S01]  /*5ed0*/  PLOP3.LUT P2, PT, PT, PT, UP0, 0x40, 0x0 ;  /* 0x000000000000781c */ /* 0x000fe20003f4e808 */
[----:B------:R-:W-:Y:S01]  /*5ee0*/  UISETP.NE.AND UP0, UPT, UR33, URZ, UPT ;  /* 0x0000003f2100728c */ /* 0x000fe2000bf05270 */
[----:B------:R-:W-:Y:S01]  /*5ef0*/  FMNMX.FTZ R0, R40, R0, !PT ;  /* 0x0000000028007209 */ /* 0x000fe20007810000 */
[--C-:B------:R-:W-:Y:S01]  /*5f00*/  FFMA.FTZ R165, R75, c[0x0][0x2d0], -R139.reuse ;  /* 0x0000b4004ba57a23 */ /* 0x100fe2000001088b */
[C---:B------:R-:W-:Y:S01]  /*5f10*/  ISETP.GT.AND P1, PT, R9.reuse, 0x21, P1 ;  /* 0x000000210900780c */ /* 0x040fe20000f24270 */
[----:B------:R-:W-:Y:S01]  /*5f20*/  MUFU.EX2 R141, R141 ;  /* 0x0000008d008d7308 */ /* 0x000fe20000000800 */
[----:B------:R-:W-:Y:S01]  /*5f30*/  ISETP.GT.AND P2, PT, R9, 0x40, P2 ;  /* 0x000000400900780c */ /* 0x000fe20001744270 */
[----:B------:R-:W-:Y:S01]  /*5f40*/  LDSM.16.MT88.4 R84, [R220+0x900] ;  /* 0x00090000dc54783b */ /* 0x000fe20000004200 */
[----:B------:R-:W-:Y:S01]  /*5f50*/  FMNMX.FTZ R0, R244, R0, !PT ;  /* 0x00000000f4007209 */ /* 0x000fe20007810000 */
[--C-:B------:R-:W-:Y:S01]  /*5f60*/  FFMA.FTZ R120, R73, c[0x0][0x2d0], -R210.reuse ;  /* 0x0000b40049787a23 */ /* 0x100fe200000108d2 */
[C---:B------:R-:W-:Y:S01]  /*5f70*/  ISETP.LT.OR P1, PT, R8.reuse, 0x22, P1 ;  /* 0x000000220800780c */ /* 0x040fe20000f21670 */
[----:B------:R-:W-:Y:S01]  /*5f80*/  LDSM.16.MT88.4 R80, [R219+0x900] ;  /* 0x00090000db50783b */ /* 0x000fe20000004200 */
[----:B------:R-:W-:Y:S01]  /*5f90*/  ISETP.LT.OR P2, PT, R8, 0x41, P2 ;  /* 0x000000410800780c */ /* 0x000fe20001741670 */
[----:B------:R-:W4:Y:S01]  /*5fa0*/  MUFU.EX2 R140, R140 ;  /* 0x0000008c008c7308 */ /* 0x000f220000000800 */
[----:B------:R-:W-:Y:S01]  /*5fb0*/  FMNMX.FTZ R0, R243, R0, !PT ;  /* 0x00000000f3007209 */ /* 0x000fe20007810000 */
[--C-:B------:R-:W-:Y:S01]  /*5fc0*/  FFMA.FTZ R99, R7, c[0x0][0x2d0], -R210.reuse ;  /* 0x0000b40007637a23 */ /* 0x100fe200000108d2 */
[----:B------:R-:W-:Y:S01]  /*5fd0*/  FSEL R135, R19, -INF , !P1 ;  /* 0xff80000013877808 */ /* 0x000fe20004800000 */
[--C-:B------:R-:W-:Y:S01]  /*5fe0*/  FFMA.FTZ R96, R6, c[0x0][0x2d0], -R210.reuse ;  /* 0x0000b40006607a23 */ /* 0x100fe200000108d2 */
[----:B------:R-:W-:Y:S01]  /*5ff0*/  FSEL R178, R10, -INF , !P2 ;  /* 0xff8000000ab27808 */ /* 0x000fe20005000000 */
[----:B------:R-:W5:Y:S01]  /*6000*/  LDSM.16.MT88.4 R16, [R225+0x100] ;  /* 0x00010000e110783b */ /* 0x000f620000004200 */
[----:B------:R-:W-:Y:S01]  /*6010*/  PLOP3.LUT P1, PT, PT, PT, UP3, 0x40, 0x0 ;  /* 0x000000000000781c */ /* 0x000fe20003f2e838 */
[----:B------:R-:W-:Y:S01]  /*6020*/  UISETP.NE.AND UP3, UPT, UR31, URZ, UPT ;  /* 0x0000003f1f00728c */ /* 0x000fe2000bf65270 */
[----:B------:R-:W-:Y:S01]  /*6030*/  FMNMX.FTZ R10, R191, R55, !PT ;  /* 0x00000037bf0a7209 */ /* 0x000fe20007810000 */
[----:B------:R-:W-:Y:S01]  /*6040*/  MUFU.EX2 R109, R109 ;  /* 0x0000006d006d7308 */ /* 0x000fe20000000800 */
[----:B------:R-:W-:Y:S01]  /*6050*/  FMNMX.FTZ R0, R242, R0, !PT ;  /* 0x00000000f2007209 */ /* 0x000fe20007810000 */
[--C-:B------:R-:W-:Y:S01]  /*6060*/  FFMA.FTZ R98, R49, c[0x0][0x2d0], -R139.reuse ;  /* 0x0000b40031627a23 */ /* 0x100fe2000001088b */
[----:B------:R-:W-:Y:S01]  /*6070*/  ISETP.GT.AND P1, PT, R9, 0x31, P1 ;  /* 0x000000310900780c */ /* 0x000fe20000f24270 */
[--C-:B------:R-:W-:Y:S01]  /*6080*/  FFMA.FTZ R92, R48, c[0x0][0x2d0], -R139.reuse ;  /* 0x0000b400305c7a23 */ /* 0x100fe2000001088b */
[----:B------:R-:W-:Y:S01]  /*6090*/  FMNMX.FTZ R10, R54, R10, !PT ;  /* 0x0000000a360a7209 */ /* 0x000fe20007810000 */
[----:B------:R-:W-:Y:S01]  /*60a0*/  LDSM.16.MT88.4 R48, [R225+0x1100] ;  /* 0x00110000e130783b */ /* 0x000fe20000004200 */
[----:B------:R-:W-:Y:S01]  /*60b0*/  FMNMX.FTZ R0, R245, R0, !PT ;  /* 0x00000000f5007209 */ /* 0x000fe20007810000 */
[----:B------:R-:W1:Y:S01]  /*60c0*/  MUFU.EX2 R110, R110 ;  /* 0x0000006e006e7308 */ /* 0x000e620000000800 */
[----:B------:R-:W-:Y:S01]  /*60d0*/  ISETP.LT.OR P1, PT, R8, 0x32, P1 ;  /* 0x000000320800780c */ /* 0x000fe20000f21670 */
[--C-:B------:R-:W-:Y:S01]  /*60e0*/  FFMA.FTZ R45, R69, c[0x0][0x2d0], -R210.reuse ;  /* 0x0000b400452d7a23 */ /* 0x100fe200000108d2 */
[----:B------:R-:W-:Y:S01]  /*60f0*/  FMNMX.FTZ R10, R43, R10, !PT ;  /* 0x0000000a2b0a7209 */ /* 0x000fe20007810000 */
[--C-:B------:R-:W-:Y:S01]  /*6100*/  FFMA.FTZ R95, R68, c[0x0][0x2d0], -R210.reuse ;  /* 0x0000b400445f7a23 */ /* 0x100fe200000108d2 */
[----:B------:R-:W-:Y:S01]  /*6110*/  FMNMX.FTZ R0, R133, R0, !PT ;  /* 0x0000000085007209 */ /* 0x000fe20007810000 */
[--C-:B------:R-:W-:Y:S01]  /*6120*/  FFMA.FTZ R94, R65, c[0x0][0x2d0], -R210.reuse ;  /* 0x0000b400415e7a23 */ /* 0x100fe200000108d2 */
[----:B------:R-:W-:Y:S01]  /*6130*/  FSEL R204, R15, -INF , !P1 ;  /* 0xff8000000fcc7808 */ /* 0x000fe20004800000 */
[----:B------:R-:W-:Y:S01]  /*6140*/  MUFU.EX2 R168, R168 ;  /* 0x000000a800a87308 */ /* 0x000fe20000000800 */
[----:B------:R-:W-:Y:S01]  /*6150*/  FMNMX.FTZ R10, R42, R10, !PT ;  /* 0x0000000a2a0a7209 */ /* 0x000fe20007810000 */
[----:B------:R-:W-:Y:S01]  /*6160*/  LDSM.16.MT88.4 R12, [R220+0x1100] ;  /* 0x00110000dc0c783b */ /* 0x000fe20000004200 */
[----:B------:R-:W-:Y:S01]  /*6170*/  PLOP3.LUT P0, PT, PT, PT, UP2, 0x40, 0x0 ;  /* 0x000000000000781c */ /* 0x000fe20003f0e828 */
[----:B------:R-:W-:Y:S01]  /*6180*/  UISETP.NE.AND UP2, UPT, UR32, URZ, UPT ;  /* 0x0000003f2000728c */ /* 0x000fe2000bf45270 */
[----:B------:R-:W-:Y:S01]  /*6190*/  PLOP3.LUT P1, PT, PT, PT, UP6, 0x40, 0x0 ;  /* 0x000000000000781c */ /* 0x000fe20003f2e868 */
[--C-:B------:R-:W-:Y:S01]  /*61a0*/  FFMA.FTZ R93, R64, c[0x0][0x2d0], -R210.reuse ;  /* 0x0000b400405d7a23 */ /* 0x100fe200000108d2 */
[----:B------:R-:W-:Y:S01]  /*61b0*/  FMNMX.FTZ R0, R132, R0, !PT ;  /* 0x0000000084007209 */ /* 0x000fe20007810000 */
[----:B------:R-:W1:Y:S01]  /*61c0*/  MUFU.EX2 R111, R111 ;  /* 0x0000006f006f7308 */ /* 0x000e620000000800 */
[----:B------:R-:W-:Y:S01]  /*61d0*/  FMNMX.FTZ R10, R33, R10, !PT ;  /* 0x0000000a210a7209 */ /* 0x000fe20007810000 */
[--C-:B------:R-:W-:Y:S01]  /*61e0*/  FFMA.FTZ R169, R63, c[0x0][0x2d0], -R139.reuse ;  /* 0x0000b4003fa97a23 */ /* 0x100fe2000001088b */
[----:B------:R-:W-:Y:S01]  /*61f0*/  ISETP.GT.AND P6, PT, R9, 0x29, P6 ;  /* 0x000000290900780c */ /* 0x000fe200037c4270 */
[--C-:B------:R-:W-:Y:S01]  /*6200*/  FFMA.FTZ R170, R59, c[0x0][0x2d0], -R139.reuse ;  /* 0x0000b4003baa7a23 */ /* 0x100fe2000001088b */
[C---:B------:R-:W-:Y:S01]  /*6210*/  ISETP.GT.AND P0, PT, R9.reuse, 0x38, P0 ;  /* 0x000000380900780c */ /* 0x040fe20000704270 */
[--C-:B------:R-:W-:Y:S01]  /*6220*/  FFMA.FTZ R171, R62, c[0x0][0x2d0], -R139.reuse ;  /* 0x0000b4003eab7a23 */ /* 0x100fe2000001088b */
[----:B------:R-:W-:Y:S01]  /*6230*/  ISETP.GT.AND P1, PT, R9, 0x41, P1 ;  /* 0x000000410900780c */ /* 0x000fe20000f24270 */
[----:B------:R-:W-:Y:S01]  /*6240*/  MUFU.EX2 R121, R121 ;  /* 0x0000007900797308 */ /* 0x000fe20000000800 */
[----:B------:R-:W-:Y:S01]  /*6250*/  FMNMX.FTZ R0, R125, R0, !PT ;  /* 0x000000007d007209 */ /* 0x000fe20007810000 */
[----:B------:R-:W-:Y:S01]  /*6260*/  FFMA.FTZ R172, R58, c[0x0][0x2d0], -R139 ;  /* 0x0000b4003aac7a23 */ /* 0x000fe2000001088b */
[----:B------:R-:W-:Y:S01]  /*6270*/  FMNMX.FTZ R10, R32, R10, !PT ;  /* 0x0000000a200a7209 */ /* 0x000fe20007810000 */
[----:B------:R-:W-:Y:S01]  /*6280*/  FFMA.FTZ R209, R209, c[0x0][0x2d0], -R210 ;  /* 0x0000b400d1d17a23 */ /* 0x000fe200000108d2 */
[C---:B------:R-:W-:Y:S01]  /*6290*/  ISETP.LT.OR P6, PT, R8.reuse, 0x2a, P6 ;  /* 0x0000002a0800780c */ /* 0x040fe200037c1670 */
[----:B------:R-:W-:Y:S01]  /*62a0*/  ULDC.64 UR18, c[0x0][0x2c8] ;  /* 0x0000b20000127ab9 */ /* 0x000fe20000000a00 */
[C---:B------:R-:W-:Y:S01]  /*62b0*/  ISETP.LT.OR P0, PT, R8.reuse, 0x39, P0 ;  /* 0x000000390800780c */ /* 0x040fe20000701670 */
[----:B------:R-:W-:Y:S01]  /*62c0*/  MUFU.EX2 R164, R164 ;  /* 0x000000a400a47308 */ /* 0x000fe20000000800 */
[----:B------:R-:W-:Y:S01]  /*62d0*/  ISETP.LT.OR P1, PT, R8, 0x42, P1 ;  /* 0x000000420800780c */ /* 0x000fe20000f21670 */
[----:B------:R-:W-:Y:S01]  /*62e0*/  UISETP.NE.AND UP6, UPT, UR34, URZ, UPT ;  /* 0x0000003f2200728c */ /* 0x000fe2000bfc5270 */
[----:B------:R-:W-:Y:S01]  /*62f0*/  FMNMX.FTZ R0, R124, R0, !PT ;  /* 0x000000007c007209 */ /* 0x000fe20007810000 */
[----:B------:R-:W-:Y:S01]  /*6300*/  UIMAD.WIDE.U32 UR20, UR13, UR18, URZ ;  /* 0x000000120d1472a5 */ /* 0x000fe2000f8e003f */
[----:B------:R-:W-:-:S02]  /*6310*/  FMNMX.FTZ R10, R200, R10, !PT ;  /* 0x0000000ac80a7209 */ /* 0x000fc40007810000 */
[----:B------:R-:W-:Y:S01]  /*6320*/  FSEL R127, R127, -INF , !P6 ;  /* 0xff8000007f7f7808 */ /* 0x000fe20007000000 */
[----:B------:R-:W-:Y:S01]  /*6330*/  MUFU.EX2 R166, R166 ;  /* 0x000000a600a67308 */ /* 0x000fe20000000800 */
[----:B------:R-:W-:Y:S01]  /*6340*/  FSEL R202, R122, -INF , !P0 ;  /* 0xff8000007aca7808 */ /* 0x000fe20004000000 */
[----:B------:R-:W-:Y:S01]  /*6350*/  FFMA.FTZ R122, R71, c[0x0][0x2d0], -R139 ;  /* 0x0000b400477a7a23 */ /* 0x000fe2000001088b */
[----:B------:R-:W-:Y:S02]  /*6360*/  FSEL R179, R11, -INF , !P1 ;  /* 0xff8000000bb37808 */ /* 0x000fe40004800000 */
[----:B------:R-:W-:Y:S01]  /*6370*/  PLOP3.LUT P6, PT, PT, PT, UP1, 0x40, 0x0 ;  /* 0x000000000000781c */ /* 0x000fe20003fce818 */
[----:B------:R-:W-:Y:S01]  /*6380*/  UISETP.NE.AND UP1, UPT, UR37, URZ, UPT ;  /* 0x0000003f2500728c */ /* 0x000fe2000bf25270 */
[----:B------:R-:W-:Y:S01]  /*6390*/  PLOP3.LUT P0, PT, PT, PT, UP5, 0x40, 0x0 ;  /* 0x000000000000781c */ /* 0x000fe20003f0e858 */
[----:B------:R-:W1:Y:S01]  /*63a0*/  MUFU.EX2 R165, R165 ;  /* 0x000000a500a57308 */ /* 0x000e620000000800 */
[----:B------:R-:W-:Y:S01]  /*63b0*/  PLOP3.LUT P1, PT, PT, PT, UP4, 0x40, 0x0 ;  /* 0x000000000000781c */ /* 0x000fe20003f2e848 */
[----:B------:R-:W-:Y:S01]  /*63c0*/  UISETP.NE.AND UP5, UPT, UR35, URZ, UPT ;  /* 0x0000003f2300728c */ /* 0x000fe2000bfa5270 */
[----:B------:R-:W-:-:S02]  /*63d0*/  FMNMX.FTZ R0, R158, R0, !PT ;  /* 0x000000009e007209 */ /* 0x000fc40007810000 */
[----:B------:R-:W-:Y:S02]  /*63e0*/  FMNMX.FTZ R10, R246, R10, !PT ;  /* 0x0000000af60a7209 */ /* 0x000fe40007810000 */
[C---:B------:R-:W-:Y:S01]  /*63f0*/  ISETP.GT.AND P6, PT, R9.reuse, 0x39, P6 ;  /* 0x000000390900780c */ /* 0x040fe200037c4270 */
[----:B------:R-:W-:Y:S01]  /*6400*/  MUFU.EX2 R122, R122 ;  /* 0x0000007a007a7308 */ /* 0x000fe20000000800 */
[C---:B------:R-:W-:Y:S02]  /*6410*/  ISETP.GT.AND P0, PT, R9.reuse, 0x48, P0 ;  /* 0x000000480900780c */ /* 0x040fe40000704270 */
[----:B------:R-:W-:Y:S02]  /*6420*/  ISETP.GT.AND P1, PT, R9, 0x49, P1 ;  /* 0x000000490900780c */ /* 0x000fe40000f24270 */
[----:B------:R-:W-:Y:S01]  /*6430*/  FMNMX.FTZ R0, R159, R0, !PT ;  /* 0x000000009f007209 */ /* 0x000fe20007810000 */
[----:B------:R-:W-:Y:S01]  /*6440*/  @UP5 UMOV UR17, UR21 ;  /* 0x0000001500115c82 */ /* 0x000fe20008000000 */
[----:B------:R-:W-:Y:S01]  /*6450*/  FMNMX.FTZ R10, R135, R10, !PT ;  /* 0x0000000a870a7209 */ /* 0x000fe20007810000 */
[----:B------:R-:W-:Y:S01]  /*6460*/  MUFU.EX2 R120, R120 ;  /* 0x0000007800787308 */ /* 0x000fe20000000800 */
[C---:B------:R-:W-:Y:S01]  /*6470*/  ISETP.LT.OR P6, PT, R8.reuse, 0x3a, P6 ;  /* 0x0000003a0800780c */ /* 0x040fe200037c1670 */
[----:B------:R-:W-:Y:S01]  /*6480*/  @UP5 USHF.R.U32.HI UR13, URZ, UR19, UR17 ;  /* 0x000000133f0d5299 */ /* 0x000fe20008011611 */
[C---:B------:R-:W-:Y:S01]  /*6490*/  ISETP.LT.OR P0, PT, R8.reuse, 0x49, P0 ;  /* 0x000000490800780c */ /* 0x040fe20000701670 */
[----:B------:R-:W-:Y:S01]  /*64a0*/  UIADD3 UR17, UR7, -0x2, URZ ;  /* 0xfffffffe07117890 */ /* 0x000fe2000fffe03f */
[----:B------:R-:W-:Y:S01]  /*64b0*/  ISETP.LT.OR P1, PT, R8, 0x4a, P1 ;  /* 0x0000004a0800780c */ /* 0x000fe20000f21670 */
[----:B------:R-:W-:Y:S01]  /*64c0*/  UIADD3 UR6, UR6, UR13, URZ ;  /* 0x0000000d06067290 */ /* 0x000fe2000fffe03f */
[----:B------:R-:W-:Y:S01]  /*64d0*/  FMNMX.FTZ R0, R173, R0, !PT ;  /* 0x00000000ad007209 */ /* 0x000fe20007810000 */
[----:B------:R-:W-:Y:S01]  /*64e0*/  MUFU.EX2 R99, R99 ;  /* 0x0000006300637308 */ /* 0x000fe20000000800 */
[----:B------:R-:W-:Y:S01]  /*64f0*/  FMNMX.FTZ R10, R134, R10, !PT ;  /* 0x0000000a860a7209 */ /* 0x000fe20007810000 */
[----:B------:R-:W-:Y:S01]  /*6500*/  ULDC UR13, c[0x0][0x328] ;  /* 0x0000ca00000d7ab9 */ /* 0x000fe20000000800 */
[----:B------:R-:W-:Y:S01]  /*6510*/  FSEL R201, R123, -INF , !P6 ;  /* 0xff8000007bc97808 */ /* 0x000fe20007000000 */
[--C-:B------:R-:W-:Y:S01]  /*6520*/  FFMA.FTZ R123, R70, c[0x0][0x2d0], -R139.reuse ;  /* 0x0000b400467b7a23 */ /* 0x100fe2000001088b */
[----:B------:R-:W-:Y:S01]  /*6530*/  FSEL R180, R46, -INF , !P0 ;  /* 0xff8000002eb47808 */ /* 0x000fe20004000000 */
[----:B------:R-:W-:Y:S01]  /*6540*/  FFMA.FTZ R46, R72, c[0x0][0x2d0], -R210 ;  /* 0x0000b400482e7a23 */ /* 0x000fe200000108d2 */
[----:B------:R-:W-:Y:S01]  /*6550*/  FSEL R177, R47, -INF , !P1 ;  /* 0xff8000002fb17808 */ /* 0x000fe20004800000 */
[----:B------:R-:W-:Y:S01]  /*6560*/  FFMA.FTZ R47, R66, c[0x0][0x2d0], -R139 ;  /* 0x0000b400422f7a23 */ /* 0x000fe2000001088b */
[----:B------:R-:W-:Y:S01]  /*6570*/  FMNMX.FTZ R0, R174, R0, !PT ;  /* 0x00000000ae007209 */ /* 0x000fe20007810000 */
[----:B------:R-:W1:Y:S01]  /*6580*/  MUFU.EX2 R123, R123 ;  /* 0x0000007b007b7308 */ /* 0x000e620000000800 */
[----:B------:R-:W-:Y:S01]  /*6590*/  PLOP3.LUT P6, PT, PT, PT, UP3, 0x40, 0x0 ;  /* 0x000000000000781c */ /* 0x000fe20003fce838 */
[----:B------:R-:W-:Y:S01]  /*65a0*/  LDSM.16.MT88.4 R72, [R218+0x1100] ;  /* 0x00110000da48783b */ /* 0x000fe20000004200 */
[----:B------:R-:W-:Y:S01]  /*65b0*/  PLOP3.LUT P2, PT, PT, PT, UP2, 0x40, 0x0 ;  /* 0x000000000000781c */ /* 0x000fe20003f4e828 */
[----:B------:R-:W-:Y:S01]  /*65c0*/  UIADD3 UR13, UR6, UR13, URZ ;  /* 0x0000000d060d7290 */ /* 0x000fe2000fffe03f */
[----:B------:R-:W-:Y:S01]  /*65d0*/  PLOP3.LUT P1, PT, PT, PT, UP1, 0x40, 0x0 ;  /* 0x000000000000781c */ /* 0x000fe20003f2e818 */
[----:B------:R-:W-:Y:S01]  /*65e0*/  LDSM.16.MT88.4 R68, [R225+0x1900] ;  /* 0x00190000e144783b */ /* 0x000fe20000004200 */
[----:B------:R-:W-:Y:S01]  /*65f0*/  PLOP3.LUT P0, PT, PT, PT, UP0, 0x40, 0x0 ;  /* 0x000000000000781c */ /* 0x000fe20003f0e808 */
[----:B------:R-:W-:Y:S01]  /*6600*/  MUFU.EX2 R96, R96 ;  /* 0x0000006000607308 */ /* 0x000fe20000000800 */
[----:B------:R-:W-:-:S02]  /*6610*/  FMNMX.FTZ R10, R127, R10, !PT ;  /* 0x0000000a7f0a7209 */ /* 0x000fc40007810000 */
[----:B------:R-:W-:Y:S02]  /*6620*/  FMNMX.FTZ R0, R175, R0, !PT ;  /* 0x00000000af007209 */ /* 0x000fe40007810000 */
[C---:B------:R-:W-:Y:S02]  /*6630*/  ISETP.GT.AND P6, PT, R9.reuse, 0x50, P6 ;  /* 0x000000500900780c */ /* 0x040fe400037c4270 */
[C---:B------:R-:W-:Y:S01]  /*6640*/  ISETP.GT.AND P2, PT, R9.reuse, 0x51, P2 ;  /* 0x000000510900780c */ /* 0x040fe20001744270 */
[----:B------:R-:W-:Y:S01]  /*6650*/  MUFU.EX2 R46, R46 ;  /* 0x0000002e002e7308 */ /* 0x000fe20000000800 */
[C---:B------:R-:W-:Y:S02]  /*6660*/  ISETP.GT.AND P1, PT, R9.reuse, 0x58, P1 ;  /* 0x000000580900780c */ /* 0x040fe40000f24270 */
[----:B------:R-:W-:Y:S02]  /*6670*/  ISETP.GT.AND P0, PT, R9, 0x59, P0 ;  /* 0x000000590900780c */ /* 0x000fe40000704270 */
[----:B------:R-:W-:-:S02]  /*6680*/  FMNMX.FTZ R9, R126, R10, !PT ;  /* 0x0000000a7e097209 */ /* 0x000fc40007810000 */
[----:B------:R-:W-:Y:S01]  /*6690*/  FMNMX.FTZ R0, R176, R0, !PT ;  /* 0x00000000b0007209 */ /* 0x000fe20007810000 */
[----:B------:R-:W-:Y:S01]  /*66a0*/  MUFU.EX2 R98, R98 ;  /* 0x0000006200627308 */ /* 0x000fe20000000800 */
[----:B------:R-:W-:Y:S02]  /*66b0*/  FMNMX.FTZ R9, R204, R9, !PT ;  /* 0x00000009cc097209 */ /* 0x000fe40007810000 */
[----:B------:R-:W-:Y:S02]  /*66c0*/  FMNMX.FTZ R0, R156, R0, !PT ;  /* 0x000000009c007209 */ /* 0x000fe40007810000 */
[----:B------:R-:W-:Y:S02]  /*66d0*/  FMNMX.FTZ R9, R202, R9, !PT ;  /* 0x00000009ca097209 */ /* 0x000fe40007810000 */
[----:B------:R-:W-:Y:S01]  /*66e0*/  FMNMX.FTZ R0, R157, R0, !PT ;  /* 0x000000009d007209 */ /* 0x000fe20007810000 */
[----:B------:R-:W2:Y:S01]  /*66f0*/  MUFU.EX2 R92, R92 ;  /* 0x0000005c005c7308 */ /* 0x000ea20000000800 */
[----:B------:R-:W-:-:S02]  /*6700*/  FMNMX.FTZ R9, R201, R9, !PT ;  /* 0x00000009c9097209 */ /* 0x000fc40007810000 */
[----:B------:R-:W-:Y:S01]  /*6710*/  ISETP.LT.OR P6, PT, R8, 0x51, P6 ;  /* 0x000000510800780c */ /* 0x000fe200037c1670 */
[----:B------:R-:W2:Y:S01]  /*6720*/  SHFL.BFLY PT, R44, R0, 0x2, 0x1f ;  /* 0x0c401f00002c7f89 */ /* 0x000ea200000e0000 */
[----:B------:R-:W-:Y:S02]  /*6730*/  FMNMX.FTZ R9, R178, R9, !PT ;  /* 0x00000009b2097209 */ /* 0x000fe40007810000 */
[C---:B------:R-:W-:Y:S01]  /*6740*/  ISETP.LT.OR P2, PT, R8.reuse, 0x52, P2 ;  /* 0x000000520800780c */ /* 0x040fe20001741670 */
[----:B------:R-:W-:Y:S01]  /*6750*/  MUFU.EX2 R97, R97 ;  /* 0x0000006100617308 */ /* 0x000fe20000000800 */
[C---:B------:R-:W-:Y:S02]  /*6760*/  ISETP.LT.OR P1, PT, R8.reuse, 0x59, P1 ;  /* 0x000000590800780c */ /* 0x040fe40000f21670 */
[----:B------:R-:W-:Y:S02]  /*6770*/  ISETP.LT.OR P0, PT, R8, 0x5a, P0 ;  /* 0x0000005a0800780c */ /* 0x000fe40000701670 */
[----:B------:R-:W-:-:S02]  /*6780*/  FMNMX.FTZ R8, R179, R9, !PT ;  /* 0x00000009b3087209 */ /* 0x000fc40007810000 */
[----:B-1----:R-:W-:Y:S01]  /*6790*/  F2FP.PACK_AB R128, R143, R167 ;  /* 0x000000a78f80723e */ /* 0x002fe200000000ff */
[----:B------:R-:W1:Y:S01]  /*67a0*/  MUFU.EX2 R47, R47 ;  /* 0x0000002f002f7308 */ /* 0x000e620000000800 */
[----:B---3--:R-:W-:Y:S01]  /*67b0*/  F2FP.PACK_AB R130, R108, R142 ;  /* 0x0000008e6c82723e */ /* 0x008fe200000000ff */
[----:B------:R-:W-:Y:S01]  /*67c0*/  FADD.FTZ R143, R167, R143 ;  /* 0x0000008fa78f7221 */ /* 0x000fe20000010000 */
[----:B----4-:R-:W-:Y:S02]  /*67d0*/  F2FP.PACK_AB R129, R140, R141 ;  /* 0x0000008d8c81723e */ /* 0x010fe400000000ff */
[----:B------:R-:W-:Y:S02]  /*67e0*/  F2FP.PACK_AB R131, R110, R109 ;  /* 0x0000006d6e83723e */ /* 0x000fe400000000ff */
[----:B------:R-:W-:Y:S01]  /*67f0*/  FMNMX.FTZ R67, R180, R8, !PT ;  /* 0x00000008b4437209 */ /* 0x000fe20007810000 */
[----:B------:R-:W-:Y:S01]  /*6800*/  MUFU.EX2 R45, R45 ;  /* 0x0000002d002d7308 */ /* 0x000fe20000000800 */
[----:B------:R-:W-:Y:S01]  /*6810*/  FSEL R187, R118, -INF , !P6 ;  /* 0xff80000076bb7808 */ /* 0x000fe20007000000 */
[----:B------:R-:W-:Y:S01]  /*6820*/  LDSM.16.MT88.4 R8, [R219+0x1100] ;  /* 0x00110000db08783b */ /* 0x000fe20000004200 */
[----:B------:R-:W-:Y:S01]  /*6830*/  FMNMX.FTZ R67, R177, R67, !PT ;  /* 0x00000043b1437209 */ /* 0x000fe20007810000 */
[----:B--2---:R-:W-:Y:S01]  /*6840*/  HMMA.16816.F32 R24, R128, R20, RZ ;  /* 0x000000148018723c */ /* 0x004fe200000018ff */
[----:B------:R-:W-:-:S02]  /*6850*/  FSEL R182, R119, -INF , !P2 ;  /* 0xff80000077b67808 */ /* 0x000fc40005000000 */
[----:B------:R-:W-:Y:S01]  /*6860*/  FMNMX.FTZ R66, R187, R67, !PT ;  /* 0x00000043bb427209 */ /* 0x000fe20007810000 */
[----:B------:R-:W2:Y:S01]  /*6870*/  MUFU.EX2 R95, R95 ;  /* 0x0000005f005f7308 */ /* 0x000ea20000000800 */
[----:B------:R-:W-:Y:S02]  /*6880*/  FSEL R183, R34, -INF , !P1 ;  /* 0xff80000022b77808 */ /* 0x000fe40004800000 */
[----:B------:R-:W-:Y:S01]  /*6890*/  FMNMX.FTZ R66, R182, R66, !PT ;  /* 0x00000042b6427209 */ /* 0x000fe20007810000 */
[C---:B-----5:R-:W-:Y:S01]  /*68a0*/  HMMA.16816.F32 R160, R128.reuse, R16, RZ ;  /* 0x0000001080a0723c */ /* 0x060fe200000018ff */
[----:B------:R-:W-:Y:S02]  /*68b0*/  FMNMX.FTZ R0, R0, R44, !PT ;  /* 0x0000002c00007209 */ /* 0x000fe40007810000 */
[----:B------:R-:W-:Y:S01]  /*68c0*/  FSEL R184, R35, -INF , !P0 ;  /* 0xff80000023b87808 */ /* 0x000fe20004000000 */
[----:B------:R-:W-:Y:S01]  /*68d0*/  MUFU.EX2 R94, R94 ;  /* 0x0000005e005e7308 */ /* 0x000fe20000000800 */
[----:B------:R-:W-:Y:S01]  /*68e0*/  FMNMX.FTZ R44, R183, R66, !PT ;  /* 0x00000042b72c7209 */ /* 0x000fe20007810000 */
[----:B------:R-:W3:Y:S01]  /*68f0*/  SHFL.BFLY PT, R34, R0, 0x1, 0x1f ;  /* 0x0c201f0000227f89 */ /* 0x000ee200000e0000 */
[----:B------:R-:W-:Y:S01]  /*6900*/  F2FP.PACK_AB R4, R111, R168 ;  /* 0x000000a86f04723e */ /* 0x000fe200000000ff */
[C---:B------:R-:W-:Y:S01]  /*6910*/  HMMA.16816.F32 R144, R128.reuse, R36, RZ ;  /* 0x000000248090723c */ /* 0x040fe200000018ff */
[----:B------:R-:W-:Y:S01]  /*6920*/  FMNMX.FTZ R44, R184, R44, !PT ;  /* 0x0000002cb82c7209 */ /* 0x000fe20007810000 */
[----:B------:R-:W-:Y:S01]  /*6930*/  LDSM.16.MT88.4 R64, [R220+0x1900] ;  /* 0x00190000dc40783b */ /* 0x000fe20000004200 */
[----:B------:R-:W-:Y:S01]  /*6940*/  F2FP.PACK_AB R5, R165, R166 ;  /* 0x000000a6a505723e */ /* 0x000fe200000000ff */
[----:B------:R-:W-:Y:S01]  /*6950*/  MUFU.EX2 R93, R93 ;  /* 0x0000005d005d7308 */ /* 0x000fe20000000800 */
[----:B------:R-:W-:Y:S01]  /*6960*/  F2FP.PACK_AB R6, R164, R121 ;  /* 0x00000079a406723e */ /* 0x000fe200000000ff */
[----:B------:R-:W4:Y:S01]  /*6970*/  SHFL.BFLY PT, R35, R44, 0x2, 0x1f ;  /* 0x0c401f002c237f89 */ /* 0x000f2200000e0000 */
[----:B------:R-:W-:Y:S01]  /*6980*/  F2FP.PACK_AB R7, R122, R123 ;  /* 0x0000007b7a07723e */ /* 0x000fe200000000ff */
[C---:B------:R-:W-:Y:S04]  /*6990*/  HMMA.16816.F32 R104, R128.reuse, R28, RZ ;  /* 0x0000001c8068723c */ /* 0x040fe800000018ff */
[----:B------:R-:W-:Y:S04]  /*69a0*/  MUFU.EX2 R169, R169 ;  /* 0x000000a900a97308 */ /* 0x000fe80000000800 */
[----:B------:R-:W-:Y:S04]  /*69b0*/  HMMA.16816.F32 R148, R128, R18, RZ ;  /* 0x000000128094723c */ /* 0x000fe800000018ff */
[----:B------:R-:W5:Y:S01]  /*69c0*/  MUFU.EX2 R170, R170 ;  /* 0x000000aa00aa7308 */ /* 0x000f620000000800 */
[----:B---3--:R-:W-:-:S03]  /*69d0*/  FMNMX.FTZ R0, R0, R34, !PT ;  /* 0x0000002200007209 */ /* 0x008fc60007810000 */
[----:B------:R-:W-:Y:S01]  /*69e0*/  HMMA.16816.F32 R100, R128, R38, RZ ;  /* 0x000000268064723c */ /* 0x000fe200000018ff */
[C---:B------:R-:W-:Y:S01]  /*69f0*/  FSETP.NEU.FTZ.AND P0, PT, R0.reuse, -INF , PT ;  /* 0xff8000000000780b */ /* 0x040fe20003f1d000 */
[----:B------:R-:W-:Y:S02]  /*6a00*/  FMUL.FTZ R203, R0, c[0x0][0x2d0] ;  /* 0x0000b40000cb7a20 */ /* 0x000fe40000410000 */
[----:B------:R-:W-:Y:S01]  /*6a10*/  MUFU.EX2 R171, R171 ;  /* 0x000000ab00ab7308 */ /* 0x000fe20000000800 */
[----:B----4-:R-:W-:-:S03]  /*6a20*/  FMNMX.FTZ R44, R44, R35, !PT ;  /* 0x000000232c2c7209 */ /* 0x010fc60007810000 */
[----:B------:R-:W-:Y:S01]  /*6a30*/  HMMA.16816.F32 R112, R128, R30, RZ ;  /* 0x0000001e8070723c */ /* 0x000fe200000018ff */
[----:B------:R-:W-:-:S03]  /*6a40*/  FSEL R203, R203, RZ, P0 ;  /* 0x000000ffcbcb7208 */ /* 0x000fc60000000000 */
[----:B------:R-:W3:Y:S02]  /*6a50*/  MUFU.EX2 R172, R172 ;  /* 0x000000ac00ac7308 */ /* 0x000ee40000000800 */
[--C-:B------:R-:W-:Y:S02]  /*6a60*/  FFMA.FTZ R181, R61, c[0x0][0x2d0], -R203.reuse ;  /* 0x0000b4003db57a23 */ /* 0x100fe400000108cb */
[----:B------:R-:W-:Y:S01]  /*6a70*/  HMMA.16816.F32 R128, R128, R22, RZ ;  /* 0x000000168080723c */ /* 0x000fe200000018ff */
[--C-:B------:R-:W-:Y:S02]  /*6a80*/  FFMA.FTZ R186, R60, c[0x0][0x2d0], -R203.reuse ;  /* 0x0000b4003cba7a23 */ /* 0x100fe400000108cb */
[--C-:B------:R-:W-:Y:S01]  /*6a90*/  FFMA.FTZ R185, R57, c[0x0][0x2d0], -R203.reuse ;  /* 0x0000b40039b97a23 */ /* 0x100fe200000108cb */
[----:B------:R-:W-:Y:S01]  /*6aa0*/  LDSM.16.MT88.4 R60, [R219+0x1900] ;  /* 0x00190000db3c783b */ /* 0x000fe20000004200 */
[--C-:B------:R-:W-:Y:S01]  /*6ab0*/  FFMA.FTZ R189, R56, c[0x0][0x2d0], -R203.reuse ;  /* 0x0000b40038bd7a23 */ /* 0x100fe200000108cb */
[----:B------:R-:W-:Y:S01]  /*6ac0*/  MUFU.EX2 R181, R181 ;  /* 0x000000b500b57308 */ /* 0x000fe20000000800 */
[--C-:B------:R-:W-:Y:S01]  /*6ad0*/  FFMA.FTZ R188, R53, c[0x0][0x2d0], -R203.reuse ;  /* 0x0000b40035bc7a23 */ /* 0x100fe200000108cb */
[----:B------:R-:W-:Y:S01]  /*6ae0*/  HMMA.16816.F32 R24, R4, R76, R24 ;  /* 0x0000004c0418723c */ /* 0x000fe20000001818 */
[----:B------:R-:W-:Y:S01]  /*6af0*/  LDSM.16.MT88.4 R56, [R218+0x1900] ;  /* 0x00190000da38783b */ /* 0x000fe20000004200 */
[----:B------:R-:W-:-:S02]  /*6b00*/  FFMA.FTZ R190, R52, c[0x0][0x2d0], -R203 ;  /* 0x0000b40034be7a23 */ /* 0x000fc400000108cb */
[--C-:B------:R-:W-:Y:S02]  /*6b10*/  FFMA.FTZ R195, R41, c[0x0][0x2d0], -R203.reuse ;  /* 0x0000b40029c37a23 */ /* 0x100fe400000108cb */
[----:B------:R-:W4:Y:S01]  /*6b20*/  MUFU.EX2 R186, R186 ;  /* 0x000000ba00ba7308 */ /* 0x000f220000000800 */
[----:B------:R-:W-:Y:S01]  /*6b30*/  FFMA.FTZ R196, R40, c[0x0][0x2d0], -R203 ;  /* 0x0000b40028c47a23 */ /* 0x000fe200000108cb */
[C---:B------:R-:W-:Y:S06]  /*6b40*/  HMMA.16816.F32 R160, R4.reuse, R88, R160 ;  /* 0x0000005804a0723c */ /* 0x040fec00000018a0 */
[----:B------:R-:W-:Y:S02]  /*6b50*/  MUFU.EX2 R185, R185 ;  /* 0x000000b900b97308 */ /* 0x000fe40000000800 */
[C---:B------:R-:W-:Y:S06]  /*6b60*/  HMMA.16816.F32 R144, R4.reuse, R84, R144 ;  /* 0x000000540490723c */ /* 0x040fec0000001890 */
[----:B------:R-:W1:Y:S02]  /*6b70*/  MUFU.EX2 R189, R189 ;  /* 0x000000bd00bd7308 */ /* 0x000e640000000800 */
[C---:B------:R-:W-:Y:S06]  /*6b80*/  HMMA.16816.F32 R104, R4.reuse, R80, R104 ;  /* 0x000000500468723c */ /* 0x040fec0000001868 */
[----:B------:R-:W-:Y:S02]  /*6b90*/  MUFU.EX2 R188, R188 ;  /* 0x000000bc00bc7308 */ /* 0x000fe40000000800 */
[C---:B------:R-:W-:Y:S06]  /*6ba0*/  HMMA.16816.F32 R148, R4.reuse, R90, R148 ;  /* 0x0000005a0494723c */ /* 0x040fec0000001894 */
[----:B------:R-:W-:Y:S02]  /*6bb0*/  MUFU.EX2 R190, R190 ;  /* 0x000000be00be7308 */ /* 0x000fe40000000800 */
[C---:B------:R-:W-:Y:S06]  /*6bc0*/  HMMA.16816.F32 R100, R4.reuse, R86, R100 ;  /* 0x000000560464723c */ /* 0x040fec0000001864 */
[----:B------:R-:W-:Y:S02]  /*6bd0*/  MUFU.EX2 R195, R195 ;  /* 0x000000c300c37308 */ /* 0x000fe40000000800 */
[C---:B------:R-:W-:Y:S06]  /*6be0*/  HMMA.16816.F32 R112, R4.reuse, R82, R112 ;  /* 0x000000520470723c */ /* 0x040fec0000001870 */
[----:B------:R-:W-:Y:S02]  /*6bf0*/  MUFU.EX2 R196, R196 ;  /* 0x000000c400c47308 */ /* 0x000fe40000000800 */
[----:B------:R-:W-:Y:S07]  /*6c00*/  HMMA.16816.F32 R128, R4, R78, R128 ;  /* 0x0000004e0480723c */ /* 0x000fee0000001880 */
[----:B------:R-:W-:-:S02]  /*6c10*/  F2FP.PACK_AB R4, R99, R120 ;  /* 0x000000786304723e */ /* 0x000fc400000000ff */
[----:B------:R-:W-:Y:S02]  /*6c20*/  F2FP.PACK_AB R5, R92, R98 ;  /* 0x000000625c05723e */ /* 0x000fe400000000ff */
[----:B------:R-:W-:Y:S02]  /*6c30*/  F2FP.PACK_AB R6, R46, R96 ;  /* 0x000000602e06723e */ /* 0x000fe400000000ff */
[----:B-1----:R-:W-:-:S07]  /*6c40*/  F2FP.PACK_AB R7, R47, R97 ;  /* 0x000000612f07723e */ /* 0x002fce00000000ff */
[C---:B------:R-:W-:Y:S01]  /*6c50*/  HMMA.16816.F32 R116, R4.reuse, R72, R24 ;  /* 0x000000480474723c */ /* 0x040fe20000001818 */
[----:B------:R-:W1:Y:S07]  /*6c60*/  SHFL.BFLY PT, R24, R44, 0x1, 0x1f ;  /* 0x0c201f002c187f89 */ /* 0x000e6e00000e0000 */
[C---:B------:R-:W-:Y:S08]  /*6c70*/  HMMA.16816.F32 R160, R4.reuse, R48, R160 ;  /* 0x0000003004a0723c */ /* 0x040ff000000018a0 */
[C---:B------:R-:W-:Y:S08]  /*6c80*/  HMMA.16816.F32 R144, R4.reuse, R12, R144 ;  /* 0x0000000c0490723c */ /* 0x040ff00000001890 */
[----:B------:R-:W-:Y:S01]  /*6c90*/  HMMA.16816.F32 R104, R4, R8, R104 ;  /* 0x000000080468723c */ /* 0x000fe20000001868 */
[----:B-1----:R-:W-:-:S04]  /*6ca0*/  FMNMX.FTZ R44, R24, R44, !PT ;  /* 0x0000002c182c7209 */ /* 0x002fc80007810000 */
[C---:B------:R-:W-:Y:S01]  /*6cb0*/  FSETP.NEU.FTZ.AND P0, PT, R44.reuse, -INF , PT ;  /* 0xff8000002c00780b */ /* 0x040fe20003f1d000 */
[----:B------:R-:W-:Y:S02]  /*6cc0*/  FMUL.FTZ R205, R44, c[0x0][0x2d0] ;  /* 0x0000b4002ccd7a20 */ /* 0x000fe40000410000 */
[----:B------:R-:W-:Y:S03]  /*6cd0*/  HMMA.16816.F32 R148, R4, R50, R148 ;  /* 0x000000320494723c */ /* 0x000fe60000001894 */
[----:B------:R-:W-:Y:S02]  /*6ce0*/  FSEL R205, R205, RZ, P0 ;  /* 0x000000ffcdcd7208 */ /* 0x000fe40000000000 */
[----:B------:R-:W-:-:S03]  /*6cf0*/  PLOP3.LUT P0, PT, PT, PT, UP6, 0x40, 0x0 ;  /* 0x000000000000781c */ /* 0x000fc60003f0e868 */
[C---:B------:R-:W-:Y:S01]  /*6d00*/  HMMA.16816.F32 R100, R4.reuse, R14, R100 ;  /* 0x0000000e0464723c */ /* 0x040fe20000001864 */
[--C-:B------:R-:W-:Y:S02]  /*6d10*/  FFMA.FTZ R191, R191, c[0x0][0x2d0], -R205.reuse ;  /* 0x0000b400bfbf7a23 */ /* 0x100fe400000108cd */
[--C-:B------:R-:W-:Y:S02]  /*6d20*/  FFMA.FTZ R193, R55, c[0x0][0x2d0], -R205.reuse ;  /* 0x0000b40037c17a23 */ /* 0x100fe400000108cd */
[--C-:B------:R-:W-:Y:S02]  /*6d30*/  FFMA.FTZ R192, R54, c[0x0][0x2d0], -R205.reuse ;  /* 0x0000b40036c07a23 */ /* 0x100fe400000108cd */
[--C-:B------:R-:W-:Y:S01]  /*6d40*/  FFMA.FTZ R194, R43, c[0x0][0x2d0], -R205.reuse ;  /* 0x0000b4002bc27a23 */ /* 0x100fe200000108cd */
[----:B------:R-:W-:Y:S01]  /*6d50*/  HMMA.16816.F32 R112, R4, R10, R112 ;  /* 0x0000000a0470723c */ /* 0x000fe20000001870 */
[----:B------:R-:W-:Y:S01]  /*6d60*/  MUFU.EX2 R191, R191 ;  /* 0x000000bf00bf7308 */ /* 0x000fe20000000800 */
[----:B------:R-:W-:-:S02]  /*6d70*/  FFMA.FTZ R198, R42, c[0x0][0x2d0], -R205 ;  /* 0x0000b4002ac67a23 */ /* 0x000fc400000108cd */
[--C-:B------:R-:W-:Y:S02]  /*6d80*/  FFMA.FTZ R199, R33, c[0x0][0x2d0], -R205.reuse ;  /* 0x0000b40021c77a23 */ /* 0x100fe400000108cd */
[--C-:B------:R-:W-:Y:S02]  /*6d90*/  FFMA.FTZ R197, R32, c[0x0][0x2d0], -R205.reuse ;  /* 0x0000b40020c57a23 */ /* 0x100fe400000108cd */
[----:B------:R-:W-:Y:S01]  /*6da0*/  HMMA.16816.F32 R128, R4, R74, R128 ;  /* 0x0000004a0480723c */ /* 0x000fe20000001880 */
[----:B------:R-:W1:Y:S01]  /*6db0*/  MUFU.EX2 R193, R193 ;  /* 0x000000c100c17308 */ /* 0x000e620000000800 */
[--C-:B------:R-:W-:Y:S02]  /*6dc0*/  FFMA.FTZ R200, R200, c[0x0][0x2d0], -R205.reuse ;  /* 0x0000b400c8c87a23 */ /* 0x100fe400000108cd */
[--C-:B------:R-:W-:Y:S02]  /*6dd0*/  FFMA.FTZ R204, R204, c[0x0][0x2d0], -R205.reuse ;  /* 0x0000b400cccc7a23 */ /* 0x100fe400000108cd */
[--C-:B------:R-:W-:Y:S01]  /*6de0*/  FFMA.FTZ R202, R202, c[0x0][0x2d0], -R205.reuse ;  /* 0x0000b400caca7a23 */ /* 0x100fe200000108cd */
[----:B--2---:R-:W-:Y:S01]  /*6df0*/  F2FP.PACK_AB R4, R95, R45 ;  /* 0x0000002d5f04723e */ /* 0x004fe200000000ff */
[--C-:B------:R-:W-:Y:S01]  /*6e00*/  FFMA.FTZ R201, R201, c[0x0][0x2d0], -R205.reuse ;  /* 0x0000b400c9c97a23 */ /* 0x100fe200000108cd */
[----:B------:R-:W-:Y:S01]  /*6e10*/  MUFU.EX2 R192, R192 ;  /* 0x000000c000c07308 */ /* 0x000fe20000000800 */
[----:B-----5:R-:W-:Y:S01]  /*6e20*/  F2FP.PACK_AB R5, R170, R169 ;  /* 0x000000a9aa05723e */ /* 0x020fe200000000ff */
[----:B------:R-:W-:Y:S01]  /*6e30*/  FFMA.FTZ R184, R184, c[0x0][0x2d0], -R205 ;  /* 0x0000b400b8b87a23 */ /* 0x000fe200000108cd */
[----:B------:R-:W-:-:S02]  /*6e40*/  F2FP.PACK_AB R6, R93, R94 ;  /* 0x0000005e5d06723e */ /* 0x000fc400000000ff */
[----:B---3--:R-:W-:-:S03]  /*6e50*/  F2FP.PACK_AB R7, R172, R171 ;  /* 0x000000abac07723e */ /* 0x008fc600000000ff */
[----:B------:R-:W2:Y:S04]  /*6e60*/  MUFU.EX2 R194, R194 ;  /* 0x000000c200c27308 */ /* 0x000ea80000000800 */
[C---:B------:R-:W-:Y:S04]  /*6e70*/  HMMA.16816.F32 R160, R4.reuse, R68, R160 ;  /* 0x0000004404a0723c */ /* 0x040fe800000018a0 */
[----:B------:R-:W3:Y:S04]  /*6e80*/  MUFU.EX2 R198, R198 ;  /* 0x000000c600c67308 */ /* 0x000ee80000000800 */
[C---:B------:R-:W-:Y:S04]  /*6e90*/  HMMA.16816.F32 R148, R4.reuse, R70, R148 ;  /* 0x000000460494723c */ /* 0x040fe80000001894 */
[----:B------:R-:W5:Y:S04]  /*6ea0*/  MUFU.EX2 R199, R199 ;  /* 0x000000c700c77308 */ /* 0x000f680000000800 */
[C---:B------:R-:W-:Y:S04]  /*6eb0*/  HMMA.16816.F32 R144, R4.reuse, R64, R144 ;  /* 0x000000400490723c */ /* 0x040fe80000001890 */
[----:B------:R-:W1:Y:S04]  /*6ec0*/  MUFU.EX2 R197, R197 ;  /* 0x000000c500c57308 */ /* 0x000e680000000800 */
[C---:B------:R-:W-:Y:S04]  /*6ed0*/  HMMA.16816.F32 R100, R4.reuse, R66, R100 ;  /* 0x000000420464723c */ /* 0x040fe80000001864 */
[----:B------:R-:W1:Y:S04]  /*6ee0*/  MUFU.EX2 R200, R200 ;  /* 0x000000c800c87308 */ /* 0x000e680000000800 */
[C---:B------:R-:W-:Y:S04]  /*6ef0*/  HMMA.16816.F32 R104, R4.reuse, R60, R104 ;  /* 0x0000003c0468723c */ /* 0x040fe80000001868 */
[----:B------:R-:W-:Y:S04]  /*6f00*/  MUFU.EX2 R204, R204 ;  /* 0x000000cc00cc7308 */ /* 0x000fe80000000800 */
[C---:B------:R-:W-:Y:S04]  /*6f10*/  HMMA.16816.F32 R112, R4.reuse, R62, R112 ;  /* 0x0000003e0470723c */ /* 0x040fe80000001870 */
[----:B------:R-:W-:Y:S04]  /*6f20*/  MUFU.EX2 R202, R202 ;  /* 0x000000ca00ca7308 */ /* 0x000fe80000000800 */
[C---:B------:R-:W-:Y:S04]  /*6f30*/  HMMA.16816.F32 R116, R4.reuse, R56, R116 ;  /* 0x000000380474723c */ /* 0x040fe80000001874 */
[----:B------:R-:W-:Y:S04]  /*6f40*/  MUFU.EX2 R201, R201 ;  /* 0x000000c900c97308 */ /* 0x000fe80000000800 */
[----:B------:R-:W-:Y:S07]  /*6f50*/  HMMA.16816.F32 R128, R4, R58, R128 ;  /* 0x0000003a0480723c */ /* 0x000fee0000001880 */
[----:B----4-:R-:W-:Y:S01]  /*6f60*/  F2FP.PACK_AB R4, R186, R181 ;  /* 0x000000b5ba04723e */ /* 0x010fe200000000ff */
[----:B------:R-:W-:Y:S01]  /*6f70*/  FADD.FTZ R181, R181, R186 ;  /* 0x000000bab5b57221 */ /* 0x000fe20000010000 */
[----:B------:R-:W-:-:S02]  /*6f80*/  F2FP.PACK_AB R6, R189, R185 ;  /* 0x000000b9bd06723e */ /* 0x000fc400000000ff */
[----:B-1----:R-:W-:Y:S01]  /*6f90*/  F2FP.PACK_AB R5, R193, R191 ;  /* 0x000000bfc105723e */ /* 0x002fe200000000ff */
[----:B------:R-:W-:Y:S01]  /*6fa0*/  FADD.FTZ R191, R191, R193 ;  /* 0x000000c1bfbf7221 */ /* 0x000fe20000010000 */
[----:B--2---:R-:W-:Y:S01]  /*6fb0*/  F2FP.PACK_AB R7, R194, R192 ;  /* 0x000000c0c207723e */ /* 0x004fe200000000ff */
[----:B------:R-:W-:Y:S02]  /*6fc0*/  FADD.FTZ R181, R185, R181 ;  /* 0x000000b5b9b57221 */ /* 0x000fe40000010000 */
[----:B------:R-:W-:Y:S02]  /*6fd0*/  FADD.FTZ R191, R192, R191 ;  /* 0x000000bfc0bf7221 */ /* 0x000fe40000010000 */
[----:B------:R-:W-:Y:S02]  /*6fe0*/  FADD.FTZ R181, R189, R181 ;  /* 0x000000b5bdb57221 */ /* 0x000fe40000010000 */
[----:B------:R-:W-:Y:S01]  /*6ff0*/  HMMA.16816.F32 R40, R4, R36, RZ ;  /* 0x000000240428723c */ /* 0x000fe200000018ff */
[----:B------:R-:W-:-:S02]  /*7000*/  FADD.FTZ R191, R194, R191 ;  /* 0x000000bfc2bf7221 */ /* 0x000fc40000010000 */
[----:B------:R-:W-:Y:S02]  /*7010*/  FADD.FTZ R181, R188, R181 ;  /* 0x000000b5bcb57221 */ /* 0x000fe40000010000 */
[----:B---3--:R-:W-:Y:S02]  /*7020*/  FADD.FTZ R191, R198, R191 ;  /* 0x000000bfc6bf7221 */ /* 0x008fe40000010000 */
        /* <DEDUP_REMOVED lines=22> */
[----:B------:R-:W1:Y:S02]  /*7190*/  MUFU.EX2 R88, R88 ;  /* 0x0000005800587308 */ /* 0x000e640000000800 */
[--C-:B------:R-:W-:Y:S01]  /*71a0*/  FFMA.FTZ R84, R245, c[0x0][0x2d0], -R203.reuse ;  /* 0x0000b400f5547a23 */ /* 0x100fe200000108cb */
[C---:B------:R-:W-:Y:S01]  /*71b0*/  HMMA.16816.F32 R32, R4.reuse, R80, R32 ;  /* 0x000000500420723c */ /* 0x040fe20000001820 */
[----:B------:R-:W-:Y:S02]  /*71c0*/  FFMA.FTZ R85, R239, c[0x0][0x2d0], -R210 ;  /* 0x0000b400ef557a23 */ /* 0x000fe400000108d2 */
[----:B------:R-:W-:Y:S02]  /*71d0*/  FFMA.FTZ R239, R132, c[0x0][0x2d0], -R203 ;  /* 0x0000b40084ef7a23 */ /* 0x000fe400000108cb */
[----:B------:R-:W-:Y:S02]  /*71e0*/  MUFU.EX2 R84, R84 ;  /* 0x0000005400547308 */ /* 0x000fe40000000800 */
[--C-:B------:R-:W-:Y:S01]  /*71f0*/  FFMA.FTZ R81, R246, c[0x0][0x2d0], -R205.reuse ;  /* 0x0000b400f6517a23 */ /* 0x100fe200000108cd */
[----:B------:R-:W-:Y:S01]  /*7200*/  HMMA.16816.F32 R24, R4, R76, R24 ;  /* 0x0000004c0418723c */ /* 0x000fe20000001818 */
[----:B------:R-:W-:-:S04]  /*7210*/  FFMA.FTZ R80, R135, c[0x0][0x2d0], -R205 ;  /* 0x0000b40087507a23 */ /* 0x000fc800000108cd */
[----:B------:R-:W-:Y:S01]  /*7220*/  MUFU.EX2 R81, R81 ;  /* 0x0000005100517308 */ /* 0x000fe20000000800 */
[----:B-1----:R-:W-:Y:S02]  /*7230*/  FADD.FTZ R181, R88, R181 ;  /* 0x000000b558b57221 */ /* 0x002fe40000010000 */
        /* <DEDUP_REMOVED lines=10> */
[----:B------:R-:W-:Y:S01]  /*72e0*/  HMMA.16816.F32 R28, R4, R82, R28 ;  /* 0x00000052041c723c */ /* 0x000fe2000000181c */
[--C-:B------:R-:W-:Y:S01]  /*72f0*/  FFMA.FTZ R90, R241, c[0x0][0x2d0], -R139.reuse ;  /* 0x0000b400f15a7a23 */ /* 0x100fe2000001088b */
[----:B------:R-:W-:Y:S01]  /*7300*/  LDSM.16.MT88.4 R124, [R218+0x2900] ;  /* 0x00290000da7c783b */ /* 0x000fe20000004200 */
[----:B------:R-:W-:Y:S02]  /*7310*/  FFMA.FTZ R91, R238, c[0x0][0x2d0], -R139 ;  /* 0x0000b400ee5b7a23 */ /* 0x000fe4000001088b */
[----:B------:R-:W2:Y:S01]  /*7320*/  MUFU.EX2 R86, R86 ;  /* 0x0000005600567308 */ /* 0x000ea20000000800 */
[----:B------:R-:W-:-:S02]  /*7330*/  FFMA.FTZ R241, R136, c[0x0][0x2d0], -R210 ;  /* 0x0000b40088f17a23 */ /* 0x000fc400000108d2 */
[----:B------:R-:W-:Y:S01]  /*7340*/  HMMA.16816.F32 R20, R4, R78, R20 ;  /* 0x0000004e0414723c */ /* 0x000fe20000001814 */
[--C-:B------:R-:W-:Y:S02]  /*7350*/  FFMA.FTZ R83, R206, c[0x0][0x2d0], -R210.reuse ;  /* 0x0000b400ce537a23 */ /* 0x100fe400000108d2 */
[--C-:B------:R-:W-:Y:S02]  /*7360*/  FFMA.FTZ R82, R208, c[0x0][0x2d0], -R210.reuse ;  /* 0x0000b400d0527a23 */ /* 0x100fe400000108d2 */
[----:B------:R-:W-:Y:S01]  /*7370*/  MUFU.EX2 R77, R77 ;  /* 0x0000004d004d7308 */ /* 0x000fe20000000800 */
[--C-:B------:R-:W-:Y:S01]  /*7380*/  FFMA.FTZ R206, R240, c[0x0][0x2d0], -R139.reuse ;  /* 0x0000b400f0ce7a23 */ /* 0x100fe2000001088b */
[----:B-1----:R-:W-:Y:S01]  /*7390*/  F2FP.PACK_AB R4, R87, R88 ;  /* 0x000000585704723e */ /* 0x002fe200000000ff */
[----:B------:R-:W-:Y:S01]  /*73a0*/  FFMA.FTZ R79, R207, c[0x0][0x2d0], -R210 ;  /* 0x0000b400cf4f7a23 */ /* 0x000fe200000108d2 */
[----:B------:R-:W-:Y:S01]  /*73b0*/  F2FP.PACK_AB R5, R80, R81 ;  /* 0x000000515005723e */ /* 0x000fe200000000ff */
[----:B------:R-:W-:-:S02]  /*73c0*/  FFMA.FTZ R207, R211, c[0x0][0x2d0], -R139 ;  /* 0x0000b400d3cf7a23 */ /* 0x000fc4000001088b */
[----:B------:R-:W-:Y:S01]  /*73d0*/  FFMA.FTZ R208, R137, c[0x0][0x2d0], -R210 ;  /* 0x0000b40089d07a23 */ /* 0x000fe200000108d2 */
[----:B------:R-:W1:Y:S01]  /*73e0*/  MUFU.EX2 R76, R76 ;  /* 0x0000004c004c7308 */ /* 0x000e620000000800 */
[----:B--2---:R-:W-:Y:S01]  /*73f0*/  F2FP.PACK_AB R6, R84, R86 ;  /* 0x000000565406723e */ /* 0x004fe200000000ff */
[--C-:B------:R-:W-:Y:S02]  /*7400*/  FFMA.FTZ R210, R153, c[0x0][0x2d0], -R139.reuse ;  /* 0x0000b40099d27a23 */ /* 0x100fe4000001088b */
[--C-:B------:R-:W-:Y:S02]  /*7410*/  FFMA.FTZ R211, R152, c[0x0][0x2d0], -R139.reuse ;  /* 0x0000b40098d37a23 */ /* 0x100fe4000001088b */
[----:B------:R-:W-:Y:S02]  /*7420*/  FFMA.FTZ R240, R138, c[0x0][0x2d0], -R139 ;  /* 0x0000b4008af07a23 */ /* 0x000fe4000001088b */
[----:B------:R-:W-:Y:S01]  /*7430*/  MUFU.EX2 R85, R85 ;  /* 0x0000005500557308 */ /* 0x000fe20000000800 */
[----:B------:R-:W-:-:S02]  /*7440*/  FFMA.FTZ R238, R133, c[0x0][0x2d0], -R203 ;  /* 0x0000b40085ee7a23 */ /* 0x000fc400000108cb */
[----:B------:R-:W-:Y:S01]  /*7450*/  LDSM.16.MT88.4 R132, [R219+0x2900] ;  /* 0x00290000db84783b */ /* 0x000fe20000004200 */
[----:B------:R-:W-:Y:S02]  /*7460*/  FADD.FTZ R191, R81, R191 ;  /* 0x000000bf51bf7221 */ /* 0x000fe40000010000 */
[----:B------:R-:W-:Y:S01]  /*7470*/  FADD.FTZ R181, R87, R181 ;  /* 0x000000b557b57221 */ /* 0x000fe20000010000 */
[----:B-1----:R-:W-:Y:S01]  /*7480*/  F2FP.PACK_AB R7, R76, R77 ;  /* 0x0000004d4c07723e */ /* 0x002fe200000000ff */
[----:B------:R-:W1:Y:S01]  /*7490*/  MUFU.EX2 R82, R82 ;  /* 0x0000005200527308 */ /* 0x000e620000000800 */
[----:B------:R-:W-:Y:S02]  /*74a0*/  FADD.FTZ R191, R80, R191 ;  /* 0x000000bf50bf7221 */ /* 0x000fe40000010000 */
[----:B------:R-:W-:Y:S02]  /*74b0*/  FADD.FTZ R181, R86, R181 ;  /* 0x000000b556b57221 */ /* 0x000fe40000010000 */
[----:B------:R-:W-:Y:S01]  /*74c0*/  FADD.FTZ R191, R77, R191 ;  /* 0x000000bf4dbf7221 */ /* 0x000fe20000010000 */
[----:B------:R-:W-:Y:S01]  /*74d0*/  HMMA.16816.F32 R52, R4, R48, R52 ;  /* 0x000000300434723c */ /* 0x000fe20000001834 */
[----:B------:R-:W-:Y:S01]  /*74e0*/  FADD.FTZ R181, R84, R181 ;  /* 0x000000b554b57221 */ /* 0x000fe20000010000 */
[----:B------:R2:W-:Y:S01]  /*74f0*/  MUFU.EX2 R78, R209 ;  /* 0x000000d1004e7308 */ /* 0x0005e20000000800 */
[----:B------:R-:W-:-:S05]  /*7500*/  FADD.FTZ R191, R76, R191 ;  /* 0x000000bf4cbf7221 */ /* 0x000fca0000010000 */
[C---:B------:R-:W-:Y:S01]  /*7510*/  HMMA.16816.F32 R48, R4.reuse, R50, R16 ;  /* 0x000000320430723c */ /* 0x040fe20000001810 */
[----:B------:R-:W3:Y:S01]  /*7520*/  LDSM.16.MT88.4 R16, [R225+0x2100] ;  /* 0x00210000e110783b */ /* 0x000ee20000004200 */
[----:B------:R-:W-:Y:S06]  /*7530*/  MUFU.EX2 R79, R79 ;  /* 0x0000004f004f7308 */ /* 0x000fec0000000800 */
[----:B------:R-:W-:Y:S02]  /*7540*/  HMMA.16816.F32 R40, R4, R12, R40 ;  /* 0x0000000c0428723c */ /* 0x000fe40000001828 */
[----:B------:R-:W-:Y:S01]  /*7550*/  MUFU.EX2 R90, R90 ;  /* 0x0000005a005a7308 */ /* 0x000fe20000000800 */
[----:B--2---:R-:W-:-:S02]  /*7560*/  FFMA.FTZ R209, R155, c[0x0][0x2d0], -R139 ;  /* 0x0000b4009bd17a23 */ /* 0x004fc4000001088b */
[----:B------:R-:W-:Y:S03]  /*7570*/  LDSM.16.MT88.4 R152, [R225+0x2900] ;  /* 0x00290000e198783b */ /* 0x000fe60000004200 */
[C---:B------:R-:W-:Y:S01]  /*7580*/  HMMA.16816.F32 R36, R4.reuse, R14, R36 ;  /* 0x0000000e0424723c */ /* 0x040fe20000001824 */
[----:B------:R-:W2:Y:S01]  /*7590*/  LDSM.16.MT88.4 R12, [R220+0x2100] ;  /* 0x00210000dc0c783b */ /* 0x000ea20000004200 */
[----:B------:R-:W4:Y:S03]  /*75a0*/  MUFU.EX2 R91, R91 ;  /* 0x0000005b005b7308 */ /* 0x000f260000000800 */
[----:B------:R-:W-:Y:S03]  /*75b0*/  LDSM.16.MT88.4 R136, [R220+0x2900] ;  /* 0x00290000dc88783b */ /* 0x000fe60000004200 */
[C---:B------:R-:W-:Y:S02]  /*75c0*/  HMMA.16816.F32 R32, R4.reuse, R8, R32 ;  /* 0x000000080420723c */ /* 0x040fe40000001820 */
[----:B------:R-:W-:Y:S06]  /*75d0*/  MUFU.EX2 R206, R206 ;  /* 0x000000ce00ce7308 */ /* 0x000fec0000000800 */
[C---:B------:R-:W-:Y:S01]  /*75e0*/  HMMA.16816.F32 R28, R4.reuse, R10, R28 ;  /* 0x0000000a041c723c */ /* 0x040fe2000000181c */
[----:B------:R-:W5:Y:S01]  /*75f0*/  LDSM.16.MT88.4 R8, [R219+0x2100] ;  /* 0x00210000db08783b */ /* 0x000f620000004200 */
[----:B------:R-:W2:Y:S06]  /*7600*/  MUFU.EX2 R207, R207 ;  /* 0x000000cf00cf7308 */ /* 0x000eac0000000800 */
[C---:B------:R-:W-:Y:S02]  /*7610*/  HMMA.16816.F32 R24, R4.reuse, R72, R24 ;  /* 0x000000480418723c */ /* 0x040fe40000001818 */
[----:B------:R-:W-:Y:S05]  /*7620*/  MUFU.EX2 R83, R83 ;  /* 0x0000005300537308 */ /* 0x000fea0000000800 */
[----:B-1----:R-:W-:Y:S01]  /*7630*/  F2FP.PACK_AB R72, R82, R85 ;  /* 0x000000555248723e */ /* 0x002fe200000000ff */
[----:B------:R-:W-:Y:S01]  /*7640*/  HMMA.16816.F32 R20, R4, R74, R20 ;  /* 0x0000004a0414723c */ /* 0x000fe20000001814 */
[----:B------:R-:W1:Y:S01]  /*7650*/  LDSM.16.MT88.4 R4, [R218+0x2100] ;  /* 0x00210000da04783b */ /* 0x000e620000004200 */
[----:B----4-:R-:W-:Y:S01]  /*7660*/  F2FP.PACK_AB R73, R91, R90 ;  /* 0x0000005a5b49723e */ /* 0x010fe200000000ff */
[----:B------:R-:W-:Y:S04]  /*7670*/  MUFU.EX2 R89, R89 ;  /* 0x0000005900597308 */ /* 0x000fe80000000800 */
[----:B------:R-:W-:-:S02]  /*7680*/  F2FP.PACK_AB R74, R79, R78 ;  /* 0x0000004e4f4a723e */ /* 0x000fc400000000ff */
[----:B--2---:R-:W-:Y:S02]  /*7690*/  F2FP.PACK_AB R75, R207, R206 ;  /* 0x000000cecf4b723e */ /* 0x004fe400000000ff */
[----:B------:R-:W-:Y:S05]  /*76a0*/  MUFU.EX2 R208, R208 ;  /* 0x000000d000d07308 */ /* 0x000fea0000000800 */
[C---:B---3--:R-:W-:Y:S03]  /*76b0*/  HMMA.16816.F32 R160, R72.reuse, R16, R160 ;  /* 0x0000001048a0723c */ /* 0x048fe600000018a0 */
[----:B------:R-:W-:Y:S05]  /*76c0*/  MUFU.EX2 R241, R241 ;  /* 0x000000f100f17308 */ /* 0x000fea0000000800 */
[C---:B------:R-:W-:Y:S03]  /*76d0*/  HMMA.16816.F32 R148, R72.reuse, R18, R148 ;  /* 0x000000124894723c */ /* 0x040fe60000001894 */
[----:B------:R-:W-:Y:S05]  /*76e0*/  MUFU.EX2 R209, R209 ;  /* 0x000000d100d17308 */ /* 0x000fea0000000800 */
[C---:B------:R-:W-:Y:S03]  /*76f0*/  HMMA.16816.F32 R144, R72.reuse, R12, R144 ;  /* 0x0000000c4890723c */ /* 0x040fe60000001890 */
[----:B------:R-:W-:Y:S05]  /*7700*/  MUFU.EX2 R210, R210 ;  /* 0x000000d200d27308 */ /* 0x000fea0000000800 */
[C---:B------:R-:W-:Y:S03]  /*7710*/  HMMA.16816.F32 R100, R72.reuse, R14, R100 ;  /* 0x0000000e4864723c */ /* 0x040fe60000001864 */
[----:B------:R-:W-:Y:S05]  /*7720*/  MUFU.EX2 R211, R211 ;  /* 0x000000d300d37308 */ /* 0x000fea0000000800 */
[C---:B-----5:R-:W-:Y:S03]  /*7730*/  HMMA.16816.F32 R104, R72.reuse, R8, R104 ;  /* 0x000000084868723c */ /* 0x060fe60000001868 */
[----:B------:R-:W-:Y:S05]  /*7740*/  MUFU.EX2 R240, R240 ;  /* 0x000000f000f07308 */ /* 0x000fea0000000800 */
[C---:B------:R-:W-:Y:S03]  /*7750*/  HMMA.16816.F32 R112, R72.reuse, R10, R112 ;  /* 0x0000000a4870723c */ /* 0x040fe60000001870 */
[----:B------:R-:W2:Y:S05]  /*7760*/  MUFU.EX2 R238, R238 ;  /* 0x000000ee00ee7308 */ /* 0x000eaa0000000800 */
[C---:B-1----:R-:W-:Y:S03]  /*7770*/  HMMA.16816.F32 R116, R72.reuse, R4, R116 ;  /* 0x000000044874723c */ /* 0x042fe60000001874 */
[----:B------:R-:W1:Y:S05]  /*7780*/  MUFU.EX2 R239, R239 ;  /* 0x000000ef00ef7308 */ /* 0x000e6a0000000800 */
[----:B------:R-:W-:Y:S03]  /*7790*/  HMMA.16816.F32 R128, R72, R6, R128 ;  /* 0x000000064880723c */ /* 0x000fe60000001880 */
[----:B------:R-:W3:Y:S01]  /*77a0*/  MUFU.EX2 R242, R242 ;  /* 0x000000f200f27308 */ /* 0x000ee20000000800 */
[----:B--2---:R-:W-:-:S03]  /*77b0*/  FADD.FTZ R181, R238, R181 ;  /* 0x000000b5eeb57221 */ /* 0x004fc60000010000 */
[----:B------:R-:W-:Y:S02]  /*77c0*/  F2FP.PACK_AB R72, R89, R83 ;  /* 0x000000535948723e */ /* 0x000fe400000000ff */
[----:B------:R-:W-:Y:S02]  /*77d0*/  F2FP.PACK_AB R73, R210, R209 ;  /* 0x000000d1d249723e */ /* 0x000fe400000000ff */
[----:B------:R-:W2:Y:S01]  /*77e0*/  MUFU.EX2 R243, R243 ;  /* 0x000000f300f37308 */ /* 0x000ea20000000800 */
[----:B------:R-:W-:Y:S01]  /*77f0*/  F2FP.PACK_AB R74, R241, R208 ;  /* 0x000000d0f14a723e */ /* 0x000fe200000000ff */
[----:B-1----:R-:W-:Y:S01]  /*7800*/  FADD.FTZ R181, R239, R181 ;  /* 0x000000b5efb57221 */ /* 0x002fe20000010000 */
[----:B------:R-:W-:-:S05]  /*7810*/  F2FP.PACK_AB R75, R240, R211 ;  /* 0x000000d3f04b723e */ /* 0x000fca00000000ff */
[----:B------:R-:W1:Y:S01]  /*7820*/  MUFU.EX2 R244, R244 ;  /* 0x000000f400f47308 */ /* 0x000e620000000800 */
[----:B---3--:R-:W-:Y:S01]  /*7830*/  FADD.FTZ R181, R242, R181 ;  /* 0x000000b5f2b57221 */ /* 0x008fe20000010000 */
[----:B------:R-:W-:Y:S03]  /*7840*/  HMMA.16816.F32 R160, R72, R152, R160 ;  /* 0x0000009848a0723c */ /* 0x000fe600000018a0 */
[----:B--2---:R-:W-:-:S05]  /*7850*/  FADD.FTZ R181, R243, R181 ;  /* 0x000000b5f3b57221 */ /* 0x004fca0000010000 */
[----:B------:R-:W-:Y:S01]  /*7860*/  HMMA.16816.F32 R148, R72, R154, R148 ;  /* 0x0000009a4894723c */ /* 0x000fe20000001894 */
[----:B-1----:R-:W-:-:S07]  /*7870*/  FADD.FTZ R191, R244, R191 ;  /* 0x000000bff4bf7221 */ /* 0x002fce0000010000 */
        /* <DEDUP_REMOVED lines=8> */
[----:B------:R-:W-:Y:S07]  /*7900*/  HMMA.16816.F32 R128, R72, R126, R128 ;  /* 0x0000007e4880723c */ /* 0x000fee0000001880 */
[----:B------:R-:W-:-:S02]  /*7910*/  F2FP.PACK_AB R72, R239, R238 ;  /* 0x000000eeef48723e */ /* 0x000fc400000000ff */
[----:B------:R-:W-:Y:S02]  /*7920*/  F2FP.PACK_AB R74, R243, R242 ;  /* 0x000000f2f34a723e */ /* 0x000fe400000000ff */
[----:B------:R-:W-:Y:S02]  /*7930*/  F2FP.PACK_AB R73, R204, R244 ;  /* 0x000000f4cc49723e */ /* 0x000fe400000000ff */
[----:B------:R-:W-:-:S07]  /*7940*/  F2FP.PACK_AB R75, R201, R202 ;  /* 0x000000cac94b723e */ /* 0x000fce00000000ff */
[C---:B------:R-:W-:Y:S07]  /*7950*/  HMMA.16816.F32 R52, R72.reuse, R68, R52 ;  /* 0x000000444834723c */ /* 0x040fee0000001834 */
[--C-:B------:R-:W-:Y:S01]  /*7960*/  FFMA.FTZ R68, R178, c[0x0][0x2d0], -R205.reuse ;  /* 0x0000b400b2447a23 */ /* 0x100fe200000108cd */
[----:B------:R-:W-:Y:S01]  /*7970*/  HMMA.16816.F32 R48, R72, R70, R48 ;  /* 0x000000464830723c */ /* 0x000fe20000001830 */
[----:B------:R-:W-:-:S04]  /*7980*/  FFMA.FTZ R69, R179, c[0x0][0x2d0], -R205 ;  /* 0x0000b400b3457a23 */ /* 0x000fc800000108cd */
[----:B------:R-:W1:Y:S02]  /*7990*/  MUFU.EX2 R68, R68 ;  /* 0x0000004400447308 */ /* 0x000e640000000800 */
[----:B------:R-:W-:Y:S01]  /*79a0*/  FFMA.FTZ R70, R180, c[0x0][0x2d0], -R205 ;  /* 0x0000b400b4467a23 */ /* 0x000fe200000108cd */
[----:B------:R-:W-:Y:S01]  /*79b0*/  HMMA.16816.F32 R40, R72, R64, R40 ;  /* 0x000000404828723c */ /* 0x000fe20000001828 */
[----:B------:R-:W-:-:S04]  /*79c0*/  FFMA.FTZ R71, R157, c[0x0][0x2d0], -R203 ;  /* 0x0000b4009d477a23 */ /* 0x000fc800000108cb */
[----:B------:R-:W2:Y:S02]  /*79d0*/  MUFU.EX2 R69, R69 ;  /* 0x0000004500457308 */ /* 0x000ea40000000800 */
        /* <DEDUP_REMOVED lines=8> */
[----:B------:R-:W1:Y:S01]  /*7a60*/  MUFU.EX2 R65, R65 ;  /* 0x0000004100417308 */ /* 0x000e620000000800 */
[----:B--2---:R-:W-:Y:S02]  /*7a70*/  FADD.FTZ R191, R69, R191 ;  /* 0x000000bf45bf7221 */ /* 0x004fe40000010000 */
[----:B------:R-:W-:Y:S01]  /*7a80*/  FFMA.FTZ R62, R177, c[0x0][0x2d0], -R205 ;  /* 0x0000b400b13e7a23 */ /* 0x000fe200000108cd */
[----:B------:R-:W-:Y:S01]  /*7a90*/  HMMA.16816.F32 R24, R72, R56, R24 ;  /* 0x000000384818723c */ /* 0x000fe20000001818 */
[----:B------:R-:W-:-:S03]  /*7aa0*/  FFMA.FTZ R63, R156, c[0x0][0x2d0], -R203 ;  /* 0x0000b4009c3f7a23 */ /* 0x000fc600000108cb */
[----:B------:R-:W2:Y:S03]  /*7ab0*/  MUFU.EX2 R60, R60 ;  /* 0x0000003c003c7308 */ /* 0x000ea60000000800 */
[----:B------:R-:W-:Y:S01]  /*7ac0*/  F2FP.PACK_AB R57, R69, R68 ;  /* 0x000000444539723e */ /* 0x000fe200000000ff */
[C---:B------:R-:W-:Y:S04]  /*7ad0*/  HMMA.16816.F32 R20, R72.reuse, R58, R20 ;  /* 0x0000003a4814723c */ /* 0x040fe80000001814 */
[----:B------:R-:W3:Y:S03]  /*7ae0*/  MUFU.EX2 R61, R61 ;  /* 0x0000003d003d7308 */ /* 0x000ee60000000800 */
[----:B-1----:R-:W-:Y:S01]  /*7af0*/  F2FP.PACK_AB R58, R65, R64 ;  /* 0x00000040413a723e */ /* 0x002fe200000000ff */
[----:B------:R-:W-:Y:S04]  /*7b00*/  HMMA.16816.F32 R36, R72, R66, R36 ;  /* 0x000000424824723c */ /* 0x000fe80000001824 */
[----:B------:R-:W1:Y:S01]  /*7b10*/  MUFU.EX2 R70, R70 ;  /* 0x0000004600467308 */ /* 0x000e620000000800 */
[----:B--2---:R-:W-:-:S02]  /*7b20*/  FADD.FTZ R181, R60, R181 ;  /* 0x000000b53cb57221 */ /* 0x004fc40000010000 */
[----:B------:R-:W-:Y:S02]  /*7b30*/  FFMA.FTZ R66, R175, c[0x0][0x2d0], -R203 ;  /* 0x0000b400af427a23 */ /* 0x000fe400000108cb */
[----:B------:R-:W-:Y:S02]  /*7b40*/  FFMA.FTZ R72, R187, c[0x0][0x2d0], -R205 ;  /* 0x0000b400bb487a23 */ /* 0x000fe400000108cd */
[----:B------:R-:W-:Y:S01]  /*7b50*/  FFMA.FTZ R67, R176, c[0x0][0x2d0], -R203 ;  /* 0x0000b400b0437a23 */ /* 0x000fe200000108cb */
[----:B------:R-:W2:Y:S01]  /*7b60*/  MUFU.EX2 R62, R62 ;  /* 0x0000003e003e7308 */ /* 0x000ea20000000800 */
[C---:B---3--:R-:W-:Y:S01]  /*7b70*/  F2FP.PACK_AB R56, R61.reuse, R60 ;  /* 0x0000003c3d38723e */ /* 0x048fe200000000ff */
[----:B------:R-:W-:-:S04]  /*7b80*/  FADD.FTZ R181, R61, R181 ;  /* 0x000000b53db57221 */ /* 0x000fc80000010000 */
[----:B------:R-:W-:Y:S02]  /*7b90*/  FADD.FTZ R181, R64, R181 ;  /* 0x000000b540b57221 */ /* 0x000fe40000010000 */
[----:B------:R-:W3:Y:S01]  /*7ba0*/  MUFU.EX2 R66, R66 ;  /* 0x0000004200427308 */ /* 0x000ee20000000800 */
[----:B-1----:R-:W-:Y:S02]  /*7bb0*/  FADD.FTZ R191, R70, R191 ;  /* 0x000000bf46bf7221 */ /* 0x002fe40000010000 */
[----:B------:R-:W-:Y:S01]  /*7bc0*/  FADD.FTZ R181, R65, R181 ;  /* 0x000000b541b57221 */ /* 0x000fe20000010000 */
[----:B--2---:R-:W-:-:S04]  /*7bd0*/  F2FP.PACK_AB R59, R62, R70 ;  /* 0x000000463e3b723e */ /* 0x004fc800000000ff */
[----:B------:R-:W-:Y:S01]  /*7be0*/  MUFU.EX2 R72, R72 ;  /* 0x0000004800487308 */ /* 0x000fe20000000800 */
[----:B------:R-:W-:Y:S02]  /*7bf0*/  FADD.FTZ R191, R62, R191 ;  /* 0x000000bf3ebf7221 */ /* 0x000fe40000010000 */
[----:B------:R-:W-:Y:S01]  /*7c00*/  HMMA.16816.F32 R32, R56, R8, R32 ;  /* 0x000000083820723c */ /* 0x000fe20000001820 */
[----:B---3--:R-:W-:-:S04]  /*7c10*/  FADD.FTZ R181, R66, R181 ;  /* 0x000000b542b57221 */ /* 0x008fc80000010000 */
[----:B------:R-:W1:Y:S02]  /*7c20*/  MUFU.EX2 R67, R67 ;  /* 0x0000004300437308 */ /* 0x000e640000000800 */
[----:B------:R-:W-:Y:S01]  /*7c30*/  FADD.FTZ R8, R141, R140 ;  /* 0x0000008c8d087221 */ /* 0x000fe20000010000 */
[----:B------:R-:W-:Y:S01]  /*7c40*/  HMMA.16816.F32 R52, R56, R16, R52 ;  /* 0x000000103834723c */ /* 0x000fe20000001834 */
[----:B------:R-:W-:-:S04]  /*7c50*/  FADD.FTZ R9, R142, R143 ;  /* 0x0000008f8e097221 */ /* 0x000fc80000010000 */
[----:B------:R-:W-:Y:S01]  /*7c60*/  MUFU.EX2 R63, R63 ;  /* 0x0000003f003f7308 */ /* 0x000fe20000000800 */
[----:B------:R-:W-:Y:S02]  /*7c70*/  FADD.FTZ R8, R109, R8 ;  /* 0x000000086d087221 */ /* 0x000fe40000010000 */
[----:B------:R-:W-:Y:S02]  /*7c80*/  FADD.FTZ R9, R108, R9 ;  /* 0x000000096c097221 */ /* 0x000fe40000010000 */
[----:B------:R-:W-:Y:S01]  /*7c90*/  FADD.FTZ R8, R110, R8 ;  /* 0x000000086e087221 */ /* 0x000fe20000010000 */
[----:B------:R-:W-:Y:S01]  /*7ca0*/  HMMA.16816.F32 R40, R56, R12, R40 ;  /* 0x0000000c3828723c */ /* 0x000fe20000001828 */
[----:B------:R-:W-:Y:S01]  /*7cb0*/  FADD.FTZ R9, R168, R9 ;  /* 0x00000009a8097221 */ /* 0x000fe20000010000 */
[----:B------:R-:W2:Y:S01]  /*7cc0*/  MUFU.EX2 R71, R71 ;  /* 0x0000004700477308 */ /* 0x000ea20000000800 */
[----:B------:R-:W-:Y:S02]  /*7cd0*/  FADD.FTZ R8, R166, R8 ;  /* 0x00000008a6087221 */ /* 0x000fe40000010000 */
[----:B------:R-:W-:-:S02]  /*7ce0*/  FADD.FTZ R9, R111, R9 ;  /* 0x000000096f097221 */ /* 0x000fc40000010000 */
        /* <DEDUP_REMOVED lines=9> */
[----:B-1----:R-:W-:Y:S01]  /*7d80*/  F2FP.PACK_AB R4, R67, R66 ;  /* 0x000000424304723e */ /* 0x002fe200000000ff */
        /* <DEDUP_REMOVED lines=18> */
[----:B--2---:R-:W-:Y:S01]  /*7eb0*/  F2FP.PACK_AB R6, R71, R63 ;  /* 0x0000003f4706723e */ /* 0x004fe200000000ff */
        /* <DEDUP_REMOVED lines=39> */
[----:B------:R-:W-:-:S12]  /*8130*/  UIADD3 UR18, UR6, -0x1, URZ ;  /* 0xffffffff06127890 */ /* 0x000fd8000fffe03f */
[----:B------:R-:W-:Y:S05]  /*8140*/  @P0 BRA `(.L_x_270) ;  /* 0x000000a000000947 */ /* 0x000fea0003800000 */
[----:B------:R-:W-:Y:S02]  /*8150*/  UMOV UR18, 0x1 ;  /* 0x0000000100127882 */ /* 0x000fe40000000000 */
        /* <DEDUP_REMOVED lines=9> */
.L_x_270:
[----:B------:R-:W-:Y:S02]  /*81f0*/  UMOV UR7, 0x1 ;  /* 0x0000000100077882 */ /* 0x000fe40000000000 */
[----:B------:R-:W-:Y:S02]  /*8200*/  ULDC UR6, c[0x0][0x32c] ;  /* 0x0000cb0000067ab9 */ /* 0x000fe40000000800 */
[----:B------:R-:W-:-:S03]  /*8210*/  UISETP.NE.AND UP0, UPT, UR7, UR6, UPT ;  /* 0x000000060700728c */ /* 0x000fc6000bf05270 */
[----:B------:R-:W-:Y:S02]  /*8220*/  ULDC.64 UR6, c[0x0][0x330] ;  /* 0x0000cc0000067ab9 */ /* 0x000fe40000000a00 */
[----:B------:R-:W-:-:S07]  /*8230*/  UIMAD.WIDE.U32 UR20, UR18, UR6, URZ ;  /* 0x00000006121472a5 */ /* 0x000fce000f8e003f */
[----:B------:R-:W-:Y:S02]  /*8240*/  @UP0 UMOV UR19, UR21 ;  /* 0x0000001500130c82 */ /* 0x000fe40008000000 */
[----:B------:R-:W-:Y:S02]  /*8250*/  @UP0 USHF.R.U32.HI UR18, URZ, UR7, UR19 ;  /* 0x000000073f120299 */ /* 0x000fe40008011613 */
.L_x_271:
[----:B------:R-:W-:Y:S02]  /*8260*/  ULDC UR6, c[0x0][0x32c] ;  /* 0x0000cb0000067ab9 */ /* 0x000fe40000000800 */
[----:B------:R-:W-:-:S04]  /*8270*/  UIMAD UR6, UR18, UR6, UR6 ;  /* 0x00000006120672a4 */ /* 0x000fc8000f8e0206 */
[----:B------:R-:W-:-:S04]  /*8280*/  UISETP.LT.AND UP0, UPT, UR13, UR6, UPT ;  /* 0x000000060d00728c */ /* 0x000fc8000bf01270 */
[----:B------:R-:W-:-:S04]  /*8290*/  USEL UR13, UR13, UR6, UP0 ;  /* 0x000000060d0d7287 */ /* 0x000fc80008000000 */
.L_x_269:
[----:B------:R-:W-:-:S04]  /*82a0*/  UIMAD.WIDE UR6, UR13, 0x2aaaaaab, URZ ;  /* 0x2aaaaaab0d0678a5 */ /* 0x000fc8000f8e023f */
[----:B------:R-:W-:-:S04]  /*82b0*/  USHF.R.U32.HI UR6, URZ, 0x1f, UR7 ;  /* 0x0000001f3f067899 */ /* 0x000fc80008011607 */
[----:B------:R-:W-:-:S04]  /*82c0*/  ULEA.HI.SX32 UR6, UR7, UR6, 0x1c ;  /* 0x0000000607067291 */ /* 0x000fc8000f8fe23f */
[----:B------:R-:W-:-:S04]  /*82d0*/  UISETP.LT.AND UP0, UPT, UR5, UR6, UPT ;  /* 0x000000060500728c */ /* 0x000fc8000bf01270 */
[----:B------:R-:W-:-:S04]  /*82e0*/  USEL UR7, UR5, UR6, !UP0 ;  /* 0x0000000605077287 */ /* 0x000fc8000c000000 */
[----:B------:R-:W-:-:S06]  /*82f0*/  UISETP.GE.AND UP0, UPT, UR17, UR7, UPT ;  /* 0x000000071100728c */ /* 0x000fcc000bf06270 */
[----:B------:R-:W-:-:S13]  /*8300*/  PLOP3.LUT P0, PT, PT, PT, UP0, 0x80, 0x0 ;  /* 0x000000000000781c */ /* 0x000fda0003f0f008 */
[----:B------:R-:W-:Y:S05]  /*8310*/  @!P0 BRA `(.L_x_272) ;  /* 0x000064a000008947 */ /* 0x000fea0003800000 */
[----:B------:R-:W-:Y:S01]  /*8320*/  IMAD.MOV.U32 R166, RZ, RZ, R2 ;  /* 0x000000ffffa67224 */ /* 0x000fe200078e0002 */
[----:B------:R-:W-:Y:S01]  /*8330*/  MOV R164, R44 ;  /* 0x0000002c00a47202 */ /* 0x000fe20000000f00 */
[----:B------:R-:W-:Y:S01]  /*8340*/  IMAD.MOV.U32 R167, RZ, RZ, R3 ;  /* 0x000000ffffa77224 */ /* 0x000fe200078e0003 */
[----:B------:R-:W-:Y:S01]  /*8350*/  MOV R165, R0 ;  /* 0x0000000000a57202 */ /* 0x000fe20000000f00 */
[----:B------:R-:W-:Y:S02]  /*8360*/  UMOV UR13, UR17 ;  /* 0x00000011000d7c82 */ /* 0x000fe40008000000 */
.L_x_291:
[----:B------:R-:W-:Y:S04]  /*8370*/  DEPBAR.LE SB0, 0x0 ;  /* 0x000080000000791a */ /* 0x000fe80000000000 */
[----:B------:R-:W-:Y:S01]  /*8380*/  BAR.SYNC.DEFER_BLOCKING 0x0 ;  /* 0x0000000000007b1d */ /* 0x000fe20000010000 */
[----:B------:R-:W-:Y:S06]  /*8390*/  UISETP.GT.AND UP0, UPT, UR5, UR13, UPT ;  /* 0x0000000d0500728c */ /* 0x000fec000bf04270 */
[----:B------:R-:W-:Y:S01]  /*83a0*/  PLOP3.LUT P0, PT, PT, PT, UP0, 0x80, 0x0 ;  /* 0x000000000000781c */ /* 0x000fe20003f0f008 */
        /* <DEDUP_REMOVED lines=60> */
.L_x_273:
[-C--:B--234-:R-:W-:Y:S01]  /*8770*/  HMMA.16816.F32 R4, R96, R16.reuse, RZ ;  /* 0x000000106004723c */ /* 0x09cfe200000018ff */
[----:B------:R-:W-:Y:S01]  /*8780*/  LDSM.16.M88.4 R204, [R222+0x4100] ;  /* 0x00410000decc783b */ /* 0x000fe20000000200 */
[----:B------:R-:W-:Y:S06]  /*8790*/  UISETP.GT.AND UP0, UPT, UR13, UR5, UPT ;  /* 0x000000050d00728c */ /* 0x000fec000bf04270 */
[C---:B-1----:R-:W-:Y:S01]  /*87a0*/  HMMA.16816.F32 R8, R92.reuse, R16, RZ ;  /* 0x000000105c08723c */ /* 0x042fe200000018ff */
[----:B------:R-:W0:Y:S01]  /*87b0*/  LDGDEPBAR ;  /* 0x00000000000079af */ /* 0x000e220000000000 */
[----:B------:R-:W-:Y:S06]  /*87c0*/  PLOP3.LUT P0, PT, PT, PT, UP0, 0x80, 0x0 ;  /* 0x000000000000781c */ /* 0x000fec0003f0f008 */
        /* <DEDUP_REMOVED lines=112> */
[----:B------:R-:W-:Y:S01]  /*8ed0*/  UIMAD UR6, UR13, 0x60, UR14 ;  /* 0x000000600d0678a4 */ /* 0x000fe2000f8e020e */
[----:B------:R-:W-:Y:S05]  /*8ee0*/  IMAD.MOV.U32 R230, RZ, RZ, RZ ;  /* 0x000000ffffe67224 */ /* 0x000fea00078e00ff */
[----:B------:R-:W-:Y:S05]  /*8ef0*/  IMAD.U32 R231, RZ, RZ, UR6 ;  /* 0x00000006ffe77e24 */ /* 0x000fea000f8e00ff */
[----:B------:R-:W-:Y:S05]  /*8f00*/  IADD3 R231, R231, -0x60, R232 ;  /* 0xffffffa0e7e77810 */ /* 0x000fea0007ffe0e8 */
[----:B------:R-:W-:Y:S04]  /*8f10*/  @P4 IMAD.HI.U32 R2, R231, c[0x0][0x2bc], RZ ;  /* 0x0000af00e7024a27 */ /* 0x000fe800078e00ff */
[--C-:B------:R-:W-:Y:S01]  /*8f20*/  IMAD.MOV.U32 R0, RZ, RZ, R231.reuse ;  /* 0x000000ffff007224 */ /* 0x100fe200078e00e7 */
        /* <DEDUP_REMOVED lines=29> */
[----:B------:R-:W-:Y:S01]  /*9100*/  SHFL.IDX PT, R3, R180, 0x4, 0x181f ;  /* 0x00981f00b4037f89 */ /* 0x000fe200000e0000 */
[-C--:B--2---:R-:W-:Y:S03]  /*9110*/  IADD3.X R179, R176, R233.reuse, RZ, P0, !PT ;  /* 0x000000e9b0b37210 */ /* 0x084fe600007fe4ff */
[----:B------:R-:W1:Y:S01]  /*9120*/  SHFL.IDX PT, R170, R0, 0x3, 0x181f ;  /* 0x00781f0000aa7f89 */ /* 0x000e6200000e0000 */
[-C--:B---3--:R-:W-:Y:S03]  /*9130*/  IADD3 R176, P0, R173, R234.reuse, RZ ;  /* 0x000000eaadb07210 */ /* 0x088fe60007f1e0ff */
[----:B------:R2:W-:Y:S04]  /*9140*/  LDGSTS.E.BYPASS.LTC128B.128 [R229+0x3100], [R178.64], !P5 ;  /* 0x03100000b2e57fae */ /* 0x0005e8000e901d74 */
[----:B------:R3:W3:Y:S01]  /*9150*/  SHFL.IDX PT, R2, R180, 0x5, 0x181f ;  /* 0x00b81f00b4027f89 */ /* 0x0006e200000e0000 */
[--C-:B----4-:R-:W-:Y:S03]  /*9160*/  IMAD.X R177, R174, 0x1, R233.reuse, P0 ;  /* 0x00000001aeb17824 */ /* 0x110fe600000e06e9 */
[----:B------:R-:W4:Y:S01]  /*9170*/  SHFL.IDX PT, R168, R0, 0x4, 0x181f ;  /* 0x00981f0000a87f89 */ /* 0x000f2200000e0000 */
[-C--:B-----5:R-:W-:Y:S03]  /*9180*/  IADD3 R174, P2, R169, R234.reuse, RZ ;  /* 0x000000eaa9ae7210 */ /* 0x0a0fe60007f5e0ff */
[----:B------:R-:W5:Y:S04]  /*9190*/  SHFL.IDX PT, R0, R0, 0x5, 0x181f ;  /* 0x00b81f0000007f89 */ /* 0x000f6800000e0000 */
[----:B------:R5:W-:Y:S01]  /*91a0*/  LDGSTS.E.BYPASS.LTC128B.128 [R229+0x3900], [R176.64], !P5 ;  /* 0x03900000b0e57fae */ /* 0x000be2000e901d74 */
[--C-:B-1----:R-:W-:Y:S01]  /*91b0*/  IMAD.X R175, R170, 0x1, R233.reuse, P2 ;  /* 0x00000001aaaf7824 */ /* 0x102fe200010e06e9 */
[-C--:B--2---:R-:W-:Y:S02]  /*91c0*/  IADD3 R178, P6, R171, R234.reuse, RZ ;  /* 0x000000eaabb27210 */ /* 0x084fe40007fde0ff */
[-C--:B---3--:R-:W-:Y:S02]  /*91d0*/  IADD3 R180, P1, R3, R234.reuse, RZ ;  /* 0x000000ea03b47210 */ /* 0x088fe40007f3e0ff */
[----:B------:R-:W-:Y:S01]  /*91e0*/  IADD3 R2, P0, R2, R234, RZ ;  /* 0x000000ea02027210 */ /* 0x000fe20007f1e0ff */
[--C-:B------:R-:W-:Y:S01]  /*91f0*/  IMAD.X R179, R172, 0x1, R233.reuse, P6 ;  /* 0x00000001acb37824 */ /* 0x100fe200030e06e9 */
[----:B----4-:R-:W-:Y:S03]  /*9200*/  IADD3.X R181, R168, R233, RZ, P1, !PT ;  /* 0x000000e9a8b57210 */ /* 0x010fe60000ffe4ff */
[----:B-----5:R-:W-:Y:S01]  /*9210*/  IMAD.X R3, R0, 0x1, R233, P0 ;  /* 0x0000000100037824 */ /* 0x020fe200000e06e9 */
[----:B------:R1:W-:Y:S04]  /*9220*/  LDGSTS.E.BYPASS.LTC128B.128 [R229+0x4100], [R178.64], !P5 ;  /* 0x04100000b2e57fae */ /* 0x0003e8000e901d74 */
[----:B------:R1:W-:Y:S04]  /*9230*/  LDGSTS.E.BYPASS.LTC128B.128 [R229+0x4900], [R174.64], !P5 ;  /* 0x04900000aee57fae */ /* 0x0003e8000e901d74 */
[----:B------:R1:W-:Y:S04]  /*9240*/  LDGSTS.E.BYPASS.LTC128B.128 [R229+0x5100], [R180.64], !P5 ;  /* 0x05100000b4e57fae */ /* 0x0003e8000e901d74 */
[----:B------:R1:W-:Y:S02]  /*9250*/  LDGSTS.E.BYPASS.LTC128B.128 [R229+0x5900], [R2.64], !P5 ;  /* 0x0590000002e57fae */ /* 0x0003e4000e901d74 */
.L_x_274:
[----:B------:R-:W0:Y:S01]  /*9260*/  LDGDEPBAR ;  /* 0x00000000000079af */ /* 0x000e220000000000 */
[----:B------:R-:W-:Y:S01]  /*9270*/  UISETP.NE.AND UP1, UPT, UR35, URZ, UPT ;  /* 0x0000003f2300728c */ /* 0x000fe2000bf25270 */
[----:B------:R-:W-:Y:S01]  /*9280*/  IMAD.MOV.U32 R173, RZ, RZ, R235 ;  /* 0x000000ffffad7224 */ /* 0x000fe200078e00eb */
[----:B------:R-:W-:Y:S01]  /*9290*/  UIMAD UR6, UR13, -0x60, URZ ;  /* 0xffffffa00d0678a4 */ /* 0x000fe2000f8e023f */
[----:B-1----:R-:W-:Y:S01]  /*92a0*/  IMAD.U32 R2, RZ, RZ, UR15 ;  /* 0x0000000fff027e24 */ /* 0x002fe2000f8e00ff */
[----:B------:R-:W-:Y:S02]  /*92b0*/  UISETP.NE.AND UP0, UPT, UR34, URZ, UPT ;  /* 0x0000003f2200728c */ /* 0x000fe4000bf05270 */
[----:B------:R-:W-:Y:S02]  /*92c0*/  PLOP3.LUT P1, PT, PT, PT, UP1, 0x80, 0x0 ;  /* 0x000000000000781c */ /* 0x000fe40003f2f018 */
[----:B------:R-:W-:Y:S01]  /*92d0*/  PLOP3.LUT P0, PT, PT, PT, UP1, 0x80, 0x0 ;  /* 0x000000000000781c */ /* 0x000fe20003f0f018 */
[----:B------:R-:W-:Y:S05]  /*92e0*/  IMAD.U32 R3, RZ, RZ, UR6 ;  /* 0x00000006ff037e24 */ /* 0x000fea000f8e00ff */
[----:B------:R-:W-:Y:S04]  /*92f0*/  IADD3 R3, -R236, 0x1, R3 ;  /* 0x00000001ec037810 */ /* 0x000fe80007ffe103 */
[----:B------:R-:W-:Y:S01]  /*9300*/  IADD3 R2, -R2, UR8, R3 ;  /* 0x0000000802027c10 */ /* 0x000fe2000fffe103 */
[----:B------:R-:W-:Y:S03]  /*9310*/  @P1 IMAD.HI.U32 R0, R235, c[0x0][0x2c8], RZ ;  /* 0x0000b200eb001a27 */ /* 0x000fe600078e00ff */
[C---:B------:R-:W-:Y:S02]  /*9320*/  IADD3 R170, R2.reuse, c[0x0][0x328], RZ ;  /* 0x0000ca0002aa7a10 */ /* 0x040fe40007ffe0ff */
[----:B------:R-:W-:Y:S02]  /*9330*/  @P0 SHF.R.U32.HI R173, RZ, c[0x0][0x2cc], R0 ;  /* 0x0000b300ffad0a19 */ /* 0x000fe40000011600 */
[----:B------:R-:W-:Y:S02]  /*9340*/  PLOP3.LUT P0, PT, PT, PT, UP0, 0x40, 0x0 ;  /* 0x000000000000781c */ /* 0x000fe40003f0e808 */
[----:B------:R-:W-:Y:S01]  /*9350*/  IADD3 R3, R2, UR12, RZ ;  /* 0x0000000c02037c10 */ /* 0x000fe2000fffe0ff */
[----:B------:R-:W1:Y:S02]  /*9360*/  SHFL.IDX PT, R0, R173, RZ, 0x1c1f ;  /* 0x001c1fffad007589 */ /* 0x000e6400000e0000 */
[--C-:B-1----:R-:W-:Y:S02]  /*9370*/  IMAD.IADD R177, R170, 0x1, R0.reuse ;  /* 0x00000001aab17824 */ /* 0x102fe400078e0200 */
[----:B------:R-:W-:Y:S06]  /*9380*/  IMAD.IADD R176, R3, 0x1, R0 ;  /* 0x0000000103b07824 */ /* 0x000fec00078e0200 */
[----:B------:R-:W-:-:S05]  /*9390*/  @P0 BRA `(.L_x_275) ;  /* 0x0000019000000947 */ /* 0x000fca0003800000 */
[----:B------:R-:W-:Y:S01]  /*93a0*/  IMAD.U32 R2, RZ, RZ, UR15 ;  /* 0x0000000fff027e24 */ /* 0x000fe2000f8e00ff */
[----:B------:R-:W-:Y:S04]  /*93b0*/  BSSY B0, `(.L_x_276) ;  /* 0x0000012000007945 */ /* 0x000fe80003800000 */
[----:B------:R-:W-:Y:S04]  /*93c0*/  IADD3 R2, -R2, UR8, R0 ;  /* 0x0000000802027c10 */ /* 0x000fe8000fffe100 */
        /* <DEDUP_REMOVED lines=11> */
.L_x_277:
[----:B------:R-:W-:Y:S04]  /*9480*/  MOV R0, c[0x0][0x32c] ;  /* 0x0000cb0000007a02 */ /* 0x000fe80000000f00 */
[----:B------:R-:W-:Y:S11]  /*9490*/  ISETP.NE.AND P0, PT, R0, 0x1, PT ;  /* 0x000000010000780c */ /* 0x000ff60003f05270 */
[----:B------:R-:W-:Y:S02]  /*94a0*/  @!UPT UIADD3 URZ, URZ, URZ, URZ ;  /* 0x0000003f3f3ff290 */ /* 0x000fe4000fffe03f */
[----:B------:R-:W-:Y:S05]  /*94b0*/  @P0 IMAD.HI.U32 R0, R2, c[0x0][0x330], RZ ;  /* 0x0000cc0002000a27 */ /* 0x000fea00078e00ff */
[----:B------:R-:W-:Y:S02]  /*94c0*/  @P0 SHF.R.U32.HI R2, RZ, c[0x0][0x334], R0 ;  /* 0x0000cd00ff020a19 */ /* 0x000fe40000011600 */
.L_x_278:
[----:B------:R-:W-:Y:S05]  /*94d0*/  BSYNC B0 ;  /* 0x0000000000007941 */ /* 0x000fea0003800000 */
.L_x_276:
[----:B------:R-:W-:Y:S05]  /*94e0*/  IADD3 R0, -R236, UR6, RZ ;  /* 0x00000006ec007c10 */ /* 0x000fea000fffe1ff */
[----:B------:R-:W-:Y:S05]  /*94f0*/  IMAD R2, R2, c[0x0][0x32c], R0 ;  /* 0x0000cb0002027a24 */ /* 0x000fea00078e0200 */
[----:B------:R-:W-:Y:S02]  /*9500*/  IADD3 R0, R2, c[0x0][0x32c], RZ ;  /* 0x0000cb0002007a10 */ /* 0x000fe40007ffe0ff */
[----:B------:R-:W-:Y:S02]  /*9510*/  IMNMX R176, R176, R2, !PT ;  /* 0x00000002b0b07217 */ /* 0x000fe40007800200 */
[----:B------:R-:W-:Y:S02]  /*9520*/  IMNMX R177, R177, R0, PT ;  /* 0x00000000b1b17217 */ /* 0x000fe40003800200 */
.L_x_275:
[----:B------:R-:W1:Y:S01]  /*9530*/  SHFL.IDX PT, R0, R173, 0x1, 0x1c1f ;  /* 0x003c1f00ad007f89 */ /* 0x000e6200000e0000 */
[----:B------:R-:W-:Y:S06]  /*9540*/  UISETP.NE.AND UP0, UPT, UR34, URZ, UPT ;  /* 0x0000003f2200728c */ /* 0x000fec000bf05270 */
[----:B------:R-:W-:Y:S02]  /*9550*/  PLOP3.LUT P0, PT, PT, PT, UP0, 0x40, 0x0 ;  /* 0x000000000000781c */ /* 0x000fe40003f0e808 */
[----:B-1----:R-:W-:Y:S01]  /*9560*/  IADD3 R174, R3, R0, RZ ;  /* 0x0000000003ae7210 */ /* 0x002fe20007ffe0ff */
[----:B------:R-:W-:Y:S10]  /*9570*/  IMAD.IADD R175, R170, 0x1, R0 ;  /* 0x00000001aaaf7824 */ /* 0x000ff400078e0200 */
        /* <DEDUP_REMOVED lines=15> */
.L_x_281:
[----:B------:R-:W-:Y:S04]  /*9670*/  MOV R0, c[0x0][0x32c] ;  /* 0x0000cb0000007a02 */ /* 0x000fe80000000f00 */
[----:B------:R-:W-:Y:S11]  /*9680*/  ISETP.NE.AND P0, PT, R0, 0x1, PT ;  /* 0x000000010000780c */ /* 0x000ff60003f05270 */
[----:B------:R-:W-:Y:S02]  /*9690*/  @!UPT UIADD3 URZ, URZ, URZ, URZ ;  /* 0x0000003f3f3ff290 */ /* 0x000fe4000fffe03f */
[----:B------:R-:W-:Y:S05]  /*96a0*/  @P0 IMAD.HI.U32 R0, R2, c[0x0][0x330], RZ ;  /* 0x0000cc0002000a27 */ /* 0x000fea00078e00ff */
[----:B------:R-:W-:Y:S02]  /*96b0*/  @P0 SHF.R.U32.HI R2, RZ, c[0x0][0x334], R0 ;  /* 0x0000cd00ff020a19 */ /* 0x000fe40000011600 */
.L_x_282:
[----:B------:R-:W-:Y:S05]  /*96c0*/  BSYNC B0 ;  /* 0x0000000000007941 */ /* 0x000fea0003800000 */
.L_x_280:
[----:B------:R-:W-:Y:S05]  /*96d0*/  IADD3 R0, -R236, UR6, RZ ;  /* 0x00000006ec007c10 */ /* 0x000fea000fffe1ff */
[----:B------:R-:W-:Y:S05]  /*96e0*/  IMAD R0, R2, c[0x0][0x32c], R0 ;  /* 0x0000cb0002007a24 */ /* 0x000fea00078e0200 */
[----:B------:R-:W-:Y:S02]  /*96f0*/  IADD3 R2, R0, c[0x0][0x32c], RZ ;  /* 0x0000cb0000027a10 */ /* 0x000fe40007ffe0ff */
[----:B------:R-:W-:Y:S02]  /*9700*/  IMNMX R174, R174, R0, !PT ;  /* 0x00000000aeae7217 */ /* 0x000fe40007800200 */
[----:B------:R-:W-:Y:S02]  /*9710*/  IMNMX R175, R175, R2, PT ;  /* 0x00000002afaf7217 */ /* 0x000fe40003800200 */
.L_x_279:
        /* <DEDUP_REMOVED lines=20> */
.L_x_285:
[----:B------:R-:W-:Y:S04]  /*9860*/  MOV R0, c[0x0][0x32c] ;  /* 0x0000cb0000007a02 */ /* 0x000fe80000000f00 */
[----:B------:R-:W-:Y:S11]  /*9870*/  ISETP.NE.AND P0, PT, R0, 0x1, PT ;  /* 0x000000010000780c */ /* 0x000ff60003f05270 */
[----:B------:R-:W-:Y:S02]  /*9880*/  @!UPT UIADD3 URZ, URZ, URZ, URZ ;  /* 0x0000003f3f3ff290 */ /* 0x000fe4000fffe03f */
[----:B------:R-:W-:Y:S05]  /*9890*/  @P0 IMAD.HI.U32 R0, R2, c[0x0][0x330], RZ ;  /* 0x0000cc0002000a27 */ /* 0x000fea00078e00ff */
[----:B------:R-:W-:Y:S02]  /*98a0*/  @P0 SHF.R.U32.HI R2, RZ, c[0x0][0x334], R0 ;  /* 0x0000cd00ff020a19 */ /* 0x000fe40000011600 */
.L_x_286:
[----:B------:R-:W-:Y:S05]  /*98b0*/  BSYNC B0 ;  /* 0x0000000000007941 */ /* 0x000fea0003800000 */
.L_x_284:
[----:B------:R-:W-:Y:S05]  /*98c0*/  IADD3 R0, -R236, UR6, RZ ;  /* 0x00000006ec007c10 */ /* 0x000fea000fffe1ff */
[----:B------:R-:W-:Y:S05]  /*98d0*/  IMAD R0, R2, c[0x0][0x32c], R0 ;  /* 0x0000cb0002007a24 */ /* 0x000fea00078e0200 */
[----:B------:R-:W-:Y:S02]  /*98e0*/  IADD3 R2, R0, c[0x0][0x32c], RZ ;  /* 0x0000cb0000027a10 */ /* 0x000fe40007ffe0ff */
[----:B------:R-:W-:Y:S02]  /*98f0*/  IMNMX R171, R171, R0, !PT ;  /* 0x00000000abab7217 */ /* 0x000fe40007800200 */
[----:B------:R-:W-:Y:S02]  /*9900*/  IMNMX R172, R172, R2, PT ;  /* 0x00000002acac7217 */ /* 0x000fe40003800200 */
.L_x_283:
[----:B------:R-:W-:Y:S02]  /*9910*/  UISETP.GE.AND UP1, UPT, UR6, 0x2, UPT ;  /* 0x000000020600788c */ /* 0x000fe4000bf26270 */
[----:B------:R-:W-:Y:S02]  /*9920*/  UISETP.GE.AND UP3, UPT, UR6, 0x1, UPT ;  /* 0x000000010600788c */ /* 0x000fe4000bf66270 */
[----:B------:R-:W-:Y:S02]  /*9930*/  UISETP.GE.AND UP0, UPT, UR6, 0xa, UPT ;  /* 0x0000000a0600788c */ /* 0x000fe4000bf06270 */
[----:B------:R-:W-:Y:S01]  /*9940*/  PLOP3.LUT P0, PT, PT, PT, UP1, 0x40, 0x0 ;  /* 0x000000000000781c */ /* 0x000fe20003f0e818 */
[----:B------:R-:W-:Y:S01]  /*9950*/  UISETP.GE.AND UP2, UPT, UR6, 0x9, UPT ;  /* 0x000000090600788c */ /* 0x000fe2000bf46270 */
[----:B------:R-:W-:Y:S01]  /*9960*/  PLOP3.LUT P6, PT, PT, PT, UP3, 0x40, 0x0 ;  /* 0x000000000000781c */ /* 0x000fe20003fce838 */
[----:B------:R-:W-:Y:S01]  /*9970*/  UP2UR UR30, UPR, URZ, 0x1 ;  /* 0x000000013f1e7883 */ /* 0x000fe20008000000 */
[----:B------:R-:W-:Y:S01]  /*9980*/  PLOP3.LUT P2, PT, PT, PT, UP1, 0x40, 0x0 ;  /* 0x000000000000781c */ /* 0x000fe20003f4e818 */
[----:B------:R-:W-:Y:S01]  /*9990*/  UP2UR UR32, UPR, URZ, 0x2 ;  /* 0x000000023f207883 */ /* 0x000fe20008000000 */
[----:B------:R-:W-:Y:S01]  /*99a0*/  ISETP.GT.AND P0, PT, R174, 0x1, P0 ;  /* 0x00000001ae00780c */ /* 0x000fe20000704270 */
[----:B------:R-:W-:Y:S01]  /*99b0*/  UISETP.GE.AND UP1, UPT, UR6, 0x11, UPT ;  /* 0x000000110600788c */ /* 0x000fe2000bf26270 */
[C---:B------:R-:W-:Y:S01]  /*99c0*/  ISETP.GT.AND P6, PT, R176.reuse, RZ, P6 ;  /* 0x000000ffb000720c */ /* 0x040fe200037c4270 */
[----:B------:R-:W-:Y:S01]  /*99d0*/  UISETP.GE.AND UP6, UPT, UR6, 0x42, UPT ;  /* 0x000000420600788c */ /* 0x000fe2000bfc6270 */
[----:B------:R-:W-:Y:S01]  /*99e0*/  ISETP.GT.AND P2, PT, R176, 0x1, P2 ;  /* 0x00000001b000780c */ /* 0x000fe20001744270 */
[----:B------:R-:W-:Y:S01]  /*99f0*/  UP2UR UR29, UPR, URZ, 0x2 ;  /* 0x000000023f1d7883 */ /* 0x000fe20008000000 */
[----:B------:R-:W-:Y:S01]  /*9a00*/  ISETP.LT.OR P0, PT, R175, 0x2, P0 ;  /* 0x00000002af00780c */ /* 0x000fe20000701670 */
[----:B------:R-:W-:Y:S01]  /*9a10*/  UISETP.GE.AND UP4, UPT, UR6, 0x4a, UPT ;  /* 0x0000004a0600788c */ /* 0x000fe2000bf86270 */
[----:B------:R-:W-:Y:S01]  /*9a20*/  PLOP3.LUT P1, PT, PT, PT, UP3, 0x40, 0x0 ;  /* 0x000000000000781c */ /* 0x000fe20003f2e838 */
[----:B------:R-:W-:Y:S01]  /*9a30*/  UISETP.GE.AND UP5, UPT, UR6, 0x49, UPT ;  /* 0x000000490600788c */ /* 0x000fe2000bfa6270 */
[C---:B------:R-:W-:Y:S01]  /*9a40*/  ISETP.LT.OR P6, PT, R177.reuse, 0x1, P6 ;  /* 0x00000001b100780c */ /* 0x040fe200037c1670 */
[----:B------:R-:W-:Y:S01]  /*9a50*/  UP2UR UR31, UPR, URZ, 0x4 ;  /* 0x000000043f1f7883 */ /* 0x000fe20008000000 */
[----:B------:R-:W-:Y:S01]  /*9a60*/  ISETP.LT.OR P2, PT, R177, 0x2, P2 ;  /* 0x00000002b100780c */ /* 0x000fe20001741670 */
[----:B------:R-:W-:Y:S01]  /*9a70*/  UP2UR UR33, UPR, URZ, 0x8 ;  /* 0x000000083f217883 */ /* 0x000fe20008000000 */
[----:B------:R-:W-:Y:S01]  /*9a80*/  FSEL R0, R7, -INF , !P0 ;  /* 0xff80000007007808 */ /* 0x000fe20004000000 */
[----:B------:R-:W-:Y:S01]  /*9a90*/  UISETP.GE.AND UP3, UPT, UR6, 0x51, UPT ;  /* 0x000000510600788c */ /* 0x000fe2000bf66270 */
[----:B------:R-:W-:Y:S01]  /*9aa0*/  PLOP3.LUT P0, PT, PT, PT, UP0, 0x40, 0x0 ;  /* 0x000000000000781c */ /* 0x000fe20003f0e808 */
[----:B------:R-:W-:Y:S01]  /*9ab0*/  UP2UR UR37, UPR, URZ, 0x20 ;  /* 0x000000203f257883 */ /* 0x000fe20008000000 */
[----:B------:R-:W-:Y:S01]  /*9ac0*/  ISETP.GT.AND P1, PT, R174, RZ, P1 ;  /* 0x000000ffae00720c */ /* 0x000fe20000f24270 */
[----:B------:R-:W-:Y:S01]  /*9ad0*/  UP2UR UR36, UPR, URZ, 0x40 ;  /* 0x000000403f247883 */ /* 0x000fe20008000000 */
[----:B------:R-:W-:Y:S01]  /*9ae0*/  FSEL R169, R4, -INF , !P6 ;  /* 0xff80000004a97808 */ /* 0x000fe20007000000 */
[----:B------:R-:W-:Y:S01]  /*9af0*/  UP2UR UR39, UPR, URZ, 0x8 ;  /* 0x000000083f277883 */ /* 0x000fe20008000000 */
[----:B------:R-:W-:Y:S01]  /*9b00*/  FSEL R5, R5, -INF , !P2 ;  /* 0xff80000005057808 */ /* 0x000fe20005000000 */
[----:B------:R-:W-:Y:S01]  /*9b10*/  UP2UR UR38, UPR, URZ, 0x10 ;  /* 0x000000103f267883 */ /* 0x000fe20008000000 */
[----:B------:R-:W-:Y:S02]  /*9b20*/  PLOP3.LUT P6, PT, PT, PT, UP2, 0x40, 0x0 ;  /* 0x000000000000781c */ /* 0x000fe40003fce828 */
[----:B------:R-:W-:Y:S01]  /*9b30*/  PLOP3.LUT P2, PT, PT, PT, UP0, 0x40, 0x0 ;  /* 0x000000000000781c */ /* 0x000fe20003f4e808 */
[----:B------:R-:W-:Y:S01]  /*9b40*/  UISETP.GE.AND UP0, UPT, UR6, 0x12, UPT ;  /* 0x000000120600788c */ /* 0x000fe2000bf06270 */
[----:B------:R-:W-:Y:S02]  /*9b50*/  ISETP.GT.AND P0, PT, R174, 0x9, P0 ;  /* 0x00000009ae00780c */ /* 0x000fe40000704270 */
[C---:B------:R-:W-:Y:S01]  /*9b60*/  ISETP.LT.OR P1, PT, R175.reuse, 0x1, P1 ;  /* 0x00000001af00780c */ /* 0x040fe20000f21670 */
[----:B------:R-:W-:Y:S01]  /*9b70*/  UP2UR UR28, UPR, URZ, 0x1 ;  /* 0x000000013f1c7883 */ /* 0x000fe20008000000 */
[C---:B------:R-:W-:Y:S02]  /*9b80*/  ISETP.GT.AND P6, PT, R176.reuse, 0x8, P6 ;  /* 0x00000008b000780c */ /* 0x040fe400037c4270 */
[----:B------:R-:W-:Y:S02]  /*9b90*/  ISETP.GT.AND P2, PT, R176, 0x9, P2 ;  /* 0x00000009b000780c */ /* 0x000fe40001744270 */
[----:B------:R-:W-:Y:S02]  /*9ba0*/  ISETP.LT.OR P0, PT, R175, 0xa, P0 ;  /* 0x0000000aaf00780c */ /* 0x000fe40000701670 */
[----:B------:R-:W-:Y:S02]  /*9bb0*/  FSEL R168, R6, -INF , !P1 ;  /* 0xff80000006a87808 */ /* 0x000fe40004800000 */
[----:B------:R-:W-:Y:S01]  /*9bc0*/  PLOP3.LUT P1, PT, PT, PT, UP2, 0x40, 0x0 ;  /* 0x000000000000781c */ /* 0x000fe20003f2e828 */
[----:B------:R-:W-:Y:S01]  /*9bd0*/  UISETP.GE.AND UP2, UPT, UR6, 0x52, UPT ;  /* 0x000000520600788c */ /* 0x000fe2000bf46270 */
[C---:B------:R-:W-:Y:S02]  /*9be0*/  ISETP.LT.OR P6, PT, R177.reuse, 0x9, P6 ;  /* 0x00000009b100780c */ /* 0x040fe400037c1670 */
[----:B------:R-:W-:Y:S01]  /*9bf0*/  ISETP.LT.OR P2, PT, R177, 0xa, P2 ;  /* 0x0000000ab100780c */ /* 0x000fe20001741670 */
[----:B------:R-:W-:Y:S01]  /*9c00*/  UP2UR UR40, UPR, URZ, 0x4 ;  /* 0x000000043f287883 */ /* 0x000fe20008000000 */
[----:B------:R-:W-:Y:S02]  /*9c10*/  FSEL R19, R19, -INF , !P0 ;  /* 0xff80000013137808 */ /* 0x000fe40004000000 */
[----:B------:R-:W-:Y:S02]  /*9c20*/  PLOP3.LUT P0, PT, PT, PT, UP0, 0x40, 0x0 ;  /* 0x000000000000781c */ /* 0x000fe40003f0e808 */
[----:B------:R-:W-:Y:S02]  /*9c30*/  ISETP.GT.AND P1, PT, R174, 0x8, P1 ;  /* 0x00000008ae00780c */ /* 0x000fe40000f24270 */
[----:B------:R-:W-:Y:S02]  /*9c40*/  FSEL R2, R16, -INF , !P6 ;  /* 0xff80000010027808 */ /* 0x000fe40007000000 */
[----:B------:R-:W-:Y:S02]  /*9c50*/  FSEL R4, R17, -INF , !P2 ;  /* 0xff80000011047808 */ /* 0x000fe40005000000 */
        /* <DEDUP_REMOVED lines=16> */
[----:B------:R-:W-:Y:S01]  /*9d60*/  PLOP3.LUT P0, PT, PT, PT, UP0, 0x40, 0x0 ;  /* 0x000000000000781c */ /* 0x000fe20003f0e808 */
[----:B------:R-:W1:Y:S01]  /*9d70*/  SHFL.IDX PT, R23, R173, 0x3, 0x1c1f ;  /* 0x007c1f00ad177f89 */ /* 0x000e6200000e0000 */
        /* <DEDUP_REMOVED lines=15> */
[C---:B------:R-:W-:Y:S01]  /*9e70*/  ISETP.LT.OR P6, PT, R177.reuse, 0x19, P6 ;  /* 0x00000019b100780c */ /* 0x040fe200037c1670 */
[--C-:B-1----:R-:W-:Y:S01]  /*9e80*/  IMAD.IADD R21, R170, 0x1, R23.reuse ;  /* 0x00000001aa157824 */ /* 0x102fe200078e0217 */
[----:B------:R-:W-:Y:S01]  /*9e90*/  ISETP.LT.OR P2, PT, R177, 0x1a, P2 ;  /* 0x0000001ab100780c */ /* 0x000fe20001741670 */
[----:B------:R-:W-:Y:S01]  /*9ea0*/  UP2UR UR25, UPR, URZ, 0x2 ;  /* 0x000000023f197883 */ /* 0x000fe20008000000 */
[----:B------:R-:W-:Y:S01]  /*9eb0*/  FSEL R35, R35, -INF , !P0 ;  /* 0xff80000023237808 */ /* 0x000fe20004000000 */
[----:B------:R-:W-:Y:S01]  /*9ec0*/  IMAD.IADD R22, R3, 0x1, R23 ;  /* 0x0000000103167824 */ /* 0x000fe200078e0217 */
        /* <DEDUP_REMOVED lines=61> */
[----:B------:R-:W-:Y:S02]  /*a2a0*/  FSEL R250, R52, -INF , !P6 ;  /* 0xff80000034fa7808 */ /* 0x000fe40007000000 */
[----:B------:R-:W-:Y:S02]  /*a2b0*/  FSEL R53, R53, -INF , !P2 ;  /* 0xff80000035357808 */ /* 0x000fe40005000000 */
[----:B------:R-:W-:Y:S02]  /*a2c0*/  PLOP3.LUT P6, PT, PT, PT, UP1, 0x40, 0x0 ;  /* 0x000000000000781c */ /* 0x000fe40003fce818 */
[----:B------:R-:W-:Y:S01]  /*a2d0*/  PLOP3.LUT P2, PT, PT, PT, UP0, 0x40, 0x0 ;  /* 0x000000000000781c */ /* 0x000fe20003f4e808 */
[----:B------:R-:W-:Y:S01]  /*a2e0*/  UISETP.GE.AND UP0, UPT, UR6, 0x41, UPT ;  /* 0x000000410600788c */ /* 0x000fe2000bf06270 */
[C---:B------:R-:W-:Y:S02]  /*a2f0*/  ISETP.GT.AND P0, PT, R174.reuse, 0x39, P0 ;  /* 0x00000039ae00780c */ /* 0x040fe40000704270 */
[----:B------:R-:W-:Y:S01]  /*a300*/  ISETP.GT.AND P1, PT, R174, 0x30, P1 ;  /* 0x00000030ae00780c */ /* 0x000fe20000f24270 */
[----:B------:R-:W-:Y:S01]  /*a310*/  UP2UR UR17, UPR, URZ, 0x1 ;  /* 0x000000013f117883 */ /* 0x000fe20008000000 */
[C---:B------:R-:W-:Y:S02]  /*a320*/  ISETP.GT.AND P6, PT, R176.reuse, 0x38, P6 ;  /* 0x00000038b000780c */ /* 0x040fe400037c4270 */
[----:B------:R-:W-:Y:S02]  /*a330*/  ISETP.GT.AND P2, PT, R176, 0x39, P2 ;  /* 0x00000039b000780c */ /* 0x000fe40001744270 */
[C---:B------:R-:W-:Y:S02]  /*a340*/  ISETP.LT.OR P0, PT, R175.reuse, 0x3a, P0 ;  /* 0x0000003aaf00780c */ /* 0x040fe40000701670 */
[----:B------:R-:W-:Y:S02]  /*a350*/  ISETP.LT.OR P1, PT, R175, 0x31, P1 ;  /* 0x00000031af00780c */ /* 0x000fe40000f21670 */
[C---:B------:R-:W-:Y:S02]  /*a360*/  ISETP.LT.OR P6, PT, R177.reuse, 0x39, P6 ;  /* 0x00000039b100780c */ /* 0x040fe400037c1670 */
[----:B------:R-:W-:Y:S02]  /*a370*/  ISETP.LT.OR P2, PT, R177, 0x3a, P2 ;  /* 0x0000003ab100780c */ /* 0x000fe40001741670 */
[----:B------:R-:W-:Y:S02]  /*a380*/  FSEL R247, R67, -INF , !P0 ;  /* 0xff80000043f77808 */ /* 0x000fe40004000000 */
[----:B------:R-:W-:Y:S02]  /*a390*/  PLOP3.LUT P0, PT, PT, PT, UP6, 0x40, 0x0 ;  /* 0x000000000000781c */ /* 0x000fe40003f0e868 */
[----:B------:R-:W-:Y:S02]  /*a3a0*/  FSEL R54, R54, -INF , !P1 ;  /* 0xff80000036367808 */ /* 0x000fe40004800000 */
[----:B------:R-:W-:Y:S01]  /*a3b0*/  PLOP3.LUT P1, PT, PT, PT, UP1, 0x40, 0x0 ;  /* 0x000000000000781c */ /* 0x000fe20003f2e818 */
[----:B------:R-:W-:Y:S01]  /*a3c0*/  UISETP.GE.AND UP1, UPT, UR6, 0x59, UPT ;  /* 0x000000590600788c */ /* 0x000fe2000bf26270 */
[----:B------:R-:W-:Y:S02]  /*a3d0*/  FSEL R64, R64, -INF , !P6 ;  /* 0xff80000040407808 */ /* 0x000fe40007000000 */
[----:B------:R-:W-:Y:S01]  /*a3e0*/  FSEL R249, R65, -INF , !P2 ;  /* 0xff80000041f97808 */ /* 0x000fe20005000000 */
[----:B------:R-:W-:Y:S01]  /*a3f0*/  UP2UR UR41, UPR, URZ, 0x2 ;  /* 0x000000023f297883 */ /* 0x000fe20008000000 */
[----:B------:R-:W-:Y:S02]  /*a400*/  PLOP3.LUT P6, PT, PT, PT, UP0, 0x40, 0x0 ;  /* 0x000000000000781c */ /* 0x000fe40003fce808 */
[----:B------:R-:W-:Y:S01]  /*a410*/  PLOP3.LUT P2, PT, PT, PT, UP6, 0x40, 0x0 ;  /* 0x000000000000781c */ /* 0x000fe20003f4e868 */
[----:B------:R-:W-:Y:S01]  /*a420*/  UISETP.NE.AND UP6, UPT, UR31, URZ, UPT ;  /* 0x0000003f1f00728c */ /* 0x000fe2000bfc5270 */
[C---:B------:R-:W-:Y:S02]  /*a430*/  ISETP.GT.AND P0, PT, R174.reuse, 0x41, P0 ;  /* 0x00000041ae00780c */ /* 0x040fe40000704270 */
[----:B------:R-:W-:Y:S02]  /*a440*/  ISETP.GT.AND P1, PT, R174, 0x38, P1 ;  /* 0x00000038ae00780c */ /* 0x000fe40000f24270 */
        /* <DEDUP_REMOVED lines=29> */
[----:B------:R-:W-:Y:S01]  /*a620*/  UISETP.NE.AND UP5, UPT, UR33, URZ, UPT ;  /* 0x0000003f2100728c */ /* 0x000fe2000bfa5270 */
[----:B------:R-:W-:Y:S02]  /*a630*/  FSEL R211, R80, -INF , !P6 ;  /* 0xff80000050d37808 */ /* 0x000fe40007000000 */
[----:B------:R-:W-:Y:S02]  /*a640*/  FSEL R205, R81, -INF , !P2 ;  /* 0xff80000051cd7808 */ /* 0x000fe40005000000 */
        /* <DEDUP_REMOVED lines=18> */
[----:B------:R-:W-:Y:S01]  /*a770*/  PLOP3.LUT P6, PT, PT, PT, UP1, 0x40, 0x0 ;  /* 0x000000000000781c */ /* 0x000fe20003fce818 */
[----:B------:R-:W-:Y:S01]  /*a780*/  UISETP.NE.AND UP1, UPT, UR30, URZ, UPT ;  /* 0x0000003f1e00728c */ /* 0x000fe2000bf25270 */
[----:B------:R-:W-:Y:S02]  /*a790*/  PLOP3.LUT P2, PT, PT, PT, UP0, 0x40, 0x0 ;  /* 0x000000000000781c */ /* 0x000fe40003f4e808 */
        /* <DEDUP_REMOVED lines=9> */
[----:B------:R-:W-:Y:S01]  /*a830*/  PLOP3.LUT P0, PT, PT, PT, UP5, 0x40, 0x0 ;  /* 0x000000000000781c */ /* 0x000fe20003f0e858 */
[----:B------:R-:W-:Y:S01]  /*a840*/  UISETP.NE.AND UP5, UPT, UR26, URZ, UPT ;  /* 0x0000003f1a00728c */ /* 0x000fe2000bfa5270 */
[----:B------:R-:W-:Y:S02]  /*a850*/  FSEL R193, R86, -INF , !P1 ;  /* 0xff80000056c17808 */ /* 0x000fe40004800000 */
[----:B------:R-:W-:Y:S01]  /*a860*/  PLOP3.LUT P1, PT, PT, PT, UP0, 0x40, 0x0 ;  /* 0x000000000000781c */ /* 0x000fe20003f2e808 */
[----:B------:R-:W-:Y:S01]  /*a870*/  UISETP.NE.AND UP0, UPT, UR32, URZ, UPT ;  /* 0x0000003f2000728c */ /* 0x000fe2000bf05270 */
[----:B------:R-:W-:Y:S02]  /*a880*/  ISETP.GT.AND P0, PT, R171, RZ, P0 ;  /* 0x000000ffab00720c */ /* 0x000fe40000704270 */
[----:B------:R-:W-:Y:S02]  /*a890*/  ISETP.GT.AND P1, PT, R174, 0x59, P1 ;  /* 0x00000059ae00780c */ /* 0x000fe40000f24270 */
[----:B------:R-:W-:Y:S02]  /*a8a0*/  ISETP.LT.OR P0, PT, R172, 0x1, P0 ;  /* 0x00000001ac00780c */ /* 0x000fe40000701670 */
[----:B------:R-:W-:Y:S02]  /*a8b0*/  FSEL R188, R96, -INF , !P6 ;  /* 0xff80000060bc7808 */ /* 0x000fe40007000000 */
[----:B------:R-:W-:Y:S01]  /*a8c0*/  PLOP3.LUT P6, PT, PT, PT, UP0, 0x40, 0x0 ;  /* 0x000000000000781c */ /* 0x000fe20003fce808 */
[----:B------:R-:W-:Y:S01]  /*a8d0*/  UISETP.NE.AND UP0, UPT, UR23, URZ, UPT ;  /* 0x0000003f1700728c */ /* 0x000fe2000bf05270 */
[----:B------:R-:W-:Y:S02]  /*a8e0*/  ISETP.LT.OR P1, PT, R175, 0x5a, P1 ;  /* 0x0000005aaf00780c */ /* 0x000fe40000f21670 */
[----:B------:R-:W-:Y:S01]  /*a8f0*/  FSEL R8, R8, -INF , !P0 ;  /* 0xff80000008087808 */ /* 0x000fe20004000000 */
[----:B------:R-:W-:Y:S01]  /*a900*/  UP2UR UR43, UPR, URZ, 0x1 ;  /* 0x000000013f2b7883 */ /* 0x000fe20008000000 */
[----:B------:R-:W-:Y:S01]  /*a910*/  PLOP3.LUT P0, PT, PT, PT, UP2, 0x40, 0x0 ;  /* 0x000000000000781c */ /* 0x000fe20003f0e828 */
[----:B------:R-:W-:Y:S01]  /*a920*/  UISETP.NE.AND UP0, UPT, UR24, URZ, UPT ;  /* 0x0000003f1800728c */ /* 0x000fe2000bf05270 */
[----:B------:R-:W-:Y:S01]  /*a930*/  ISETP.GT.AND P6, PT, R171, 0x1, P6 ;  /* 0x00000001ab00780c */ /* 0x000fe200037c4270 */
[----:B------:R-:W-:Y:S01]  /*a940*/  UISETP.NE.AND UP2, UPT, UR21, URZ, UPT ;  /* 0x0000003f1500728c */ /* 0x000fe2000bf45270 */
[----:B------:R-:W-:Y:S02]  /*a950*/  FSEL R176, R99, -INF , !P1 ;  /* 0xff80000063b07808 */ /* 0x000fe40004800000 */
[----:B------:R-:W-:Y:S02]  /*a960*/  FSEL R182, R97, -INF , !P2 ;  /* 0xff80000061b67808 */ /* 0x000fe40005000000 */
[----:B------:R-:W-:Y:S01]  /*a970*/  PLOP3.LUT P2, PT, PT, PT, UP6, 0x40, 0x0 ;  /* 0x000000000000781c */ /* 0x000fe20003f4e868 */
[----:B------:R-:W-:Y:S01]  /*a980*/  UISETP.NE.AND UP6, UPT, UR25, URZ, UPT ;  /* 0x0000003f1900728c */ /* 0x000fe2000bfc5270 */
[----:B------:R-:W-:Y:S01]  /*a990*/  PLOP3.LUT P1, PT, PT, PT, UP1, 0x40, 0x0 ;  /* 0x000000000000781c */ /* 0x000fe20003f2e818 */
[----:B------:R-:W-:Y:S01]  /*a9a0*/  UISETP.NE.AND UP1, UPT, UR22, URZ, UPT ;  /* 0x0000003f1600728c */ /* 0x000fe2000bf25270 */
[C---:B------:R-:W-:Y:S02]  /*a9b0*/  ISETP.GT.AND P0, PT, R171.reuse, 0x10, P0 ;  /* 0x00000010ab00780c */ /* 0x040fe40000704270 */
[C---:B------:R-:W-:Y:S02]  /*a9c0*/  ISETP.LT.OR P6, PT, R172.reuse, 0x2, P6 ;  /* 0x00000002ac00780c */ /* 0x040fe400037c1670 */
[C---:B------:R-:W-:Y:S02]  /*a9d0*/  ISETP.GT.AND P2, PT, R171.reuse, 0x8, P2 ;  /* 0x00000008ab00780c */ /* 0x040fe40001744270 */
[----:B------:R-:W-:Y:S02]  /*a9e0*/  ISETP.GT.AND P1, PT, R171, 0x9, P1 ;  /* 0x00000009ab00780c */ /* 0x000fe40000f24270 */
[C---:B------:R-:W-:Y:S02]  /*a9f0*/  ISETP.LT.OR P0, PT, R172.reuse, 0x11, P0 ;  /* 0x00000011ac00780c */ /* 0x040fe40000701670 */
[----:B------:R-:W-:Y:S02]  /*aa00*/  FSEL R9, R9, -INF , !P6 ;  /* 0xff80000009097808 */ /* 0x000fe40007000000 */
[----:B------:R-:W-:Y:S01]  /*aa10*/  PLOP3.LUT P6, PT, PT, PT, UP3, 0x40, 0x0 ;  /* 0x000000000000781c */ /* 0x000fe20003fce838 */
[----:B------:R-:W-:Y:S01]  /*aa20*/  UISETP.NE.AND UP3, UPT, UR20, URZ, UPT ;  /* 0x0000003f1400728c */ /* 0x000fe2000bf65270 */
[C---:B------:R-:W-:Y:S02]  /*aa30*/  ISETP.LT.OR P2, PT, R172.reuse, 0x9, P2 ;  /* 0x00000009ac00780c */ /* 0x040fe40001741670 */
[----:B------:R-:W-:Y:S02]  /*aa40*/  ISETP.LT.OR P1, PT, R172, 0xa, P1 ;  /* 0x0000000aac00780c */ /* 0x000fe40000f21670 */
[----:B------:R-:W-:Y:S02]  /*aa50*/  FSEL R32, R24, -INF , !P0 ;  /* 0xff80000018207808 */ /* 0x000fe40004000000 */
[----:B------:R-:W-:Y:S01]  /*aa60*/  PLOP3.LUT P0, PT, PT, PT, UP6, 0x40, 0x0 ;  /* 0x000000000000781c */ /* 0x000fe20003f0e868 */
[----:B------:R-:W-:Y:S01]  /*aa70*/  UISETP.NE.AND UP6, UPT, UR17, URZ, UPT ;  /* 0x0000003f1100728c */ /* 0x000fe2000bfc5270 */
[----:B------:R-:W-:Y:S02]  /*aa80*/  ISETP.GT.AND P6, PT, R171, 0x11, P6 ;  /* 0x00000011ab00780c */ /* 0x000fe400037c4270 */
[----:B------:R-:W-:Y:S02]  /*aa90*/  FSEL R12, R12, -INF , !P2 ;  /* 0xff8000000c0c7808 */ /* 0x000fe40005000000 */
[----:B------:R-:W-:Y:S01]  /*aaa0*/  PLOP3.LUT P2, PT, PT, PT, UP4, 0x40, 0x0 ;  /* 0x000000000000781c */ /* 0x000fe20003f4e848 */
[----:B------:R-:W-:Y:S01]  /*aab0*/  UISETP.NE.AND UP4, UPT, UR19, URZ, UPT ;  /* 0x0000003f1300728c */ /* 0x000fe2000bf85270 */
[----:B------:R-:W-:Y:S02]  /*aac0*/  FSEL R13, R13, -INF , !P1 ;  /* 0xff8000000d0d7808 */ /* 0x000fe40004800000 */
        /* <DEDUP_REMOVED lines=18> */
[----:B------:R-:W-:Y:S02]  /*abf0*/  FSEL R48, R29, -INF , !P1 ;  /* 0xff8000001d307808 */ /* 0x000fe40004800000 */
[----:B------:R-:W-:Y:S01]  /*ac00*/  PLOP3.LUT P1, PT, PT, PT, UP1, 0x40, 0x0 ;  /* 0x000000000000781c */ /* 0x000fe20003f2e818 */
[----:B------:R-:W-:Y:S01]  /*ac10*/  UISETP.NE.AND UP1, UPT, UR41, URZ, UPT ;  /* 0x0000003f2900728c */ /* 0x000fe2000bf25270 */
[C---:B------:R-:W-:Y:S02]  /*ac20*/  ISETP.GT.AND P0, PT, R171.reuse, 0x30, P0 ;  /* 0x00000030ab00780c */ /* 0x040fe40000704270 */
[C---:B------:R-:W-:Y:S02]  /*ac30*/  ISETP.GT.AND P6, PT, R171.reuse, 0x21, P6 ;  /* 0x00000021ab00780c */ /* 0x040fe400037c4270 */
[C---:B------:R-:W-:Y:S02]  /*ac40*/  ISETP.GT.AND P2, PT, R171.reuse, 0x28, P2 ;  /* 0x00000028ab00780c */ /* 0x040fe40001744270 */
[----:B------:R-:W-:Y:S02]  /*ac50*/  ISETP.GT.AND P1, PT, R171, 0x29, P1 ;  /* 0x00000029ab00780c */ /* 0x000fe40000f24270 */
[C---:B------:R-:W-:Y:S02]  /*ac60*/  ISETP.LT.OR P0, PT, R172.reuse, 0x31, P0 ;  /* 0x00000031ac00780c */ /* 0x040fe40000701670 */
[C---:B------:R-:W-:Y:S02]  /*ac70*/  ISETP.LT.OR P6, PT, R172.reuse, 0x22, P6 ;  /* 0x00000022ac00780c */ /* 0x040fe400037c1670 */
        /* <DEDUP_REMOVED lines=8> */
[----:B------:R-:W-:Y:S01]  /*ad00*/  FSEL R185, R44, -INF , !P2 ;  /* 0xff8000002cb97808 */ /* 0x000fe20005000000 */
[----:B------:R-:W-:Y:S01]  /*ad10*/  UP2UR UR36, UPR, URZ, 0x40 ;  /* 0x000000403f247883 */ /* 0x000fe20008000000 */
        /* <DEDUP_REMOVED lines=19> */
[----:B------:R-:W-:Y:S02]  /*ae50*/  PLOP3.LUT P2, PT, PT, PT, UP5, 0x40, 0x0 ;  /* 0x000000000000781c */ /* 0x000fe40003f4e858 */
[----:B------:R-:W-:Y:S02]  /*ae60*/  FSEL R252, R61, -INF , !P1 ;  /* 0xff8000003dfc7808 */ /* 0x000fe40004800000 */
[----:B------:R-:W-:Y:S02]  /*ae70*/  PLOP3.LUT P1, PT, PT, PT, UP4, 0x40, 0x0 ;  /* 0x000000000000781c */ /* 0x000fe40003f2e848 */
        /* <DEDUP_REMOVED lines=12> */
[----:B------:R-:W-:Y:S02]  /*af40*/  PLOP3.LUT P6, PT, PT, PT, UP2, 0x40, 0x0 ;  /* 0x000000000000781c */ /* 0x000fe40003fce828 */
[----:B------:R-:W-:Y:S02]  /*af50*/  FSEL R207, R76, -INF , !P2 ;  /* 0xff8000004ccf7808 */ /* 0x000fe40005000000 */
[----:B------:R-:W-:Y:S02]  /*af60*/  PLOP3.LUT P2, PT, PT, PT, UP1, 0x40, 0x0 ;  /* 0x000000000000781c */ /* 0x000fe40003f4e818 */
[----:B------:R-:W-:Y:S02]  /*af70*/  FSEL R204, R77, -INF , !P1 ;  /* 0xff8000004dcc7808 */ /* 0x000fe40004800000 */
[----:B------:R-:W-:Y:S02]  /*af80*/  PLOP3.LUT P1, PT, PT, PT, UP0, 0x40, 0x0 ;  /* 0x000000000000781c */ /* 0x000fe40003f2e808 */
[C---:B------:R-:W-:Y:S02]  /*af90*/  ISETP.GT.AND P6, PT, R171.reuse, 0x51, P6 ;  /* 0x00000051ab00780c */ /* 0x040fe400037c4270 */
[C---:B------:R-:W-:Y:S02]  /*afa0*/  ISETP.GT.AND P2, PT, R171.reuse, 0x58, P2 ;  /* 0x00000058ab00780c */ /* 0x040fe40001744270 */
[----:B------:R-:W-:Y:S02]  /*afb0*/  ISETP.GT.AND P1, PT, R171, 0x59, P1 ;  /* 0x00000059ab00780c */ /* 0x000fe40000f24270 */
[C---:B------:R-:W-:Y:S02]  /*afc0*/  ISETP.LT.OR P6, PT, R172.reuse, 0x52, P6 ;  /* 0x00000052ac00780c */ /* 0x040fe400037c1670 */
[C---:B------:R-:W-:Y:S02]  /*afd0*/  ISETP.LT.OR P2, PT, R172.reuse, 0x59, P2 ;  /* 0x00000059ac00780c */ /* 0x040fe40001741670 */
[----:B------:R-:W-:Y:S02]  /*afe0*/  ISETP.LT.OR P1, PT, R172, 0x5a, P1 ;  /* 0x0000005aac00780c */ /* 0x000fe40000f21670 */
[----:B------:R-:W-:Y:S02]  /*aff0*/  FSEL R183, R89, -INF , !P6 ;  /* 0xff80000059b77808 */ /* 0x000fe40007000000 */
[----:B------:R-:W-:Y:S02]  /*b000*/  FSEL R181, R92, -INF , !P2 ;  /* 0xff8000005cb57808 */ /* 0x000fe40005000000 */
[----:B------:R-:W-:Y:S01]  /*b010*/  FSEL R179, R93, -INF , !P1 ;  /* 0xff8000005db37808 */ /* 0x000fe20004800000 */
        /* <DEDUP_REMOVED lines=15> */
.L_x_289:
[----:B------:R-:W-:Y:S04]  /*b110*/  MOV R3, c[0x0][0x32c] ;  /* 0x0000cb0000037a02 */ /* 0x000fe80000000f00 */
[----:B------:R-:W-:Y:S11]  /*b120*/  ISETP.NE.AND P0, PT, R3, 0x1, PT ;  /* 0x000000010300780c */ /* 0x000ff60003f05270 */
[----:B------:R-:W-:Y:S02]  /*b130*/  @!UPT UIADD3 URZ, URZ, URZ, URZ ;  /* 0x0000003f3f3ff290 */ /* 0x000fe4000fffe03f */
[----:B------:R-:W-:Y:S05]  /*b140*/  @P0 IMAD.HI.U32 R3, R24, c[0x0][0x330], RZ ;  /* 0x0000cc0018030a27 */ /* 0x000fea00078e00ff */
[----:B------:R-:W-:Y:S02]  /*b150*/  @P0 SHF.R.U32.HI R24, RZ, c[0x0][0x334], R3 ;  /* 0x0000cd00ff180a19 */ /* 0x000fe40000011603 */
.L_x_290:
[----:B------:R-:W-:Y:S05]  /*b160*/  BSYNC B0 ;  /* 0x0000000000007941 */ /* 0x000fea0003800000 */
.L_x_288:
[----:B------:R-:W-:Y:S02]  /*b170*/  IMAD.U32 R21, RZ, RZ, UR6 ;  /* 0x00000006ff157e24 */ /* 0x000fe4000f8e00ff */
[----:B------:R-:W-:Y:S03]  /*b180*/  IMAD.U32 R3, RZ, RZ, UR15 ;  /* 0x0000000fff037e24 */ /* 0x000fe6000f8e00ff */
[----:B------:R-:W-:Y:S04]  /*b190*/  IADD3 R21, -R236, 0x1, R21 ;  /* 0x00000001ec157810 */ /* 0x000fe80007ffe115 */
[----:B------:R-:W-:Y:S02]  /*b1a0*/  IADD3 R22, R21, -0x1, RZ ;  /* 0xffffffff15167810 */ /* 0x000fe40007ffe0ff */
[----:B------:R-:W-:Y:S03]  /*b1b0*/  IADD3 R3, -R3, UR8, R21 ;  /* 0x0000000803037c10 */ /* 0x000fe6000fffe115 */
[----:B------:R-:W-:Y:S01]  /*b1c0*/  IMAD R22, R24, c[0x0][0x32c], R22 ;  /* 0x0000cb0018167a24 */ /* 0x000fe200078e0216 */
[C-C-:B------:R-:W-:Y:S02]  /*b1d0*/  IADD3 R21, R23.reuse, UR12, R3.reuse ;  /* 0x0000000c17157c10 */ /* 0x140fe4000fffe003 */
[----:B------:R-:W-:Y:S02]  /*b1e0*/  IADD3 R23, R23, c[0x0][0x328], R3 ;  /* 0x0000ca0017177a10 */ /* 0x000fe40007ffe003 */
[----:B------:R-:W-:Y:S02]  /*b1f0*/  IADD3 R3, R22, c[0x0][0x32c], RZ ;  /* 0x0000cb0016037a10 */ /* 0x000fe40007ffe0ff */
[----:B------:R-:W-:Y:S02]  /*b200*/  IMNMX R22, R21, R22, !PT ;  /* 0x0000001615167217 */ /* 0x000fe40007800200 */
[----:B------:R-:W-:Y:S02]  /*b210*/  IMNMX R21, R23, R3, PT ;  /* 0x0000000317157217 */ /* 0x000fe40003800200 */
.L_x_287:
[----:B------:R-:W-:Y:S01]  /*b220*/  UP2UR UR6, UPR, URZ, 0x20 ;  /* 0x000000203f067883 */ /* 0x000fe20008000000 */
[----:B------:R-:W-:Y:S01]  /*b230*/  FMNMX.FTZ R3, R169, R167, !PT ;  /* 0x000000a7a9037209 */ /* 0x000fe20007810000 */
[----:B------:R-:W-:Y:S01]  /*b240*/  UISETP.NE.AND UP5, UPT, UR33, URZ, UPT ;  /* 0x0000003f2100728c */ /* 0x000fe2000bfa5270 */
[----:B------:R-:W-:Y:S01]  /*b250*/  IMAD.MOV.U32 R89, RZ, RZ, R37 ;  /* 0x000000ffff597224 */ /* 0x000fe200078e0025 */
[----:B------:R-:W-:Y:S01]  /*b260*/  UP2UR UR33, UPR, URZ, 0x10 ;  /* 0x000000103f217883 */ /* 0x000fe20008000000 */
[----:B------:R-:W-:Y:S01]  /*b270*/  FMNMX.FTZ R3, R5, R3, !PT ;  /* 0x0000000305037209 */ /* 0x000fe20007810000 */
[----:B------:R-:W-:Y:S01]  /*b280*/  UISETP.NE.AND UP4, UPT, UR28, URZ, UPT ;  /* 0x0000003f1c00728c */ /* 0x000fe2000bf85270 */
[----:B------:R-:W-:Y:S01]  /*b290*/  MOV R84, R64 ;  /* 0x0000004000547202 */ /* 0x000fe20000000f00 */
[----:B------:R-:W-:Y:S01]  /*b2a0*/  UP2UR UR28, UPR, URZ, 0x8 ;  /* 0x000000083f1c7883 */ /* 0x000fe20008000000 */
[----:B------:R-:W-:Y:S01]  /*b2b0*/  PLOP3.LUT P0, PT, PT, PT, UP5, 0x40, 0x0 ;  /* 0x000000000000781c */ /* 0x000fe20003f0e858 */
[----:B------:R-:W-:Y:S01]  /*b2c0*/  UISETP.NE.AND UP3, UPT, UR29, URZ, UPT ;  /* 0x0000003f1d00728c */ /* 0x000fe2000bf65270 */
[----:B------:R-:W-:Y:S01]  /*b2d0*/  FMNMX.FTZ R3, R2, R3, !PT ;  /* 0x0000000302037209 */ /* 0x000fe20007810000 */
[----:B------:R-:W-:Y:S01]  /*b2e0*/  UP2UR UR29, UPR, URZ, 0x4 ;  /* 0x000000043f1d7883 */ /* 0x000fe20008000000 */
[----:B------:R-:W-:Y:S01]  /*b2f0*/  ISETP.GT.AND P0, PT, R22, RZ, P0 ;  /* 0x000000ff1600720c */ /* 0x000fe20000704270 */
[----:B------:R-:W-:Y:S01]  /*b300*/  UISETP.NE.AND UP2, UPT, UR30, URZ, UPT ;  /* 0x0000003f1e00728c */ /* 0x000fe2000bf45270 */
[----:B------:R-:W-:Y:S01]  /*b310*/  FMNMX.FTZ R3, R4, R3, !PT ;  /* 0x0000000304037209 */ /* 0x000fe20007810000 */
[----:B------:R-:W-:Y:S01]  /*b320*/  UP2UR UR30, UPR, URZ, 0x2 ;  /* 0x000000023f1e7883 */ /* 0x000fe20008000000 */
[----:B------:R-:W-:Y:S01]  /*b330*/  ISETP.LT.OR P0, PT, R21, 0x1, P0 ;  /* 0x000000011500780c */ /* 0x000fe20000701670 */
[----:B------:R-:W-:Y:S01]  /*b340*/  UISETP.NE.AND UP1, UPT, UR32, URZ, UPT ;  /* 0x0000003f2000728c */ /* 0x000fe2000bf25270 */
[----:B------:R-:W-:Y:S01]  /*b350*/  FMNMX.FTZ R3, R20, R3, !PT ;  /* 0x0000000314037209 */ /* 0x000fe20007810000 */
[----:B------:R-:W-:Y:S01]  /*b360*/  UP2UR UR32, UPR, URZ, 0x1 ;  /* 0x000000013f207883 */ /* 0x000fe20008000000 */
[----:B------:R-:W-:Y:S01]  /*b370*/  FSEL R10, R10, -INF , !P0 ;  /* 0xff8000000a0a7808 */ /* 0x000fe20004000000 */
[----:B------:R-:W-:Y:S01]  /*b380*/  UISETP.NE.AND UP0, UPT, UR31, URZ, UPT ;  /* 0x0000003f1f00728c */ /* 0x000fe2000bf05270 */
[----:B------:R-:W-:Y:S01]  /*b390*/  PLOP3.LUT P0, PT, PT, PT, UP3, 0x40, 0x0 ;  /* 0x000000000000781c */ /* 0x000fe20003f0e838 */
[----:B------:R-:W-:Y:S01]  /*b3a0*/  IMAD.MOV.U32 R45, RZ, RZ, R39 ;  /* 0x000000ffff2d7224 */ /* 0x000fe200078e0027 */
[----:B------:R-:W-:Y:S01]  /*b3b0*/  FMNMX.FTZ R3, R7, R3, !PT ;  /* 0x0000000307037209 */ /* 0x000fe20007810000 */
[----:B------:R-:W-:Y:S01]  /*b3c0*/  IMAD.MOV.U32 R87, RZ, RZ, R55 ;  /* 0x000000ffff577224 */ /* 0x000fe200078e0037 */
[----:B------:R-:W-:Y:S01]  /*b3d0*/  ISETP.GT.AND P0, PT, R22, 0x10, P0 ;  /* 0x000000101600780c */ /* 0x000fe20000704270 */
[----:B------:R-:W-:Y:S01]  /*b3e0*/  UISETP.NE.AND UP3, UPT, UR25, URZ, UPT ;  /* 0x0000003f1900728c */ /* 0x000fe2000bf65270 */
[----:B------:R-:W-:Y:S01]  /*b3f0*/  FMNMX.FTZ R3, R17, R3, !PT ;  /* 0x0000000311037209 */ /* 0x000fe20007810000 */
[----:B------:R-:W-:Y:S01]  /*b400*/  UISETP.NE.AND UP5, UPT, UR6, URZ, UPT ;  /* 0x0000003f0600728c */ /* 0x000fe2000bfa5270 */
[----:B------:R-:W-:Y:S01]  /*b410*/  ISETP.LT.OR P0, PT, R21, 0x11, P0 ;  /* 0x000000111500780c */ /* 0x000fe20000701670 */
[----:B------:R-:W-:Y:S01]  /*b420*/  LDSM.16.MT88.4 R80, [R218+0x100] ;  /* 0x00010000da50783b */ /* 0x000fe20000004200 */
[----:B------:R-:W-:Y:S01]  /*b430*/  PLOP3.LUT P2, PT, PT, PT, UP2, 0x40, 0x0 ;  /* 0x000000000000781c */ /* 0x000fe20003f4e828 */
[----:B------:R-:W-:Y:S01]  /*b440*/  UISETP.NE.AND UP2, UPT, UR24, URZ, UPT ;  /* 0x0000003f1800728c */ /* 0x000fe2000bf45270 */
[----:B------:R-:W-:Y:S02]  /*b450*/  FSEL R57, R26, -INF , !P0 ;  /* 0xff8000001a397808 */ /* 0x000fe40004000000 */
[----:B------:R-:W-:Y:S02]  /*b460*/  FMNMX.FTZ R3, R33, R3, !PT ;  /* 0x0000000321037209 */ /* 0x000fe40007810000 */
[----:B------:R-:W-:Y:S02]  /*b470*/  FMNMX.FTZ R26, R168, R166, !PT ;  /* 0x000000a6a81a7209 */ /* 0x000fe40007810000 */
[----:B------:R-:W-:Y:S02]  /*b480*/  ISETP.GT.AND P2, PT, R22, 0x9, P2 ;  /* 0x000000091600780c */ /* 0x000fe40001744270 */
[----:B------:R-:W-:Y:S02]  /*b490*/  FMNMX.FTZ R3, R180, R3, !PT ;  /* 0x00000003b4037209 */ /* 0x000fe40007810000 */
[----:B------:R-:W-:Y:S02]  /*b4a0*/  FMNMX.FTZ R26, R0, R26, !PT ;  /* 0x0000001a001a7209 */ /* 0x000fe40007810000 */
[----:B------:R-:W-:Y:S01]  /*b4b0*/  PLOP3.LUT P1, PT, PT, PT, UP0, 0x40, 0x0 ;  /* 0x000000000000781c */ /* 0x000fe20003f2e808 */
[----:B------:R-:W-:Y:S01]  /*b4c0*/  UISETP.NE.AND UP0, UPT, UR26, URZ, UPT ;  /* 0x0000003f1a00728c */ /* 0x000fe2000bf05270 */
[----:B------:R-:W-:Y:S02]  /*b4d0*/  ISETP.LT.OR P2, PT, R21, 0xa, P2 ;  /* 0x0000000a1500780c */ /* 0x000fe40001741670 */
[----:B------:R-:W-:Y:S02]  /*b4e0*/  FMNMX.FTZ R3, R89, R3, !PT ;  /* 0x0000000359037209 */ /* 0x000fe40007810000 */
[----:B------:R-:W-:Y:S02]  /*b4f0*/  FMNMX.FTZ R26, R18, R26, !PT ;  /* 0x0000001a121a7209 */ /* 0x000fe40007810000 */
[----:B------:R-:W-:Y:S02]  /*b500*/  FSEL R15, R15, -INF , !P2 ;  /* 0xff8000000f0f7808 */ /* 0x000fe40005000000 */
[----:B------:R-:W-:Y:S01]  /*b510*/  PLOP3.LUT P2, PT, PT, PT, UP0, 0x40, 0x0 ;  /* 0x000000000000781c */ /* 0x000fe20003f4e808 */
[----:B------:R-:W-:Y:S01]  /*b520*/  UISETP.NE.AND UP0, UPT, UR22, URZ, UPT ;  /* 0x0000003f1600728c */ /* 0x000fe2000bf05270 */
[----:B------:R-:W-:Y:S02]  /*b530*/  FMNMX.FTZ R3, R184, R3, !PT ;  /* 0x00000003b8037209 */ /* 0x000fe40007810000 */
[----:B------:R-:W-:Y:S02]  /*b540*/  FMNMX.FTZ R26, R19, R26, !PT ;  /* 0x0000001a131a7209 */ /* 0x000fe40007810000 */
[----:B------:R-:W-:Y:S02]  /*b550*/  ISETP.GT.AND P2, PT, R22, 0x19, P2 ;  /* 0x000000191600780c */ /* 0x000fe40001744270 */
[----:B------:R-:W-:Y:S02]  /*b560*/  FMNMX.FTZ R3, R189, R3, !PT ;  /* 0x00000003bd037209 */ /* 0x000fe40007810000 */
[----:B------:R-:W-:Y:S02]  /*b570*/  FMNMX.FTZ R26, R6, R26, !PT ;  /* 0x0000001a061a7209 */ /* 0x000fe40007810000 */
[----:B------:R-:W-:Y:S02]  /*b580*/  ISETP.LT.OR P2, PT, R21, 0x1a, P2 ;  /* 0x0000001a1500780c */ /* 0x000fe40001741670 */
[----:B------:R-:W-:Y:S02]  /*b590*/  FMNMX.FTZ R3, R250, R3, !PT ;  /* 0x00000003fa037209 */ /* 0x000fe40007810000 */
[----:B------:R-:W-:Y:S02]  /*b5a0*/  FMNMX.FTZ R26, R16, R26, !PT ;  /* 0x0000001a101a7209 */ /* 0x000fe40007810000 */
[----:B------:R-:W-:Y:S02]  /*b5b0*/  FSEL R88, R31, -INF , !P2 ;  /* 0xff8000001f587808 */ /* 0x000fe40005000000 */
[----:B------:R-:W-:Y:S02]  /*b5c0*/  FMNMX.FTZ R3, R53, R3, !PT ;  /* 0x0000000335037209 */ /* 0x000fe40007810000 */
[----:B------:R-:W-:Y:S01]  /*b5d0*/  PLOP3.LUT P2, PT, PT, PT, UP0, 0x40, 0x0 ;  /* 0x000000000000781c */ /* 0x000fe20003f4e808 */
[----:B------:R-:W-:Y:S01]  /*b5e0*/  UISETP.NE.AND UP0, UPT, UR17, URZ, UPT ;  /* 0x0000003f1100728c */ /* 0x000fe2000bf05270 */
[----:B------:R-:W-:Y:S01]  /*b5f0*/  FMNMX.FTZ R26, R34, R26, !PT ;  /* 0x0000001a221a7209 */ /* 0x000fe20007810000 */
[----:B------:R-:W-:Y:S01]  /*b600*/  UIADD3 UR17, UR13, -0x1, URZ ;  /* 0xffffffff0d117890 */ /* 0x000fe2000fffe03f */
[----:B------:R-:W-:Y:S02]  /*b610*/  MOV R44, R38 ;  /* 0x00000026002c7202 */ /* 0x000fe40000000f00 */
[----:B------:R-:W-:Y:S01]  /*b620*/  ISETP.GT.AND P2, PT, R22, 0x29, P2 ;  /* 0x000000291600780c */ /* 0x000fe20001744270 */
[----:B------:R-:W-:Y:S01]  /*b630*/  LDSM.16.MT88.4 R36, [R220+0x100] ;  /* 0x00010000dc24783b */ /* 0x000fe20000004200 */
[----:B------:R-:W-:Y:S02]  /*b640*/  FMNMX.FTZ R3, R84, R3, !PT ;  /* 0x0000000354037209 */ /* 0x000fe40007810000 */
[----:B------:R-:W-:Y:S02]  /*b650*/  FMNMX.FTZ R26, R35, R26, !PT ;  /* 0x0000001a231a7209 */ /* 0x000fe40007810000 */
[----:B------:R-:W-:Y:S02]  /*b660*/  ISETP.LT.OR P2, PT, R21, 0x2a, P2 ;  /* 0x0000002a1500780c */ /* 0x000fe40001741670 */
[----:B------:R-:W-:Y:S02]  /*b670*/  FMNMX.FTZ R26, R44, R26, !PT ;  /* 0x0000001a2c1a7209 */ /* 0x000fe40007810000 */
[----:B------:R-:W-:Y:S02]  /*b680*/  FMNMX.FTZ R3, R249, R3, !PT ;  /* 0x00000003f9037209 */ /* 0x000fe40007810000 */
[----:B------:R-:W-:Y:S02]  /*b690*/  FSEL R93, R47, -INF , !P2 ;  /* 0xff8000002f5d7808 */ /* 0x000fe40005000000 */
[----:B------:R-:W-:Y:S02]  /*b6a0*/  MOV R47, R191 ;  /* 0x000000bf002f7202 */ /* 0x000fe40000000f00 */
        /* <DEDUP_REMOVED lines=26> */
[----:B------:R-:W-:Y:S01]  /*b850*/  PLOP3.LUT P6, PT, PT, PT, UP1, 0x40, 0x0 ;  /* 0x000000000000781c */ /* 0x000fe20003fce818 */
[----:B------:R-:W-:Y:S01]  /*b860*/  UISETP.NE.AND UP1, UPT, UR27, URZ, UPT ;  /* 0x0000003f1b00728c */ /* 0x000fe2000bf25270 */
[----:B------:R-:W-:Y:S02]  /*b870*/  FMNMX.FTZ R26, R202, R26, !PT ;  /* 0x0000001aca1a7209 */ /* 0x000fe40007810000 */
[----:B------:R-:W-:Y:S02]  /*b880*/  MOV R92, R41 ;  /* 0x00000029005c7202 */ /* 0x000fe40000000f00 */
        /* <DEDUP_REMOVED lines=12> */
[C---:B------:R-:W-:Y:S02]  /*b950*/  ISETP.GT.AND P6, PT, R22.reuse, 0x11, P6 ;  /* 0x000000111600780c */ /* 0x040fe400037c4270 */
[----:B------:R-:W-:Y:S02]  /*b960*/  FMNMX.FTZ R26, R177, R26, !PT ;  /* 0x0000001ab11a7209 */ /* 0x000fe40007810000 */
[----:B------:R-:W-:Y:S02]  /*b970*/  ISETP.GT.AND P1, PT, R22, 0x8, P1 ;  /* 0x000000081600780c */ /* 0x000fe40000f24270 */
[----:B------:R-:W-:Y:S02]  /*b980*/  FMNMX.FTZ R24, R178, R24, !PT ;  /* 0x00000018b2187209 */ /* 0x000fe40007810000 */
[----:B------:R-:W-:Y:S02]  /*b990*/  ISETP.LT.OR P6, PT, R21, 0x12, P6 ;  /* 0x000000121500780c */ /* 0x000fe400037c1670 */
[----:B------:R-:W-:Y:S02]  /*b9a0*/  FMNMX.FTZ R26, R176, R26, !PT ;  /* 0x0000001ab01a7209 */ /* 0x000fe40007810000 */
[----:B-1----:R-:W-:Y:S02]  /*b9b0*/  FMNMX.FTZ R3, R3, R23, !PT ;  /* 0x0000001703037209 */ /* 0x002fe40007810000 */
[----:B------:R-:W-:Y:S01]  /*b9c0*/  ISETP.LT.OR P1, PT, R21, 0x9, P1 ;  /* 0x000000091500780c */ /* 0x000fe20000f21670 */
[----:B------:R-:W1:Y:S01]  /*b9d0*/  SHFL.BFLY PT, R23, R26, 0x2, 0x1f ;  /* 0x0c401f001a177f89 */ /* 0x000e6200000e0000 */
[----:B------:R-:W-:Y:S02]  /*b9e0*/  FMNMX.FTZ R24, R192, R24, !PT ;  /* 0x00000018c0187209 */ /* 0x000fe40007810000 */
[----:B------:R-:W-:Y:S02]  /*b9f0*/  FSEL R56, R27, -INF , !P6 ;  /* 0xff8000001b387808 */ /* 0x000fe40007000000 */
[----:B------:R-:W-:Y:S02]  /*ba00*/  FMNMX.FTZ R25, R10, R164, !PT ;  /* 0x000000a40a197209 */ /* 0x000fe40007810000 */
[----:B------:R-:W-:Y:S01]  /*ba10*/  FSEL R14, R14, -INF , !P1 ;  /* 0xff8000000e0e7808 */ /* 0x000fe20004800000 */
[----:B------:R-:W2:Y:S01]  /*ba20*/  SHFL.BFLY PT, R27, R3, 0x1, 0x1f ;  /* 0x0c201f00031b7f89 */ /* 0x000ea200000e0000 */
        /* <DEDUP_REMOVED lines=14> */
[----:B------:R-:W-:Y:S01]  /*bb10*/  PLOP3.LUT P0, PT, PT, PT, UP3, 0x40, 0x0 ;  /* 0x000000000000781c */ /* 0x000fe20003f0e838 */
[----:B------:R-:W-:Y:S01]  /*bb20*/  UISETP.NE.AND UP3, UPT, UR20, URZ, UPT ;  /* 0x0000003f1400728c */ /* 0x000fe2000bf65270 */
[----:B------:R-:W-:Y:S01]  /*bb30*/  PLOP3.LUT P6, PT, PT, PT, UP2, 0x40, 0x0 ;  /* 0x000000000000781c */ /* 0x000fe20003fce828 */
[----:B------:R-:W-:Y:S01]  /*bb40*/  UISETP.NE.AND UP2, UPT, UR19, URZ, UPT ;  /* 0x0000003f1300728c */ /* 0x000fe2000bf45270 */
[----:B------:R-:W-:Y:S02]  /*bb50*/  FMNMX.FTZ R25, R57, R25, !PT ;  /* 0x0000001939197209 */ /* 0x000fe40007810000 */
[----:B------:R-:W-:Y:S02]  /*bb60*/  FMNMX.FTZ R24, R207, R24, !PT ;  /* 0x00000018cf187209 */ /* 0x000fe40007810000 */
[----:B------:R-:W-:Y:S01]  /*bb70*/  PLOP3.LUT P2, PT, PT, PT, UP1, 0x40, 0x0 ;  /* 0x000000000000781c */ /* 0x000fe20003f4e818 */
[----:B------:R-:W-:Y:S01]  /*bb80*/  UISETP.NE.AND UP1, UPT, UR30, URZ, UPT ;  /* 0x0000003f1e00728c */ /* 0x000fe2000bf25270 */
[C---:B------:R-:W-:Y:S02]  /*bb90*/  ISETP.GT.AND P0, PT, R22.reuse, 0x20, P0 ;  /* 0x000000201600780c */ /* 0x040fe40000704270 */
[----:B------:R-:W-:Y:S02]  /*bba0*/  ISETP.GT.AND P6, PT, R22, 0x21, P6 ;  /* 0x000000211600780c */ /* 0x000fe400037c4270 */
[----:B------:R-:W-:Y:S02]  /*bbb0*/  FMNMX.FTZ R25, R56, R25, !PT ;  /* 0x0000001938197209 */ /* 0x000fe40007810000 */
[----:B------:R-:W-:Y:S02]  /*bbc0*/  FMNMX.FTZ R24, R204, R24, !PT ;  /* 0x00000018cc187209 */ /* 0x000fe40007810000 */
[----:B------:R-:W-:Y:S02]  /*bbd0*/  ISETP.GT.AND P2, PT, R22, 0x39, P2 ;  /* 0x000000391600780c */ /* 0x000fe40001744270 */
[----:B-1----:R-:W-:Y:S02]  /*bbe0*/  FMNMX.FTZ R26, R26, R23, !PT ;  /* 0x000000171a1a7209 */ /* 0x002fe40007810000 */
[C---:B------:R-:W-:Y:S02]  /*bbf0*/  ISETP.LT.OR P0, PT, R21.reuse, 0x21, P0 ;  /* 0x000000211500780c */ /* 0x040fe40000701670 */
[----:B------:R-:W-:Y:S02]  /*bc00*/  ISETP.LT.OR P6, PT, R21, 0x22, P6 ;  /* 0x000000221500780c */ /* 0x000fe400037c1670 */
[----:B--2---:R-:W-:Y:S02]  /*bc10*/  FMNMX.FTZ R3, R3, R27, !PT ;  /* 0x0000001b03037209 */ /* 0x004fe40007810000 */
[----:B------:R-:W-:Y:S02]  /*bc20*/  FMNMX.FTZ R27, R60, R25, !PT ;  /* 0x000000193c1b7209 */ /* 0x000fe40007810000 */
[----:B------:R-:W-:Y:S01]  /*bc30*/  FMNMX.FTZ R24, R190, R24, !PT ;  /* 0x00000018be187209 */ /* 0x000fe20007810000 */
[----:B------:R-:W1:Y:S01]  /*bc40*/  SHFL.BFLY PT, R25, R26, 0x1, 0x1f ;  /* 0x0c201f001a197f89 */ /* 0x000e6200000e0000 */
[----:B------:R-:W-:Y:S01]  /*bc50*/  ISETP.LT.OR P2, PT, R21, 0x3a, P2 ;  /* 0x0000003a1500780c */ /* 0x000fe20001741670 */
[----:B------:R-:W-:Y:S01]  /*bc60*/  FMUL.FTZ R199, R3, c[0x0][0x2d0] ;  /* 0x0000b40003c77a20 */ /* 0x000fe20000410000 */
[----:B------:R-:W-:Y:S02]  /*bc70*/  FSEL R85, R43, -INF , !P6 ;  /* 0xff8000002b557808 */ /* 0x000fe40007000000 */
[----:B------:R-:W-:Y:S02]  /*bc80*/  ISETP.GT.AND P1, PT, R22, 0x28, P1 ;  /* 0x000000281600780c */ /* 0x000fe40000f24270 */
[----:B------:R-:W-:Y:S02]  /*bc90*/  FMNMX.FTZ R27, R88, R27, !PT ;  /* 0x0000001b581b7209 */ /* 0x000fe40007810000 */
[----:B------:R-:W-:Y:S01]  /*bca0*/  PLOP3.LUT P6, PT, PT, PT, UP3, 0x40, 0x0 ;  /* 0x000000000000781c */ /* 0x000fe20003fce838 */
[----:B------:R-:W-:Y:S01]  /*bcb0*/  UISETP.NE.AND UP3, UPT, UR28, URZ, UPT ;  /* 0x0000003f1c00728c */ /* 0x000fe2000bf65270 */
[----:B------:R-:W-:Y:S02]  /*bcc0*/  FSEL R61, R42, -INF , !P0 ;  /* 0xff8000002a3d7808 */ /* 0x000fe40004000000 */
[----:B------:R-:W-:Y:S01]  /*bcd0*/  PLOP3.LUT P0, PT, PT, PT, UP4, 0x40, 0x0 ;  /* 0x000000000000781c */ /* 0x000fe20003f0e848 */
[----:B------:R-:W-:Y:S01]  /*bce0*/  UISETP.NE.AND UP4, UPT, UR33, URZ, UPT ;  /* 0x0000003f2100728c */ /* 0x000fe2000bf85270 */
[----:B------:R-:W-:Y:S02]  /*bcf0*/  FMNMX.FTZ R23, R183, R24, !PT ;  /* 0x00000018b7177209 */ /* 0x000fe40007810000 */
[----:B------:R-:W-:Y:S01]  /*bd00*/  FSEL R251, R63, -INF , !P2 ;  /* 0xff8000003ffb7808 */ /* 0x000fe20005000000 */
[----:B------:R-:W-:Y:S01]  /*bd10*/  IMAD.MOV.U32 R63, RZ, RZ, R186 ;  /* 0x000000ffff3f7224 */ /* 0x000fe200078e00ba */
[----:B------:R-:W-:Y:S02]  /*bd20*/  FSETP.NEU.FTZ.AND P2, PT, R3, -INF , PT ;  /* 0xff8000000300780b */ /* 0x000fe40003f5d000 */
[----:B------:R-:W-:Y:S02]  /*bd30*/  ISETP.LT.OR P1, PT, R21, 0x29, P1 ;  /* 0x000000291500780c */ /* 0x000fe40000f21670 */
[C---:B------:R-:W-:Y:S02]  /*bd40*/  ISETP.GT.AND P0, PT, R22.reuse, 0x30, P0 ;  /* 0x000000301600780c */ /* 0x040fe40000704270 */
[----:B------:R-:W-:Y:S02]  /*bd50*/  ISETP.GT.AND P6, PT, R22, 0x31, P6 ;  /* 0x000000311600780c */ /* 0x000fe400037c4270 */
[----:B------:R-:W-:Y:S02]  /*bd60*/  FMNMX.FTZ R27, R61, R27, !PT ;  /* 0x0000001b3d1b7209 */ /* 0x000fe40007810000 */
[----:B------:R-:W-:Y:S02]  /*bd70*/  FMNMX.FTZ R23, R181, R23, !PT ;  /* 0x00000017b5177209 */ /* 0x000fe40007810000 */
[----:B------:R-:W-:Y:S02]  /*bd80*/  FSEL R199, R199, RZ, P2 ;  /* 0x000000ffc7c77208 */ /* 0x000fe40001000000 */
[C---:B------:R-:W-:Y:S02]  /*bd90*/  ISETP.LT.OR P0, PT, R21.reuse, 0x31, P0 ;  /* 0x000000311500780c */ /* 0x040fe40000701670 */
[----:B------:R-:W-:Y:S01]  /*bda0*/  ISETP.LT.OR P6, PT, R21, 0x32, P6 ;  /* 0x000000321500780c */ /* 0x000fe200037c1670 */
[--C-:B------:R-:W-:Y:S01]  /*bdb0*/  FFMA.FTZ R96, R5, c[0x0][0x2d0], -R199.reuse ;  /* 0x0000b40005607a23 */ /* 0x100fe200000108c7 */
[----:B------:R-:W-:Y:S01]  /*bdc0*/  FMNMX.FTZ R27, R85, R27, !PT ;  /* 0x0000001b551b7209 */ /* 0x000fe20007810000 */
[--C-:B------:R-:W-:Y:S01]  /*bdd0*/  FFMA.FTZ R173, R20, c[0x0][0x2d0], -R199.reuse ;  /* 0x0000b40014ad7a23 */ /* 0x100fe200000108c7 */
[----:B------:R-:W-:Y:S01]  /*bde0*/  FSEL R46, R46, -INF , !P1 ;  /* 0xff8000002e2e7808 */ /* 0x000fe20004800000 */
[--C-:B------:R-:W-:Y:S01]  /*bdf0*/  FFMA.FTZ R249, R249, c[0x0][0x2d0], -R199.reuse ;  /* 0x0000b400f9f97a23 */ /* 0x100fe200000108c7 */
[----:B------:R-:W-:Y:S01]  /*be00*/  FMNMX.FTZ R23, R179, R23, !PT ;  /* 0x00000017b3177209 */ /* 0x000fe20007810000 */
[----:B------:R-:W-:Y:S01]  /*be10*/  MUFU.EX2 R96, R96 ;  /* 0x0000006000607308 */ /* 0x000fe20000000800 */
[----:B------:R-:W-:Y:S01]  /*be20*/  PLOP3.LUT P1, PT, PT, PT, UP2, 0x40, 0x0 ;  /* 0x000000000000781c */ /* 0x000fe20003f2e828 */
[----:B------:R-:W-:Y:S01]  /*be30*/  UISETP.NE.AND UP2, UPT, UR29, URZ, UPT ;  /* 0x0000003f1d00728c */ /* 0x000fe2000bf45270 */
[----:B------:R-:W-:Y:S01]  /*be40*/  FMNMX.FTZ R5, R46, R27, !PT ;  /* 0x0000001b2e057209 */ /* 0x000fe20007810000 */
[----:B------:R-:W2:Y:S01]  /*be50*/  SHFL.BFLY PT, R24, R23, 0x2, 0x1f ;  /* 0x0c401f0017187f89 */ /* 0x000ea200000e0000 */
[----:B------:R-:W-:Y:S01]  /*be60*/  FSEL R58, R58, -INF , !P0 ;  /* 0xff8000003a3a7808 */ /* 0x000fe20004000000 */
[--C-:B------:R-:W-:Y:S01]  /*be70*/  FFMA.FTZ R246, R246, c[0x0][0x2d0], -R199.reuse ;  /* 0x0000b400f6f67a23 */ /* 0x100fe200000108c7 */
[----:B------:R-:W-:Y:S01]  /*be80*/  PLOP3.LUT P0, PT, PT, PT, UP0, 0x40, 0x0 ;  /* 0x000000000000781c */ /* 0x000fe20003f0e808 */
[----:B------:R-:W-:Y:S01]  /*be90*/  UISETP.NE.AND UP0, UPT, UR32, URZ, UPT ;  /* 0x0000003f2000728c */ /* 0x000fe2000bf05270 */
[----:B------:R-:W-:Y:S01]  /*bea0*/  FSEL R59, R59, -INF , !P6 ;  /* 0xff8000003b3b7808 */ /* 0x000fe20007000000 */
[----:B------:R-:W-:Y:S01]  /*beb0*/  MUFU.EX2 R173, R173 ;  /* 0x000000ad00ad7308 */ /* 0x000fe20000000800 */
[----:B------:R-:W-:Y:S01]  /*bec0*/  PLOP3.LUT P6, PT, PT, PT, UP6, 0x40, 0x0 ;  /* 0x000000000000781c */ /* 0x000fe20003fce868 */
[--C-:B------:R-:W-:Y:S01]  /*bed0*/  FFMA.FTZ R245, R245, c[0x0][0x2d0], -R199.reuse ;  /* 0x0000b400f5f57a23 */ /* 0x100fe200000108c7 */
[C---:B------:R-:W-:Y:S01]  /*bee0*/  ISETP.GT.AND P1, PT, R22.reuse, 0x38, P1 ;  /* 0x000000381600780c */ /* 0x040fe20000f24270 */
[--C-:B------:R-:W-:Y:S01]  /*bef0*/  FFMA.FTZ R211, R211, c[0x0][0x2d0], -R199.reuse ;  /* 0x0000b400d3d37a23 */ /* 0x100fe200000108c7 */
[C---:B------:R-:W-:Y:S01]  /*bf00*/  ISETP.GT.AND P0, PT, R22.reuse, 0x40, P0 ;  /* 0x000000401600780c */ /* 0x040fe20000704270 */
[--C-:B------:R-:W-:Y:S01]  /*bf10*/  FFMA.FTZ R205, R205, c[0x0][0x2d0], -R199.reuse ;  /* 0x0000b400cdcd7a23 */ /* 0x100fe200000108c7 */
[----:B------:R-:W-:Y:S01]  /*bf20*/  ISETP.GT.AND P6, PT, R22, 0x41, P6 ;  /* 0x000000411600780c */ /* 0x000fe200037c4270 */
[--C-:B------:R-:W-:Y:S01]  /*bf30*/  FFMA.FTZ R200, R200, c[0x0][0x2d0], -R199.reuse ;  /* 0x0000b400c8c87a23 */ /* 0x100fe200000108c7 */
[----:B------:R-:W-:Y:S01]  /*bf40*/  FMNMX.FTZ R5, R93, R5, !PT ;  /* 0x000000055d057209 */ /* 0x000fe20007810000 */
[----:B------:R-:W-:Y:S01]  /*bf50*/  MUFU.EX2 R249, R249 ;  /* 0x000000f900f97308 */ /* 0x000fe20000000800 */
[----:B------:R-:W-:Y:S01]  /*bf60*/  ISETP.LT.OR P1, PT, R21, 0x39, P1 ;  /* 0x000000391500780c */ /* 0x000fe20000f21670 */
[--C-:B------:R-:W-:Y:S01]  /*bf70*/  FFMA.FTZ R170, R169, c[0x0][0x2d0], -R199.reuse ;  /* 0x0000b400a9aa7a23 */ /* 0x100fe200000108c7 */
[----:B------:R-:W-:Y:S01]  /*bf80*/  ISETP.LT.OR P0, PT, R21, 0x41, P0 ;  /* 0x000000411500780c */ /* 0x000fe20000701670 */
[--C-:B------:R-:W-:Y:S01]  /*bf90*/  FFMA.FTZ R197, R197, c[0x0][0x2d0], -R199.reuse ;  /* 0x0000b400c5c57a23 */ /* 0x100fe200000108c7 */
[----:B------:R-:W-:Y:S01]  /*bfa0*/  ISETP.LT.OR P6, PT, R21, 0x42, P6 ;  /* 0x000000421500780c */ /* 0x000fe200037c1670 */
[--C-:B------:R-:W-:Y:S01]  /*bfb0*/  FFMA.FTZ R188, R188, c[0x0][0x2d0], -R199.reuse ;  /* 0x0000b400bcbc7a23 */ /* 0x100fe200000108c7 */
[----:B------:R-:W-:Y:S02]  /*bfc0*/  FMNMX.FTZ R5, R58, R5, !PT ;  /* 0x000000053a057209 */ /* 0x000fe40007810000 */
[----:B------:R-:W-:Y:S01]  /*bfd0*/  FSEL R62, R62, -INF , !P1 ;  /* 0xff8000003e3e7808 */ /* 0x000fe20004800000 */
[----:B------:R-:W3:Y:S01]  /*bfe0*/  MUFU.EX2 R170, R170 ;  /* 0x000000aa00aa7308 */ /* 0x000ee20000000800 */
[----:B------:R-:W-:Y:S01]  /*bff0*/  FSEL R242, R74, -INF , !P0 ;  /* 0xff8000004af27808 */ /* 0x000fe20004000000 */
[--C-:B------:R-:W-:Y:S01]  /*c000*/  FFMA.FTZ R74, R4, c[0x0][0x2d0], -R199.reuse ;  /* 0x0000b400044a7a23 */ /* 0x100fe200000108c7 */
[----:B------:R-:W-:Y:S02]  /*c010*/  PLOP3.LUT P0, PT, PT, PT, UP4, 0x40, 0x0 ;  /* 0x000000000000781c */ /* 0x000fe40003f0e848 */
[----:B------:R-:W-:Y:S01]  /*c020*/  FSEL R208, R75, -INF , !P6 ;  /* 0xff8000004bd07808 */ /* 0x000fe20007000000 */
[--C-:B------:R-:W-:Y:S01]  /*c030*/  FFMA.FTZ R75, R2, c[0x0][0x2d0], -R199.reuse ;  /* 0x0000b400024b7a23 */ /* 0x100fe200000108c7 */
[----:B-1----:R-:W-:Y:S02]  /*c040*/  FMNMX.FTZ R2, R26, R25, !PT ;  /* 0x000000191a027209 */ /* 0x002fe40007810000 */
[----:B------:R-:W-:Y:S01]  /*c050*/  FMNMX.FTZ R25, R59, R5, !PT ;  /* 0x000000053b197209 */ /* 0x000fe20007810000 */
[----:B------:R-:W-:Y:S01]  /*c060*/  MUFU.EX2 R74, R74 ;  /* 0x0000004a004a7308 */ /* 0x000fe20000000800 */
[----:B------:R-:W-:Y:S01]  /*c070*/  ISETP.GT.AND P0, PT, R22, 0x49, P0 ;  /* 0x000000491600780c */ /* 0x000fe20000704270 */
[----:B------:R-:W-:Y:S01]  /*c080*/  FMUL.FTZ R198, R2, c[0x0][0x2d0] ;  /* 0x0000b40002c67a20 */ /* 0x000fe20000410000 */
[----:B------:R-:W-:Y:S02]  /*c090*/  PLOP3.LUT P1, PT, PT, PT, UP5, 0x40, 0x0 ;  /* 0x000000000000781c */ /* 0x000fe40003f2e858 */
[----:B------:R-:W-:Y:S02]  /*c0a0*/  FMNMX.FTZ R25, R62, R25, !PT ;  /* 0x000000193e197209 */ /* 0x000fe40007810000 */
[C---:B------:R-:W-:Y:S02]  /*c0b0*/  ISETP.GT.AND P1, PT, R22.reuse, 0x48, P1 ;  /* 0x000000481600780c */ /* 0x040fe40000f24270 */
[----:B------:R-:W-:Y:S01]  /*c0c0*/  ISETP.LT.OR P0, PT, R21, 0x4a, P0 ;  /* 0x0000004a1500780c */ /* 0x000fe20000701670 */
[----:B------:R-:W1:Y:S01]  /*c0d0*/  MUFU.EX2 R75, R75 ;  /* 0x0000004b004b7308 */ /* 0x000e620000000800 */
[----:B------:R-:W-:Y:S02]  /*c0e0*/  PLOP3.LUT P6, PT, PT, PT, UP3, 0x40, 0x0 ;  /* 0x000000000000781c */ /* 0x000fe40003fce838 */
[----:B------:R-:W-:Y:S02]  /*c0f0*/  FMNMX.FTZ R4, R251, R25, !PT ;  /* 0x00000019fb047209 */ /* 0x000fe40007810000 */
[----:B------:R-:W-:Y:S02]  /*c100*/  ISETP.LT.OR P1, PT, R21, 0x49, P1 ;  /* 0x000000491500780c */ /* 0x000fe40000f21670 */
[----:B------:R-:W-:Y:S02]  /*c110*/  ISETP.GT.AND P6, PT, R22, 0x50, P6 ;  /* 0x000000501600780c */ /* 0x000fe400037c4270 */
[----:B------:R-:W-:Y:S01]  /*c120*/  FSEL R203, R79, -INF , !P0 ;  /* 0xff8000004fcb7808 */ /* 0x000fe20004000000 */
[----:B------:R-:W-:Y:S01]  /*c130*/  MUFU.EX2 R246, R246 ;  /* 0x000000f600f67308 */ /* 0x000fe20000000800 */
[----:B------:R-:W-:Y:S02]  /*c140*/  PLOP3.LUT P0, PT, PT, PT, UP2, 0x40, 0x0 ;  /* 0x000000000000781c */ /* 0x000fe40003f0e828 */
[----:B------:R-:W-:Y:S02]  /*c150*/  FMNMX.FTZ R4, R242, R4, !PT ;  /* 0x00000004f2047209 */ /* 0x000fe40007810000 */
[----:B--2---:R-:W-:Y:S02]  /*c160*/  FMNMX.FTZ R5, R23, R24, !PT ;  /* 0x0000001817057209 */ /* 0x004fe40007810000 */
[----:B------:R-:W-:Y:S02]  /*c170*/  ISETP.GT.AND P0, PT, R22, 0x51, P0 ;  /* 0x000000511600780c */ /* 0x000fe40000704270 */
[C---:B------:R-:W-:Y:S01]  /*c180*/  ISETP.LT.OR P6, PT, R21.reuse, 0x51, P6 ;  /* 0x000000511500780c */ /* 0x040fe200037c1670 */
[----:B------:R-:W-:Y:S01]  /*c190*/  MUFU.EX2 R245, R245 ;  /* 0x000000f500f57308 */ /* 0x000fe20000000800 */
[----:B------:R-:W-:Y:S01]  /*c1a0*/  FSEL R206, R78, -INF , !P1 ;  /* 0xff8000004ece7808 */ /* 0x000fe20004800000 */
[----:B------:R-:W2:Y:S01]  /*c1b0*/  SHFL.BFLY PT, R23, R5, 0x1, 0x1f ;  /* 0x0c201f0005177f89 */ /* 0x000ea200000e0000 */
[----:B------:R-:W-:Y:S02]  /*c1c0*/  FMNMX.FTZ R4, R208, R4, !PT ;  /* 0x00000004d0047209 */ /* 0x000fe40007810000 */
[----:B------:R-:W-:Y:S02]  /*c1d0*/  FSETP.NEU.FTZ.AND P1, PT, R2, -INF , PT ;  /* 0xff8000000200780b */ /* 0x000fe40003f3d000 */
[----:B------:R-:W-:Y:S02]  /*c1e0*/  ISETP.LT.OR P0, PT, R21, 0x52, P0 ;  /* 0x000000521500780c */ /* 0x000fe40000701670 */
[----:B------:R-:W-:Y:S01]  /*c1f0*/  FSEL R191, R90, -INF , !P6 ;  /* 0xff8000005abf7808 */ /* 0x000fe20007000000 */
[----:B------:R-:W-:Y:S01]  /*c200*/  MUFU.EX2 R211, R211 ;  /* 0x000000d300d37308 */ /* 0x000fe20000000800 */
[----:B------:R-:W-:Y:S02]  /*c210*/  PLOP3.LUT P6, PT, PT, PT, UP1, 0x40, 0x0 ;  /* 0x000000000000781c */ /* 0x000fe40003fce818 */
[----:B------:R-:W-:Y:S02]  /*c220*/  FMNMX.FTZ R4, R206, R4, !PT ;  /* 0x00000004ce047209 */ /* 0x000fe40007810000 */
[----:B------:R-:W-:Y:S02]  /*c230*/  FSEL R198, R198, RZ, P1 ;  /* 0x000000ffc6c67208 */ /* 0x000fe40000800000 */
[----:B------:R-:W-:Y:S02]  /*c240*/  ISETP.GT.AND P6, PT, R22, 0x58, P6 ;  /* 0x000000581600780c */ /* 0x000fe400037c4270 */
[----:B------:R-:W-:Y:S01]  /*c250*/  FSEL R186, R91, -INF , !P0 ;  /* 0xff8000005bba7808 */ /* 0x000fe20004000000 */
[----:B------:R-:W-:Y:S01]  /*c260*/  MUFU.EX2 R205, R205 ;  /* 0x000000cd00cd7308 */ /* 0x000fe20000000800 */
[----:B------:R-:W-:Y:S01]  /*c270*/  PLOP3.LUT P0, PT, PT, PT, UP0, 0x40, 0x0 ;  /* 0x000000000000781c */ /* 0x000fe20003f0e808 */
[--C-:B------:R-:W-:Y:S01]  /*c280*/  FFMA.FTZ R171, R0, c[0x0][0x2d0], -R198.reuse ;  /* 0x0000b40000ab7a23 */ /* 0x100fe200000108c6 */
[----:B------:R-:W-:Y:S01]  /*c290*/  FMNMX.FTZ R4, R203, R4, !PT ;  /* 0x00000004cb047209 */ /* 0x000fe20007810000 */
[--C-:B------:R-:W-:Y:S01]  /*c2a0*/  FFMA.FTZ R97, R18, c[0x0][0x2d0], -R198.reuse ;  /* 0x0000b40012617a23 */ /* 0x100fe200000108c6 */
[----:B------:R-:W-:Y:S01]  /*c2b0*/  ISETP.GT.AND P0, PT, R22, 0x59, P0 ;  /* 0x000000591600780c */ /* 0x000fe20000704270 */
[--C-:B------:R-:W-:Y:S01]  /*c2c0*/  FFMA.FTZ R169, R168, c[0x0][0x2d0], -R198.reuse ;  /* 0x0000b400a8a97a23 */ /* 0x100fe200000108c6 */
[----:B------:R-:W-:Y:S01]  /*c2d0*/  ISETP.LT.OR P6, PT, R21, 0x59, P6 ;  /* 0x000000591500780c */ /* 0x000fe200037c1670 */
[----:B------:R-:W-:Y:S01]  /*c2e0*/  FFMA.FTZ R168, R19, c[0x0][0x2d0], -R198 ;  /* 0x0000b40013a87a23 */ /* 0x000fe200000108c6 */
[----:B------:R-:W-:Y:S01]  /*c2f0*/  FMNMX.FTZ R0, R191, R4, !PT ;  /* 0x00000004bf007209 */ /* 0x000fe20007810000 */
[----:B------:R-:W-:Y:S01]  /*c300*/  MUFU.EX2 R171, R171 ;  /* 0x000000ab00ab7308 */ /* 0x000fe20000000800 */
[----:B------:R-:W-:Y:S01]  /*c310*/  MOV R90, R184 ;  /* 0x000000b8005a7202 */ /* 0x000fe20000000f00 */
[----:B------:R-:W-:Y:S01]  /*c320*/  IMAD.MOV.U32 R91, RZ, RZ, R54 ;  /* 0x000000ffff5b7224 */ /* 0x000fe200078e0036 */
[----:B------:R-:W-:Y:S01]  /*c330*/  ISETP.LT.OR P0, PT, R21, 0x5a, P0 ;  /* 0x0000005a1500780c */ /* 0x000fe20000701670 */
[--C-:B------:R-:W-:Y:S01]  /*c340*/  FFMA.FTZ R195, R35, c[0x0][0x2d0], -R198.reuse ;  /* 0x0000b40023c37a23 */ /* 0x100fe200000108c6 */
[----:B------:R-:W-:Y:S01]  /*c350*/  FSEL R184, R94, -INF , !P6 ;  /* 0xff8000005eb87808 */ /* 0x000fe20007000000 */
[--C-:B------:R-:W-:Y:S01]  /*c360*/  FFMA.FTZ R248, R248, c[0x0][0x2d0], -R198.reuse ;  /* 0x0000b400f8f87a23 */ /* 0x100fe200000108c6 */
[----:B------:R-:W-:Y:S01]  /*c370*/  FMNMX.FTZ R0, R186, R0, !PT ;  /* 0x00000000ba007209 */ /* 0x000fe20007810000 */
[----:B------:R-:W-:Y:S01]  /*c380*/  FFMA.FTZ R247, R247, c[0x0][0x2d0], -R198 ;  /* 0x0000b400f7f77a23 */ /* 0x000fe200000108c6 */
[----:B------:R-:W-:Y:S01]  /*c390*/  FSEL R73, R95, -INF , !P0 ;  /* 0xff8000005f497808 */ /* 0x000fe20004000000 */
[----:B------:R-:W4:Y:S01]  /*c3a0*/  MUFU.EX2 R169, R169 ;  /* 0x000000a900a97308 */ /* 0x000f220000000800 */
[----:B------:R-:W-:Y:S01]  /*c3b0*/  FMNMX.FTZ R4, R184, R0, !PT ;  /* 0x00000000b8047209 */ /* 0x000fe20007810000 */
[----:B------:R-:W-:Y:S01]  /*c3c0*/  IMAD.MOV.U32 R95, RZ, RZ, R178 ;  /* 0x000000ffff5f7224 */ /* 0x000fe200078e00b2 */
[----:B--2---:R-:W-:Y:S01]  /*c3d0*/  FMNMX.FTZ R0, R5, R23, !PT ;  /* 0x0000001705007209 */ /* 0x004fe20007810000 */
[----:B------:R-:W-:Y:S01]  /*c3e0*/  FFMA.FTZ R178, R7, c[0x0][0x2d0], -R199 ;  /* 0x0000b40007b27a23 */ /* 0x000fe200000108c7 */
[----:B------:R-:W-:Y:S01]  /*c3f0*/  FMNMX.FTZ R4, R73, R4, !PT ;  /* 0x0000000449047209 */ /* 0x000fe20007810000 */
[----:B------:R-:W-:Y:S01]  /*c400*/  LDSM.16.MT88.4 R20, [R225+0x100] ;  /* 0x00010000e114783b */ /* 0x000fe20000004200 */
[C---:B------:R-:W-:Y:S01]  /*c410*/  FSETP.NEU.FTZ.AND P0, PT, R0.reuse, -INF , PT ;  /* 0xff8000000000780b */ /* 0x040fe20003f1d000 */
[----:B------:R-:W-:Y:S01]  /*c420*/  FMUL.FTZ R196, R0, c[0x0][0x2d0] ;  /* 0x0000b40000c47a20 */ /* 0x000fe20000410000 */
[----:B------:R-:W-:Y:S01]  /*c430*/  FSEL R71, R3, RZ, P2 ;  /* 0x000000ff03477208 */ /* 0x000fe20001000000 */
[----:B------:R-:W-:Y:S01]  /*c440*/  MUFU.EX2 R97, R97 ;  /* 0x0000006100617308 */ /* 0x000fe20000000800 */
[----:B------:R-:W-:Y:S01]  /*c450*/  FSEL R70, R2, RZ, P1 ;  /* 0x000000ff02467208 */ /* 0x000fe20000800000 */
[----:B------:R-:W-:Y:S01]  /*c460*/  FFMA.FTZ R244, R244, c[0x0][0x2d0], -R198 ;  /* 0x0000b400f4f47a23 */ /* 0x000fe200000108c6 */
[----:B------:R-:W-:Y:S01]  /*c470*/  FSEL R196, R196, RZ, P0 ;  /* 0x000000ffc4c47208 */ /* 0x000fe20000000000 */
[----:B------:R-:W2:Y:S01]  /*c480*/  SHFL.BFLY PT, R5, R4, 0x2, 0x1f ;  /* 0x0c401f0004057f89 */ /* 0x000ea200000e0000 */
[----:B------:R-:W-:Y:S01]  /*c490*/  FADD.FTZ R71, -R71, R167 ;  /* 0x000000a747477221 */ /* 0x000fe20000010100 */
[----:B------:R-:W-:Y:S01]  /*c4a0*/  MOV R94, R194 ;  /* 0x000000c2005e7202 */ /* 0x000fe20000000f00 */
[----:B------:R-:W-:Y:S01]  /*c4b0*/  FADD.FTZ R70, -R70, R166 ;  /* 0x000000a646467221 */ /* 0x000fe20000010100 */
[----:B---3--:R-:W-:Y:S01]  /*c4c0*/  F2FP.PACK_AB R76, R96, R170 ;  /* 0x000000aa604c723e */ /* 0x008fe200000000ff */
[----:B------:R-:W-:Y:S01]  /*c4d0*/  FMUL.FTZ R71, R71, c[0x0][0x2d0] ;  /* 0x0000b40047477a20 */ /* 0x000fe20000410000 */
[----:B------:R-:W3:Y:S01]  /*c4e0*/  MUFU.EX2 R168, R168 ;  /* 0x000000a800a87308 */ /* 0x000ee20000000800 */
[----:B------:R-:W-:Y:S01]  /*c4f0*/  FMUL.FTZ R70, R70, c[0x0][0x2d0] ;  /* 0x0000b40046467a20 */ /* 0x000fe20000410000 */
[----:B-1----:R-:W-:Y:S01]  /*c500*/  F2FP.PACK_AB R78, R74, R75 ;  /* 0x0000004b4a4e723e */ /* 0x002fe200000000ff */
[--C-:B------:R-:W-:Y:S01]  /*c510*/  FFMA.FTZ R174, R8, c[0x0][0x2d0], -R196.reuse ;  /* 0x0000b40008ae7a23 */ /* 0x100fe200000108c4 */
[----:B----4-:R-:W-:Y:S01]  /*c520*/  F2FP.PACK_AB R77, R171, R169 ;  /* 0x000000a9ab4d723e */ /* 0x010fe200000000ff */
[--C-:B------:R-:W-:Y:S01]  /*c530*/  FFMA.FTZ R99, R9, c[0x0][0x2d0], -R196.reuse ;  /* 0x0000b40009637a23 */ /* 0x100fe200000108c4 */
[----:B------:R-:W-:Y:S01]  /*c540*/  UISETP.GT.AND UP0, UPT, UR13, UR7, UPT ;  /* 0x000000070d00728c */ /* 0x000fe2000bf04270 */
[--C-:B------:R-:W-:Y:S02]  /*c550*/  FFMA.FTZ R98, R12, c[0x0][0x2d0], -R196.reuse ;  /* 0x0000b4000c627a23 */ /* 0x100fe400000108c4 */
[--C-:B------:R-:W-:Y:S01]  /*c560*/  FFMA.FTZ R172, R13, c[0x0][0x2d0], -R196.reuse ;  /* 0x0000b4000dac7a23 */ /* 0x100fe200000108c4 */
[----:B------:R-:W1:Y:S01]  /*c570*/  MUFU.EX2 R71, R71 ;  /* 0x0000004700477308 */ /* 0x000e620000000800 */
[--C-:B------:R-:W-:Y:S01]  /*c580*/  FFMA.FTZ R32, R32, c[0x0][0x2d0], -R196.reuse ;  /* 0x0000b40020207a23 */ /* 0x100fe200000108c4 */
[----:B------:R-:W-:Y:S01]  /*c590*/  UMOV UR13, UR17 ;  /* 0x00000011000d7c82 */ /* 0x000fe20008000000 */
[--C-:B------:R-:W-:Y:S02]  /*c5a0*/  FFMA.FTZ R49, R49, c[0x0][0x2d0], -R196.reuse ;  /* 0x0000b40031317a23 */ /* 0x100fe400000108c4 */
[--C-:B------:R-:W-:Y:S02]  /*c5b0*/  FFMA.FTZ R252, R252, c[0x0][0x2d0], -R196.reuse ;  /* 0x0000b400fcfc7a23 */ /* 0x100fe400000108c4 */
[--C-:B------:R-:W-:Y:S01]  /*c5c0*/  FFMA.FTZ R243, R243, c[0x0][0x2d0], -R196.reuse ;  /* 0x0000b400f3f37a23 */ /* 0x100fe200000108c4 */
[----:B--2---:R-:W-:Y:S01]  /*c5d0*/  FMNMX.FTZ R4, R4, R5, !PT ;  /* 0x0000000504047209 */ /* 0x004fe20007810000 */
[--C-:B------:R-:W-:Y:S01]  /*c5e0*/  FFMA.FTZ R209, R209, c[0x0][0x2d0], -R196.reuse ;  /* 0x0000b400d1d17a23 */ /* 0x100fe200000108c4 */
[----:B------:R-:W2:Y:S01]  /*c5f0*/  MUFU.EX2 R70, R70 ;  /* 0x0000004600467308 */ /* 0x000ea20000000800 */
[----:B------:R-:W-:Y:S01]  /*c600*/  FSEL R5, R0, RZ, P0 ;  /* 0x000000ff00057208 */ /* 0x000fe20000000000 */
[--C-:B------:R-:W-:Y:S01]  /*c610*/  FFMA.FTZ R207, R207, c[0x0][0x2d0], -R196.reuse ;  /* 0x0000b400cfcf7a23 */ /* 0x100fe200000108c4 */
[----:B------:R-:W4:Y:S01]  /*c620*/  SHFL.BFLY PT, R72, R4, 0x1, 0x1f ;  /* 0x0c201f0004487f89 */ /* 0x000f2200000e0000 */
[----:B---3--:R-:W-:Y:S01]  /*c630*/  F2FP.PACK_AB R79, R168, R97 ;  /* 0x00000061a84f723e */ /* 0x008fe200000000ff */
[----:B------:R-:W-:Y:S02]  /*c640*/  FFMA.FTZ R204, R204, c[0x0][0x2d0], -R196 ;  /* 0x0000b400cccc7a23 */ /* 0x000fe400000108c4 */
[----:B------:R-:W-:Y:S02]  /*c650*/  FADD.FTZ R5, -R5, R165 ;  /* 0x000000a505057221 */ /* 0x000fe40000010100 */
[--C-:B------:R-:W-:Y:S01]  /*c660*/  FFMA.FTZ R210, R210, c[0x0][0x2d0], -R198.reuse ;  /* 0x0000b400d2d27a23 */ /* 0x100fe200000108c6 */
[----:B------:R-:W-:Y:S01]  /*c670*/  MUFU.EX2 R174, R174 ;  /* 0x000000ae00ae7308 */ /* 0x000fe20000000800 */
[----:B------:R-:W-:Y:S02]  /*c680*/  FMUL.FTZ R5, R5, c[0x0][0x2d0] ;  /* 0x0000b40005057a20 */ /* 0x000fe40000410000 */
[--C-:B------:R-:W-:Y:S02]  /*c690*/  FFMA.FTZ R202, R202, c[0x0][0x2d0], -R198.reuse ;  /* 0x0000b400caca7a23 */ /* 0x100fe400000108c6 */
[--C-:B------:R-:W-:Y:S02]  /*c6a0*/  FFMA.FTZ R201, R201, c[0x0][0x2d0], -R198.reuse ;  /* 0x0000b400c9c97a23 */ /* 0x100fe400000108c6 */
[--C-:B------:R-:W-:Y:S02]  /*c6b0*/  FFMA.FTZ R193, R193, c[0x0][0x2d0], -R198.reuse ;  /* 0x0000b400c1c17a23 */ /* 0x100fe400000108c6 */
[--C-:B------:R-:W-:Y:S01]  /*c6c0*/  FFMA.FTZ R187, R187, c[0x0][0x2d0], -R198.reuse ;  /* 0x0000b400bbbb7a23 */ /* 0x100fe200000108c6 */
[----:B------:R3:W5:Y:S01]  /*c6d0*/  MUFU.EX2 R69, R5 ;  /* 0x0000000500457308 */ /* 0x0007620000000800 */
[----:B------:R-:W-:Y:S02]  /*c6e0*/  FFMA.FTZ R177, R177, c[0x0][0x2d0], -R198 ;  /* 0x0000b400b1b17a23 */ /* 0x000fe400000108c6 */
[----:B-1----:R-:W-:Y:S02]  /*c6f0*/  FFMA.FTZ R170, R71, R241, R170 ;  /* 0x000000f147aa7223 */ /* 0x002fe400000100aa */
[C---:B--2---:R-:W-:Y:S01]  /*c700*/  FMUL.FTZ R18, R70.reuse, R150 ;  /* 0x0000009646127220 */ /* 0x044fe20000410000 */
[----:B------:R-:W-:Y:S01]  /*c710*/  MOV R150, R94 ;  /* 0x0000005e00967202 */ /* 0x000fe20000000f00 */
[----:B------:R-:W-:Y:S01]  /*c720*/  FMUL.FTZ R19, R70, R151 ;  /* 0x0000009746137220 */ /* 0x000fe20000410000 */
[----:B----4-:R-:W-:Y:S01]  /*c730*/  FMNMX.FTZ R72, R72, R4, !PT ;  /* 0x0000000448487209 */ /* 0x010fe20007810000 */
[C---:B------:R-:W-:Y:S01]  /*c740*/  FMUL.FTZ R35, R70.reuse, R103 ;  /* 0x0000006746237220 */ /* 0x040fe20000410000 */
[----:B------:R-:W1:Y:S01]  /*c750*/  MUFU.EX2 R99, R99 ;  /* 0x0000006300637308 */ /* 0x000e620000000800 */
[----:B------:R-:W-:Y:S01]  /*c760*/  MOV R94, R90 ;  /* 0x0000005a005e7202 */ /* 0x000fe20000000f00 */
[----:B------:R-:W-:Y:S01]  /*c770*/  FMUL.FTZ R7, R70, R163 ;  /* 0x000000a346077220 */ /* 0x000fe20000410000 */
[C---:B------:R-:W-:Y:S01]  /*c780*/  FSETP.NEU.FTZ.AND P0, PT, R72.reuse, -INF , PT ;  /* 0xff8000004800780b */ /* 0x040fe20003f1d000 */
[C---:B------:R-:W-:Y:S02]  /*c790*/  FMUL.FTZ R194, R72.reuse, c[0x0][0x2d0] ;  /* 0x0000b40048c27a20 */ /* 0x040fe40000410000 */
[----:B------:R-:W-:Y:S01]  /*c7a0*/  IMAD.MOV.U32 R163, RZ, RZ, R185 ;  /* 0x000000ffffa37224 */ /* 0x000fe200078e00b9 */
[----:B------:R-:W-:Y:S01]  /*c7b0*/  FSEL R4, R72, RZ, P0 ;  /* 0x000000ff48047208 */ /* 0x000fe20000000000 */
[----:B------:R-:W-:Y:S01]  /*c7c0*/  FFMA.FTZ R185, R17, c[0x0][0x2d0], -R199 ;  /* 0x0000b40011b97a23 */ /* 0x000fe200000108c7 */
[----:B------:R-:W-:Y:S01]  /*c7d0*/  FSEL R194, R194, RZ, P0 ;  /* 0x000000ffc2c27208 */ /* 0x000fe20000000000 */
[----:B------:R-:W-:Y:S01]  /*c7e0*/  MUFU.EX2 R98, R98 ;  /* 0x0000006200627308 */ /* 0x000fe20000000800 */
[----:B------:R-:W-:Y:S01]  /*c7f0*/  IMAD.MOV.U32 R151, RZ, RZ, R163 ;  /* 0x000000ffff977224 */ /* 0x000fe200078e00a3 */
[----:B------:R-:W-:Y:S01]  /*c800*/  PLOP3.LUT P0, PT, PT, PT, UP0, 0x80, 0x0 ;  /* 0x000000000000781c */ /* 0x000fe20003f0f008 */
[----:B------:R-:W-:Y:S02]  /*c810*/  FADD.FTZ R4, -R4, R164 ;  /* 0x000000a404047221 */ /* 0x000fe40000010100 */
[--C-:B------:R-:W-:Y:S02]  /*c820*/  FFMA.FTZ R175, R10, c[0x0][0x2d0], -R194.reuse ;  /* 0x0000b4000aaf7a23 */ /* 0x100fe400000108c2 */
[----:B------:R-:W-:Y:S02]  /*c830*/  FMUL.FTZ R4, R4, c[0x0][0x2d0] ;  /* 0x0000b40004047a20 */ /* 0x000fe40000410000 */
[----:B---3--:R-:W-:Y:S01]  /*c840*/  FMUL.FTZ R5, R71, R161 ;  /* 0x000000a147057220 */ /* 0x008fe20000410000 */
[----:B------:R-:W2:Y:S01]  /*c850*/  MUFU.EX2 R172, R172 ;  /* 0x000000ac00ac7308 */ /* 0x000ea20000000800 */
[----:B------:R-:W-:Y:S02]  /*c860*/  IMAD.MOV.U32 R161, RZ, RZ, R53 ;  /* 0x000000ffffa17224 */ /* 0x000fe400078e0035 */
[----:B------:R-:W3:Y:S01]  /*c870*/  LDSM.16.MT88.4 R52, [R219+0x100] ;  /* 0x00010000db34783b */ /* 0x000ee20000004200 */
[----:B-----5:R-:W-:Y:S01]  /*c880*/  FMUL.FTZ R12, R69, R152 ;  /* 0x00000098450c7220 */ /* 0x020fe20000410000 */
[----:B-1----:R-:W-:Y:S01]  /*c890*/  F2FP.PACK_AB R64, R99, R174 ;  /* 0x000000ae6340723e */ /* 0x002fe200000000ff */
[----:B------:R-:W-:Y:S02]  /*c8a0*/  IMAD.MOV.U32 R152, RZ, RZ, R91 ;  /* 0x000000ffff987224 */ /* 0x000fe400078e005b */
[----:B------:R-:W-:Y:S02]  /*c8b0*/  IMAD.MOV.U32 R163, RZ, RZ, R63 ;  /* 0x000000ffffa37224 */ /* 0x000fe400078e003f */
[----:B------:R1:W4:Y:S01]  /*c8c0*/  MUFU.EX2 R68, R4 ;  /* 0x0000000400447308 */ /* 0x0003220000000800 */
[--C-:B------:R-:W-:Y:S02]  /*c8d0*/  FFMA.FTZ R167, R11, c[0x0][0x2d0], -R194.reuse ;  /* 0x0000b4000ba77a23 */ /* 0x100fe400000108c2 */
[--C-:B------:R-:W-:Y:S02]  /*c8e0*/  FFMA.FTZ R166, R14, c[0x0][0x2d0], -R194.reuse ;  /* 0x0000b4000ea67a23 */ /* 0x100fe400000108c2 */
[----:B------:R-:W-:Y:S02]  /*c8f0*/  FFMA.FTZ R165, R15, c[0x0][0x2d0], -R194 ;  /* 0x0000b4000fa57a23 */ /* 0x000fe400000108c2 */
[C---:B------:R-:W-:Y:S01]  /*c900*/  FMUL.FTZ R8, R69.reuse, R156 ;  /* 0x0000009c45087220 */ /* 0x040fe20000410000 */
[----:B------:R-:W-:Y:S01]  /*c910*/  MOV R156, R180 ;  /* 0x000000b4009c7202 */ /* 0x000fe20000000f00 */
[C---:B------:R-:W-:Y:S01]  /*c920*/  FMUL.FTZ R9, R69.reuse, R157 ;  /* 0x0000009d45097220 */ /* 0x040fe20000410000 */
[----:B------:R-:W-:Y:S01]  /*c930*/  MUFU.EX2 R175, R175 ;  /* 0x000000af00af7308 */ /* 0x000fe20000000800 */
[----:B------:R-:W-:Y:S02]  /*c940*/  IMAD.MOV.U32 R157, RZ, RZ, R95 ;  /* 0x000000ffff9d7224 */ /* 0x000fe400078e005f */
[----:B------:R-:W-:Y:S01]  /*c950*/  IMAD.MOV.U32 R95, RZ, RZ, R62 ;  /* 0x000000ffff5f7224 */ /* 0x000fe200078e003e */
[----:B--2---:R-:W-:Y:S01]  /*c960*/  F2FP.PACK_AB R66, R172, R98 ;  /* 0x00000062ac42723e */ /* 0x004fe200000000ff */
[----:B------:R-:W-:Y:S02]  /*c970*/  FMUL.FTZ R13, R69, R153 ;  /* 0x00000099450d7220 */ /* 0x000fe40000410000 */
[----:B------:R-:W-:Y:S02]  /*c980*/  IMAD.MOV.U32 R153, RZ, RZ, R161 ;  /* 0x000000ffff997224 */ /* 0x000fe400078e00a1 */
[----:B------:R-:W-:Y:S01]  /*c990*/  IMAD.MOV.U32 R161, RZ, RZ, R87 ;  /* 0x000000ffffa17224 */ /* 0x000fe200078e0057 */
[----:B------:R-:W2:Y:S01]  /*c9a0*/  MUFU.EX2 R167, R167 ;  /* 0x000000a700a77308 */ /* 0x000ea20000000800 */
[----:B------:R-:W-:Y:S02]  /*c9b0*/  FFMA.FTZ R164, R6, c[0x0][0x2d0], -R198 ;  /* 0x0000b40006a47a23 */ /* 0x000fe400000108c6 */
[----:B------:R-:W-:Y:S01]  /*c9c0*/  FMUL.FTZ R6, R70, R162 ;  /* 0x000000a246067220 */ /* 0x000fe20000410000 */
[----:B------:R-:W-:Y:S01]  /*c9d0*/  MOV R162, R189 ;  /* 0x000000bd00a27202 */ /* 0x000fe20000000f00 */
[C---:B-1----:R-:W-:Y:S01]  /*c9e0*/  FMUL.FTZ R4, R71.reuse, R160 ;  /* 0x000000a047047220 */ /* 0x042fe20000410000 */
[----:B------:R-:W-:Y:S01]  /*c9f0*/  MOV R160, R192 ;  /* 0x000000c000a07202 */ /* 0x000fe20000000f00 */
[C---:B----4-:R-:W-:Y:S02]  /*ca00*/  FMUL.FTZ R10, R68.reuse, R158 ;  /* 0x0000009e440a7220 */ /* 0x050fe40000410000 */
[----:B------:R-:W-:Y:S01]  /*ca10*/  IMAD.MOV.U32 R158, RZ, RZ, R84 ;  /* 0x000000ffff9e7224 */ /* 0x000fe200078e0054 */
[----:B------:R-:W-:Y:S01]  /*ca20*/  MUFU.EX2 R166, R166 ;  /* 0x000000a600a67308 */ /* 0x000fe20000000800 */
[C---:B------:R-:W-:Y:S01]  /*ca30*/  FMUL.FTZ R11, R68.reuse, R159 ;  /* 0x0000009f440b7220 */ /* 0x040fe20000410000 */
[-C--:B------:R-:W-:Y:S01]  /*ca40*/  HMMA.16816.F32 R4, R76, R20.reuse, R4 ;  /* 0x000000144c04723c */ /* 0x080fe20000001804 */
[C---:B------:R-:W-:Y:S01]  /*ca50*/  FMUL.FTZ R15, R68.reuse, R155 ;  /* 0x0000009b440f7220 */ /* 0x040fe20000410000 */
[----:B------:R-:W-:Y:S01]  /*ca60*/  MOV R159, R85 ;  /* 0x00000055009f7202 */ /* 0x000fe20000000f00 */
[----:B------:R-:W-:Y:S01]  /*ca70*/  FMUL.FTZ R14, R68, R154 ;  /* 0x0000009a440e7220 */ /* 0x000fe20000410000 */
[----:B------:R-:W-:Y:S01]  /*ca80*/  MOV R155, R86 ;  /* 0x00000056009b7202 */ /* 0x000fe20000000f00 */
[C---:B------:R-:W-:Y:S01]  /*ca90*/  FMUL.FTZ R17, R71.reuse, R149 ;  /* 0x0000009547117220 */ /* 0x040fe20000410000 */
[----:B------:R-:W-:Y:S01]  /*caa0*/  MOV R149, R51 ;  /* 0x0000003300957202 */ /* 0x000fe20000000f00 */
[----:B------:R-:W-:Y:S01]  /*cab0*/  FFMA.FTZ R180, R16, c[0x0][0x2d0], -R198 ;  /* 0x0000b40010b47a23 */ /* 0x000fe200000108c6 */
[----:B------:R-:W1:Y:S01]  /*cac0*/  MUFU.EX2 R165, R165 ;  /* 0x000000a500a57308 */ /* 0x000e620000000800 */
[----:B------:R-:W-:Y:S01]  /*cad0*/  FMUL.FTZ R16, R71, R148 ;  /* 0x0000009447107220 */ /* 0x000fe20000410000 */
[----:B------:R-:W4:Y:S02]  /*cae0*/  LDSM.16.MT88.4 R84, [R225+0x900] ;  /* 0x00090000e154783b */ /* 0x000f240000004200 */
[----:B--2---:R-:W-:Y:S01]  /*caf0*/  F2FP.PACK_AB R65, R167, R175 ;  /* 0x000000afa741723e */ /* 0x004fe200000000ff */
[C---:B------:R-:W-:Y:S02]  /*cb00*/  FMUL.FTZ R28, R69.reuse, R136 ;  /* 0x00000088451c7220 */ /* 0x040fe40000410000 */
[C---:B------:R-:W-:Y:S02]  /*cb10*/  FMUL.FTZ R24, R69.reuse, R140 ;  /* 0x0000008c45187220 */ /* 0x040fe40000410000 */
[C---:B------:R-:W-:Y:S01]  /*cb20*/  FMUL.FTZ R25, R69.reuse, R141 ;  /* 0x0000008d45197220 */ /* 0x040fe20000410000 */
[----:B------:R2:W-:Y:S01]  /*cb30*/  MUFU.EX2 R136, R32 ;  /* 0x0000002000887308 */ /* 0x0005e20000000800 */
[C---:B------:R-:W-:Y:S02]  /*cb40*/  FMUL.FTZ R26, R68.reuse, R142 ;  /* 0x0000008e441a7220 */ /* 0x040fe40000410000 */
[C---:B------:R-:W-:Y:S02]  /*cb50*/  FMUL.FTZ R27, R68.reuse, R143 ;  /* 0x0000008f441b7220 */ /* 0x040fe40000410000 */
[----:B------:R-:W-:Y:S02]  /*cb60*/  FMUL.FTZ R29, R69, R137 ;  /* 0x00000089451d7220 */ /* 0x000fe40000410000 */
[C---:B------:R-:W-:Y:S02]  /*cb70*/  FMUL.FTZ R30, R68.reuse, R138 ;  /* 0x0000008a441e7220 */ /* 0x040fe40000410000 */
[C---:B------:R-:W-:Y:S01]  /*cb80*/  FMUL.FTZ R31, R68.reuse, R139 ;  /* 0x0000008b441f7220 */ /* 0x040fe20000410000 */
[----:B------:R-:W-:Y:S01]  /*cb90*/  MUFU.EX2 R178, R178 ;  /* 0x000000b200b27308 */ /* 0x000fe20000000800 */
[--C-:B------:R-:W-:Y:S02]  /*cba0*/  FFMA.FTZ R189, R33, c[0x0][0x2d0], -R199.reuse ;  /* 0x0000b40021bd7a23 */ /* 0x100fe400000108c7 */
[----:B------:R-:W-:Y:S01]  /*cbb0*/  FMUL.FTZ R33, R71, R101 ;  /* 0x0000006547217220 */ /* 0x000fe20000410000 */
[----:B-1----:R-:W-:Y:S01]  /*cbc0*/  F2FP.PACK_AB R67, R165, R166 ;  /* 0x000000a6a543723e */ /* 0x002fe200000000ff */
[----:B------:R-:W-:Y:S02]  /*cbd0*/  FMUL.FTZ R42, R68, R110 ;  /* 0x0000006e442a7220 */ /* 0x000fe40000410000 */
[----:B------:R-:W-:Y:S02]  /*cbe0*/  FFMA.FTZ R110, R88, c[0x0][0x2d0], -R194 ;  /* 0x0000b400586e7a23 */ /* 0x000fe400000108c2 */
[----:B------:R-:W-:Y:S01]  /*cbf0*/  FMUL.FTZ R43, R68, R111 ;  /* 0x0000006f442b7220 */ /* 0x000fe20000410000 */
[----:B------:R-:W-:Y:S01]  /*cc00*/  MUFU.EX2 R164, R164 ;  /* 0x000000a400a47308 */ /* 0x000fe20000000800 */
[C---:B------:R-:W-:Y:S01]  /*cc10*/  HMMA.16816.F32 R8, R64.reuse, R20, R8 ;  /* 0x000000144008723c */ /* 0x040fe20000001808 */
[----:B------:R-:W-:Y:S02]  /*cc20*/  FFMA.FTZ R111, R89, c[0x0][0x2d0], -R199 ;  /* 0x0000b400596f7a23 */ /* 0x000fe400000108c7 */
[----:B------:R-:W1:Y:S01]  /*cc30*/  LDSM.16.MT88.4 R88, [R220+0x900] ;  /* 0x00090000dc58783b */ /* 0x000e620000004200 */
[----:B--2---:R-:W-:Y:S02]  /*cc40*/  FMUL.FTZ R32, R71, R100 ;  /* 0x0000006447207220 */ /* 0x004fe40000410000 */
[----:B------:R-:W-:Y:S02]  /*cc50*/  IMAD.MOV.U32 R154, RZ, RZ, R46 ;  /* 0x000000ffff9a7224 */ /* 0x000fe400078e002e */
[-C--:B------:R-:W-:Y:S01]  /*cc60*/  HMMA.16816.F32 R12, R64, R22.reuse, R12 ;  /* 0x00000016400c723c */ /* 0x080fe2000000180c */
[----:B------:R-:W-:Y:S01]  /*cc70*/  FMUL.FTZ R51, R70, R115 ;  /* 0x0000007346337220 */ /* 0x000fe20000410000 */
[----:B------:R-:W-:Y:S02]  /*cc80*/  MUFU.EX2 R180, R180 ;  /* 0x000000b400b47308 */ /* 0x000fe40000000800 */
[----:B------:R-:W-:Y:S02]  /*cc90*/  IMAD.MOV.U32 R148, RZ, RZ, R61 ;  /* 0x000000ffff947224 */ /* 0x000fe400078e003d */
[----:B------:R-:W-:Y:S02]  /*cca0*/  FMUL.FTZ R61, R69, R125 ;  /* 0x0000007d453d7220 */ /* 0x000fe40000410000 */
[C---:B------:R-:W-:Y:S01]  /*ccb0*/  HMMA.16816.F32 R16, R76.reuse, R22, R16 ;  /* 0x000000164c10723c */ /* 0x040fe20000001810 */
[C---:B------:R-:W-:Y:S03]  /*ccc0*/  FMUL.FTZ R20, R71.reuse, R144 ;  /* 0x0000009047147220 */ /* 0x040fe60000410000 */
[----:B------:R-:W-:Y:S01]  /*ccd0*/  FMUL.FTZ R21, R71, R145 ;  /* 0x0000009147157220 */ /* 0x000fe20000410000 */
[----:B------:R-:W-:Y:S01]  /*cce0*/  MOV R145, R162 ;  /* 0x000000a200917202 */ /* 0x000fe20000000f00 */
[----:B------:R-:W-:Y:S01]  /*ccf0*/  FFMA.FTZ R192, R34, c[0x0][0x2d0], -R198 ;  /* 0x0000b40022c07a23 */ /* 0x000fe200000108c6 */
[----:B------:R-:W-:Y:S01]  /*cd00*/  MOV R162, R58 ;  /* 0x0000003a00a27202 */ /* 0x000fe20000000f00 */
[C---:B------:R-:W-:Y:S01]  /*cd10*/  FMUL.FTZ R22, R70.reuse, R146 ;  /* 0x0000009246167220 */ /* 0x040fe20000410000 */
[----:B------:R-:W-:Y:S01]  /*cd20*/  MOV R146, R47 ;  /* 0x0000002f00927202 */ /* 0x000fe20000000f00 */
[----:B------:R-:W-:Y:S02]  /*cd30*/  MUFU.EX2 R185, R185 ;  /* 0x000000b900b97308 */ /* 0x000fe40000000800 */
[C---:B------:R-:W-:Y:S01]  /*cd40*/  FMUL.FTZ R23, R70.reuse, R147 ;  /* 0x0000009346177220 */ /* 0x040fe20000410000 */
[----:B------:R-:W-:Y:S01]  /*cd50*/  MOV R147, R44 ;  /* 0x0000002c00937202 */ /* 0x000fe20000000f00 */
[----:B------:R-:W-:Y:S01]  /*cd60*/  FMUL.FTZ R34, R70, R102 ;  /* 0x0000006646227220 */ /* 0x000fe20000410000 */
[----:B------:R-:W-:Y:S01]  /*cd70*/  MOV R140, R145 ;  /* 0x00000091008c7202 */ /* 0x000fe20000000f00 */
[----:B------:R-:W-:Y:S02]  /*cd80*/  IMAD.MOV.U32 R144, RZ, RZ, R45 ;  /* 0x000000ffff907224 */ /* 0x000fe400078e002d */
[----:B------:R-:W-:Y:S01]  /*cd90*/  FMUL.FTZ R44, R69, R132 ;  /* 0x00000084452c7220 */ /* 0x000fe20000410000 */
[-C--:B------:R-:W-:Y:S01]  /*cda0*/  HMMA.16816.F32 R20, R76, R36.reuse, R20 ;  /* 0x000000244c14723c */ /* 0x080fe20000001814 */
[--C-:B------:R-:W-:Y:S01]  /*cdb0*/  FFMA.FTZ R132, R151, c[0x0][0x2d0], -R196.reuse ;  /* 0x0000b40097847a23 */ /* 0x100fe200000108c4 */
[----:B------:R-:W-:Y:S01]  /*cdc0*/  MUFU.EX2 R189, R189 ;  /* 0x000000bd00bd7308 */ /* 0x000fe20000000800 */
[C---:B------:R-:W-:Y:S02]  /*cdd0*/  FMUL.FTZ R45, R69.reuse, R133 ;  /* 0x00000085452d7220 */ /* 0x040fe40000410000 */
[--C-:B------:R-:W-:Y:S02]  /*cde0*/  FFMA.FTZ R133, R150, c[0x0][0x2d0], -R196.reuse ;  /* 0x0000b40096857a23 */ /* 0x100fe400000108c4 */
[C---:B------:R-:W-:Y:S01]  /*cdf0*/  FMUL.FTZ R47, R68.reuse, R135 ;  /* 0x00000087442f7220 */ /* 0x040fe20000410000 */
[C---:B------:R-:W-:Y:S01]  /*ce00*/  HMMA.16816.F32 R24, R64.reuse, R36, R24 ;  /* 0x000000244018723c */ /* 0x040fe20000001818 */
[C---:B------:R-:W-:Y:S03]  /*ce10*/  FMUL.FTZ R63, R68.reuse, R127 ;  /* 0x0000007f443f7220 */ /* 0x040fe60000410000 */
[C---:B------:R-:W-:Y:S01]  /*ce20*/  FMUL.FTZ R40, R69.reuse, R108 ;  /* 0x0000006c45287220 */ /* 0x040fe20000410000 */
[----:B------:R-:W-:Y:S01]  /*ce30*/  MUFU.EX2 R192, R192 ;  /* 0x000000c000c07308 */ /* 0x000fe20000000800 */
[----:B------:R-:W-:Y:S02]  /*ce40*/  FMUL.FTZ R41, R69, R109 ;  /* 0x0000006d45297220 */ /* 0x000fe40000410000 */
[-C--:B------:R-:W-:Y:S01]  /*ce50*/  HMMA.16816.F32 R28, R64, R38.reuse, R28 ;  /* 0x00000026401c723c */ /* 0x080fe2000000181c */
[C---:B------:R-:W-:Y:S03]  /*ce60*/  FMUL.FTZ R36, R71.reuse, R104 ;  /* 0x0000006847247220 */ /* 0x040fe60000410000 */
[C---:B------:R-:W-:Y:S02]  /*ce70*/  FMUL.FTZ R37, R71.reuse, R105 ;  /* 0x0000006947257220 */ /* 0x040fe40000410000 */
[----:B------:R-:W-:Y:S01]  /*ce80*/  FMUL.FTZ R46, R68, R134 ;  /* 0x00000086442e7220 */ /* 0x000fe20000410000 */
[----:B------:R2:W-:Y:S01]  /*ce90*/  MUFU.EX2 R104, R49 ;  /* 0x0000003100687308 */ /* 0x0005e20000000800 */
[C---:B------:R-:W-:Y:S01]  /*cea0*/  HMMA.16816.F32 R32, R76.reuse, R38, R32 ;  /* 0x000000264c20723c */ /* 0x040fe20000001820 */
[--C-:B------:R-:W-:Y:S03]  /*ceb0*/  FFMA.FTZ R137, R50, c[0x0][0x2d0], -R196.reuse ;  /* 0x0000b40032897a23 */ /* 0x100fe600000108c4 */
[----:B------:R-:W-:Y:S02]  /*cec0*/  FMUL.FTZ R50, R70, R114 ;  /* 0x0000007246327220 */ /* 0x000fe40000410000 */
[----:B------:R-:W-:Y:S02]  /*ced0*/  FFMA.FTZ R105, R48, c[0x0][0x2d0], -R196 ;  /* 0x0000b40030697a23 */ /* 0x000fe400000108c4 */
[C---:B------:R-:W-:Y:S01]  /*cee0*/  FMUL.FTZ R38, R70.reuse, R106 ;  /* 0x0000006a46267220 */ /* 0x040fe20000410000 */
[----:B------:R-:W-:Y:S03]  /*cef0*/  MUFU.EX2 R195, R195 ;  /* 0x000000c300c37308 */ /* 0x000fe60000000800 */
[----:B------:R-:W-:Y:S02]  /*cf00*/  FMUL.FTZ R39, R70, R107 ;  /* 0x0000006b46277220 */ /* 0x000fe40000410000 */
[----:B------:R-:W-:Y:S02]  /*cf10*/  FMUL.FTZ R48, R71, R112 ;  /* 0x0000007047307220 */ /* 0x000fe40000410000 */
[--C-:B------:R-:W-:Y:S02]  /*cf20*/  FFMA.FTZ R134, R250, c[0x0][0x2d0], -R199.reuse ;  /* 0x0000b400fa867a23 */ /* 0x100fe400000108c7 */
[--C-:B------:R-:W-:Y:S01]  /*cf30*/  FFMA.FTZ R107, R57, c[0x0][0x2d0], -R194.reuse ;  /* 0x0000b400396b7a23 */ /* 0x100fe200000108c2 */
[-C--:B---3--:R-:W-:Y:S01]  /*cf40*/  HMMA.16816.F32 R36, R76, R52.reuse, R36 ;  /* 0x000000344c24723c */ /* 0x088fe20000001824 */
[--C-:B------:R-:W-:Y:S01]  /*cf50*/  FFMA.FTZ R108, R56, c[0x0][0x2d0], -R194.reuse ;  /* 0x0000b400386c7a23 */ /* 0x100fe200000108c2 */
[----:B------:R-:W3:Y:S01]  /*cf60*/  MUFU.EX2 R137, R137 ;  /* 0x0000008900897308 */ /* 0x000ee20000000800 */
[----:B------:R-:W-:Y:S02]  /*cf70*/  FMUL.FTZ R56, R69, R120 ;  /* 0x0000007845387220 */ /* 0x000fe40000410000 */
[----:B--2---:R-:W-:Y:S02]  /*cf80*/  FMUL.FTZ R49, R71, R113 ;  /* 0x0000007147317220 */ /* 0x004fe40000410000 */
[----:B------:R-:W-:Y:S01]  /*cf90*/  FMUL.FTZ R57, R69, R121 ;  /* 0x0000007945397220 */ /* 0x000fe20000410000 */
[C---:B------:R-:W-:Y:S01]  /*cfa0*/  HMMA.16816.F32 R40, R64.reuse, R52, R40 ;  /* 0x000000344028723c */ /* 0x040fe20000001828 */
[----:B------:R-:W-:Y:S03]  /*cfb0*/  FMUL.FTZ R58, R68, R122 ;  /* 0x0000007a443a7220 */ /* 0x000fe60000410000 */
[----:B------:R-:W-:Y:S01]  /*cfc0*/  MUFU.EX2 R134, R134 ;  /* 0x0000008600867308 */ /* 0x000fe20000000800 */
[----:B------:R-:W-:Y:S02]  /*cfd0*/  FFMA.FTZ R109, R60, c[0x0][0x2d0], -R194 ;  /* 0x0000b4003c6d7a23 */ /* 0x000fe400000108c2 */
[C---:B------:R-:W-:Y:S01]  /*cfe0*/  FMUL.FTZ R52, R71.reuse, R116 ;  /* 0x0000007447347220 */ /* 0x040fe20000410000 */
[-C--:B------:R-:W-:Y:S01]  /*cff0*/  HMMA.16816.F32 R44, R64, R54.reuse, R44 ;  /* 0x00000036402c723c */ /* 0x080fe2000000182c */
[----:B------:R-:W-:Y:S03]  /*d000*/  FFMA.FTZ R116, R144, c[0x0][0x2d0], -R198 ;  /* 0x0000b40090747a23 */ /* 0x000fe600000108c6 */
[----:B------:R-:W-:Y:S02]  /*d010*/  IMAD.MOV.U32 R144, RZ, RZ, R92 ;  /* 0x000000ffff907224 */ /* 0x000fe400078e005c */
[----:B------:R-:W-:Y:S01]  /*d020*/  FMUL.FTZ R53, R71, R117 ;  /* 0x0000007547357220 */ /* 0x000fe20000410000 */
[----:B------:R-:W-:Y:S01]  /*d030*/  MUFU.EX2 R105, R105 ;  /* 0x0000006900697308 */ /* 0x000fe20000000800 */
[C---:B------:R-:W-:Y:S01]  /*d040*/  HMMA.16816.F32 R48, R76.reuse, R54, R48 ;  /* 0x000000364c30723c */ /* 0x040fe20000001830 */
[--C-:B------:R-:W-:Y:S03]  /*d050*/  FFMA.FTZ R106, R156, c[0x0][0x2d0], -R199.reuse ;  /* 0x0000b4009c6a7a23 */ /* 0x100fe600000108c7 */
[----:B------:R-:W-:Y:S01]  /*d060*/  MOV R156, R160 ;  /* 0x000000a0009c7202 */ /* 0x000fe20000000f00 */
[----:B------:R-:W-:Y:S01]  /*d070*/  FMUL.FTZ R60, R69, R124 ;  /* 0x0000007c453c7220 */ /* 0x000fe20000410000 */
[----:B------:R-:W-:Y:S01]  /*d080*/  MOV R160, R59 ;  /* 0x0000003b00a07202 */ /* 0x000fe20000000f00 */
[C---:B------:R-:W-:Y:S02]  /*d090*/  FMUL.FTZ R55, R70.reuse, R119 ;  /* 0x0000007746377220 */ /* 0x040fe40000410000 */
[----:B------:R-:W-:Y:S01]  /*d0a0*/  FMUL.FTZ R54, R70, R118 ;  /* 0x0000007646367220 */ /* 0x000fe20000410000 */
[----:B------:R-:W-:Y:S02]  /*d0b0*/  MUFU.EX2 R107, R107 ;  /* 0x0000006b006b7308 */ /* 0x000fe40000000800 */
[----:B------:R-:W-:Y:S02]  /*d0c0*/  FFMA.FTZ R119, R94, c[0x0][0x2d0], -R199 ;  /* 0x0000b4005e777a23 */ /* 0x000fe400000108c7 */
[C---:B------:R-:W-:Y:S02]  /*d0d0*/  FMUL.FTZ R59, R68.reuse, R123 ;  /* 0x0000007b443b7220 */ /* 0x040fe40000410000 */
[-C--:B------:R-:W-:Y:S01]  /*d0e0*/  HMMA.16816.F32 R52, R76, R80.reuse, R52 ;  /* 0x000000504c34723c */ /* 0x080fe20000001834 */
[----:B------:R-:W-:Y:S02]  /*d0f0*/  FMUL.FTZ R62, R68, R126 ;  /* 0x0000007e443e7220 */ /* 0x000fe40000410000 */
[----:B------:R-:W-:Y:S01]  /*d100*/  IMAD.MOV.U32 R145, RZ, RZ, R155 ;  /* 0x000000ffff917224 */ /* 0x000fe200078e009b */
[----:B------:R-:W-:Y:S01]  /*d110*/  MOV R155, R154 ;  /* 0x0000009a009b7202 */ /* 0x000fe20000000f00 */
[----:B------:R-:W2:Y:S01]  /*d120*/  MUFU.EX2 R108, R108 ;  /* 0x0000006c006c7308 */ /* 0x000ea20000000800 */
[----:B------:R-:W-:Y:S01]  /*d130*/  MOV R154, R93 ;  /* 0x0000005d009a7202 */ /* 0x000fe20000000f00 */
[--C-:B------:R-:W-:Y:S01]  /*d140*/  FFMA.FTZ R122, R145, c[0x0][0x2d0], -R196.reuse ;  /* 0x0000b400917a7a23 */ /* 0x100fe200000108c4 */
[C---:B------:R-:W-:Y:S01]  /*d150*/  HMMA.16816.F32 R56, R64.reuse, R80, R56 ;  /* 0x000000504038723c */ /* 0x040fe20000001838 */
[----:B------:R-:W-:Y:S03]  /*d160*/  FFMA.FTZ R123, R144, c[0x0][0x2d0], -R196 ;  /* 0x0000b400907b7a23 */ /* 0x000fe600000108c4 */
[--C-:B------:R-:W-:Y:S02]  /*d170*/  FFMA.FTZ R251, R251, c[0x0][0x2d0], -R194.reuse ;  /* 0x0000b400fbfb7a23 */ /* 0x100fe400000108c2 */
[----:B------:R-:W-:Y:S01]  /*d180*/  FFMA.FTZ R242, R242, c[0x0][0x2d0], -R194 ;  /* 0x0000b400f2f27a23 */ /* 0x000fe200000108c2 */
[----:B---3--:R-:W-:Y:S01]  /*d190*/  F2FP.PACK_AB R80, R137, R136 ;  /* 0x000000888950723e */ /* 0x008fe200000000ff */
[-C--:B------:R-:W-:Y:S01]  /*d1a0*/  HMMA.16816.F32 R60, R64, R82.reuse, R60 ;  /* 0x00000052403c723c */ /* 0x080fe2000000183c */
[----:B------:R-:W-:Y:S03]  /*d1b0*/  MUFU.EX2 R109, R109 ;  /* 0x0000006d006d7308 */ /* 0x000fe60000000800 */
[----:B------:R-:W-:Y:S02]  /*d1c0*/  FFMA.FTZ R117, R147, c[0x0][0x2d0], -R198 ;  /* 0x0000b40093757a23 */ /* 0x000fe400000108c6 */
[----:B------:R-:W-:Y:S02]  /*d1d0*/  IMAD.MOV.U32 R147, RZ, RZ, R146 ;  /* 0x000000ffff937224 */ /* 0x000fe400078e0092 */
[C---:B------:R-:W-:Y:S03]  /*d1e0*/  FMUL.FTZ R64, R71.reuse, R128 ;  /* 0x0000008047407220 */ /* 0x040fe60000410000 */
[----:B------:R-:W3:Y:S01]  /*d1f0*/  MUFU.EX2 R110, R110 ;  /* 0x0000006e006e7308 */ /* 0x000ee20000000800 */
[----:B------:R-:W-:Y:S01]  /*d200*/  FMUL.FTZ R65, R71, R129 ;  /* 0x0000008147417220 */ /* 0x000fe20000410000 */
[----:B--2---:R-:W-:Y:S01]  /*d210*/  F2FP.PACK_AB R81, R108, R107 ;  /* 0x0000006b6c51723e */ /* 0x004fe200000000ff */
[C---:B------:R-:W-:Y:S02]  /*d220*/  FMUL.FTZ R66, R70.reuse, R130 ;  /* 0x0000008246427220 */ /* 0x040fe40000410000 */
[----:B------:R-:W-:Y:S02]  /*d230*/  FMUL.FTZ R67, R70, R131 ;  /* 0x0000008346437220 */ /* 0x000fe40000410000 */
[----:B------:R-:W-:Y:S01]  /*d240*/  IMAD.MOV.U32 R146, RZ, RZ, R149 ;  /* 0x000000ffff927224 */ /* 0x000fe200078e0095 */
[----:B------:R-:W-:Y:S01]  /*d250*/  MOV R149, R148 ;  /* 0x0000009400957202 */ /* 0x000fe20000000f00 */
[----:B------:R-:W-:Y:S01]  /*d260*/  IMAD.MOV.U32 R148, RZ, RZ, R159 ;  /* 0x000000ffff947224 */ /* 0x000fe200078e009f */
[----:B------:R-:W-:Y:S01]  /*d270*/  MOV R159, R161 ;  /* 0x000000a1009f7202 */ /* 0x000fe20000000f00 */
[----:B------:R-:W-:Y:S01]  /*d280*/  IMAD.MOV.U32 R161, RZ, RZ, R160 ;  /* 0x000000ffffa17224 */ /* 0x000fe200078e00a0 */
[----:B------:R-:W-:Y:S01]  /*d290*/  HMMA.16816.F32 R64, R76, R82, R64 ;  /* 0x000000524c40723c */ /* 0x000fe20000001840 */
[----:B------:R-:W-:Y:S01]  /*d2a0*/  MOV R160, R95 ;  /* 0x0000005f00a07202 */ /* 0x000fe20000000f00 */
[--C-:B------:R-:W-:Y:S01]  /*d2b0*/  FFMA.FTZ R135, R149, c[0x0][0x2d0], -R194.reuse ;  /* 0x0000b40095877a23 */ /* 0x100fe200000108c2 */
[----:B------:R-:W2:Y:S01]  /*d2c0*/  LDSM.16.MT88.4 R92, [R219+0x900] ;  /* 0x00090000db5c783b */ /* 0x000ea20000004200 */
[--C-:B------:R-:W-:Y:S01]  /*d2d0*/  FFMA.FTZ R250, R148, c[0x0][0x2d0], -R194.reuse ;  /* 0x0000b40094fa7a23 */ /* 0x100fe200000108c2 */
[----:B------:R-:W-:Y:S01]  /*d2e0*/  MUFU.EX2 R106, R106 ;  /* 0x0000006a006a7308 */ /* 0x000fe20000000800 */
[--C-:B------:R-:W-:Y:S01]  /*d2f0*/  FFMA.FTZ R208, R208, c[0x0][0x2d0], -R194.reuse ;  /* 0x0000b400d0d07a23 */ /* 0x100fe200000108c2 */
[----:B------:R-:W-:Y:S01]  /*d300*/  F2FP.PACK_AB R76, R178, R173 ;  /* 0x000000adb24c723e */ /* 0x000fe200000000ff */
[--C-:B------:R-:W-:Y:S01]  /*d310*/  FFMA.FTZ R206, R206, c[0x0][0x2d0], -R194.reuse ;  /* 0x0000b400cece7a23 */ /* 0x100fe200000108c2 */
[----:B------:R-:W-:Y:S02]  /*d320*/  F2FP.PACK_AB R77, R180, R164 ;  /* 0x000000a4b44d723e */ /* 0x000fe400000000ff */
[----:B------:R-:W-:Y:S01]  /*d330*/  LDSM.16.MT88.4 R148, [R225+0x2900] ;  /* 0x00290000e194783b */ /* 0x000fe20000004200 */
[----:B------:R-:W-:Y:S01]  /*d340*/  F2FP.PACK_AB R78, R189, R185 ;  /* 0x000000b9bd4e723e */ /* 0x000fe200000000ff */
[----:B------:R-:W-:Y:S01]  /*d350*/  FFMA.FTZ R203, R203, c[0x0][0x2d0], -R194 ;  /* 0x0000b400cbcb7a23 */ /* 0x000fe200000108c2 */
[----:B------:R-:W-:Y:S01]  /*d360*/  F2FP.PACK_AB R79, R195, R192 ;  /* 0x000000c0c34f723e */ /* 0x000fe200000000ff */
[----:B------:R-:W-:Y:S01]  /*d370*/  MUFU.EX2 R111, R111 ;  /* 0x0000006f006f7308 */ /* 0x000fe20000000800 */
[----:B------:R-:W-:Y:S01]  /*d380*/  F2FP.PACK_AB R82, R105, R104 ;  /* 0x000000686952723e */ /* 0x000fe200000000ff */
[----:B------:R-:W-:Y:S01]  /*d390*/  FFMA.FTZ R118, R140, c[0x0][0x2d0], -R199 ;  /* 0x0000b4008c767a23 */ /* 0x000fe200000108c7 */
[----:B---3--:R-:W-:Y:S01]  /*d3a0*/  F2FP.PACK_AB R83, R110, R109 ;  /* 0x0000006d6e53723e */ /* 0x008fe200000000ff */
[--C-:B------:R-:W-:Y:S02]  /*d3b0*/  FFMA.FTZ R120, R147, c[0x0][0x2d0], -R198.reuse ;  /* 0x0000b40093787a23 */ /* 0x100fe400000108c6 */
[-C--:B----4-:R-:W-:Y:S01]  /*d3c0*/  HMMA.16816.F32 R4, R76, R84.reuse, R4 ;  /* 0x000000544c04723c */ /* 0x090fe20000001804 */
[----:B------:R-:W-:Y:S02]  /*d3d0*/  FFMA.FTZ R121, R146, c[0x0][0x2d0], -R198 ;  /* 0x0000b40092797a23 */ /* 0x000fe400000108c6 */
[----:B------:R-:W-:Y:S01]  /*d3e0*/  FFMA.FTZ R174, R69, R239, R174 ;  /* 0x000000ef45ae7223 */ /* 0x000fe200000100ae */
[----:B------:R-:W-:Y:S01]  /*d3f0*/  MUFU.EX2 R117, R117 ;  /* 0x0000007500757308 */ /* 0x000fe20000000800 */
[----:B------:R-:W-:Y:S02]  /*d400*/  FADD.FTZ R170, R96, R170 ;  /* 0x000000aa60aa7221 */ /* 0x000fe40000010000 */
[----:B------:R-:W-:Y:S01]  /*d410*/  FFMA.FTZ R169, R70, R240, R169 ;  /* 0x000000f046a97223 */ /* 0x000fe200000100a9 */
[C---:B------:R-:W-:Y:S01]  /*d420*/  HMMA.16816.F32 R8, R80.reuse, R84, R8 ;  /* 0x000000545008723c */ /* 0x040fe20000001808 */
[----:B------:R-:W-:Y:S03]  /*d430*/  FADD.FTZ R174, R99, R174 ;  /* 0x000000ae63ae7221 */ /* 0x000fe60000010000 */
[----:B------:R-:W-:Y:S02]  /*d440*/  FADD.FTZ R170, R75, R170 ;  /* 0x000000aa4baa7221 */ /* 0x000fe40000010000 */
[----:B------:R-:W-:Y:S01]  /*d450*/  MUFU.EX2 R116, R116 ;  /* 0x0000007400747308 */ /* 0x000fe20000000800 */
[----:B------:R-:W-:Y:S01]  /*d460*/  FADD.FTZ R169, R171, R169 ;  /* 0x000000a9aba97221 */ /* 0x000fe20000010000 */
[-C--:B------:R-:W-:Y:S01]  /*d470*/  HMMA.16816.F32 R12, R80, R86.reuse, R12 ;  /* 0x00000056500c723c */ /* 0x080fe2000000180c */
[----:B------:R-:W-:Y:S03]  /*d480*/  FADD.FTZ R174, R98, R174 ;  /* 0x000000ae62ae7221 */ /* 0x000fe60000010000 */
[----:B------:R-:W-:Y:S02]  /*d490*/  FADD.FTZ R170, R74, R170 ;  /* 0x000000aa4aaa7221 */ /* 0x000fe40000010000 */
[----:B------:R-:W-:Y:S02]  /*d4a0*/  FADD.FTZ R169, R97, R169 ;  /* 0x000000a961a97221 */ /* 0x000fe40000010000 */
[C---:B------:R-:W-:Y:S01]  /*d4b0*/  HMMA.16816.F32 R16, R76.reuse, R86, R16 ;  /* 0x000000564c10723c */ /* 0x040fe20000001810 */
[----:B------:R-:W3:Y:S01]  /*d4c0*/  LDSM.16.MT88.4 R84, [R218+0x900] ;  /* 0x00090000da54783b */ /* 0x000ee20000004200 */
[----:B------:R-:W-:Y:S02]  /*d4d0*/  MUFU.EX2 R119, R119 ;  /* 0x0000007700777308 */ /* 0x000fe40000000800 */
[----:B------:R-:W-:Y:S02]  /*d4e0*/  FADD.FTZ R174, R172, R174 ;  /* 0x000000aeacae7221 */ /* 0x000fe40000010000 */
[----:B------:R-:W-:Y:S02]  /*d4f0*/  FFMA.FTZ R175, R68, R238, R175 ;  /* 0x000000ee44af7223 */ /* 0x000fe400000100af */
[-C--:B-1----:R-:W-:Y:S01]  /*d500*/  HMMA.16816.F32 R20, R76, R88.reuse, R20 ;  /* 0x000000584c14723c */ /* 0x082fe20000001814 */
[----:B------:R-:W-:Y:S03]  /*d510*/  FADD.FTZ R170, R173, R170 ;  /* 0x000000aaadaa7221 */ /* 0x000fe60000010000 */
[----:B------:R-:W-:Y:S01]  /*d520*/  MUFU.EX2 R118, R118 ;  /* 0x0000007600767308 */ /* 0x000fe20000000800 */
[----:B------:R-:W-:Y:S02]  /*d530*/  FADD.FTZ R169, R168, R169 ;  /* 0x000000a9a8a97221 */ /* 0x000fe40000010000 */
[----:B------:R-:W-:Y:S01]  /*d540*/  FADD.FTZ R174, R136, R174 ;  /* 0x000000ae88ae7221 */ /* 0x000fe20000010000 */
[C---:B------:R-:W-:Y:S01]  /*d550*/  HMMA.16816.F32 R24, R80.reuse, R88, R24 ;  /* 0x000000585018723c */ /* 0x040fe20000001818 */
[----:B------:R-:W-:Y:S03]  /*d560*/  FADD.FTZ R175, R167, R175 ;  /* 0x000000afa7af7221 */ /* 0x000fe60000010000 */
[----:B------:R-:W-:Y:S01]  /*d570*/  MOV R167, R3 ;  /* 0x0000000300a77202 */ /* 0x000fe20000000f00 */
[----:B------:R-:W-:Y:S01]  /*d580*/  FADD.FTZ R170, R178, R170 ;  /* 0x000000aab2aa7221 */ /* 0x000fe20000010000 */
[----:B------:R-:W-:Y:S01]  /*d590*/  MUFU.EX2 R120, R120 ;  /* 0x0000007800787308 */ /* 0x000fe20000000800 */
[----:B------:R-:W-:Y:S01]  /*d5a0*/  FADD.FTZ R169, R164, R169 ;  /* 0x000000a9a4a97221 */ /* 0x000fe20000010000 */
[-C--:B------:R-:W-:Y:S01]  /*d5b0*/  HMMA.16816.F32 R28, R80, R90.reuse, R28 ;  /* 0x0000005a501c723c */ /* 0x080fe2000000181c */
[----:B------:R-:W-:Y:S03]  /*d5c0*/  FADD.FTZ R174, R137, R174 ;  /* 0x000000ae89ae7221 */ /* 0x000fe60000010000 */
[----:B------:R-:W-:Y:S01]  /*d5d0*/  FADD.FTZ R175, R166, R175 ;  /* 0x000000afa6af7221 */ /* 0x000fe20000010000 */
[----:B------:R-:W-:Y:S01]  /*d5e0*/  MOV R166, R2 ;  /* 0x0000000200a67202 */ /* 0x000fe20000000f00 */
[----:B------:R-:W-:Y:S01]  /*d5f0*/  FADD.FTZ R170, R185, R170 ;  /* 0x000000aab9aa7221 */ /* 0x000fe20000010000 */
[----:B------:R-:W-:Y:S01]  /*d600*/  MOV R164, R72 ;  /* 0x0000004800a47202 */ /* 0x000fe20000000f00 */
[C---:B------:R-:W-:Y:S01]  /*d610*/  HMMA.16816.F32 R32, R76.reuse, R90, R32 ;  /* 0x0000005a4c20723c */ /* 0x040fe20000001820 */
[----:B------:R-:W1:Y:S01]  /*d620*/  LDSM.16.MT88.4 R88, [R225+0x1100] ;  /* 0x00110000e158783b */ /* 0x000e620000004200 */
[----:B------:R-:W-:Y:S02]  /*d630*/  MUFU.EX2 R121, R121 ;  /* 0x0000007900797308 */ /* 0x000fe40000000800 */
[----:B------:R-:W-:Y:S02]  /*d640*/  FADD.FTZ R169, R180, R169 ;  /* 0x000000a9b4a97221 */ /* 0x000fe40000010000 */
[----:B------:R-:W-:Y:S02]  /*d650*/  FADD.FTZ R175, R165, R175 ;  /* 0x000000afa5af7221 */ /* 0x000fe40000010000 */
[-C--:B--2---:R-:W-:Y:S01]  /*d660*/  HMMA.16816.F32 R36, R76, R92.reuse, R36 ;  /* 0x0000005c4c24723c */ /* 0x084fe20000001824 */
[----:B------:R-:W-:Y:S03]  /*d670*/  FADD.FTZ R170, R189, R170 ;  /* 0x000000aabdaa7221 */ /* 0x000fe60000010000 */
[----:B------:R-:W2:Y:S01]  /*d680*/  MUFU.EX2 R122, R122 ;  /* 0x0000007a007a7308 */ /* 0x000ea20000000800 */
[----:B------:R-:W-:Y:S02]  /*d690*/  FADD.FTZ R169, R192, R169 ;  /* 0x000000a9c0a97221 */ /* 0x000fe40000010000 */
[----:B------:R-:W-:Y:S01]  /*d6a0*/  FADD.FTZ R107, R107, R175 ;  /* 0x000000af6b6b7221 */ /* 0x000fe20000010000 */
[C---:B------:R-:W-:Y:S01]  /*d6b0*/  HMMA.16816.F32 R40, R80.reuse, R92, R40 ;  /* 0x0000005c5028723c */ /* 0x040fe20000001828 */
[----:B------:R-:W-:Y:S03]  /*d6c0*/  FADD.FTZ R174, R104, R174 ;  /* 0x000000ae68ae7221 */ /* 0x000fe60000010000 */
[----:B------:R-:W-:Y:S02]  /*d6d0*/  FADD.FTZ R169, R195, R169 ;  /* 0x000000a9c3a97221 */ /* 0x000fe40000010000 */
[----:B------:R-:W4:Y:S01]  /*d6e0*/  MUFU.EX2 R123, R123 ;  /* 0x0000007b007b7308 */ /* 0x000f220000000800 */
[----:B------:R-:W-:Y:S01]  /*d6f0*/  FFMA.FTZ R92, R155, c[0x0][0x2d0], -R194 ;  /* 0x0000b4009b5c7a23 */ /* 0x000fe200000108c2 */
[-C--:B------:R-:W-:Y:S01]  /*d700*/  HMMA.16816.F32 R44, R80, R94.reuse, R44 ;  /* 0x0000005e502c723c */ /* 0x080fe2000000182c */
[----:B------:R-:W-:Y:S03]  /*d710*/  FADD.FTZ R107, R108, R107 ;  /* 0x0000006b6c6b7221 */ /* 0x000fe60000010000 */
[----:B------:R-:W-:Y:S02]  /*d720*/  FADD.FTZ R174, R105, R174 ;  /* 0x000000ae69ae7221 */ /* 0x000fe40000010000 */
[----:B------:R-:W-:Y:S02]  /*d730*/  FADD.FTZ R109, R109, R107 ;  /* 0x0000006b6d6d7221 */ /* 0x000fe40000010000 */
[C---:B------:R-:W-:Y:S01]  /*d740*/  HMMA.16816.F32 R48, R76.reuse, R94, R48 ;  /* 0x0000005e4c30723c */ /* 0x040fe20000001830 */
[----:B------:R5:W-:Y:S03]  /*d750*/  MUFU.EX2 R103, R92 ;  /* 0x0000005c00677308 */ /* 0x000be60000000800 */
[----:B--2---:R-:W-:Y:S02]  /*d760*/  FADD.FTZ R174, R122, R174 ;  /* 0x000000ae7aae7221 */ /* 0x004fe40000010000 */
[----:B------:R-:W-:Y:S02]  /*d770*/  FADD.FTZ R109, R110, R109 ;  /* 0x0000006d6e6d7221 */ /* 0x000fe40000010000 */
[-C--:B---3--:R-:W-:Y:S01]  /*d780*/  HMMA.16816.F32 R52, R76, R84.reuse, R52 ;  /* 0x000000544c34723c */ /* 0x088fe20000001834 */
[----:B------:R-:W-:Y:S02]  /*d790*/  IMAD.MOV.U32 R165, RZ, RZ, R0 ;  /* 0x000000ffffa57224 */ /* 0x000fe400078e0000 */
[----:B------:R-:W2:Y:S01]  /*d7a0*/  MUFU.EX2 R132, R132 ;  /* 0x0000008400847308 */ /* 0x000ea20000000800 */
[----:B----4-:R-:W-:Y:S04]  /*d7b0*/  FADD.FTZ R174, R123, R174 ;  /* 0x000000ae7bae7221 */ /* 0x010fe80000010000 */
[C---:B------:R-:W-:Y:S05]  /*d7c0*/  HMMA.16816.F32 R56, R80.reuse, R84, R56 ;  /* 0x000000545038723c */ /* 0x040fea0000001838 */
[----:B------:R-:W3:Y:S02]  /*d7d0*/  MUFU.EX2 R133, R133 ;  /* 0x0000008500857308 */ /* 0x000ee40000000800 */
[----:B------:R-:W-:Y:S01]  /*d7e0*/  FFMA.FTZ R84, R154, c[0x0][0x2d0], -R194 ;  /* 0x0000b4009a547a23 */ /* 0x000fe200000108c2 */
[-C--:B------:R-:W-:Y:S01]  /*d7f0*/  HMMA.16816.F32 R60, R80, R86.reuse, R60 ;  /* 0x00000056503c723c */ /* 0x080fe2000000183c */
[----:B-----5:R-:W-:Y:S06]  /*d800*/  FFMA.FTZ R92, R159, c[0x0][0x2d0], -R198 ;  /* 0x0000b4009f5c7a23 */ /* 0x020fec00000108c6 */
[----:B------:R-:W-:Y:S01]  /*d810*/  FFMA.FTZ R80, R153, c[0x0][0x2d0], -R199 ;  /* 0x0000b40099507a23 */ /* 0x000fe200000108c7 */
[----:B------:R-:W-:Y:S01]  /*d820*/  HMMA.16816.F32 R64, R76, R86, R64 ;  /* 0x000000564c40723c */ /* 0x000fe20000001840 */
[----:B------:R4:W5:Y:S03]  /*d830*/  MUFU.EX2 R114, R84 ;  /* 0x0000005400727308 */ /* 0x0009660000000800 */
[----:B--2---:R-:W-:Y:S03]  /*d840*/  FADD.FTZ R174, R132, R174 ;  /* 0x000000ae84ae7221 */ /* 0x004fe60000010000 */
[C---:B------:R-:W-:Y:S01]  /*d850*/  F2FP.PACK_AB R76, R111.reuse, R106 ;  /* 0x0000006a6f4c723e */ /* 0x040fe200000000ff */
[----:B------:R-:W-:Y:S01]  /*d860*/  FADD.FTZ R106, R106, R170 ;  /* 0x000000aa6a6a7221 */ /* 0x000fe20000010000 */
[----:B------:R-:W-:Y:S02]  /*d870*/  F2FP.PACK_AB R77, R116, R117 ;  /* 0x00000075744d723e */ /* 0x000fe400000000ff */
[----:B------:R2:W-:Y:S01]  /*d880*/  MUFU.EX2 R102, R80 ;  /* 0x0000005000667308 */ /* 0x0005e20000000800 */
[----:B------:R-:W-:Y:S01]  /*d890*/  F2FP.PACK_AB R78, R118, R119 ;  /* 0x00000077764e723e */ /* 0x000fe200000000ff */
[----:B------:R-:W-:Y:S01]  /*d8a0*/  FADD.FTZ R106, R111, R106 ;  /* 0x0000006a6f6a7221 */ /* 0x000fe20000010000 */
[----:B------:R-:W-:Y:S01]  /*d8b0*/  F2FP.PACK_AB R79, R121, R120 ;  /* 0x00000078794f723e */ /* 0x000fe200000000ff */
[----:B------:R-:W-:Y:S01]  /*d8c0*/  FADD.FTZ R117, R117, R169 ;  /* 0x000000a975757221 */ /* 0x000fe20000010000 */
[----:B---3--:R-:W-:Y:S01]  /*d8d0*/  F2FP.PACK_AB R82, R133, R132 ;  /* 0x000000848552723e */ /* 0x008fe200000000ff */
[----:B------:R-:W-:Y:S02]  /*d8e0*/  FADD.FTZ R119, R119, R106 ;  /* 0x0000006a77777221 */ /* 0x000fe40000010000 */
[----:B------:R-:W-:Y:S02]  /*d8f0*/  FADD.FTZ R117, R116, R117 ;  /* 0x0000007574757221 */ /* 0x000fe40000010000 */
[-C--:B-1----:R-:W-:Y:S01]  /*d900*/  HMMA.16816.F32 R4, R76, R88.reuse, R4 ;  /* 0x000000584c04723c */ /* 0x082fe20000001804 */
[----:B------:R-:W-:Y:S01]  /*d910*/  MUFU.EX2 R135, R135 ;  /* 0x0000008700877308 */ /* 0x000fe20000000800 */
[----:B------:R-:W-:Y:S01]  /*d920*/  FADD.FTZ R117, R120, R117 ;  /* 0x0000007578757221 */ /* 0x000fe20000010000 */
[----:B----4-:R-:W1:Y:S01]  /*d930*/  LDSM.16.MT88.4 R84, [R220+0x1100] ;  /* 0x00110000dc54783b */ /* 0x010e620000004200 */
[----:B-----5:R-:W-:Y:S01]  /*d940*/  F2FP.PACK_AB R83, R114, R103 ;  /* 0x000000677253723e */ /* 0x020fe200000000ff */
[----:B------:R-:W-:Y:S02]  /*d950*/  FADD.FTZ R119, R118, R119 ;  /* 0x0000007776777221 */ /* 0x000fe40000010000 */
[----:B------:R-:W-:Y:S04]  /*d960*/  FADD.FTZ R117, R121, R117 ;  /* 0x0000007579757221 */ /* 0x000fe80000010000 */
[----:B------:R-:W3:Y:S01]  /*d970*/  MUFU.EX2 R250, R250 ;  /* 0x000000fa00fa7308 */ /* 0x000ee20000000800 */
[----:B------:R-:W-:Y:S02]  /*d980*/  FADD.FTZ R174, R133, R174 ;  /* 0x000000ae85ae7221 */ /* 0x000fe40000010000 */
[--C-:B--2---:R-:W-:Y:S02]  /*d990*/  FFMA.FTZ R80, R152, c[0x0][0x2d0], -R198.reuse ;  /* 0x0000b40098507a23 */ /* 0x104fe400000108c6 */
[----:B------:R-:W-:Y:S02]  /*d9a0*/  FFMA.FTZ R198, R176, c[0x0][0x2d0], -R198 ;  /* 0x0000b400b0c67a23 */ /* 0x000fe400000108c6 */
[----:B------:R-:W-:Y:S03]  /*d9b0*/  FADD.FTZ R119, R134, R119 ;  /* 0x0000007786777221 */ /* 0x000fe60000010000 */
[----:B------:R2:W-:Y:S10]  /*d9c0*/  MUFU.EX2 R100, R80 ;  /* 0x0000005000647308 */ /* 0x0005f40000000800 */
[----:B------:R4:W-:Y:S01]  /*d9d0*/  MUFU.EX2 R112, R92 ;  /* 0x0000005c00707308 */ /* 0x0009e20000000800 */
[C---:B---3--:R-:W-:Y:S01]  /*d9e0*/  F2FP.PACK_AB R81, R250.reuse, R135 ;  /* 0x00000087fa51723e */ /* 0x048fe200000000ff */
[----:B------:R-:W-:Y:S04]  /*d9f0*/  FADD.FTZ R135, R135, R109 ;  /* 0x0000006d87877221 */ /* 0x000fe80000010000 */
[----:B------:R-:W-:Y:S04]  /*da00*/  FADD.FTZ R135, R250, R135 ;  /* 0x00000087fa877221 */ /* 0x000fe80000010000 */
[----:B------:R-:W-:Y:S01]  /*da10*/  MUFU.EX2 R248, R248 ;  /* 0x000000f800f87308 */ /* 0x000fe20000000800 */
[----:B--2---:R-:W-:Y:S09]  /*da20*/  F2FP.PACK_AB R80, R123, R122 ;  /* 0x0000007a7b50723e */ /* 0x004ff200000000ff */
[----:B------:R-:W-:Y:S01]  /*da30*/  MUFU.EX2 R247, R247 ;  /* 0x000000f700f77308 */ /* 0x000fe20000000800 */
[C---:B------:R-:W-:Y:S01]  /*da40*/  HMMA.16816.F32 R8, R80.reuse, R88, R8 ;  /* 0x000000585008723c */ /* 0x040fe20000001808 */
[----:B----4-:R-:W2:Y:S06]  /*da50*/  LDSM.16.MT88.4 R92, [R219+0x1100] ;  /* 0x00110000db5c783b */ /* 0x010eac0000004200 */
[--C-:B------:R-:W-:Y:S01]  /*da60*/  FFMA.FTZ R88, R158, c[0x0][0x2d0], -R199.reuse ;  /* 0x0000b4009e587a23 */ /* 0x100fe200000108c7 */
[-C--:B------:R-:W-:Y:S01]  /*da70*/  HMMA.16816.F32 R12, R80, R90.reuse, R12 ;  /* 0x0000005a500c723c */ /* 0x080fe2000000180c */
[----:B------:R-:W-:Y:S03]  /*da80*/  MUFU.EX2 R252, R252 ;  /* 0x000000fc00fc7308 */ /* 0x000fe60000000800 */
[----:B------:R-:W-:Y:S04]  /*da90*/  FFMA.FTZ R199, R182, c[0x0][0x2d0], -R199 ;  /* 0x0000b400b6c77a23 */ /* 0x000fe800000108c7 */
[C---:B------:R-:W-:Y:S03]  /*daa0*/  HMMA.16816.F32 R16, R76.reuse, R90, R16 ;  /* 0x0000005a4c10723c */ /* 0x040fe60000001810 */
[----:B------:R3:W-:Y:S05]  /*dab0*/  MUFU.EX2 R115, R88 ;  /* 0x0000005800737308 */ /* 0x0007ea0000000800 */
[-C--:B-1----:R-:W-:Y:S05]  /*dac0*/  HMMA.16816.F32 R20, R76, R84.reuse, R20 ;  /* 0x000000544c14723c */ /* 0x082fea0000001814 */
[----:B------:R-:W-:Y:S03]  /*dad0*/  MUFU.EX2 R251, R251 ;  /* 0x000000fb00fb7308 */ /* 0x000fe60000000800 */
[C---:B------:R-:W-:Y:S07]  /*dae0*/  HMMA.16816.F32 R24, R80.reuse, R84, R24 ;  /* 0x000000545018723c */ /* 0x040fee0000001818 */
[----:B------:R-:W-:Y:S01]  /*daf0*/  FFMA.FTZ R84, R157, c[0x0][0x2d0], -R196 ;  /* 0x0000b4009d547a23 */ /* 0x000fe200000108c4 */
[-C--:B------:R-:W-:Y:S01]  /*db00*/  HMMA.16816.F32 R28, R80, R86.reuse, R28 ;  /* 0x00000056501c723c */ /* 0x080fe2000000181c */
[----:B------:R-:W-:Y:S01]  /*db10*/  MUFU.EX2 R244, R244 ;  /* 0x000000f400f47308 */ /* 0x000fe20000000800 */
[----:B---3--:R-:W1:Y:S06]  /*db20*/  LDSM.16.MT88.4 R88, [R218+0x1100] ;  /* 0x00110000da58783b */ /* 0x008e6c0000004200 */
[C---:B------:R-:W-:Y:S03]  /*db30*/  HMMA.16816.F32 R32, R76.reuse, R86, R32 ;  /* 0x000000564c20723c */ /* 0x040fe60000001820 */
[----:B------:R3:W-:Y:S05]  /*db40*/  MUFU.EX2 R101, R84 ;  /* 0x0000005400657308 */ /* 0x0007ea0000000800 */
[-C--:B--2---:R-:W-:Y:S05]  /*db50*/  HMMA.16816.F32 R36, R76, R92.reuse, R36 ;  /* 0x0000005c4c24723c */ /* 0x084fea0000001824 */
[----:B------:R-:W-:Y:S03]  /*db60*/  MUFU.EX2 R210, R210 ;  /* 0x000000d200d27308 */ /* 0x000fe60000000800 */
[C---:B------:R-:W-:Y:S07]  /*db70*/  HMMA.16816.F32 R40, R80.reuse, R92, R40 ;  /* 0x0000005c5028723c */ /* 0x040fee0000001828 */
[----:B------:R-:W-:Y:S01]  /*db80*/  FFMA.FTZ R92, R161, c[0x0][0x2d0], -R194 ;  /* 0x0000b400a15c7a23 */ /* 0x000fe200000108c2 */
[-C--:B------:R-:W-:Y:S01]  /*db90*/  HMMA.16816.F32 R44, R80, R94.reuse, R44 ;  /* 0x0000005e502c723c */ /* 0x080fe2000000182c */
[----:B------:R-:W-:Y:S03]  /*dba0*/  MUFU.EX2 R202, R202 ;  /* 0x000000ca00ca7308 */ /* 0x000fe60000000800 */
[--C-:B---3--:R-:W-:Y:S04]  /*dbb0*/  FFMA.FTZ R84, R156, c[0x0][0x2d0], -R196.reuse ;  /* 0x0000b4009c547a23 */ /* 0x108fe800000108c4 */
[C---:B------:R-:W-:Y:S03]  /*dbc0*/  HMMA.16816.F32 R48, R76.reuse, R94, R48 ;  /* 0x0000005e4c30723c */ /* 0x040fe60000001830 */
[----:B------:R2:W3:Y:S05]  /*dbd0*/  MUFU.EX2 R113, R84 ;  /* 0x0000005400717308 */ /* 0x0004ea0000000800 */
[-C--:B-1----:R-:W-:Y:S05]  /*dbe0*/  HMMA.16816.F32 R52, R76, R88.reuse, R52 ;  /* 0x000000584c34723c */ /* 0x082fea0000001834 */
[----:B------:R1:W4:Y:S03]  /*dbf0*/  MUFU.EX2 R126, R92 ;  /* 0x0000005c007e7308 */ /* 0x0003260000000800 */
[C---:B------:R-:W-:Y:S07]  /*dc00*/  HMMA.16816.F32 R56, R80.reuse, R88, R56 ;  /* 0x000000585038723c */ /* 0x040fee0000001838 */
[----:B------:R-:W-:Y:S01]  /*dc10*/  MUFU.EX2 R201, R201 ;  /* 0x000000c900c97308 */ /* 0x000fe20000000800 */
[-C--:B------:R-:W-:Y:S01]  /*dc20*/  HMMA.16816.F32 R60, R80, R90.reuse, R60 ;  /* 0x0000005a503c723c */ /* 0x080fe2000000183c */
[----:B--2---:R-:W-:Y:S06]  /*dc30*/  FFMA.FTZ R84, R163, c[0x0][0x2d0], -R196 ;  /* 0x0000b400a3547a23 */ /* 0x004fec00000108c4 */
[----:B---3--:R-:W-:Y:S01]  /*dc40*/  F2FP.PACK_AB R80, R113, R101 ;  /* 0x000000657150723e */ /* 0x008fe200000000ff */
[----:B------:R-:W-:Y:S01]  /*dc50*/  HMMA.16816.F32 R64, R76, R90, R64 ;  /* 0x0000005a4c40723c */ /* 0x000fe20000001840 */
[----:B------:R2:W3:Y:S01]  /*dc60*/  MUFU.EX2 R124, R84 ;  /* 0x00000054007c7308 */ /* 0x0004e20000000800 */
[----:B------:R-:W-:Y:S02]  /*dc70*/  LDSM.16.MT88.4 R88, [R220+0x1900] ;  /* 0x00190000dc58783b */ /* 0x000fe40000004200 */
[--C-:B-1----:R-:W-:Y:S01]  /*dc80*/  FFMA.FTZ R92, R160, c[0x0][0x2d0], -R194.reuse ;  /* 0x0000b400a05c7a23 */ /* 0x102fe200000108c2 */
[----:B----4-:R-:W-:Y:S02]  /*dc90*/  MOV R176, R126 ;  /* 0x0000007e00b07202 */ /* 0x010fe40000000f00 */
[----:B------:R-:W-:Y:S04]  /*dca0*/  F2FP.PACK_AB R76, R102, R134 ;  /* 0x00000086664c723e */ /* 0x000fe800000000ff */
[----:B------:R-:W1:Y:S01]  /*dcb0*/  MUFU.EX2 R127, R92 ;  /* 0x0000005c007f7308 */ /* 0x000e620000000800 */
[----:B------:R-:W-:Y:S02]  /*dcc0*/  F2FP.PACK_AB R77, R112, R100 ;  /* 0x00000064704d723e */ /* 0x000fe400000000ff */
[----:B------:R-:W-:Y:S02]  /*dcd0*/  F2FP.PACK_AB R78, R249, R115 ;  /* 0x00000073f94e723e */ /* 0x000fe400000000ff */
[----:B------:R-:W-:Y:S05]  /*dce0*/  F2FP.PACK_AB R79, R247, R248 ;  /* 0x000000f8f74f723e */ /* 0x000fea00000000ff */
[----:B------:R-:W-:Y:S01]  /*dcf0*/  MUFU.EX2 R243, R243 ;  /* 0x000000f300f37308 */ /* 0x000fe20000000800 */
[----:B--2---:R-:W-:Y:S01]  /*dd00*/  FFMA.FTZ R84, R162, c[0x0][0x2d0], -R194 ;  /* 0x0000b400a2547a23 */ /* 0x004fe200000108c2 */
[----:B---3--:R-:W-:Y:S08]  /*dd10*/  F2FP.PACK_AB R82, R252, R124 ;  /* 0x0000007cfc52723e */ /* 0x008ff000000000ff */
[----:B------:R2:W3:Y:S01]  /*dd20*/  MUFU.EX2 R125, R84 ;  /* 0x00000054007d7308 */ /* 0x0004e20000000800 */
[-C--:B-1----:R-:W-:Y:S01]  /*dd30*/  F2FP.PACK_AB R83, R251, R127.reuse ;  /* 0x0000007ffb53723e */ /* 0x082fe200000000ff */
[----:B------:R-:W-:Y:S01]  /*dd40*/  LDSM.16.MT88.4 R92, [R219+0x1900] ;  /* 0x00190000db5c783b */ /* 0x000fe20000004200 */
[----:B------:R-:W-:Y:S07]  /*dd50*/  MOV R182, R127 ;  /* 0x0000007f00b67202 */ /* 0x000fee0000000f00 */
[----:B------:R-:W-:Y:S10]  /*dd60*/  MUFU.EX2 R209, R209 ;  /* 0x000000d100d17308 */ /* 0x000ff40000000800 */
[----:B------:R-:W-:Y:S01]  /*dd70*/  MUFU.EX2 R207, R207 ;  /* 0x000000cf00cf7308 */ /* 0x000fe20000000800 */
[----:B--2---:R-:W1:Y:S01]  /*dd80*/  LDSM.16.MT88.4 R84, [R225+0x1900] ;  /* 0x00190000e154783b */ /* 0x004e620000004200 */
[----:B---3--:R-:W-:Y:S08]  /*dd90*/  F2FP.PACK_AB R81, R126, R125 ;  /* 0x0000007d7e51723e */ /* 0x008ff000000000ff */
        /* <DEDUP_REMOVED lines=54> */
[--C-:B------:R-:W-:Y:S03]  /*e100*/  FFMA.FTZ R85, R183, c[0x0][0x2d0], -R196.reuse ;  /* 0x0000b400b7557a23 */ /* 0x100fe600000108c4 */
[----:B------:R-:W-:Y:S01]  /*e110*/  IMAD.MOV.U32 R190, RZ, RZ, R125 ;  /* 0x000000ffffbe7224 */ /* 0x000fe200078e007d */
[----:B------:R-:W-:Y:S01]  /*e120*/  MUFU.EX2 R84, R84 ;  /* 0x0000005400547308 */ /* 0x000fe20000000800 */
[----:B------:R-:W-:Y:S02]  /*e130*/  MOV R183, R124 ;  /* 0x0000007c00b77202 */ /* 0x000fe40000000f00 */
[C---:B------:R-:W-:Y:S07]  /*e140*/  HMMA.16816.F32 R32, R76.reuse, R86, R32 ;  /* 0x000000564c20723c */ /* 0x040fee0000001820 */
[--C-:B------:R-:W-:Y:S01]  /*e150*/  FFMA.FTZ R86, R181, c[0x0][0x2d0], -R196.reuse ;  /* 0x0000b400b5567a23 */ /* 0x100fe200000108c4 */
[-C--:B------:R-:W-:Y:S01]  /*e160*/  HMMA.16816.F32 R36, R76, R92.reuse, R36 ;  /* 0x0000005c4c24723c */ /* 0x080fe20000001824 */
[----:B------:R-:W-:Y:S01]  /*e170*/  MOV R181, R115 ;  /* 0x0000007300b57202 */ /* 0x000fe20000000f00 */
[----:B------:R-:W1:Y:S02]  /*e180*/  MUFU.EX2 R85, R85 ;  /* 0x0000005500557308 */ /* 0x000e640000000800 */
[----:B------:R-:W-:Y:S02]  /*e190*/  FFMA.FTZ R196, R179, c[0x0][0x2d0], -R196 ;  /* 0x0000b400b3c47a23 */ /* 0x000fe400000108c4 */
[----:B------:R-:W-:Y:S02]  /*e1a0*/  IMAD.MOV.U32 R179, RZ, RZ, R114 ;  /* 0x000000ffffb37224 */ /* 0x000fe400078e0072 */
[C---:B------:R-:W-:Y:S01]  /*e1b0*/  HMMA.16816.F32 R40, R80.reuse, R92, R40 ;  /* 0x0000005c5028723c */ /* 0x040fe20000001828 */
[--C-:B------:R-:W-:Y:S03]  /*e1c0*/  FFMA.FTZ R87, R191, c[0x0][0x2d0], -R194.reuse ;  /* 0x0000b400bf577a23 */ /* 0x100fe600000108c2 */
[----:B------:R-:W-:Y:S01]  /*e1d0*/  MOV R191, R113 ;  /* 0x0000007100bf7202 */ /* 0x000fe20000000f00 */
[----:B------:R-:W-:Y:S02]  /*e1e0*/  MUFU.EX2 R86, R86 ;  /* 0x0000005600567308 */ /* 0x000fe40000000800 */
[--C-:B------:R-:W-:Y:S01]  /*e1f0*/  FFMA.FTZ R92, R186, c[0x0][0x2d0], -R194.reuse ;  /* 0x0000b400ba5c7a23 */ /* 0x100fe200000108c2 */
[-C--:B------:R-:W-:Y:S01]  /*e200*/  HMMA.16816.F32 R44, R80, R94.reuse, R44 ;  /* 0x0000005e502c723c */ /* 0x080fe2000000182c */
[----:B------:R-:W-:Y:S02]  /*e210*/  MOV R186, R112 ;  /* 0x0000007000ba7202 */ /* 0x000fe40000000f00 */
[----:B------:R-:W-:Y:S01]  /*e220*/  LDSM.16.MT88.4 R112, [R219+0x2900] ;  /* 0x00290000db70783b */ /* 0x000fe20000004200 */
[--C-:B------:R-:W-:Y:S01]  /*e230*/  FFMA.FTZ R93, R184, c[0x0][0x2d0], -R194.reuse ;  /* 0x0000b400b85d7a23 */ /* 0x100fe200000108c2 */
[----:B------:R-:W-:Y:S01]  /*e240*/  MOV R184, R101 ;  /* 0x0000006500b87202 */ /* 0x000fe20000000f00 */
[----:B------:R-:W-:Y:S01]  /*e250*/  FFMA.FTZ R194, R73, c[0x0][0x2d0], -R194 ;  /* 0x0000b40049c27a23 */ /* 0x000fe200000108c2 */
[----:B------:R-:W3:Y:S01]  /*e260*/  MUFU.EX2 R196, R196 ;  /* 0x000000c400c47308 */ /* 0x000ee20000000800 */
[C---:B------:R-:W-:Y:S01]  /*e270*/  HMMA.16816.F32 R48, R76.reuse, R94, R48 ;  /* 0x0000005e4c30723c */ /* 0x040fe20000001830 */
[----:B------:R-:W-:Y:S03]  /*e280*/  IMAD.MOV.U32 R73, RZ, RZ, R100 ;  /* 0x000000ffff497224 */ /* 0x000fe600078e0064 */
[----:B-1----:R-:W-:Y:S01]  /*e290*/  F2FP.PACK_AB R124, R85, R84 ;  /* 0x00000054557c723e */ /* 0x002fe200000000ff */
[----:B------:R-:W-:Y:S02]  /*e2a0*/  FADD.FTZ R117, R73, R117 ;  /* 0x0000007549757221 */ /* 0x000fe40000010000 */
[----:B------:R-:W-:Y:S01]  /*e2b0*/  IMAD.MOV.U32 R95, RZ, RZ, R103 ;  /* 0x000000ffff5f7224 */ /* 0x000fe200078e0067 */
[-C--:B--2---:R-:W-:Y:S01]  /*e2c0*/  HMMA.16816.F32 R52, R76, R88.reuse, R52 ;  /* 0x000000584c34723c */ /* 0x084fe20000001834 */
[----:B------:R-:W-:Y:S01]  /*e2d0*/  MOV R94, R102 ;  /* 0x00000066005e7202 */ /* 0x000fe20000000f00 */
[----:B------:R-:W-:Y:S01]  /*e2e0*/  MUFU.EX2 R87, R87 ;  /* 0x0000005700577308 */ /* 0x000fe20000000800 */
[----:B------:R-:W1:Y:S01]  /*e2f0*/  LDSM.16.MT88.4 R100, [R220+0x2900] ;  /* 0x00290000dc64783b */ /* 0x000e620000004200 */
[----:B------:R-:W-:Y:S02]  /*e300*/  FADD.FTZ R117, R186, R117 ;  /* 0x00000075ba757221 */ /* 0x000fe40000010000 */
[----:B------:R-:W-:Y:S02]  /*e310*/  FADD.FTZ R119, R94, R119 ;  /* 0x000000775e777221 */ /* 0x000fe40000010000 */
[C---:B------:R-:W-:Y:S01]  /*e320*/  HMMA.16816.F32 R56, R80.reuse, R88, R56 ;  /* 0x000000585038723c */ /* 0x040fe20000001838 */
[----:B------:R-:W-:Y:S03]  /*e330*/  FADD.FTZ R117, R248, R117 ;  /* 0x00000075f8757221 */ /* 0x000fe60000010000 */
[----:B------:R-:W2:Y:S01]  /*e340*/  MUFU.EX2 R92, R92 ;  /* 0x0000005c005c7308 */ /* 0x000ea20000000800 */
[----:B------:R-:W-:Y:S01]  /*e350*/  FADD.FTZ R119, R181, R119 ;  /* 0x00000077b5777221 */ /* 0x000fe20000010000 */
[----:B---3--:R-:W-:Y:S02]  /*e360*/  F2FP.PACK_AB R126, R196, R86 ;  /* 0x00000056c47e723e */ /* 0x008fe400000000ff */
[-C--:B------:R-:W-:Y:S01]  /*e370*/  HMMA.16816.F32 R60, R80, R90.reuse, R60 ;  /* 0x0000005a503c723c */ /* 0x080fe2000000183c */
[----:B------:R-:W-:Y:S03]  /*e380*/  FADD.FTZ R119, R249, R119 ;  /* 0x00000077f9777221 */ /* 0x000fe60000010000 */
[----:B------:R-:W-:Y:S02]  /*e390*/  FADD.FTZ R117, R247, R117 ;  /* 0x00000075f7757221 */ /* 0x000fe40000010000 */
        /* <DEDUP_REMOVED lines=9> */
[----:B--2---:R-:W-:Y:S01]  /*e430*/  F2FP.PACK_AB R125, R92, R87 ;  /* 0x000000575c7d723e */ /* 0x004fe200000000ff */
        /* <DEDUP_REMOVED lines=27> */
[-C--:B-1----:R-:W-:Y:S01]  /*e5f0*/  HMMA.16816.F32 R144, R128, R100.reuse, R20 ;  /* 0x000000648090723c */ /* 0x082fe20000001814 */
        /* <DEDUP_REMOVED lines=15> */
[----:B------:R-:W-:Y:S04]  /*e6f0*/  FADD.FTZ R8, R87, R8 ;  /* 0x0000000857087221 */ /* 0x000fe80000010000 */
[----:B------:R-:W-:Y:S03]  /*e700*/  FADD.FTZ R8, R92, R8 ;  /* 0x000000085c087221 */ /* 0x000fe60000010000 */
[C---:B------:R-:W-:Y:S01]  /*e710*/  HMMA.16816.F32 R108, R124.reuse, R112, R40 ;  /* 0x000000707c6c723c */ /* 0x040fe20000001828 */
[----:B------:R-:W-:Y:S04]  /*e720*/  FADD.FTZ R8, R93, R8 ;  /* 0x000000085d087221 */ /* 0x000fe80000010000 */
[----:B------:R-:W-:Y:S03]  /*e730*/  FADD.FTZ R238, R194, R8 ;  /* 0x00000008c2ee7221 */ /* 0x000fe60000010000 */
[-C--:B------:R-:W-:Y:S07]  /*e740*/  HMMA.16816.F32 R132, R124, R114.reuse, R44 ;  /* 0x000000727c84723c */ /* 0x080fee000000182c */
[----:B------:R-:W-:Y:S01]  /*e750*/  MOV R44, R72 ;  /* 0x00000048002c7202 */ /* 0x000fe20000000f00 */
[C---:B------:R-:W-:Y:S08]  /*e760*/  HMMA.16816.F32 R112, R128.reuse, R114, R48 ;  /* 0x000000728070723c */ /* 0x040ff00000001830 */
[-C--:B----4-:R-:W-:Y:S08]  /*e770*/  HMMA.16816.F32 R116, R128, R4.reuse, R52 ;  /* 0x000000048074723c */ /* 0x090ff00000001834 */
[C---:B------:R-:W-:Y:S08]  /*e780*/  HMMA.16816.F32 R120, R124.reuse, R4, R56 ;  /* 0x000000047c78723c */ /* 0x040ff00000001838 */
[-C--:B------:R-:W-:Y:S08]  /*e790*/  HMMA.16816.F32 R124, R124, R6.reuse, R60 ;  /* 0x000000067c7c723c */ /* 0x080ff0000000183c */
[----:B------:R-:W-:Y:S01]  /*e7a0*/  HMMA.16816.F32 R128, R128, R6, R64 ;  /* 0x000000068080723c */ /* 0x000fe20000001840 */
[----:B------:R-:W-:-:S07]  /*e7b0*/  @P0 BRA `(.L_x_291) ;  /* 0xffff9bb000000947 */ /* 0x000fce000383ffff */
.L_x_272:
[----:B------:R-:W1:Y:S01]  /*e7c0*/  S2UR UR13, SR_CTAID.X ;  /* 0x00000000000d79c3 */ /* 0x000e620000002500 */
[----:B------:R-:W-:-:S02]  /*e7d0*/  UISETP.NE.AND UP1, UPT, UR35, URZ, UPT ;  /* 0x0000003f2300728c */ /* 0x000fc4000bf25270 */
[----:B------:R-:W-:Y:S02]  /*e7e0*/  ULDC.64 UR6, c[0x0][0x2c8] ;  /* 0x0000b20000067ab9 */ /* 0x000fe40000000a00 */
[----:B------:R-:W-:-:S06]  /*e7f0*/  UISETP.NE.AND UP0, UPT, UR34, URZ, UPT ;  /* 0x0000003f2200728c */ /* 0x000fcc000bf05270 */
[----:B------:R-:W-:Y:S01]  /*e800*/  PLOP3.LUT P0, PT, PT, PT, UP0, 0x40, 0x0 ;  /* 0x000000000000781c */ /* 0x000fe20003f0e808 */
[----:B-1----:R-:W-:-:S04]  /*e810*/  ULEA UR13, UR13, 0x7f, 0x7 ;  /* 0x0000007f0d0d7891 */ /* 0x002fc8000f8e383f */
[----:B------:R-:W-:Y:S02]  /*e820*/  UIMAD.WIDE.U32 UR20, UR13, UR6, URZ ;  /* 0x000000060d1472a5 */ /* 0x000fe4000f8e003f */
[----:B------:R-:W-:Y:S02]  /*e830*/  UIADD3 UR6, UR8, 0x1, -UR15 ;  /* 0x0000000108067890 */ /* 0x000fe4000fffe80f */
[----:B------:R-:W-:-:S03]  /*e840*/  UMOV UR18, UR13 ;  /* 0x0000000d00127c82 */ /* 0x000fc60008000000 */
[----:B------:R-:W-:Y:S02]  /*e850*/  @UP1 UMOV UR13, UR21 ;  /* 0x00000015000d1c82 */ /* 0x000fe40008000000 */
[----:B------:R-:W-:-:S03]  /*e860*/  @UP1 USHF.R.U32.HI UR18, URZ, UR7, UR13 ;  /* 0x000000073f121299 */ /* 0x000fc6000801160d */
[----:B------:R-:W-:Y:S02]  /*e870*/  ULDC UR13, c[0x0][0x324] ;  /* 0x0000c900000d7ab9 */ /* 0x000fe40000000800 */
[----:B------:R-:W-:-:S04]  /*e880*/  UIADD3 UR18, UR6, UR18, URZ ;  /* 0x0000001206127290 */ /* 0x000fc8000fffe03f */
[----:B------:R-:W-:Y:S01]  /*e890*/  UIADD3 UR13, UR18, -UR13, URZ ;  /* 0x8000000d120d7290 */ /* 0x000fe2000fffe03f */
[----:B------:R-:W-:Y:S05]  /*e8a0*/  @P0 BRA `(.L_x_292) ;  /* 0x0000018000000947 */ /* 0x000fea0003800000 */
[----:B------:R-:W-:-:S06]  /*e8b0*/  UISETP.GT.AND UP0, UPT, UR18, -0x1, UPT ;  /* 0xffffffff1200788c */ /* 0x000fcc000bf04270 */
[----:B------:R-:W-:-:S13]  /*e8c0*/  PLOP3.LUT P0, PT, PT, PT, UP0, 0x80, 0x0 ;  /* 0x000000000000781c */ /* 0x000fda0003f0f008 */
[----:B------:R-:W-:Y:S05]  /*e8d0*/  @P0 BRA `(.L_x_293) ;  /* 0x000000a000000947 */ /* 0x000fea0003800000 */
[----:B------:R-:W-:Y:S02]  /*e8e0*/  UMOV UR7, 0x1 ;  /* 0x0000000100077882 */ /* 0x000fe40000000000 */
[----:B------:R-:W-:Y:S02]  /*e8f0*/  ULDC UR6, c[0x0][0x32c] ;  /* 0x0000cb0000067ab9 */ /* 0x000fe40000000800 */
[----:B------:R-:W-:Y:S02]  /*e900*/  UISETP.NE.AND UP0, UPT, UR7, UR6, UPT ;  /* 0x000000060700728c */ /* 0x000fe4000bf05270 */
[----:B------:R-:W-:Y:S02]  /*e910*/  ULOP3.LUT UR18, URZ, UR18, URZ, 0x33, !UPT ;  /* 0x000000123f127292 */ /* 0x000fe4000f8e333f */
[----:B------:R-:W-:Y:S02]  /*e920*/  ULDC.64 UR6, c[0x0][0x330] ;  /* 0x0000cc0000067ab9 */ /* 0x000fe40000000a00 */
[----:B------:R-:W-:-:S07]  /*e930*/  UIMAD.WIDE.U32 UR20, UR18, UR6, URZ ;  /* 0x00000006121472a5 */ /* 0x000fce000f8e003f */
[----:B------:R-:W-:Y:S02]  /*e940*/  @UP0 UMOV UR19, UR21 ;  /* 0x0000001500130c82 */ /* 0x000fe40008000000 */
[----:B------:R-:W-:-:S04]  /*e950*/  @UP0 USHF.R.U32.HI UR18, URZ, UR7, UR19 ;  /* 0x000000073f120299 */ /* 0x000fc80008011613 */
[----:B------:R-:W-:Y:S01]  /*e960*/  ULOP3.LUT UR18, URZ, UR18, URZ, 0x33, !UPT ;  /* 0x000000123f127292 */ /* 0x000fe2000f8e333f */
[----:B------:R-:W-:Y:S05]  /*e970*/  BRA `(.L_x_294) ;  /* 0x0000007000007947 */ /* 0x000fea0003800000 */
.L_x_293:
[----:B------:R-:W-:Y:S02]  /*e980*/  UMOV UR7, 0x1 ;  /* 0x0000000100077882 */ /* 0x000fe40000000000 */
[----:B------:R-:W-:Y:S02]  /*e990*/  ULDC UR6, c[0x0][0x32c] ;  /* 0x0000cb0000067ab9 */ /* 0x000fe40000000800 */
[----:B------:R-:W-:-:S03]  /*e9a0*/  UISETP.NE.AND UP0, UPT, UR7, UR6, UPT ;  /* 0x000000060700728c */ /* 0x000fc6000bf05270 */
[----:B------:R-:W-:Y:S02]  /*e9b0*/  ULDC.64 UR6, c[0x0][0x330] ;  /* 0x0000cc0000067ab9 */ /* 0x000fe40000000a00 */
[----:B------:R-:W-:-:S07]  /*e9c0*/  UIMAD.WIDE.U32 UR20, UR18, UR6, URZ ;  /* 0x00000006121472a5 */ /* 0x000fce000f8e003f */
[----:B------:R-:W-:Y:S02]  /*e9d0*/  @UP0 UMOV UR19, UR21 ;  /* 0x0000001500130c82 */ /* 0x000fe40008000000 */
[----:B------:R-:W-:Y:S02]  /*e9e0*/  @UP0 USHF.R.U32.HI UR18, URZ, UR7, UR19 ;  /* 0x000000073f120299 */ /* 0x000fe40008011613 */
.L_x_294:
[----:B------:R-:W-:Y:S02]  /*e9f0*/  ULDC UR6, c[0x0][0x32c] ;  /* 0x0000cb0000067ab9 */ /* 0x000fe40000000800 */
[----:B------:R-:W-:-:S04]  /*ea00*/  UIMAD UR6, UR18, UR6, URZ ;  /* 0x00000006120672a4 */ /* 0x000fc8000f8e023f */
[----:B------:R-:W-:-:S04]  /*ea10*/  UISETP.LT.AND UP0, UPT, UR13, UR6, UPT ;  /* 0x000000060d00728c */ /* 0x000fc8000bf01270 */
[----:B------:R-:W-:-:S04]  /*ea20*/  USEL UR13, UR13, UR6, !UP0 ;  /* 0x000000060d0d7287 */ /* 0x000fc8000c000000 */
.L_x_292:
[----:B------:R-:W-:-:S04]  /*ea30*/  UIADD3 UR13, UR13, 0x5f, URZ ;  /* 0x0000005f0d0d7890 */ /* 0x000fc8000fffe03f */
        /* <DEDUP_REMOVED lines=11> */
[----:B------:R-:W-:Y:S02]  /*eaf0*/  MOV R165, R0 ;  /* 0x0000000000a57202 */ /* 0x000fe40000000f00 */
.L_x_298:
        /* <DEDUP_REMOVED lines=64> */
.L_x_296:
        /* <DEDUP_REMOVED lines=175> */
.L_x_297:
[----:B------:R-:W-:Y:S01]  /*f9f0*/  FMNMX.FTZ R169, R8, R165, !PT ;  /* 0x000000a508a97209 */ /* 0x000fe20007810000 */
[----:B-1----:R-:W-:Y:S01]  /*fa00*/  LDSM.16.MT88.4 R172, [R225+0x100] ;  /* 0x00010000e1ac783b */ /* 0x002fe20000004200 */
[----:B------:R-:W-:Y:S01]  /*fa10*/  FMNMX.FTZ R3, R4, R167, !PT ;  /* 0x000000a704037209 */ /* 0x000fe20007810000 */
[----:B------:R-:W-:Y:S01]  /*fa20*/  UISETP.GT.AND UP0, UPT, UR17, UR6, UPT ;  /* 0x000000061100728c */ /* 0x000fe2000bf04270 */
[----:B------:R-:W-:Y:S01]  /*fa30*/  FMNMX.FTZ R169, R9, R169, !PT ;  /* 0x000000a909a97209 */ /* 0x000fe20007810000 */
[----:B------:R-:W-:Y:S01]  /*fa40*/  UIADD3 UR17, UR17, -0x1, URZ ;  /* 0xffffffff11117890 */ /* 0x000fe2000fffe03f */
        /* <DEDUP_REMOVED lines=86> */
[----:B------:R-:W-:Y:S02]  /*ffb0*/  PLOP3.LUT P0, PT, PT, PT, UP0, 0x80, 0x0 ;  /* 0x000000000000781c */ /* 0x000fe40003f0f008 */
[----:B------:R-:W-:Y:S04]  /*ffc0*/  FMNMX.FTZ R169, R89, R169, !PT ;  /* 0x000000a959a97209 */ /* 0x000fe80007810000 */
[----:B------:R-:W-:Y:S01]  /*ffd0*/  FMNMX.FTZ R169, R92, R169, !PT ;  /* 0x000000a95ca97209 */ /* 0x000fe20007810000 */
[----:B------:R-:W-:Y:S03]  /*ffe0*/  SHFL.BFLY PT, R2, R170, 0x2, 0x1f ;  /* 0x0c401f00aa027f89 */ /* 0x000fe600000e0000 */
[----:B------:R-:W-:Y:S05]  /*fff0*/  FMNMX.FTZ R169, R93, R169, !PT ;  /* 0x000000a95da97209 */ /* 0x000fea0007810000 */
[----:B------:R-:W1:Y:S02]  /*10000*/  SHFL.BFLY PT, R168, R169, 0x2, 0x1f ;  /* 0x0c401f00a9a87f89 */ /* 0x000e6400000e0000 */
[----:B-1----:R-:W-:Y:S02]  /*10010*/  FMNMX.FTZ R169, R169, R168, !PT ;  /* 0x000000a8a9a97209 */ /* 0x002fe40007810000 */
[----:B------:R-:W-:Y:S02]  /*10020*/  FMNMX.FTZ R168, R75, R0, !PT ;  /* 0x000000004ba87209 */ /* 0x000fe40007810000 */
[----:B------:R-:W-:Y:S02]  /*10030*/  FMNMX.FTZ R3, R3, R171, !PT ;  /* 0x000000ab03037209 */ /* 0x000fe40007810000 */
[----:B------:R-:W1:Y:S01]  /*10040*/  SHFL.BFLY PT, R0, R169, 0x1, 0x1f ;  /* 0x0c201f00a9007f89 */ /* 0x000e6200000e0000 */
[----:B------:R-:W-:Y:S02]  /*10050*/  FMNMX.FTZ R168, R78, R168, !PT ;  /* 0x000000a84ea87209 */ /* 0x000fe40007810000 */
[----:B------:R-:W-:Y:S02]  /*10060*/  FMNMX.FTZ R170, R170, R2, !PT ;  /* 0x00000002aaaa7209 */ /* 0x000fe40007810000 */
[----:B------:R-:W-:Y:S03]  /*10070*/  FMNMX.FTZ R168, R79, R168, !PT ;  /* 0x000000a84fa87209 */ /* 0x000fe60007810000 */
[----:B------:R-:W2:Y:S01]  /*10080*/  SHFL.BFLY PT, R171, R3, 0x1, 0x1f ;  /* 0x0c201f0003ab7f89 */ /* 0x000ea200000e0000 */
[----:B------:R-:W-:Y:S04]  /*10090*/  FMNMX.FTZ R168, R90, R168, !PT ;  /* 0x000000a85aa87209 */ /* 0x000fe80007810000 */
[----:B------:R-:W-:Y:S03]  /*100a0*/  FMNMX.FTZ R168, R91, R168, !PT ;  /* 0x000000a85ba87209 */ /* 0x000fe60007810000 */
[----:B------:R-:W3:Y:S01]  /*100b0*/  SHFL.BFLY PT, R2, R170, 0x1, 0x1f ;  /* 0x0c201f00aa027f89 */ /* 0x000ee200000e0000 */
[----:B------:R-:W-:Y:S04]  /*100c0*/  FMNMX.FTZ R168, R94, R168, !PT ;  /* 0x000000a85ea87209 */ /* 0x000fe80007810000 */
[----:B------:R-:W-:Y:S02]  /*100d0*/  FMNMX.FTZ R168, R95, R168, !PT ;  /* 0x000000a85fa87209 */ /* 0x000fe40007810000 */
[----:B-1----:R-:W-:Y:S03]  /*100e0*/  FMNMX.FTZ R0, R169, R0, !PT ;  /* 0x00000000a9007209 */ /* 0x002fe60007810000 */
[----:B------:R-:W1:Y:S02]  /*100f0*/  SHFL.BFLY PT, R169, R168, 0x2, 0x1f ;  /* 0x0c401f00a8a97f89 */ /* 0x000e6400000e0000 */
[C---:B------:R-:W-:Y:S02]  /*10100*/  FMUL.FTZ R201, R0.reuse, c[0x0][0x2d0] ;  /* 0x0000b40000c97a20 */ /* 0x040fe40000410000 */
[----:B------:R-:W-:Y:S01]  /*10110*/  FADD.FTZ R165, -R0, R165 ;  /* 0x000000a500a57221 */ /* 0x000fe20000010100 */
[----:B--2---:R-:W-:Y:S01]  /*10120*/  FMNMX.FTZ R3, R3, R171, !PT ;  /* 0x000000ab03037209 */ /* 0x004fe20007810000 */
[--C-:B------:R-:W-:Y:S02]  /*10130*/  FFMA.FTZ R247, R44, c[0x0][0x2d0], -R201.reuse ;  /* 0x0000b4002cf77a23 */ /* 0x100fe400000108c9 */
[--C-:B------:R-:W-:Y:S02]  /*10140*/  FFMA.FTZ R248, R45, c[0x0][0x2d0], -R201.reuse ;  /* 0x0000b4002df87a23 */ /* 0x100fe400000108c9 */
[----:B------:R-:W-:Y:S02]  /*10150*/  FFMA.FTZ R57, R57, c[0x0][0x2d0], -R201 ;  /* 0x0000b40039397a23 */ /* 0x000fe400000108c9 */
[----:B------:R-:W-:Y:S01]  /*10160*/  MUFU.EX2 R247, R247 ;  /* 0x000000f700f77308 */ /* 0x000fe20000000800 */
[----:B------:R-:W-:Y:S01]  /*10170*/  FMUL.FTZ R203, R3, c[0x0][0x2d0] ;  /* 0x0000b40003cb7a20 */ /* 0x000fe20000410000 */
[----:B---3--:R-:W-:Y:S01]  /*10180*/  FMNMX.FTZ R2, R170, R2, !PT ;  /* 0x00000002aa027209 */ /* 0x008fe20007810000 */
[----:B------:R-:W-:Y:S02]  /*10190*/  FMUL.FTZ R165, R165, c[0x0][0x2d0] ;  /* 0x0000b400a5a57a20 */ /* 0x000fe40000410000 */
[--C-:B------:R-:W-:Y:S02]  /*101a0*/  FFMA.FTZ R209, R48, c[0x0][0x2d0], -R203.reuse ;  /* 0x0000b40030d17a23 */ /* 0x100fe400000108cb */
[--C-:B------:R-:W-:Y:S02]  /*101b0*/  FFMA.FTZ R210, R49, c[0x0][0x2d0], -R203.reuse ;  /* 0x0000b40031d27a23 */ /* 0x100fe400000108cb */
[--C-:B------:R-:W-:Y:S01]  /*101c0*/  FFMA.FTZ R251, R52, c[0x0][0x2d0], -R203.reuse ;  /* 0x0000b40034fb7a23 */ /* 0x100fe200000108cb */
[----:B------:R-:W2:Y:S01]  /*101d0*/  MUFU.EX2 R165, R165 ;  /* 0x000000a500a57308 */ /* 0x000ea20000000800 */
[--C-:B------:R-:W-:Y:S01]  /*101e0*/  FFMA.FTZ R252, R53, c[0x0][0x2d0], -R203.reuse ;  /* 0x0000b40035fc7a23 */ /* 0x100fe200000108cb */
[----:B-1----:R-:W-:Y:S01]  /*101f0*/  FMNMX.FTZ R169, R168, R169, !PT ;  /* 0x000000a9a8a97209 */ /* 0x002fe20007810000 */
[----:B------:R-:W-:Y:S02]  /*10200*/  FMUL.FTZ R202, R2, c[0x0][0x2d0] ;  /* 0x0000b40002ca7a20 */ /* 0x000fe40000410000 */
[--C-:B------:R-:W-:Y:S02]  /*10210*/  FFMA.FTZ R171, R16, c[0x0][0x2d0], -R203.reuse ;  /* 0x0000b40010ab7a23 */ /* 0x100fe400000108cb */
[--C-:B------:R-:W-:Y:S01]  /*10220*/  FFMA.FTZ R211, R50, c[0x0][0x2d0], -R202.reuse ;  /* 0x0000b40032d37a23 */ /* 0x100fe200000108ca */
[----:B------:R-:W1:Y:S01]  /*10230*/  SHFL.BFLY PT, R168, R169, 0x1, 0x1f ;  /* 0x0c201f00a9a87f89 */ /* 0x000e6200000e0000 */
[--C-:B------:R-:W-:Y:S01]  /*10240*/  FFMA.FTZ R242, R51, c[0x0][0x2d0], -R202.reuse ;  /* 0x0000b40033f27a23 */ /* 0x100fe200000108ca */
[----:B------:R-:W-:Y:S01]  /*10250*/  MUFU.EX2 R209, R209 ;  /* 0x000000d100d17308 */ /* 0x000fe20000000800 */
[--C-:B------:R-:W-:Y:S02]  /*10260*/  FFMA.FTZ R55, R55, c[0x0][0x2d0], -R202.reuse ;  /* 0x0000b40037377a23 */ /* 0x100fe400000108ca */
[--C-:B------:R-:W-:Y:S02]  /*10270*/  FFMA.FTZ R180, R17, c[0x0][0x2d0], -R203.reuse ;  /* 0x0000b40011b47a23 */ /* 0x100fe400000108cb */
[--C-:B------:R-:W-:Y:S01]  /*10280*/  FFMA.FTZ R182, R18, c[0x0][0x2d0], -R202.reuse ;  /* 0x0000b40012b67a23 */ /* 0x100fe200000108ca */
[----:B------:R-:W-:Y:S01]  /*10290*/  LDSM.16.MT88.4 R48, [R219+0x900] ;  /* 0x00090000db30783b */ /* 0x000fe20000004200 */
[--C-:B------:R-:W-:Y:S02]  /*102a0*/  FFMA.FTZ R35, R35, c[0x0][0x2d0], -R202.reuse ;  /* 0x0000b40023237a23 */ /* 0x100fe400000108ca */
[--C-:B------:R-:W-:Y:S01]  /*102b0*/  FFMA.FTZ R193, R20, c[0x0][0x2d0], -R203.reuse ;  /* 0x0000b40014c17a23 */ /* 0x100fe200000108cb */
[----:B------:R-:W-:Y:S01]  /*102c0*/  MUFU.EX2 R171, R171 ;  /* 0x000000ab00ab7308 */ /* 0x000fe20000000800 */
[--C-:B------:R-:W-:Y:S02]  /*102d0*/  FFMA.FTZ R194, R21, c[0x0][0x2d0], -R203.reuse ;  /* 0x0000b40015c27a23 */ /* 0x100fe400000108cb */
[--C-:B------:R-:W-:Y:S02]  /*102e0*/  FFMA.FTZ R195, R22, c[0x0][0x2d0], -R202.reuse ;  /* 0x0000b40016c37a23 */ /* 0x100fe400000108ca */
[--C-:B------:R-:W-:Y:S02]  /*102f0*/  FFMA.FTZ R196, R23, c[0x0][0x2d0], -R202.reuse ;  /* 0x0000b40017c47a23 */ /* 0x100fe400000108ca */
[----:B------:R-:W-:Y:S02]  /*10300*/  FFMA.FTZ R198, R33, c[0x0][0x2d0], -R203 ;  /* 0x0000b40021c67a23 */ /* 0x000fe400000108cb */
[----:B--2---:R-:W-:Y:S01]  /*10310*/  FMUL.FTZ R33, R165, R141 ;  /* 0x0000008da5217220 */ /* 0x004fe20000410000 */
[----:B------:R-:W-:Y:S01]  /*10320*/  MUFU.EX2 R180, R180 ;  /* 0x000000b400b47308 */ /* 0x000fe20000000800 */
[--C-:B------:R-:W-:Y:S01]  /*10330*/  FFMA.FTZ R199, R34, c[0x0][0x2d0], -R202.reuse ;  /* 0x0000b40022c77a23 */ /* 0x100fe200000108ca */
[----:B-1----:R-:W-:Y:S01]  /*10340*/  FMNMX.FTZ R168, R168, R169, !PT ;  /* 0x000000a9a8a87209 */ /* 0x002fe20007810000 */
[----:B------:R-:W-:Y:S02]  /*10350*/  FFMA.FTZ R169, R19, c[0x0][0x2d0], -R202 ;  /* 0x0000b40013a97a23 */ /* 0x000fe400000108ca */
[--C-:B------:R-:W-:Y:S02]  /*10360*/  FFMA.FTZ R186, R12, c[0x0][0x2d0], -R201.reuse ;  /* 0x0000b4000cba7a23 */ /* 0x100fe400000108c9 */
[----:B------:R-:W-:Y:S02]  /*10370*/  FMUL.FTZ R200, R168, c[0x0][0x2d0] ;  /* 0x0000b400a8c87a20 */ /* 0x000fe40000410000 */
[----:B------:R-:W-:Y:S01]  /*10380*/  FMUL.FTZ R12, R165, R152 ;  /* 0x00000098a50c7220 */ /* 0x000fe20000410000 */
[----:B------:R-:W-:Y:S01]  /*10390*/  MUFU.EX2 R182, R182 ;  /* 0x000000b600b67308 */ /* 0x000fe20000000800 */
[--C-:B------:R-:W-:Y:S02]  /*103a0*/  FFMA.FTZ R249, R46, c[0x0][0x2d0], -R200.reuse ;  /* 0x0000b4002ef97a23 */ /* 0x100fe400000108c8 */
[--C-:B------:R-:W-:Y:S02]  /*103b0*/  FFMA.FTZ R250, R47, c[0x0][0x2d0], -R200.reuse ;  /* 0x0000b4002ffa7a23 */ /* 0x100fe400000108c8 */
[----:B------:R-:W-:Y:S01]  /*103c0*/  LDSM.16.MT88.4 R44, [R225+0x1100] ;  /* 0x00110000e12c783b */ /* 0x000fe20000004200 */
[--C-:B------:R-:W-:Y:S02]  /*103d0*/  FFMA.FTZ R59, R59, c[0x0][0x2d0], -R200.reuse ;  /* 0x0000b4003b3b7a23 */ /* 0x100fe400000108c8 */
[--C-:B------:R-:W-:Y:S02]  /*103e0*/  FFMA.FTZ R204, R31, c[0x0][0x2d0], -R200.reuse ;  /* 0x0000b4001fcc7a23 */ /* 0x100fe400000108c8 */
[----:B------:R-:W-:Y:S01]  /*103f0*/  MUFU.EX2 R169, R169 ;  /* 0x000000a900a97308 */ /* 0x000fe20000000800 */
[----:B------:R-:W-:Y:S02]  /*10400*/  FFMA.FTZ R187, R13, c[0x0][0x2d0], -R201 ;  /* 0x0000b4000dbb7a23 */ /* 0x000fe400000108c9 */
[C---:B------:R-:W-:Y:S02]  /*10410*/  FMUL.FTZ R13, R165.reuse, R153 ;  /* 0x00000099a50d7220 */ /* 0x040fe40000410000 */
[--C-:B------:R-:W-:Y:S02]  /*10420*/  FFMA.FTZ R190, R14, c[0x0][0x2d0], -R200.reuse ;  /* 0x0000b4000ebe7a23 */ /* 0x100fe400000108c8 */
[--C-:B------:R-:W-:Y:S02]  /*10430*/  FFMA.FTZ R197, R32, c[0x0][0x2d0], -R203.reuse ;  /* 0x0000b40020c57a23 */ /* 0x100fe400000108cb */
[----:B------:R-:W-:Y:S01]  /*10440*/  FMUL.FTZ R32, R165, R140 ;  /* 0x0000008ca5207220 */ /* 0x000fe20000410000 */
[----:B------:R-:W-:Y:S01]  /*10450*/  MUFU.EX2 R186, R186 ;  /* 0x000000ba00ba7308 */ /* 0x000fe20000000800 */
[----:B------:R-:W-:Y:S02]  /*10460*/  FFMA.FTZ R140, R27, c[0x0][0x2d0], -R200 ;  /* 0x0000b4001b8c7a23 */ /* 0x000fe400000108c8 */
[C---:B------:R-:W-:Y:S02]  /*10470*/  FMUL.FTZ R108, R165.reuse, R108 ;  /* 0x0000006ca56c7220 */ /* 0x040fe40000410000 */
[C---:B------:R-:W-:Y:S02]  /*10480*/  FMUL.FTZ R109, R165.reuse, R109 ;  /* 0x0000006da56d7220 */ /* 0x040fe40000410000 */
[C---:B------:R-:W-:Y:S02]  /*10490*/  FMUL.FTZ R120, R165.reuse, R120 ;  /* 0x00000078a5787220 */ /* 0x040fe40000410000 */
[C---:B------:R-:W-:Y:S01]  /*104a0*/  FMUL.FTZ R121, R165.reuse, R121 ;  /* 0x00000079a5797220 */ /* 0x040fe20000410000 */
[----:B------:R-:W-:Y:S01]  /*104b0*/  MUFU.EX2 R187, R187 ;  /* 0x000000bb00bb7308 */ /* 0x000fe20000000800 */
[C---:B------:R-:W-:Y:S02]  /*104c0*/  FMUL.FTZ R124, R165.reuse, R124 ;  /* 0x0000007ca57c7220 */ /* 0x040fe40000410000 */
[----:B------:R-:W-:Y:S02]  /*104d0*/  FMUL.FTZ R125, R165, R125 ;  /* 0x0000007da57d7220 */ /* 0x000fe40000410000 */
[--C-:B------:R-:W-:Y:S02]  /*104e0*/  FFMA.FTZ R205, R36, c[0x0][0x2d0], -R203.reuse ;  /* 0x0000b40024cd7a23 */ /* 0x100fe400000108cb */
[----:B------:R-:W-:Y:S02]  /*104f0*/  FFMA.FTZ R206, R37, c[0x0][0x2d0], -R203 ;  /* 0x0000b40025ce7a23 */ /* 0x000fe400000108cb */
[--C-:B------:R-:W-:Y:S01]  /*10500*/  FFMA.FTZ R207, R38, c[0x0][0x2d0], -R202.reuse ;  /* 0x0000b40026cf7a23 */ /* 0x100fe200000108ca */
[----:B------:R-:W-:Y:S01]  /*10510*/  MUFU.EX2 R190, R190 ;  /* 0x000000be00be7308 */ /* 0x000fe20000000800 */
[----:B------:R-:W-:Y:S02]  /*10520*/  FFMA.FTZ R208, R39, c[0x0][0x2d0], -R202 ;  /* 0x0000b40027d07a23 */ /* 0x000fe400000108ca */
[--C-:B------:R-:W-:Y:S02]  /*10530*/  FFMA.FTZ R243, R40, c[0x0][0x2d0], -R201.reuse ;  /* 0x0000b40028f37a23 */ /* 0x100fe400000108c9 */
        /* <DEDUP_REMOVED lines=10> */
[----:B------:R-:W-:Y:S02]  /*105e0*/  FFMA.FTZ R77, R77, c[0x0][0x2d0], -R201 ;  /* 0x0000b4004d4d7a23 */ /* 0x000fe400000108c9 */
[--C-:B------:R-:W-:Y:S02]  /*105f0*/  FFMA.FTZ R78, R78, c[0x0][0x2d0], -R200.reuse ;  /* 0x0000b4004e4e7a23 */ /* 0x100fe400000108c8 */
[----:B------:R-:W-:Y:S02]  /*10600*/  FFMA.FTZ R79, R79, c[0x0][0x2d0], -R200 ;  /* 0x0000b4004f4f7a23 */ /* 0x000fe400000108c8 */
[----:B------:R-:W-:Y:S02]  /*10610*/  FADD.FTZ R167, -R3, R167 ;  /* 0x000000a703a77221 */ /* 0x000fe40000010100 */
[----:B------:R-:W-:Y:S01]  /*10620*/  FADD.FTZ R166, -R2, R166 ;  /* 0x000000a602a67221 */ /* 0x000fe20000010100 */
[----:B------:R-:W-:Y:S01]  /*10630*/  MUFU.EX2 R195, R195 ;  /* 0x000000c300c37308 */ /* 0x000fe20000000800 */
[----:B------:R-:W-:Y:S02]  /*10640*/  FMUL.FTZ R167, R167, c[0x0][0x2d0] ;  /* 0x0000b400a7a77a20 */ /* 0x000fe40000410000 */
[----:B------:R-:W-:Y:S02]  /*10650*/  FMUL.FTZ R166, R166, c[0x0][0x2d0] ;  /* 0x0000b400a6a67a20 */ /* 0x000fe40000410000 */
[--C-:B------:R-:W-:Y:S02]  /*10660*/  FFMA.FTZ R183, R4, c[0x0][0x2d0], -R203.reuse ;  /* 0x0000b40004b77a23 */ /* 0x100fe400000108cb */
[----:B------:R-:W-:Y:S02]  /*10670*/  FFMA.FTZ R170, R5, c[0x0][0x2d0], -R203 ;  /* 0x0000b40005aa7a23 */ /* 0x000fe400000108cb */
[--C-:B------:R-:W-:Y:S01]  /*10680*/  FFMA.FTZ R184, R6, c[0x0][0x2d0], -R202.reuse ;  /* 0x0000b40006b87a23 */ /* 0x100fe200000108ca */
[----:B------:R-:W1:Y:S01]  /*10690*/  MUFU.EX2 R167, R167 ;  /* 0x000000a700a77308 */ /* 0x000e620000000800 */
[----:B------:R-:W-:Y:S02]  /*106a0*/  FFMA.FTZ R181, R7, c[0x0][0x2d0], -R202 ;  /* 0x0000b40007b57a23 */ /* 0x000fe400000108ca */
[----:B------:R-:W-:Y:S02]  /*106b0*/  FADD.FTZ R164, -R168, R164 ;  /* 0x000000a4a8a47221 */ /* 0x000fe40000010100 */
[--C-:B------:R-:W-:Y:S02]  /*106c0*/  FFMA.FTZ R188, R8, c[0x0][0x2d0], -R201.reuse ;  /* 0x0000b40008bc7a23 */ /* 0x100fe400000108c9 */
[----:B------:R-:W-:Y:S02]  /*106d0*/  FMUL.FTZ R164, R164, c[0x0][0x2d0] ;  /* 0x0000b400a4a47a20 */ /* 0x000fe40000410000 */
[----:B------:R-:W-:Y:S01]  /*106e0*/  FMUL.FTZ R8, R165, R156 ;  /* 0x0000009ca5087220 */ /* 0x000fe20000410000 */
[----:B------:R-:W2:Y:S01]  /*106f0*/  MUFU.EX2 R166, R166 ;  /* 0x000000a600a67308 */ /* 0x000ea20000000800 */
[----:B------:R-:W-:Y:S02]  /*10700*/  FFMA.FTZ R185, R9, c[0x0][0x2d0], -R201 ;  /* 0x0000b40009b97a23 */ /* 0x000fe400000108c9 */
[----:B------:R-:W-:Y:S02]  /*10710*/  FMUL.FTZ R9, R165, R157 ;  /* 0x0000009da5097220 */ /* 0x000fe40000410000 */
[--C-:B------:R-:W-:Y:S02]  /*10720*/  FFMA.FTZ R192, R10, c[0x0][0x2d0], -R200.reuse ;  /* 0x0000b4000ac07a23 */ /* 0x100fe400000108c8 */
[--C-:B------:R-:W-:Y:S02]  /*10730*/  FFMA.FTZ R189, R11, c[0x0][0x2d0], -R200.reuse ;  /* 0x0000b4000bbd7a23 */ /* 0x100fe400000108c8 */
[----:B------:R-:W-:Y:S01]  /*10740*/  FFMA.FTZ R191, R15, c[0x0][0x2d0], -R200 ;  /* 0x0000b4000fbf7a23 */ /* 0x000fe200000108c8 */
[----:B------:R-:W-:Y:S01]  /*10750*/  MUFU.EX2 R183, R183 ;  /* 0x000000b700b77308 */ /* 0x000fe20000000800 */
[--C-:B------:R-:W-:Y:S02]  /*10760*/  FFMA.FTZ R64, R64, c[0x0][0x2d0], -R203.reuse ;  /* 0x0000b40040407a23 */ /* 0x100fe400000108cb */
[----:B------:R-:W-:Y:S02]  /*10770*/  FFMA.FTZ R65, R65, c[0x0][0x2d0], -R203 ;  /* 0x0000b40041417a23 */ /* 0x000fe400000108cb */
[C---:B-1----:R-:W-:Y:S02]  /*10780*/  FMUL.FTZ R16, R167.reuse, R148 ;  /* 0x00000094a7107220 */ /* 0x042fe40000410000 */
[C---:B------:R-:W-:Y:S02]  /*10790*/  FMUL.FTZ R17, R167.reuse, R149 ;  /* 0x00000095a7117220 */ /* 0x040fe40000410000 */
[C---:B------:R-:W-:Y:S01]  /*107a0*/  FMUL.FTZ R20, R167.reuse, R144 ;  /* 0x00000090a7147220 */ /* 0x040fe20000410000 */
[----:B------:R-:W1:Y:S01]  /*107b0*/  MUFU.EX2 R170, R170 ;  /* 0x000000aa00aa7308 */ /* 0x000e620000000800 */
[C---:B------:R-:W-:Y:S02]  /*107c0*/  FMUL.FTZ R21, R167.reuse, R145 ;  /* 0x00000091a7157220 */ /* 0x040fe40000410000 */
[C---:B------:R-:W-:Y:S01]  /*107d0*/  FMUL.FTZ R36, R167.reuse, R128 ;  /* 0x00000080a7247220 */ /* 0x040fe20000410000 */
[----:B------:R-:W-:Y:S01]  /*107e0*/  F2FP.PACK_AB R128, R194, R193 ;  /* 0x000000c1c280723e */ /* 0x000fe200000000ff */
[C---:B--2---:R-:W-:Y:S02]  /*107f0*/  FMUL.FTZ R18, R166.reuse, R150 ;  /* 0x00000096a6127220 */ /* 0x044fe40000410000 */
[C---:B------:R-:W-:Y:S02]  /*10800*/  FMUL.FTZ R19, R166.reuse, R151 ;  /* 0x00000097a6137220 */ /* 0x040fe40000410000 */
[----:B------:R-:W-:Y:S01]  /*10810*/  LDSM.16.MT88.4 R148, [R225+0x2900] ;  /* 0x00290000e194783b */ /* 0x000fe20000004200 */
[----:B------:R-:W-:Y:S01]  /*10820*/  MUFU.EX2 R184, R184 ;  /* 0x000000b800b87308 */ /* 0x000fe20000000800 */
[C---:B------:R-:W-:Y:S02]  /*10830*/  FMUL.FTZ R22, R166.reuse, R146 ;  /* 0x00000092a6167220 */ /* 0x040fe40000410000 */
[C---:B------:R-:W-:Y:S02]  /*10840*/  FMUL.FTZ R23, R166.reuse, R147 ;  /* 0x00000093a6177220 */ /* 0x040fe40000410000 */
[C---:B------:R-:W-:Y:S02]  /*10850*/  FMUL.FTZ R37, R167.reuse, R129 ;  /* 0x00000081a7257220 */ /* 0x040fe40000410000 */
[----:B------:R-:W2:Y:S01]  /*10860*/  LDSM.16.MT88.4 R144, [R219+0x100] ;  /* 0x00010000db90783b */ /* 0x000ea20000004200 */
[C---:B------:R-:W-:Y:S02]  /*10870*/  FMUL.FTZ R38, R166.reuse, R130 ;  /* 0x00000082a6267220 */ /* 0x040fe40000410000 */
[----:B------:R-:W3:Y:S01]  /*10880*/  MUFU.EX2 R181, R181 ;  /* 0x000000b500b57308 */ /* 0x000ee20000000800 */
[----:B------:R-:W-:Y:S02]  /*10890*/  FMUL.FTZ R39, R166, R131 ;  /* 0x00000083a6277220 */ /* 0x000fe40000410000 */
[C---:B------:R-:W-:Y:S01]  /*108a0*/  FMUL.FTZ R4, R167.reuse, R160 ;  /* 0x000000a0a7047220 */ /* 0x040fe20000410000 */
[----:B-1----:R-:W-:Y:S01]  /*108b0*/  F2FP.PACK_AB R160, R170, R183 ;  /* 0x000000b7aaa0723e */ /* 0x002fe200000000ff */
[----:B------:R-:W-:Y:S02]  /*108c0*/  FMUL.FTZ R5, R167, R161 ;  /* 0x000000a1a7057220 */ /* 0x000fe40000410000 */
[----:B------:R-:W-:Y:S01]  /*108d0*/  FMUL.FTZ R6, R166, R162 ;  /* 0x000000a2a6067220 */ /* 0x000fe20000410000 */
[----:B------:R-:W-:Y:S01]  /*108e0*/  F2FP.PACK_AB R162, R180, R171 ;  /* 0x000000abb4a2723e */ /* 0x000fe200000000ff */
[C---:B------:R-:W-:Y:S01]  /*108f0*/  FMUL.FTZ R7, R166.reuse, R163 ;  /* 0x000000a3a6077220 */ /* 0x040fe20000410000 */
[----:B------:R-:W1:Y:S01]  /*10900*/  MUFU.EX2 R164, R164 ;  /* 0x000000a400a47308 */ /* 0x000e620000000800 */
[----:B------:R-:W-:Y:S01]  /*10910*/  F2FP.PACK_AB R163, R169, R182 ;  /* 0x000000b6a9a3723e */ /* 0x000fe200000000ff */
[C---:B------:R-:W-:Y:S02]  /*10920*/  FMUL.FTZ R100, R167.reuse, R100 ;  /* 0x00000064a7647220 */ /* 0x040fe40000410000 */
[C---:B------:R-:W-:Y:S02]  /*10930*/  FMUL.FTZ R101, R167.reuse, R101 ;  /* 0x00000065a7657220 */ /* 0x040fe40000410000 */
[C---:B------:R-:W-:Y:S02]  /*10940*/  FMUL.FTZ R102, R166.reuse, R102 ;  /* 0x00000066a6667220 */ /* 0x040fe40000410000 */
[C---:B------:R-:W-:Y:S02]  /*10950*/  FMUL.FTZ R103, R166.reuse, R103 ;  /* 0x00000067a6677220 */ /* 0x040fe40000410000 */
[----:B------:R-:W-:Y:S01]  /*10960*/  MUFU.EX2 R188, R188 ;  /* 0x000000bc00bc7308 */ /* 0x000fe20000000800 */
[C---:B------:R-:W-:Y:S02]  /*10970*/  FMUL.FTZ R104, R167.reuse, R104 ;  /* 0x00000068a7687220 */ /* 0x040fe40000410000 */
[----:B------:R-:W-:Y:S01]  /*10980*/  FMUL.FTZ R105, R167, R105 ;  /* 0x00000069a7697220 */ /* 0x000fe20000410000 */
[----:B---3--:R-:W-:Y:S01]  /*10990*/  F2FP.PACK_AB R161, R181, R184 ;  /* 0x000000b8b5a1723e */ /* 0x008fe200000000ff */
[C---:B------:R-:W-:Y:S02]  /*109a0*/  FMUL.FTZ R106, R166.reuse, R106 ;  /* 0x0000006aa66a7220 */ /* 0x040fe40000410000 */
[----:B------:R-:W-:Y:S02]  /*109b0*/  FMUL.FTZ R107, R166, R107 ;  /* 0x0000006ba66b7220 */ /* 0x000fe40000410000 */
[----:B------:R-:W-:Y:S01]  /*109c0*/  FMUL.FTZ R112, R167, R112 ;  /* 0x00000070a7707220 */ /* 0x000fe20000410000 */
[----:B------:R-:W3:Y:S01]  /*109d0*/  MUFU.EX2 R185, R185 ;  /* 0x000000b900b97308 */ /* 0x000ee20000000800 */
[-C--:B------:R-:W-:Y:S05]  /*109e0*/  HMMA.16816.F32 R4, R160, R172.reuse, R4 ;  /* 0x000000aca004723c */ /* 0x080fea0000001804 */
[C---:B-1----:R-:W-:Y:S02]  /*109f0*/  FMUL.FTZ R34, R164.reuse, R142 ;  /* 0x0000008ea4227220 */ /* 0x042fe40000410000 */
[C---:B------:R-:W-:Y:S02]  /*10a00*/  FMUL.FTZ R27, R164.reuse, R139 ;  /* 0x0000008ba41b7220 */ /* 0x040fe40000410000 */
[----:B------:R-:W-:Y:S03]  /*10a10*/  MUFU.EX2 R192, R192 ;  /* 0x000000c000c07308 */ /* 0x000fe60000000800 */
[C---:B------:R-:W-:Y:S02]  /*10a20*/  FMUL.FTZ R31, R164.reuse, R135 ;  /* 0x00000087a41f7220 */ /* 0x040fe40000410000 */
[C---:B------:R-:W-:Y:S02]  /*10a30*/  FMUL.FTZ R14, R164.reuse, R154 ;  /* 0x0000009aa40e7220 */ /* 0x040fe40000410000 */
[C---:B------:R-:W-:Y:S01]  /*10a40*/  FMUL.FTZ R10, R164.reuse, R158 ;  /* 0x0000009ea40a7220 */ /* 0x040fe20000410000 */
[----:B------:R-:W-:Y:S01]  /*10a50*/  F2FP.PACK_AB R158, R187, R186 ;  /* 0x000000babb9e723e */ /* 0x000fe200000000ff */
[C---:B------:R-:W-:Y:S01]  /*10a60*/  FMUL.FTZ R11, R164.reuse, R159 ;  /* 0x0000009fa40b7220 */ /* 0x040fe20000410000 */
[----:B------:R-:W1:Y:S01]  /*10a70*/  MUFU.EX2 R189, R189 ;  /* 0x000000bd00bd7308 */ /* 0x000e620000000800 */
[C---:B------:R-:W-:Y:S02]  /*10a80*/  FMUL.FTZ R15, R164.reuse, R155 ;  /* 0x0000009ba40f7220 */ /* 0x040fe40000410000 */
[C---:B------:R-:W-:Y:S01]  /*10a90*/  FMUL.FTZ R110, R164.reuse, R110 ;  /* 0x0000006ea46e7220 */ /* 0x040fe20000410000 */
[----:B---3--:R-:W-:Y:S01]  /*10aa0*/  F2FP.PACK_AB R156, R185, R188 ;  /* 0x000000bcb99c723e */ /* 0x008fe200000000ff */
[----:B------:R-:W-:Y:S02]  /*10ab0*/  FMUL.FTZ R111, R164, R111 ;  /* 0x0000006fa46f7220 */ /* 0x000fe40000410000 */
[C---:B------:R-:W-:Y:S02]  /*10ac0*/  FMUL.FTZ R113, R167.reuse, R113 ;  /* 0x00000071a7717220 */ /* 0x040fe40000410000 */
[C---:B------:R-:W-:Y:S01]  /*10ad0*/  FMUL.FTZ R114, R166.reuse, R114 ;  /* 0x00000072a6727220 */ /* 0x040fe20000410000 */
[----:B------:R-:W3:Y:S01]  /*10ae0*/  MUFU.EX2 R191, R191 ;  /* 0x000000bf00bf7308 */ /* 0x000ee20000000800 */
[C---:B------:R-:W-:Y:S02]  /*10af0*/  FMUL.FTZ R115, R166.reuse, R115 ;  /* 0x00000073a6737220 */ /* 0x040fe40000410000 */
[C---:B------:R-:W-:Y:S02]  /*10b00*/  FMUL.FTZ R116, R167.reuse, R116 ;  /* 0x00000074a7747220 */ /* 0x040fe40000410000 */
[----:B------:R-:W-:Y:S02]  /*10b10*/  FMUL.FTZ R117, R167, R117 ;  /* 0x00000075a7757220 */ /* 0x000fe40000410000 */
[C---:B------:R-:W-:Y:S02]  /*10b20*/  FMUL.FTZ R118, R166.reuse, R118 ;  /* 0x00000076a6767220 */ /* 0x040fe40000410000 */
[----:B------:R-:W-:Y:S01]  /*10b30*/  FMUL.FTZ R119, R166, R119 ;  /* 0x00000077a6777220 */ /* 0x000fe20000410000 */
[----:B------:R-:W-:Y:S01]  /*10b40*/  MUFU.EX2 R152, R55 ;  /* 0x0000003700987308 */ /* 0x000fe20000000800 */
[C---:B------:R-:W-:Y:S02]  /*10b50*/  FMUL.FTZ R122, R164.reuse, R122 ;  /* 0x0000007aa47a7220 */ /* 0x040fe40000410000 */
[C---:B------:R-:W-:Y:S01]  /*10b60*/  FMUL.FTZ R123, R164.reuse, R123 ;  /* 0x0000007ba47b7220 */ /* 0x040fe20000410000 */
[----:B-1----:R-:W-:Y:S01]  /*10b70*/  F2FP.PACK_AB R157, R189, R192 ;  /* 0x000000c0bd9d723e */ /* 0x002fe200000000ff */
[C---:B------:R-:W-:Y:S02]  /*10b80*/  FMUL.FTZ R126, R164.reuse, R126 ;  /* 0x0000007ea47e7220 */ /* 0x040fe40000410000 */
[----:B------:R-:W-:Y:S02]  /*10b90*/  FMUL.FTZ R127, R164, R127 ;  /* 0x0000007fa47f7220 */ /* 0x000fe40000410000 */
[--C-:B------:R-:W-:Y:S01]  /*10ba0*/  FFMA.FTZ R66, R66, c[0x0][0x2d0], -R202.reuse ;  /* 0x0000b40042427a23 */ /* 0x100fe200000108ca */
[----:B------:R-:W-:Y:S01]  /*10bb0*/  MUFU.EX2 R153, R57 ;  /* 0x0000003900997308 */ /* 0x000fe20000000800 */
[----:B------:R-:W-:Y:S02]  /*10bc0*/  FFMA.FTZ R67, R67, c[0x0][0x2d0], -R202 ;  /* 0x0000b40043437a23 */ /* 0x000fe400000108ca */
[--C-:B------:R-:W-:Y:S01]  /*10bd0*/  FFMA.FTZ R60, R60, c[0x0][0x2d0], -R201.reuse ;  /* 0x0000b4003c3c7a23 */ /* 0x100fe200000108c9 */
[----:B---3--:R-:W-:Y:S01]  /*10be0*/  F2FP.PACK_AB R159, R191, R190 ;  /* 0x000000bebf9f723e */ /* 0x008fe200000000ff */
[----:B------:R-:W-:Y:S02]  /*10bf0*/  FFMA.FTZ R61, R61, c[0x0][0x2d0], -R201 ;  /* 0x0000b4003d3d7a23 */ /* 0x000fe400000108c9 */
[--C-:B------:R-:W-:Y:S02]  /*10c00*/  FFMA.FTZ R62, R62, c[0x0][0x2d0], -R200.reuse ;  /* 0x0000b4003e3e7a23 */ /* 0x100fe400000108c8 */
[----:B------:R-:W-:Y:S01]  /*10c10*/  FFMA.FTZ R63, R63, c[0x0][0x2d0], -R200 ;  /* 0x0000b4003f3f7a23 */ /* 0x000fe200000108c8 */
[----:B------:R-:W-:Y:S01]  /*10c20*/  MUFU.EX2 R154, R59 ;  /* 0x0000003b009a7308 */ /* 0x000fe20000000800 */
[C---:B------:R-:W-:Y:S04]  /*10c30*/  HMMA.16816.F32 R8, R156.reuse, R172, R8 ;  /* 0x000000ac9c08723c */ /* 0x040fe80000001808 */
[--C-:B------:R-:W-:Y:S02]  /*10c40*/  FFMA.FTZ R68, R68, c[0x0][0x2d0], -R203.reuse ;  /* 0x0000b40044447a23 */ /* 0x100fe400000108cb */
[----:B------:R-:W-:Y:S02]  /*10c50*/  FFMA.FTZ R69, R69, c[0x0][0x2d0], -R203 ;  /* 0x0000b40045457a23 */ /* 0x000fe400000108cb */
[-C--:B------:R-:W-:Y:S01]  /*10c60*/  HMMA.16816.F32 R12, R156, R174.reuse, R12 ;  /* 0x000000ae9c0c723c */ /* 0x080fe2000000180c */
[----:B------:R1:W-:Y:S03]  /*10c70*/  MUFU.EX2 R172, R35 ;  /* 0x0000002300ac7308 */ /* 0x0003e60000000800 */
[--C-:B------:R-:W-:Y:S02]  /*10c80*/  FFMA.FTZ R173, R24, c[0x0][0x2d0], -R201.reuse ;  /* 0x0000b40018ad7a23 */ /* 0x100fe400000108c9 */
[----:B------:R-:W-:Y:S02]  /*10c90*/  FMUL.FTZ R24, R165, R136 ;  /* 0x00000088a5187220 */ /* 0x000fe40000410000 */
[C---:B------:R-:W-:Y:S03]  /*10ca0*/  HMMA.16816.F32 R16, R160.reuse, R174, R16 ;  /* 0x000000aea010723c */ /* 0x040fe60000001810 */
[----:B------:R-:W3:Y:S01]  /*10cb0*/  MUFU.EX2 R196, R196 ;  /* 0x000000c400c47308 */ /* 0x000ee20000000800 */
[--C-:B------:R-:W-:Y:S02]  /*10cc0*/  FFMA.FTZ R70, R70, c[0x0][0x2d0], -R202.reuse ;  /* 0x0000b40046467a23 */ /* 0x100fe400000108ca */
[----:B------:R-:W-:Y:S02]  /*10cd0*/  FFMA.FTZ R71, R71, c[0x0][0x2d0], -R202 ;  /* 0x0000b40047477a23 */ /* 0x000fe400000108ca */
[-C--:B------:R-:W-:Y:S04]  /*10ce0*/  HMMA.16816.F32 R20, R160, R176.reuse, R20 ;  /* 0x000000b0a014723c */ /* 0x080fe80000001814 */
[----:B------:R-:W-:Y:S01]  /*10cf0*/  FFMA.FTZ R174, R25, c[0x0][0x2d0], -R201 ;  /* 0x0000b40019ae7a23 */ /* 0x000fe200000108c9 */
[----:B------:R-:W-:Y:S01]  /*10d00*/  MUFU.EX2 R197, R197 ;  /* 0x000000c500c57308 */ /* 0x000fe20000000800 */
[----:B------:R-:W-:Y:S02]  /*10d10*/  FMUL.FTZ R25, R165, R137 ;  /* 0x00000089a5197220 */ /* 0x000fe40000410000 */
[----:B------:R-:W-:Y:S04]  /*10d20*/  FFMA.FTZ R175, R26, c[0x0][0x2d0], -R200 ;  /* 0x0000b4001aaf7a23 */ /* 0x000fe800000108c8 */
[C---:B-1----:R-:W-:Y:S02]  /*10d30*/  FMUL.FTZ R35, R164.reuse, R143 ;  /* 0x0000008fa4237220 */ /* 0x042fe40000410000 */
[----:B------:R-:W-:Y:S01]  /*10d40*/  FMUL.FTZ R26, R164, R138 ;  /* 0x0000008aa41a7220 */ /* 0x000fe20000410000 */
[----:B------:R-:W1:Y:S01]  /*10d50*/  MUFU.EX2 R198, R198 ;  /* 0x000000c600c67308 */ /* 0x000e620000000800 */
[----:B------:R-:W4:Y:S01]  /*10d60*/  LDSM.16.MT88.4 R136, [R218+0x100] ;  /* 0x00010000da88783b */ /* 0x000f220000004200 */
[--C-:B------:R-:W-:Y:S02]  /*10d70*/  FFMA.FTZ R80, R80, c[0x0][0x2d0], -R203.reuse ;  /* 0x0000b40050507a23 */ /* 0x100fe400000108cb */
[C---:B------:R-:W-:Y:S04]  /*10d80*/  HMMA.16816.F32 R32, R156.reuse, R176, R32 ;  /* 0x000000b09c20723c */ /* 0x040fe80000001820 */
[----:B---3--:R-:W-:Y:S01]  /*10d90*/  F2FP.PACK_AB R129, R196, R195 ;  /* 0x000000c3c481723e */ /* 0x008fe200000000ff */
[----:B------:R-:W-:Y:S01]  /*10da0*/  FFMA.FTZ R81, R81, c[0x0][0x2d0], -R203 ;  /* 0x0000b40051517a23 */ /* 0x000fe200000108cb */
[----:B------:R3:W-:Y:S01]  /*10db0*/  MUFU.EX2 R176, R140 ;  /* 0x0000008c00b07308 */ /* 0x0007e20000000800 */
[--C-:B------:R-:W-:Y:S01]  /*10dc0*/  FFMA.FTZ R177, R28, c[0x0][0x2d0], -R201.reuse ;  /* 0x0000b4001cb17a23 */ /* 0x100fe200000108c9 */
[-C--:B------:R-:W-:Y:S04]  /*10dd0*/  HMMA.16816.F32 R24, R156, R178.reuse, R24 ;  /* 0x000000b29c18723c */ /* 0x080fe80000001818 */
[----:B------:R-:W-:Y:S02]  /*10de0*/  FMUL.FTZ R28, R165, R132 ;  /* 0x00000084a51c7220 */ /* 0x000fe40000410000 */
[--C-:B------:R-:W-:Y:S02]  /*10df0*/  FFMA.FTZ R82, R82, c[0x0][0x2d0], -R202.reuse ;  /* 0x0000b40052527a23 */ /* 0x100fe400000108ca */
[C---:B------:R-:W-:Y:S01]  /*10e00*/  HMMA.16816.F32 R100, R160.reuse, R178, R100 ;  /* 0x000000b2a064723c */ /* 0x040fe20000001864 */
[----:B------:R-:W5:Y:S03]  /*10e10*/  MUFU.EX2 R199, R199 ;  /* 0x000000c700c77308 */ /* 0x000f660000000800 */
[----:B-1----:R-:W-:Y:S01]  /*10e20*/  F2FP.PACK_AB R130, R198, R197 ;  /* 0x000000c5c682723e */ /* 0x002fe200000000ff */
[----:B------:R-:W-:Y:S02]  /*10e30*/  FFMA.FTZ R83, R83, c[0x0][0x2d0], -R202 ;  /* 0x0000b40053537a23 */ /* 0x000fe400000108ca */
[----:B------:R-:W-:Y:S01]  /*10e40*/  FFMA.FTZ R178, R29, c[0x0][0x2d0], -R201 ;  /* 0x0000b4001db27a23 */ /* 0x000fe200000108c9 */
[-C--:B--2---:R-:W-:Y:S03]  /*10e50*/  HMMA.16816.F32 R104, R160, R144.reuse, R104 ;  /* 0x00000090a068723c */ /* 0x084fe60000001868 */
[----:B------:R-:W-:Y:S01]  /*10e60*/  MUFU.EX2 R243, R243 ;  /* 0x000000f300f37308 */ /* 0x000fe20000000800 */
[----:B------:R-:W-:Y:S01]  /*10e70*/  FMUL.FTZ R29, R165, R133 ;  /* 0x00000085a51d7220 */ /* 0x000fe20000410000 */
[----:B---3--:R-:W-:Y:S01]  /*10e80*/  LDSM.16.MT88.4 R140, [R220+0x900] ;  /* 0x00090000dc8c783b */ /* 0x008fe20000004200 */
[----:B------:R-:W-:Y:S02]  /*10e90*/  FFMA.FTZ R179, R30, c[0x0][0x2d0], -R200 ;  /* 0x0000b4001eb37a23 */ /* 0x000fe400000108c8 */
[C---:B------:R-:W-:Y:S04]  /*10ea0*/  HMMA.16816.F32 R108, R156.reuse, R144, R108 ;  /* 0x000000909c6c723c */ /* 0x040fe8000000186c */
[----:B------:R-:W-:Y:S01]  /*10eb0*/  FMUL.FTZ R30, R164, R134 ;  /* 0x00000086a41e7220 */ /* 0x000fe20000410000 */
[----:B------:R-:W-:Y:S01]  /*10ec0*/  MUFU.EX2 R244, R244 ;  /* 0x000000f400f47308 */ /* 0x000fe20000000800 */
[----:B------:R-:W1:Y:S01]  /*10ed0*/  LDSM.16.MT88.4 R132, [R225+0x900] ;  /* 0x00090000e184783b */ /* 0x000e620000004200 */
[--C-:B------:R-:W-:Y:S01]  /*10ee0*/  FFMA.FTZ R84, R84, c[0x0][0x2d0], -R203.reuse ;  /* 0x0000b40054547a23 */ /* 0x100fe200000108cb */
[----:B-----5:R-:W-:Y:S03]  /*10ef0*/  F2FP.PACK_AB R131, R172, R199 ;  /* 0x000000c7ac83723e */ /* 0x020fe600000000ff */
[-C--:B------:R-:W-:Y:S03]  /*10f00*/  HMMA.16816.F32 R28, R156, R146.reuse, R28 ;  /* 0x000000929c1c723c */ /* 0x080fe6000000181c */
[--C-:B------:R-:W-:Y:S01]  /*10f10*/  FFMA.FTZ R85, R85, c[0x0][0x2d0], -R203.reuse ;  /* 0x0000b40055557a23 */ /* 0x100fe200000108cb */
[----:B------:R-:W-:Y:S01]  /*10f20*/  MUFU.EX2 R245, R245 ;  /* 0x000000f500f57308 */ /* 0x000fe20000000800 */
[--C-:B------:R-:W-:Y:S02]  /*10f30*/  FFMA.FTZ R86, R86, c[0x0][0x2d0], -R202.reuse ;  /* 0x0000b40056567a23 */ /* 0x100fe400000108ca */
[--C-:B------:R-:W-:Y:S01]  /*10f40*/  FFMA.FTZ R87, R87, c[0x0][0x2d0], -R202.reuse ;  /* 0x0000b40057577a23 */ /* 0x100fe200000108ca */
[C---:B------:R-:W-:Y:S04]  /*10f50*/  HMMA.16816.F32 R112, R160.reuse, R146, R112 ;  /* 0x00000092a070723c */ /* 0x040fe80000001870 */
[--C-:B------:R-:W-:Y:S02]  /*10f60*/  FFMA.FTZ R96, R96, c[0x0][0x2d0], -R203.reuse ;  /* 0x0000b40060607a23 */ /* 0x100fe400000108cb */
[----:B------:R-:W-:Y:S01]  /*10f70*/  MUFU.EX2 R246, R246 ;  /* 0x000000f600f67308 */ /* 0x000fe20000000800 */
[----:B------:R-:W-:Y:S01]  /*10f80*/  FFMA.FTZ R203, R97, c[0x0][0x2d0], -R203 ;  /* 0x0000b40061cb7a23 */ /* 0x000fe200000108cb */
[-C--:B----4-:R-:W-:Y:S04]  /*10f90*/  HMMA.16816.F32 R116, R160, R136.reuse, R116 ;  /* 0x00000088a074723c */ /* 0x090fe80000001874 */
[----:B------:R-:W-:Y:S01]  /*10fa0*/  FFMA.FTZ R97, R98, c[0x0][0x2d0], -R202 ;  /* 0x0000b40062617a23 */ /* 0x000fe200000108ca */
[----:B------:R-:W-:Y:S01]  /*10fb0*/  MOV R98, R154 ;  /* 0x0000009a00627202 */ /* 0x000fe20000000f00 */
[----:B------:R-:W-:Y:S01]  /*10fc0*/  FFMA.FTZ R184, R166, R240, R184 ;  /* 0x000000f0a6b87223 */ /* 0x000fe200000100b8 */
[----:B------:R-:W-:Y:S01]  /*10fd0*/  MOV R166, R2 ;  /* 0x0000000200a67202 */ /* 0x000fe20000000f00 */
[C---:B------:R-:W-:Y:S01]  /*10fe0*/  HMMA.16816.F32 R120, R156.reuse, R136, R120 ;  /* 0x000000889c78723c */ /* 0x040fe20000001878 */
[----:B------:R-:W-:Y:S03]  /*10ff0*/  MUFU.EX2 R173, R173 ;  /* 0x000000ad00ad7308 */ /* 0x000fe60000000800 */
[----:B------:R-:W-:Y:S01]  /*11000*/  FFMA.FTZ R188, R165, R239, R188 ;  /* 0x000000efa5bc7223 */ /* 0x000fe200000100bc */
[----:B------:R-:W-:Y:S01]  /*11010*/  MOV R165, R0 ;  /* 0x0000000000a57202 */ /* 0x000fe20000000f00 */
[----:B------:R-:W-:Y:S01]  /*11020*/  FFMA.FTZ R192, R164, R238, R192 ;  /* 0x000000eea4c07223 */ /* 0x000fe200000100c0 */
[----:B------:R-:W-:Y:S01]  /*11030*/  MOV R164, R168 ;  /* 0x000000a800a47202 */ /* 0x000fe20000000f00 */
[-C--:B------:R-:W-:Y:S03]  /*11040*/  HMMA.16816.F32 R124, R156, R138.reuse, R124 ;  /* 0x0000008a9c7c723c */ /* 0x080fe6000000187c */
[----:B------:R-:W2:Y:S01]  /*11050*/  MUFU.EX2 R174, R174 ;  /* 0x000000ae00ae7308 */ /* 0x000ea20000000800 */
[----:B------:R-:W-:Y:S02]  /*11060*/  FADD.FTZ R184, R181, R184 ;  /* 0x000000b8b5b87221 */ /* 0x000fe40000010000 */
[----:B------:R-:W-:Y:S02]  /*11070*/  FADD.FTZ R188, R185, R188 ;  /* 0x000000bcb9bc7221 */ /* 0x000fe40000010000 */
[----:B------:R-:W-:Y:S04]  /*11080*/  HMMA.16816.F32 R36, R160, R138, R36 ;  /* 0x0000008aa024723c */ /* 0x000fe80000001824 */
[----:B------:R-:W-:Y:S01]  /*11090*/  FADD.FTZ R192, R189, R192 ;  /* 0x000000c0bdc07221 */ /* 0x000fe20000010000 */
[----:B------:R-:W3:Y:S01]  /*110a0*/  MUFU.EX2 R175, R175 ;  /* 0x000000af00af7308 */ /* 0x000ee20000000800 */
[----:B------:R-:W-:Y:S02]  /*110b0*/  FADD.FTZ R184, R182, R184 ;  /* 0x000000b8b6b87221 */ /* 0x000fe40000010000 */
[-C--:B-1----:R-:W-:Y:S05]  /*110c0*/  HMMA.16816.F32 R4, R128, R132.reuse, R4 ;  /* 0x000000848004723c */ /* 0x082fea0000001804 */
[----:B------:R-:W-:Y:S02]  /*110d0*/  FADD.FTZ R188, R186, R188 ;  /* 0x000000bcbabc7221 */ /* 0x000fe40000010000 */
[----:B------:R-:W1:Y:S01]  /*110e0*/  MUFU.EX2 R177, R177 ;  /* 0x000000b100b17308 */ /* 0x000e620000000800 */
[----:B------:R-:W-:Y:S01]  /*110f0*/  FADD.FTZ R192, R190, R192 ;  /* 0x000000c0bec07221 */ /* 0x000fe20000010000 */
[----:B--2---:R-:W-:Y:S03]  /*11100*/  F2FP.PACK_AB R136, R174, R173 ;  /* 0x000000adae88723e */ /* 0x004fe600000000ff */
[----:B------:R-:W-:Y:S02]  /*11110*/  FADD.FTZ R184, R169, R184 ;  /* 0x000000b8a9b87221 */ /* 0x000fe40000010000 */
[----:B------:R-:W-:Y:S03]  /*11120*/  FADD.FTZ R188, R187, R188 ;  /* 0x000000bcbbbc7221 */ /* 0x000fe60000010000 */
[----:B------:R-:W2:Y:S01]  /*11130*/  MUFU.EX2 R178, R178 ;  /* 0x000000b200b27308 */ /* 0x000ea20000000800 */
[----:B------:R-:W-:Y:S02]  /*11140*/  FADD.FTZ R192, R191, R192 ;  /* 0x000000c0bfc07221 */ /* 0x000fe40000010000 */
[----:B------:R-:W-:Y:S01]  /*11150*/  FFMA.FTZ R183, R167, R241, R183 ;  /* 0x000000f1a7b77223 */ /* 0x000fe200000100b7 */
[----:B---3--:R-:W-:Y:S01]  /*11160*/  F2FP.PACK_AB R137, R176, R175 ;  /* 0x000000afb089723e */ /* 0x008fe200000000ff */
[----:B------:R-:W-:Y:S01]  /*11170*/  FADD.FTZ R184, R195, R184 ;  /* 0x000000b8c3b87221 */ /* 0x000fe20000010000 */
[----:B------:R-:W-:Y:S01]  /*11180*/  MOV R167, R3 ;  /* 0x0000000300a77202 */ /* 0x000fe20000000f00 */
[----:B------:R-:W-:Y:S02]  /*11190*/  FADD.FTZ R188, R173, R188 ;  /* 0x000000bcadbc7221 */ /* 0x000fe40000010000 */
[----:B------:R-:W-:Y:S01]  /*111a0*/  FADD.FTZ R192, R175, R192 ;  /* 0x000000c0afc07221 */ /* 0x000fe20000010000 */
[----:B------:R-:W3:Y:S01]  /*111b0*/  MUFU.EX2 R179, R179 ;  /* 0x000000b300b37308 */ /* 0x000ee20000000800 */
[----:B------:R-:W-:Y:S02]  /*111c0*/  FADD.FTZ R183, R170, R183 ;  /* 0x000000b7aab77221 */ /* 0x000fe40000010000 */
[----:B------:R-:W-:Y:S02]  /*111d0*/  FADD.FTZ R184, R196, R184 ;  /* 0x000000b8c4b87221 */ /* 0x000fe40000010000 */
[----:B------:R-:W-:Y:S02]  /*111e0*/  FADD.FTZ R188, R174, R188 ;  /* 0x000000bcaebc7221 */ /* 0x000fe40000010000 */
[----:B------:R-:W-:Y:S02]  /*111f0*/  FADD.FTZ R192, R176, R192 ;  /* 0x000000c0b0c07221 */ /* 0x000fe40000010000 */
[----:B------:R-:W-:Y:S01]  /*11200*/  FADD.FTZ R183, R171, R183 ;  /* 0x000000b7abb77221 */ /* 0x000fe20000010000 */
[----:B------:R-:W4:Y:S01]  /*11210*/  MUFU.EX2 R204, R204 ;  /* 0x000000cc00cc7308 */ /* 0x000f220000000800 */
[----:B------:R-:W-:Y:S02]  /*11220*/  FADD.FTZ R184, R199, R184 ;  /* 0x000000b8c7b87221 */ /* 0x000fe40000010000 */
[----:B-1----:R-:W-:Y:S01]  /*11230*/  FADD.FTZ R188, R177, R188 ;  /* 0x000000bcb1bc7221 */ /* 0x002fe20000010000 */
[----:B--2---:R-:W-:Y:S01]  /*11240*/  F2FP.PACK_AB R138, R178, R177 ;  /* 0x000000b1b28a723e */ /* 0x004fe200000000ff */
[----:B------:R-:W-:Y:S02]  /*11250*/  FADD.FTZ R183, R180, R183 ;  /* 0x000000b7b4b77221 */ /* 0x000fe40000010000 */
[----:B------:R-:W-:Y:S02]  /*11260*/  FADD.FTZ R172, R172, R184 ;  /* 0x000000b8acac7221 */ /* 0x000fe40000010000 */
[----:B------:R-:W-:Y:S01]  /*11270*/  FADD.FTZ R178, R178, R188 ;  /* 0x000000bcb2b27221 */ /* 0x000fe20000010000 */
[----:B------:R-:W1:Y:S01]  /*11280*/  MUFU.EX2 R248, R248 ;  /* 0x000000f800f87308 */ /* 0x000e620000000800 */
[----:B------:R-:W-:Y:S02]  /*11290*/  FADD.FTZ R183, R193, R183 ;  /* 0x000000b7c1b77221 */ /* 0x000fe40000010000 */
[----:B------:R-:W-:Y:S02]  /*112a0*/  FADD.FTZ R178, R243, R178 ;  /* 0x000000b2f3b27221 */ /* 0x000fe40000010000 */
[----:B---3--:R-:W-:Y:S02]  /*112b0*/  FADD.FTZ R192, R179, R192 ;  /* 0x000000c0b3c07221 */ /* 0x008fe40000010000 */
[----:B------:R-:W-:Y:S02]  /*112c0*/  FADD.FTZ R183, R194, R183 ;  /* 0x000000b7c2b77221 */ /* 0x000fe40000010000 */
[----:B------:R-:W-:Y:S01]  /*112d0*/  FADD.FTZ R178, R244, R178 ;  /* 0x000000b2f4b27221 */ /* 0x000fe20000010000 */
[----:B------:R-:W2:Y:S01]  /*112e0*/  MUFU.EX2 R249, R249 ;  /* 0x000000f900f97308 */ /* 0x000ea20000000800 */
[----:B------:R-:W-:Y:S02]  /*112f0*/  FADD.FTZ R183, R197, R183 ;  /* 0x000000b7c5b77221 */ /* 0x000fe40000010000 */
[----:B------:R-:W-:Y:S01]  /*11300*/  FADD.FTZ R178, R247, R178 ;  /* 0x000000b2f7b27221 */ /* 0x000fe20000010000 */
[C---:B----4-:R-:W-:Y:S01]  /*11310*/  F2FP.PACK_AB R139, R204.reuse, R179 ;  /* 0x000000b3cc8b723e */ /* 0x050fe200000000ff */
[----:B------:R-:W-:Y:S02]  /*11320*/  FADD.FTZ R192, R204, R192 ;  /* 0x000000c0ccc07221 */ /* 0x000fe40000010000 */
[----:B------:R-:W-:Y:S02]  /*11330*/  FADD.FTZ R198, R198, R183 ;  /* 0x000000b7c6c67221 */ /* 0x000fe40000010000 */
[----:B------:R-:W-:Y:S01]  /*11340*/  FADD.FTZ R192, R245, R192 ;  /* 0x000000c0f5c07221 */ /* 0x000fe20000010000 */
[----:B------:R-:W3:Y:S01]  /*11350*/  MUFU.EX2 R250, R250 ;  /* 0x000000fa00fa7308 */ /* 0x000ee20000000800 */
[C---:B------:R-:W-:Y:S04]  /*11360*/  HMMA.16816.F32 R8, R136.reuse, R132, R8 ;  /* 0x000000848808723c */ /* 0x040fe80000001808 */
[----:B------:R-:W-:Y:S02]  /*11370*/  FADD.FTZ R192, R246, R192 ;  /* 0x000000c0f6c07221 */ /* 0x000fe40000010000 */
[----:B-1----:R-:W-:Y:S02]  /*11380*/  FADD.FTZ R178, R248, R178 ;  /* 0x000000b2f8b27221 */ /* 0x002fe40000010000 */
[-C--:B------:R-:W-:Y:S01]  /*11390*/  HMMA.16816.F32 R12, R136, R134.reuse, R12 ;  /* 0x00000086880c723c */ /* 0x080fe2000000180c */
[----:B------:R-:W-:Y:S03]  /*113a0*/  MUFU.EX2 R72, R72 ;  /* 0x0000004800487308 */ /* 0x000fe60000000800 */
[----:B--2---:R-:W-:Y:S04]  /*113b0*/  FADD.FTZ R192, R249, R192 ;  /* 0x000000c0f9c07221 */ /* 0x004fe80000010000 */
[C---:B------:R-:W-:Y:S01]  /*113c0*/  HMMA.16816.F32 R16, R128.reuse, R134, R16 ;  /* 0x000000868010723c */ /* 0x040fe20000001810 */
[----:B------:R-:W1:Y:S02]  /*113d0*/  LDSM.16.MT88.4 R132, [R218+0x900] ;  /* 0x00090000da84783b */ /* 0x000e640000004200 */
[----:B------:R-:W-:Y:S01]  /*113e0*/  MUFU.EX2 R73, R73 ;  /* 0x0000004900497308 */ /* 0x000fe20000000800 */
[----:B---3--:R-:W-:Y:S04]  /*113f0*/  FADD.FTZ R192, R250, R192 ;  /* 0x000000c0fac07221 */ /* 0x008fe80000010000 */
[-C--:B------:R-:W-:Y:S05]  /*11400*/  HMMA.16816.F32 R20, R128, R140.reuse, R20 ;  /* 0x0000008c8014723c */ /* 0x080fea0000001814 */
[----:B------:R-:W-:Y:S03]  /*11410*/  MUFU.EX2 R74, R74 ;  /* 0x0000004a004a7308 */ /* 0x000fe60000000800 */
[C---:B------:R-:W-:Y:S07]  /*11420*/  HMMA.16816.F32 R32, R136.reuse, R140, R32 ;  /* 0x0000008c8820723c */ /* 0x040fee0000001820 */
[----:B------:R-:W-:Y:S01]  /*11430*/  MUFU.EX2 R75, R75 ;  /* 0x0000004b004b7308 */ /* 0x000fe20000000800 */
[-C--:B------:R-:W-:Y:S08]  /*11440*/  HMMA.16816.F32 R24, R136, R142.reuse, R24 ;  /* 0x0000008e8818723c */ /* 0x080ff00000001818 */
[C---:B------:R-:W-:Y:S01]  /*11450*/  HMMA.16816.F32 R100, R128.reuse, R142, R100 ;  /* 0x0000008e8064723c */ /* 0x040fe20000001864 */
[----:B------:R-:W-:Y:S07]  /*11460*/  MUFU.EX2 R76, R76 ;  /* 0x0000004c004c7308 */ /* 0x000fee0000000800 */
[-C--:B------:R-:W-:Y:S03]  /*11470*/  HMMA.16816.F32 R104, R128, R48.reuse, R104 ;  /* 0x000000308068723c */ /* 0x080fe60000001868 */
[----:B------:R-:W-:Y:S05]  /*11480*/  MUFU.EX2 R77, R77 ;  /* 0x0000004d004d7308 */ /* 0x000fea0000000800 */
[C---:B------:R-:W-:Y:S05]  /*11490*/  HMMA.16816.F32 R108, R136.reuse, R48, R108 ;  /* 0x00000030886c723c */ /* 0x040fea000000186c */
[----:B------:R-:W-:Y:S02]  /*114a0*/  MUFU.EX2 R78, R78 ;  /* 0x0000004e004e7308 */ /* 0x000fe40000000800 */
[----:B------:R-:W-:Y:S01]  /*114b0*/  F2FP.PACK_AB R48, R244, R243 ;  /* 0x000000f3f430723e */ /* 0x000fe200000000ff */
[-C--:B------:R-:W-:Y:S04]  /*114c0*/  HMMA.16816.F32 R28, R136, R50.reuse, R28 ;  /* 0x00000032881c723c */ /* 0x080fe8000000181c */
[----:B------:R-:W-:Y:S03]  /*114d0*/  F2FP.PACK_AB R49, R246, R245 ;  /* 0x000000f5f631723e */ /* 0x000fe600000000ff */
[----:B------:R-:W-:Y:S01]  /*114e0*/  MUFU.EX2 R79, R79 ;  /* 0x0000004f004f7308 */ /* 0x000fe20000000800 */
[C---:B------:R-:W-:Y:S07]  /*114f0*/  HMMA.16816.F32 R112, R128.reuse, R50, R112 ;  /* 0x000000328070723c */ /* 0x040fee0000001870 */
[----:B------:R-:W-:Y:S01]  /*11500*/  F2FP.PACK_AB R50, R248, R247 ;  /* 0x000000f7f832723e */ /* 0x000fe200000000ff */
[-C--:B-1----:R-:W-:Y:S01]  /*11510*/  HMMA.16816.F32 R116, R128, R132.reuse, R116 ;  /* 0x000000848074723c */ /* 0x082fe20000001874 */
[----:B------:R-:W1:Y:S03]  /*11520*/  MUFU.EX2 R205, R205 ;  /* 0x000000cd00cd7308 */ /* 0x000e660000000800 */
[----:B------:R-:W-:Y:S04]  /*11530*/  F2FP.PACK_AB R51, R250, R249 ;  /* 0x000000f9fa33723e */ /* 0x000fe800000000ff */
[C---:B------:R-:W-:Y:S03]  /*11540*/  HMMA.16816.F32 R120, R136.reuse, R132, R120 ;  /* 0x000000848878723c */ /* 0x040fe60000001878 */
[----:B------:R-:W2:Y:S04]  /*11550*/  MUFU.EX2 R206, R206 ;  /* 0x000000ce00ce7308 */ /* 0x000ea80000000800 */
[--C-:B------:R-:W-:Y:S01]  /*11560*/  FFMA.FTZ R132, R54, c[0x0][0x2d0], -R202.reuse ;  /* 0x0000b40036847a23 */ /* 0x100fe200000108ca */
[-C--:B------:R-:W-:Y:S01]  /*11570*/  HMMA.16816.F32 R124, R136, R134.reuse, R124 ;  /* 0x00000086887c723c */ /* 0x080fe2000000187c */
[----:B------:R-:W3:Y:S03]  /*11580*/  LDSM.16.MT88.4 R52, [R220+0x1100] ;  /* 0x00110000dc34783b */ /* 0x000ee60000004200 */
[--C-:B------:R-:W-:Y:S01]  /*11590*/  FFMA.FTZ R133, R56, c[0x0][0x2d0], -R201.reuse ;  /* 0x0000b40038857a23 */ /* 0x100fe200000108c9 */
[----:B------:R-:W4:Y:S01]  /*115a0*/  MUFU.EX2 R207, R207 ;  /* 0x000000cf00cf7308 */ /* 0x000f220000000800 */
[----:B------:R-:W-:Y:S01]  /*115b0*/  FFMA.FTZ R202, R99, c[0x0][0x2d0], -R202 ;  /* 0x0000b40063ca7a23 */ /* 0x000fe200000108ca */
[----:B------:R-:W-:Y:S01]  /*115c0*/  MOV R99, R153 ;  /* 0x0000009900637202 */ /* 0x000fe20000000f00 */
[----:B------:R-:W-:Y:S01]  /*115d0*/  HMMA.16816.F32 R36, R128, R134, R36 ;  /* 0x000000868024723c */ /* 0x000fe20000001824 */
[----:B------:R-:W5:Y:S03]  /*115e0*/  LDSM.16.MT88.4 R128, [R219+0x1100] ;  /* 0x00110000db80783b */ /* 0x000f660000004200 */
[----:B-1----:R-:W-:Y:S03]  /*115f0*/  FADD.FTZ R198, R205, R198 ;  /* 0x000000c6cdc67221 */ /* 0x002fe60000010000 */
[----:B------:R-:W1:Y:S01]  /*11600*/  MUFU.EX2 R208, R208 ;  /* 0x000000d000d07308 */ /* 0x000e620000000800 */
[----:B------:R-:W-:Y:S02]  /*11610*/  FFMA.FTZ R134, R58, c[0x0][0x2d0], -R200 ;  /* 0x0000b4003a867a23 */ /* 0x000fe400000108c8 */
[----:B------:R-:W-:Y:S02]  /*11620*/  LDSM.16.MT88.4 R56, [R219+0x1900] ;  /* 0x00190000db38783b */ /* 0x000fe40000004200 */
[C---:B--2---:R-:W-:Y:S01]  /*11630*/  F2FP.PACK_AB R40, R206.reuse, R205 ;  /* 0x000000cdce28723e */ /* 0x044fe200000000ff */
[----:B------:R-:W-:Y:S04]  /*11640*/  FADD.FTZ R198, R206, R198 ;  /* 0x000000c6cec67221 */ /* 0x000fe80000010000 */
[----:B------:R-:W2:Y:S01]  /*11650*/  MUFU.EX2 R210, R210 ;  /* 0x000000d200d27308 */ /* 0x000ea20000000800 */
[----:B------:R-:W-:Y:S02]  /*11660*/  FADD.FTZ R198, R209, R198 ;  /* 0x000000c6d1c67221 */ /* 0x000fe40000010000 */
[----:B----4-:R-:W-:Y:S07]  /*11670*/  FADD.FTZ R172, R207, R172 ;  /* 0x000000accfac7221 */ /* 0x010fee0000010000 */
[----:B------:R-:W4:Y:S01]  /*11680*/  MUFU.EX2 R211, R211 ;  /* 0x000000d300d37308 */ /* 0x000f220000000800 */
[C---:B-1----:R-:W-:Y:S01]  /*11690*/  F2FP.PACK_AB R41, R208.reuse, R207 ;  /* 0x000000cfd029723e */ /* 0x042fe200000000ff */
[----:B------:R-:W-:Y:S08]  /*116a0*/  FADD.FTZ R172, R208, R172 ;  /* 0x000000acd0ac7221 */ /* 0x000ff00000010000 */
[----:B------:R-:W1:Y:S01]  /*116b0*/  MUFU.EX2 R242, R242 ;  /* 0x000000f200f27308 */ /* 0x000e620000000800 */
[C---:B--2---:R-:W-:Y:S01]  /*116c0*/  F2FP.PACK_AB R42, R210.reuse, R209 ;  /* 0x000000d1d22a723e */ /* 0x044fe200000000ff */
[----:B------:R-:W-:Y:S08]  /*116d0*/  FADD.FTZ R198, R210, R198 ;  /* 0x000000c6d2c67221 */ /* 0x000ff00000010000 */
[----:B------:R-:W2:Y:S01]  /*116e0*/  MUFU.EX2 R251, R251 ;  /* 0x000000fb00fb7308 */ /* 0x000ea20000000800 */
[----:B----4-:R-:W-:Y:S09]  /*116f0*/  FADD.FTZ R172, R211, R172 ;  /* 0x000000acd3ac7221 */ /* 0x010ff20000010000 */
[----:B------:R-:W4:Y:S01]  /*11700*/  MUFU.EX2 R252, R252 ;  /* 0x000000fc00fc7308 */ /* 0x000f220000000800 */
[C---:B-1----:R-:W-:Y:S01]  /*11710*/  F2FP.PACK_AB R43, R242.reuse, R211 ;  /* 0x000000d3f22b723e */ /* 0x042fe200000000ff */
[----:B------:R-:W-:Y:S08]  /*11720*/  FADD.FTZ R172, R242, R172 ;  /* 0x000000acf2ac7221 */ /* 0x000ff00000010000 */
[----:B------:R-:W1:Y:S01]  /*11730*/  MUFU.EX2 R132, R132 ;  /* 0x0000008400847308 */ /* 0x000e620000000800 */
[-C--:B------:R-:W-:Y:S05]  /*11740*/  HMMA.16816.F32 R4, R40, R44.reuse, R4 ;  /* 0x0000002c2804723c */ /* 0x080fea0000001804 */
[----:B--2---:R-:W-:Y:S03]  /*11750*/  FADD.FTZ R198, R251, R198 ;  /* 0x000000c6fbc67221 */ /* 0x004fe60000010000 */
[C---:B------:R-:W-:Y:S01]  /*11760*/  HMMA.16816.F32 R8, R48.reuse, R44, R8 ;  /* 0x0000002c3008723c */ /* 0x040fe20000001808 */
[----:B------:R-:W2:Y:S03]  /*11770*/  MUFU.EX2 R64, R64 ;  /* 0x0000004000407308 */ /* 0x000ea60000000800 */
[----:B----4-:R-:W-:Y:S04]  /*11780*/  FADD.FTZ R198, R252, R198 ;  /* 0x000000c6fcc67221 */ /* 0x010fe80000010000 */
[-C--:B------:R-:W-:Y:S03]  /*11790*/  HMMA.16816.F32 R12, R48, R46.reuse, R12 ;  /* 0x0000002e300c723c */ /* 0x080fe6000000180c */
[----:B------:R-:W4:Y:S01]  /*117a0*/  MUFU.EX2 R65, R65 ;  /* 0x0000004100417308 */ /* 0x000f220000000800 */
[----:B-1----:R-:W-:Y:S04]  /*117b0*/  FADD.FTZ R172, R132, R172 ;  /* 0x000000ac84ac7221 */ /* 0x002fe80000010000 */
[C---:B------:R-:W-:Y:S01]  /*117c0*/  HMMA.16816.F32 R16, R40.reuse, R46, R16 ;  /* 0x0000002e2810723c */ /* 0x040fe20000001810 */
[----:B------:R-:W1:Y:S04]  /*117d0*/  LDSM.16.MT88.4 R44, [R218+0x1100] ;  /* 0x00110000da2c783b */ /* 0x000e680000004200 */
[----:B------:R-:W-:Y:S03]  /*117e0*/  MUFU.EX2 R66, R66 ;  /* 0x0000004200427308 */ /* 0x000fe60000000800 */
[-C--:B---3--:R-:W-:Y:S04]  /*117f0*/  HMMA.16816.F32 R20, R40, R52.reuse, R20 ;  /* 0x000000342814723c */ /* 0x088fe80000001814 */
[----:B--2---:R-:W-:Y:S03]  /*11800*/  FADD.FTZ R198, R64, R198 ;  /* 0x000000c640c67221 */ /* 0x004fe60000010000 */
[----:B------:R-:W-:Y:S01]  /*11810*/  MUFU.EX2 R67, R67 ;  /* 0x0000004300437308 */ /* 0x000fe20000000800 */
[C---:B------:R-:W-:Y:S04]  /*11820*/  HMMA.16816.F32 R32, R48.reuse, R52, R32 ;  /* 0x000000343020723c */ /* 0x040fe80000001820 */
[----:B----4-:R-:W-:Y:S04]  /*11830*/  FADD.FTZ R198, R65, R198 ;  /* 0x000000c641c67221 */ /* 0x010fe80000010000 */
[-C--:B------:R-:W-:Y:S01]  /*11840*/  HMMA.16816.F32 R24, R48, R54.reuse, R24 ;  /* 0x000000363018723c */ /* 0x080fe20000001818 */
[----:B------:R-:W2:Y:S07]  /*11850*/  MUFU.EX2 R133, R133 ;  /* 0x0000008500857308 */ /* 0x000eae0000000800 */
[C---:B------:R-:W-:Y:S01]  /*11860*/  HMMA.16816.F32 R100, R40.reuse, R54, R100 ;  /* 0x000000362864723c */ /* 0x040fe20000001864 */
[----:B------:R-:W3:Y:S02]  /*11870*/  LDSM.16.MT88.4 R52, [R225+0x1900] ;  /* 0x00190000e134783b */ /* 0x000ee40000004200 */
[----:B------:R-:W4:Y:S05]  /*11880*/  MUFU.EX2 R134, R134 ;  /* 0x0000008600867308 */ /* 0x000f2a0000000800 */
[-C--:B-----5:R-:W-:Y:S05]  /*11890*/  HMMA.16816.F32 R104, R40, R128.reuse, R104 ;  /* 0x000000802868723c */ /* 0x0a0fea0000001868 */
[----:B------:R-:W5:Y:S03]  /*118a0*/  MUFU.EX2 R60, R60 ;  /* 0x0000003c003c7308 */ /* 0x000f660000000800 */
[C---:B------:R-:W-:Y:S04]  /*118b0*/  HMMA.16816.F32 R108, R48.reuse, R128, R108 ;  /* 0x00000080306c723c */ /* 0x040fe8000000186c */
[----:B--2---:R-:W-:Y:S03]  /*118c0*/  FADD.FTZ R178, R133, R178 ;  /* 0x000000b285b27221 */ /* 0x004fe60000010000 */
[----:B------:R-:W2:Y:S01]  /*118d0*/  MUFU.EX2 R61, R61 ;  /* 0x0000003d003d7308 */ /* 0x000ea20000000800 */
[-C--:B------:R-:W-:Y:S04]  /*118e0*/  HMMA.16816.F32 R28, R48, R130.reuse, R28 ;  /* 0x00000082301c723c */ /* 0x080fe8000000181c */
[----:B----4-:R-:W-:Y:S02]  /*118f0*/  FADD.FTZ R192, R134, R192 ;  /* 0x000000c086c07221 */ /* 0x010fe40000010000 */
[----:B------:R-:W-:Y:S02]  /*11900*/  FADD.FTZ R178, R99, R178 ;  /* 0x000000b263b27221 */ /* 0x000fe40000010000 */
[C---:B------:R-:W-:Y:S01]  /*11910*/  HMMA.16816.F32 R112, R40.reuse, R130, R112 ;  /* 0x000000822870723c */ /* 0x040fe20000001870 */
[----:B------:R-:W4:Y:S03]  /*11920*/  MUFU.EX2 R62, R62 ;  /* 0x0000003e003e7308 */ /* 0x000f260000000800 */
[----:B------:R-:W-:Y:S02]  /*11930*/  FADD.FTZ R192, R98, R192 ;  /* 0x000000c062c07221 */ /* 0x000fe40000010000 */
[----:B-----5:R-:W-:Y:S02]  /*11940*/  FADD.FTZ R178, R60, R178 ;  /* 0x000000b23cb27221 */ /* 0x020fe40000010000 */
[-C--:B-1----:R-:W-:Y:S03]  /*11950*/  HMMA.16816.F32 R116, R40, R44.reuse, R116 ;  /* 0x0000002c2874723c */ /* 0x082fe60000001874 */
[----:B------:R-:W1:Y:S01]  /*11960*/  MUFU.EX2 R63, R63 ;  /* 0x0000003f003f7308 */ /* 0x000e620000000800 */
[----:B--2---:R-:W-:Y:S04]  /*11970*/  FADD.FTZ R178, R61, R178 ;  /* 0x000000b23db27221 */ /* 0x004fe80000010000 */
[C---:B------:R-:W-:Y:S04]  /*11980*/  HMMA.16816.F32 R120, R48.reuse, R44, R120 ;  /* 0x0000002c3078723c */ /* 0x040fe80000001878 */
[----:B------:R-:W-:Y:S01]  /*11990*/  FADD.FTZ R178, R72, R178 ;  /* 0x000000b248b27221 */ /* 0x000fe20000010000 */
[----:B------:R-:W2:Y:S02]  /*119a0*/  MUFU.EX2 R68, R68 ;  /* 0x0000004400447308 */ /* 0x000ea40000000800 */
[----:B------:R-:W-:Y:S01]  /*119b0*/  F2FP.PACK_AB R44, R153, R133 ;  /* 0x00000085992c723e */ /* 0x000fe200000000ff */
[-C--:B------:R-:W-:Y:S01]  /*119c0*/  HMMA.16816.F32 R124, R48, R46.reuse, R124 ;  /* 0x0000002e307c723c */ /* 0x080fe2000000187c */
[----:B------:R-:W5:Y:S03]  /*119d0*/  LDSM.16.MT88.4 R48, [R220+0x1900] ;  /* 0x00190000dc30783b */ /* 0x000f660000004200 */
[----:B------:R-:W-:Y:S01]  /*119e0*/  F2FP.PACK_AB R45, R154, R134 ;  /* 0x000000869a2d723e */ /* 0x000fe200000000ff */
[----:B----4-:R-:W-:Y:S02]  /*119f0*/  FADD.FTZ R192, R62, R192 ;  /* 0x000000c03ec07221 */ /* 0x010fe40000010000 */
[----:B------:R-:W4:Y:S01]  /*11a00*/  MUFU.EX2 R69, R69 ;  /* 0x0000004500457308 */ /* 0x000f220000000800 */
[----:B------:R-:W-:Y:S04]  /*11a10*/  HMMA.16816.F32 R36, R40, R46, R36 ;  /* 0x0000002e2824723c */ /* 0x000fe80000001824 */
[----:B-1----:R-:W-:Y:S02]  /*11a20*/  FADD.FTZ R192, R63, R192 ;  /* 0x000000c03fc07221 */ /* 0x002fe40000010000 */
[----:B------:R-:W-:Y:S01]  /*11a30*/  FADD.FTZ R178, R73, R178 ;  /* 0x000000b249b27221 */ /* 0x000fe20000010000 */
[----:B------:R-:W-:Y:S01]  /*11a40*/  F2FP.PACK_AB R40, R252, R251 ;  /* 0x000000fbfc28723e */ /* 0x000fe200000000ff */
[----:B------:R-:W-:Y:S01]  /*11a50*/  FADD.FTZ R192, R74, R192 ;  /* 0x000000c04ac07221 */ /* 0x000fe20000010000 */
[----:B------:R-:W-:Y:S01]  /*11a60*/  F2FP.PACK_AB R41, R152, R132 ;  /* 0x000000849829723e */ /* 0x000fe200000000ff */
[----:B------:R-:W-:Y:S02]  /*11a70*/  MUFU.EX2 R70, R70 ;  /* 0x0000004600467308 */ /* 0x000fe40000000800 */
[----:B------:R-:W-:Y:S01]  /*11a80*/  F2FP.PACK_AB R42, R65, R64 ;  /* 0x00000040412a723e */ /* 0x000fe200000000ff */
[----:B--2---:R-:W-:Y:S01]  /*11a90*/  FADD.FTZ R198, R68, R198 ;  /* 0x000000c644c67221 */ /* 0x004fe20000010000 */
[----:B------:R-:W-:Y:S01]  /*11aa0*/  F2FP.PACK_AB R43, R67, R66 ;  /* 0x00000042432b723e */ /* 0x000fe200000000ff */
[----:B------:R-:W-:Y:S01]  /*11ab0*/  FADD.FTZ R192, R75, R192 ;  /* 0x000000c04bc07221 */ /* 0x000fe20000010000 */
[----:B------:R-:W-:Y:S01]  /*11ac0*/  F2FP.PACK_AB R46, R61, R60 ;  /* 0x0000003c3d2e723e */ /* 0x000fe200000000ff */
[----:B------:R-:W-:Y:S01]  /*11ad0*/  FADD.FTZ R178, R76, R178 ;  /* 0x000000b24cb27221 */ /* 0x000fe20000010000 */
[----:B------:R-:W-:Y:S01]  /*11ae0*/  F2FP.PACK_AB R47, R63, R62 ;  /* 0x0000003e3f2f723e */ /* 0x000fe200000000ff */
[----:B------:R-:W-:Y:S01]  /*11af0*/  FADD.FTZ R192, R78, R192 ;  /* 0x000000c04ec07221 */ /* 0x000fe20000010000 */
[----:B------:R-:W-:Y:S01]  /*11b00*/  MUFU.EX2 R71, R71 ;  /* 0x0000004700477308 */ /* 0x000fe20000000800 */
[-C--:B---3--:R-:W-:Y:S03]  /*11b10*/  HMMA.16816.F32 R4, R40, R52.reuse, R4 ;  /* 0x000000342804723c */ /* 0x088fe60000001804 */
[----:B----4-:R-:W-:Y:S02]  /*11b20*/  FADD.FTZ R198, R69, R198 ;  /* 0x000000c645c67221 */ /* 0x010fe40000010000 */
[----:B------:R-:W-:Y:S02]  /*11b30*/  FADD.FTZ R178, R77, R178 ;  /* 0x000000b24db27221 */ /* 0x000fe40000010000 */
[----:B------:R-:W-:Y:S01]  /*11b40*/  FADD.FTZ R192, R79, R192 ;  /* 0x000000c04fc07221 */ /* 0x000fe20000010000 */
[C---:B------:R-:W-:Y:S01]  /*11b50*/  HMMA.16816.F32 R8, R44.reuse, R52, R8 ;  /* 0x000000342c08723c */ /* 0x040fe20000001808 */
[----:B------:R-:W1:Y:S07]  /*11b60*/  MUFU.EX2 R80, R80 ;  /* 0x0000005000507308 */ /* 0x000e6e0000000800 */
[-C--:B------:R-:W-:Y:S03]  /*11b70*/  HMMA.16816.F32 R12, R44, R54.reuse, R12 ;  /* 0x000000362c0c723c */ /* 0x080fe6000000180c */
[----:B------:R-:W2:Y:S05]  /*11b80*/  MUFU.EX2 R81, R81 ;  /* 0x0000005100517308 */ /* 0x000eaa0000000800 */
[C---:B------:R-:W-:Y:S01]  /*11b90*/  HMMA.16816.F32 R16, R40.reuse, R54, R16 ;  /* 0x000000362810723c */ /* 0x040fe20000001810 */
[----:B------:R-:W3:Y:S04]  /*11ba0*/  LDSM.16.MT88.4 R52, [R218+0x1900] ;  /* 0x00190000da34783b */ /* 0x000ee80000004200 */
[----:B------:R-:W-:Y:S03]  /*11bb0*/  MUFU.EX2 R82, R82 ;  /* 0x0000005200527308 */ /* 0x000fe60000000800 */
[-C--:B-----5:R-:W-:Y:S04]  /*11bc0*/  HMMA.16816.F32 R20, R40, R48.reuse, R20 ;  /* 0x000000302814723c */ /* 0x0a0fe80000001814 */
[----:B-1----:R-:W-:Y:S03]  /*11bd0*/  FADD.FTZ R198, R80, R198 ;  /* 0x000000c650c67221 */ /* 0x002fe60000010000 */
[----:B------:R-:W-:Y:S01]  /*11be0*/  MUFU.EX2 R83, R83 ;  /* 0x0000005300537308 */ /* 0x000fe20000000800 */
[C---:B------:R-:W-:Y:S04]  /*11bf0*/  HMMA.16816.F32 R32, R44.reuse, R48, R32 ;  /* 0x000000302c20723c */ /* 0x040fe80000001820 */
[----:B--2---:R-:W-:Y:S04]  /*11c00*/  FADD.FTZ R198, R81, R198 ;  /* 0x000000c651c67221 */ /* 0x004fe80000010000 */
[-C--:B------:R-:W-:Y:S01]  /*11c10*/  HMMA.16816.F32 R24, R44, R50.reuse, R24 ;  /* 0x000000322c18723c */ /* 0x080fe20000001818 */
[----:B------:R-:W1:Y:S07]  /*11c20*/  MUFU.EX2 R84, R84 ;  /* 0x0000005400547308 */ /* 0x000e6e0000000800 */
[C---:B------:R-:W-:Y:S01]  /*11c30*/  HMMA.16816.F32 R100, R40.reuse, R50, R100 ;  /* 0x000000322864723c */ /* 0x040fe20000001864 */
[----:B------:R-:W2:Y:S02]  /*11c40*/  LDSM.16.MT88.4 R48, [R225+0x2100] ;  /* 0x00210000e130783b */ /* 0x000ea40000004200 */
[----:B------:R-:W4:Y:S05]  /*11c50*/  MUFU.EX2 R85, R85 ;  /* 0x0000005500557308 */ /* 0x000f2a0000000800 */
[-C--:B------:R-:W-:Y:S05]  /*11c60*/  HMMA.16816.F32 R104, R40, R56.reuse, R104 ;  /* 0x000000382868723c */ /* 0x080fea0000001868 */
[----:B------:R-:W-:Y:S03]  /*11c70*/  MUFU.EX2 R86, R86 ;  /* 0x0000005600567308 */ /* 0x000fe60000000800 */
[C---:B------:R-:W-:Y:S04]  /*11c80*/  HMMA.16816.F32 R108, R44.reuse, R56, R108 ;  /* 0x000000382c6c723c */ /* 0x040fe8000000186c */
[----:B-1----:R-:W-:Y:S03]  /*11c90*/  FADD.FTZ R198, R84, R198 ;  /* 0x000000c654c67221 */ /* 0x002fe60000010000 */
[----:B------:R-:W1:Y:S01]  /*11ca0*/  MUFU.EX2 R87, R87 ;  /* 0x0000005700577308 */ /* 0x000e620000000800 */
[-C--:B------:R-:W-:Y:S04]  /*11cb0*/  HMMA.16816.F32 R28, R44, R58.reuse, R28 ;  /* 0x0000003a2c1c723c */ /* 0x080fe8000000181c */
[C---:B----4-:R-:W-:Y:S01]  /*11cc0*/  F2FP.PACK_AB R128, R85.reuse, R84 ;  /* 0x000000545580723e */ /* 0x050fe200000000ff */
[----:B------:R-:W-:Y:S03]  /*11cd0*/  FADD.FTZ R198, R85, R198 ;  /* 0x000000c655c67221 */ /* 0x000fe60000010000 */
[C---:B------:R-:W-:Y:S01]  /*11ce0*/  HMMA.16816.F32 R112, R40.reuse, R58, R112 ;  /* 0x0000003a2870723c */ /* 0x040fe20000001870 */
[----:B------:R-:W-:Y:S01]  /*11cf0*/  LDSM.16.MT88.4 R56, [R219+0x2100] ;  /* 0x00210000db38783b */ /* 0x000fe20000004200 */
[----:B------:R-:W4:Y:S06]  /*11d00*/  MUFU.EX2 R96, R96 ;  /* 0x0000006000607308 */ /* 0x000f2c0000000800 */
[-C--:B---3--:R-:W-:Y:S04]  /*11d10*/  HMMA.16816.F32 R116, R40, R52.reuse, R116 ;  /* 0x000000342874723c */ /* 0x088fe80000001874 */
[----:B------:R-:W3:Y:S01]  /*11d20*/  MUFU.EX2 R203, R203 ;  /* 0x000000cb00cb7308 */ /* 0x000ee20000000800 */
[----:B-1----:R-:W-:Y:S03]  /*11d30*/  F2FP.PACK_AB R129, R87, R86 ;  /* 0x000000565781723e */ /* 0x002fe600000000ff */
[C---:B------:R-:W-:Y:S06]  /*11d40*/  HMMA.16816.F32 R120, R44.reuse, R52, R120 ;  /* 0x000000342c78723c */ /* 0x040fec0000001878 */
[----:B------:R-:W-:Y:S02]  /*11d50*/  MUFU.EX2 R97, R97 ;  /* 0x0000006100617308 */ /* 0x000fe40000000800 */
[-C--:B------:R-:W-:Y:S04]  /*11d60*/  HMMA.16816.F32 R124, R44, R54.reuse, R124 ;  /* 0x000000362c7c723c */ /* 0x080fe8000000187c */
[----:B----4-:R-:W-:Y:S03]  /*11d70*/  FADD.FTZ R198, R96, R198 ;  /* 0x000000c660c67221 */ /* 0x010fe60000010000 */
[----:B------:R-:W-:Y:S01]  /*11d80*/  F2FP.PACK_AB R44, R73, R72 ;  /* 0x00000048492c723e */ /* 0x000fe200000000ff */
[----:B------:R-:W-:Y:S01]  /*11d90*/  HMMA.16816.F32 R36, R40, R54, R36 ;  /* 0x000000362824723c */ /* 0x000fe20000001824 */
[----:B------:R-:W1:Y:S01]  /*11da0*/  LDSM.16.MT88.4 R52, [R220+0x2100] ;  /* 0x00210000dc34783b */ /* 0x000e620000004200 */
[----:B------:R-:W4:Y:S02]  /*11db0*/  MUFU.EX2 R202, R202 ;  /* 0x000000ca00ca7308 */ /* 0x000f240000000800 */
[----:B------:R-:W-:Y:S01]  /*11dc0*/  F2FP.PACK_AB R45, R75, R74 ;  /* 0x0000004a4b2d723e */ /* 0x000fe200000000ff */
[----:B---3--:R-:W-:Y:S01]  /*11dd0*/  FADD.FTZ R241, R203, R198 ;  /* 0x000000c6cbf17221 */ /* 0x008fe20000010000 */
[----:B------:R-:W-:Y:S02]  /*11de0*/  F2FP.PACK_AB R46, R77, R76 ;  /* 0x0000004c4d2e723e */ /* 0x000fe400000000ff */
[----:B------:R-:W-:Y:S04]  /*11df0*/  F2FP.PACK_AB R40, R69, R68 ;  /* 0x000000444528723e */ /* 0x000fe800000000ff */
[----:B------:R-:W-:Y:S02]  /*11e00*/  F2FP.PACK_AB R41, R71, R70 ;  /* 0x000000464729723e */ /* 0x000fe400000000ff */
[----:B------:R-:W-:Y:S02]  /*11e10*/  F2FP.PACK_AB R42, R81, R80 ;  /* 0x00000050512a723e */ /* 0x000fe400000000ff */
[----:B------:R-:W-:Y:S02]  /*11e20*/  F2FP.PACK_AB R43, R83, R82 ;  /* 0x00000052532b723e */ /* 0x000fe400000000ff */
[----:B------:R-:W-:Y:S02]  /*11e30*/  F2FP.PACK_AB R47, R79, R78 ;  /* 0x0000004e4f2f723e */ /* 0x000fe400000000ff */
[----:B------:R-:W-:Y:S03]  /*11e40*/  F2FP.PACK_AB R130, R203, R96 ;  /* 0x00000060cb82723e */ /* 0x000fe600000000ff */
[-C--:B--2---:R-:W-:Y:S03]  /*11e50*/  HMMA.16816.F32 R4, R40, R48.reuse, R4 ;  /* 0x000000302804723c */ /* 0x084fe60000001804 */
[----:B----4-:R-:W-:Y:S05]  /*11e60*/  F2FP.PACK_AB R131, R202, R97 ;  /* 0x00000061ca83723e */ /* 0x010fea00000000ff */
[C---:B------:R-:W-:Y:S08]  /*11e70*/  HMMA.16816.F32 R8, R44.reuse, R48, R8 ;  /* 0x000000302c08723c */ /* 0x040ff00000001808 */
[-C--:B------:R-:W-:Y:S08]  /*11e80*/  HMMA.16816.F32 R12, R44, R50.reuse, R12 ;  /* 0x000000322c0c723c */ /* 0x080ff0000000180c */
[C---:B------:R-:W-:Y:S01]  /*11e90*/  HMMA.16816.F32 R16, R40.reuse, R50, R16 ;  /* 0x000000322810723c */ /* 0x040fe20000001810 */
[----:B------:R-:W2:Y:S07]  /*11ea0*/  LDSM.16.MT88.4 R48, [R218+0x2100] ;  /* 0x00210000da30783b */ /* 0x000eae0000004200 */
[-C--:B-1----:R-:W-:Y:S08]  /*11eb0*/  HMMA.16816.F32 R20, R40, R52.reuse, R20 ;  /* 0x000000342814723c */ /* 0x082ff00000001814 */
[C---:B------:R-:W-:Y:S07]  /*11ec0*/  HMMA.16816.F32 R32, R44.reuse, R52, R32 ;  /* 0x000000342c20723c */ /* 0x040fee0000001820 */
[--C-:B------:R-:W-:Y:S01]  /*11ed0*/  FFMA.FTZ R52, R88, c[0x0][0x2d0], -R201.reuse ;  /* 0x0000b40058347a23 */ /* 0x100fe200000108c9 */
[-C--:B------:R-:W-:Y:S04]  /*11ee0*/  HMMA.16816.F32 R24, R44, R54.reuse, R24 ;  /* 0x000000362c18723c */ /* 0x080fe80000001818 */
[--C-:B------:R-:W-:Y:S01]  /*11ef0*/  FFMA.FTZ R53, R89, c[0x0][0x2d0], -R201.reuse ;  /* 0x0000b40059357a23 */ /* 0x100fe200000108c9 */
[----:B------:R-:W1:Y:S01]  /*11f00*/  MUFU.EX2 R52, R52 ;  /* 0x0000003400347308 */ /* 0x000e620000000800 */
[----:B------:R-:W-:Y:S02]  /*11f10*/  MOV R88, R152 ;  /* 0x0000009800587202 */ /* 0x000fe40000000f00 */
[C---:B------:R-:W-:Y:S04]  /*11f20*/  HMMA.16816.F32 R100, R40.reuse, R54, R100 ;  /* 0x000000362864723c */ /* 0x040fe80000001864 */
[----:B------:R-:W-:Y:S03]  /*11f30*/  FADD.FTZ R172, R88, R172 ;  /* 0x000000ac58ac7221 */ /* 0x000fe60000010000 */
[----:B------:R-:W-:Y:S01]  /*11f40*/  MUFU.EX2 R53, R53 ;  /* 0x0000003500357308 */ /* 0x000fe20000000800 */
[-C--:B------:R-:W-:Y:S04]  /*11f50*/  HMMA.16816.F32 R104, R40, R56.reuse, R104 ;  /* 0x000000382868723c */ /* 0x080fe80000001868 */
[--C-:B------:R-:W-:Y:S02]  /*11f60*/  FFMA.FTZ R54, R90, c[0x0][0x2d0], -R200.reuse ;  /* 0x0000b4005a367a23 */ /* 0x100fe400000108c8 */
[----:B------:R-:W-:Y:S02]  /*11f70*/  FFMA.FTZ R55, R91, c[0x0][0x2d0], -R200 ;  /* 0x0000b4005b377a23 */ /* 0x000fe400000108c8 */
[C---:B------:R-:W-:Y:S02]  /*11f80*/  HMMA.16816.F32 R108, R44.reuse, R56, R108 ;  /* 0x000000382c6c723c */ /* 0x040fe4000000186c */
[----:B------:R-:W3:Y:S02]  /*11f90*/  MUFU.EX2 R54, R54 ;  /* 0x0000003600367308 */ /* 0x000ee40000000800 */
[----:B------:R-:W-:Y:S02]  /*11fa0*/  FADD.FTZ R172, R66, R172 ;  /* 0x000000ac42ac7221 */ /* 0x000fe40000010000 */
[----:B-1----:R-:W-:Y:S02]  /*11fb0*/  FADD.FTZ R178, R52, R178 ;  /* 0x000000b234b27221 */ /* 0x002fe40000010000 */
[-C--:B------:R-:W-:Y:S04]  /*11fc0*/  HMMA.16816.F32 R28, R44, R58.reuse, R28 ;  /* 0x0000003a2c1c723c */ /* 0x080fe8000000181c */
[----:B------:R-:W1:Y:S01]  /*11fd0*/  MUFU.EX2 R55, R55 ;  /* 0x0000003700377308 */ /* 0x000e620000000800 */
[--C-:B------:R-:W-:Y:S02]  /*11fe0*/  FFMA.FTZ R56, R92, c[0x0][0x2d0], -R201.reuse ;  /* 0x0000b4005c387a23 */ /* 0x100fe400000108c9 */
[----:B------:R-:W-:Y:S01]  /*11ff0*/  FFMA.FTZ R201, R93, c[0x0][0x2d0], -R201 ;  /* 0x0000b4005dc97a23 */ /* 0x000fe200000108c9 */
[C---:B------:R-:W-:Y:S04]  /*12000*/  HMMA.16816.F32 R112, R40.reuse, R58, R112 ;  /* 0x0000003a2870723c */ /* 0x040fe80000001870 */
[--C-:B------:R-:W-:Y:S02]  /*12010*/  FFMA.FTZ R57, R94, c[0x0][0x2d0], -R200.reuse ;  /* 0x0000b4005e397a23 */ /* 0x100fe400000108c8 */
[----:B------:R-:W4:Y:S01]  /*12020*/  MUFU.EX2 R56, R56 ;  /* 0x0000003800387308 */ /* 0x000f220000000800 */
[----:B------:R-:W-:Y:S01]  /*12030*/  FFMA.FTZ R200, R95, c[0x0][0x2d0], -R200 ;  /* 0x0000b4005fc87a23 */ /* 0x000fe200000108c8 */
[-C--:B--2---:R-:W-:Y:S04]  /*12040*/  HMMA.16816.F32 R116, R40, R48.reuse, R116 ;  /* 0x000000302874723c */ /* 0x084fe80000001874 */
[----:B------:R-:W-:Y:S02]  /*12050*/  FADD.FTZ R172, R67, R172 ;  /* 0x000000ac43ac7221 */ /* 0x000fe40000010000 */
[----:B---3--:R-:W-:Y:S02]  /*12060*/  FADD.FTZ R192, R54, R192 ;  /* 0x000000c036c07221 */ /* 0x008fe40000010000 */
[C---:B------:R-:W-:Y:S01]  /*12070*/  HMMA.16816.F32 R120, R44.reuse, R48, R120 ;  /* 0x000000302c78723c */ /* 0x040fe20000001878 */
[----:B------:R-:W2:Y:S03]  /*12080*/  MUFU.EX2 R201, R201 ;  /* 0x000000c900c97308 */ /* 0x000ea60000000800 */
[----:B------:R-:W-:Y:S02]  /*12090*/  FADD.FTZ R172, R70, R172 ;  /* 0x000000ac46ac7221 */ /* 0x000fe40000010000 */
[----:B------:R-:W-:Y:S02]  /*120a0*/  FADD.FTZ R178, R53, R178 ;  /* 0x000000b235b27221 */ /* 0x000fe40000010000 */
[-C--:B------:R-:W-:Y:S01]  /*120b0*/  HMMA.16816.F32 R124, R44, R50.reuse, R124 ;  /* 0x000000322c7c723c */ /* 0x080fe2000000187c */
[----:B------:R-:W3:Y:S02]  /*120c0*/  LDSM.16.MT88.4 R44, [R220+0x2900] ;  /* 0x00290000dc2c783b */ /* 0x000ee40000004200 */
[----:B------:R-:W5:Y:S01]  /*120d0*/  MUFU.EX2 R57, R57 ;  /* 0x0000003900397308 */ /* 0x000f620000000800 */
[----:B------:R-:W-:Y:S02]  /*120e0*/  FADD.FTZ R172, R71, R172 ;  /* 0x000000ac47ac7221 */ /* 0x000fe40000010000 */
[----:B-1----:R-:W-:Y:S02]  /*120f0*/  FADD.FTZ R192, R55, R192 ;  /* 0x000000c037c07221 */ /* 0x002fe40000010000 */
[----:B------:R-:W-:Y:S04]  /*12100*/  HMMA.16816.F32 R36, R40, R50, R36 ;  /* 0x000000322824723c */ /* 0x000fe80000001824 */
[----:B------:R-:W-:Y:S01]  /*12110*/  FADD.FTZ R172, R82, R172 ;  /* 0x000000ac52ac7221 */ /* 0x000fe20000010000 */
[----:B------:R-:W1:Y:S01]  /*12120*/  MUFU.EX2 R200, R200 ;  /* 0x000000c800c87308 */ /* 0x000e620000000800 */
[----:B----4-:R-:W-:Y:S01]  /*12130*/  FADD.FTZ R178, R56, R178 ;  /* 0x000000b238b27221 */ /* 0x010fe20000010000 */
[----:B------:R-:W-:Y:S01]  /*12140*/  F2FP.PACK_AB R40, R53, R52 ;  /* 0x000000343528723e */ /* 0x000fe200000000ff */
[-C--:B------:R-:W-:Y:S01]  /*12150*/  HMMA.16816.F32 R160, R128, R148.reuse, R4 ;  /* 0x0000009480a0723c */ /* 0x080fe20000001804 */
[----:B------:R-:W4:Y:S04]  /*12160*/  LDSM.16.MT88.4 R4, [R219+0x2900] ;  /* 0x00290000db04783b */ /* 0x000f280000004200 */
[----:B------:R-:W-:Y:S01]  /*12170*/  F2FP.PACK_AB R41, R55, R54 ;  /* 0x000000363729723e */ /* 0x000fe200000000ff */
[----:B------:R-:W-:Y:S01]  /*12180*/  FADD.FTZ R172, R83, R172 ;  /* 0x000000ac53ac7221 */ /* 0x000fe20000010000 */
[C---:B--2---:R-:W-:Y:S01]  /*12190*/  F2FP.PACK_AB R42, R201.reuse, R56 ;  /* 0x00000038c92a723e */ /* 0x044fe200000000ff */
[----:B------:R-:W-:Y:S04]  /*121a0*/  FADD.FTZ R239, R201, R178 ;  /* 0x000000b2c9ef7221 */ /* 0x000fe80000010000 */
[----:B------:R-:W-:Y:S02]  /*121b0*/  FADD.FTZ R172, R86, R172 ;  /* 0x000000ac56ac7221 */ /* 0x000fe40000010000 */
[----:B-----5:R-:W-:Y:S02]  /*121c0*/  FADD.FTZ R192, R57, R192 ;  /* 0x000000c039c07221 */ /* 0x020fe40000010000 */
[----:B------:R-:W-:Y:S04]  /*121d0*/  FADD.FTZ R172, R87, R172 ;  /* 0x000000ac57ac7221 */ /* 0x000fe80000010000 */
[----:B------:R-:W-:Y:S01]  /*121e0*/  FADD.FTZ R172, R97, R172 ;  /* 0x000000ac61ac7221 */ /* 0x000fe20000010000 */
[C---:B-1----:R-:W-:Y:S01]  /*121f0*/  F2FP.PACK_AB R43, R200.reuse, R57 ;  /* 0x00000039c82b723e */ /* 0x042fe200000000ff */
[----:B------:R-:W-:Y:S02]  /*12200*/  FADD.FTZ R238, R200, R192 ;  /* 0x000000c0c8ee7221 */ /* 0x000fe40000010000 */
[----:B------:R-:W-:Y:S04]  /*12210*/  FADD.FTZ R240, R202, R172 ;  /* 0x000000accaf07221 */ /* 0x000fe80000010000 */
[C---:B------:R-:W-:Y:S01]  /*12220*/  HMMA.16816.F32 R156, R40.reuse, R148, R8 ;  /* 0x00000094289c723c */ /* 0x040fe20000001808 */
[----:B------:R-:W1:Y:S07]  /*12230*/  LDSM.16.MT88.4 R8, [R218+0x2900] ;  /* 0x00290000da08783b */ /* 0x000e6e0000004200 */
[-C--:B------:R-:W-:Y:S08]  /*12240*/  HMMA.16816.F32 R152, R40, R150.reuse, R12 ;  /* 0x000000962898723c */ /* 0x080ff0000000180c */
[C---:B------:R-:W-:Y:S08]  /*12250*/  HMMA.16816.F32 R148, R128.reuse, R150, R16 ;  /* 0x000000968094723c */ /* 0x040ff00000001810 */
[-C--:B---3--:R-:W-:Y:S08]  /*12260*/  HMMA.16816.F32 R144, R128, R44.reuse, R20 ;  /* 0x0000002c8090723c */ /* 0x088ff00000001814 */
[C---:B------:R-:W-:Y:S07]  /*12270*/  HMMA.16816.F32 R140, R40.reuse, R44, R32 ;  /* 0x0000002c288c723c */ /* 0x040fee0000001820 */
[----:B------:R-:W-:Y:S01]  /*12280*/  MOV R44, R168 ;  /* 0x000000a8002c7202 */ /* 0x000fe20000000f00 */
        /* <DEDUP_REMOVED lines=11> */
.L_x_295:
[----:B------:R-:W-:-:S06]  /*12340*/  UISETP.GE.AND UP0, UPT, UR17, UR5, UPT ;  /* 0x000000051100728c */ /* 0x000fcc000bf06270 */
[----:B------:R-:W-:-:S13]  /*12350*/  PLOP3.LUT P0, PT, PT, PT, UP0, 0x80, 0x0 ;  /* 0x000000000000781c */ /* 0x000fda0003f0f008 */
[----:B------:R-:W-:Y:S05]  /*12360*/  @!P0 BRA `(.L_x_299) ;  /* 0x0000621000008947 */ /* 0x000fea0003800000 */
[----:B------:R-:W-:Y:S01]  /*12370*/  IMAD.MOV.U32 R166, RZ, RZ, R2 ;  /* 0x000000ffffa67224 */ /* 0x000fe200078e0002 */
[----:B------:R-:W-:Y:S01]  /*12380*/  MOV R164, R44 ;  /* 0x0000002c00a47202 */ /* 0x000fe20000000f00 */
[----:B------:R-:W-:Y:S01]  /*12390*/  IMAD.MOV.U32 R167, RZ, RZ, R3 ;  /* 0x000000ffffa77224 */ /* 0x000fe200078e0003 */
[----:B------:R-:W-:Y:S02]  /*123a0*/  MOV R165, R0 ;  /* 0x0000000000a57202 */ /* 0x000fe40000000f00 */
.L_x_317:
[----:B------:R-:W-:Y:S04]  /*123b0*/  DEPBAR.LE SB0, 0x0 ;  /* 0x000080000000791a */ /* 0x000fe80000000000 */
[----:B------:R-:W-:Y:S01]  /*123c0*/  BAR.SYNC.DEFER_BLOCKING 0x0 ;  /* 0x0000000000007b1d */ /* 0x000fe20000010000 */
[C---:B------:R-:W-:Y:S01]  /*123d0*/  IMAD.WIDE.U32 R2, R231.reuse, c[0x0][0x208], RZ ;  /* 0x00008200e7027a25 */ /* 0x040fe200078e00ff */
[----:B------:R-:W-:Y:S01]  /*123e0*/  SHF.R.S32.HI R0, RZ, 0x1f, R231 ;  /* 0x0000001fff007819 */ /* 0x000fe200000114e7 */
[----:B------:R-:W-:Y:S04]  /*123f0*/  UISETP.GT.AND UP0, UPT, UR17, UR5, UPT ;  /* 0x000000051100728c */ /* 0x000fe8000bf04270 */
        /* <DEDUP_REMOVED lines=96> */
[-C--:B------:R-:W-:Y:S01]  /*12a00*/  HMMA.16816.F32 R60, R180, R178.reuse, R60 ;  /* 0x000000b2b43c723c */ /* 0x080fe2000000183c */
[----:B------:R-:W-:Y:S04]  /*12a10*/  PLOP3.LUT P0, PT, PT, PT, UP0, 0x80, 0x0 ;  /* 0x000000000000781c */ /* 0x000fe80003f0f008 */
        /* <DEDUP_REMOVED lines=136> */
.L_x_300:
[----:B------:R-:W-:Y:S01]  /*132a0*/  UISETP.NE.AND UP1, UPT, UR35, URZ, UPT ;  /* 0x0000003f2300728c */ /* 0x000fe2000bf25270 */
[----:B------:R-:W0:Y:S01]  /*132b0*/  LDGDEPBAR ;  /* 0x00000000000079af */ /* 0x000e220000000000 */
[----:B-1----:R-:W-:Y:S01]  /*132c0*/  IMAD.MOV.U32 R174, RZ, RZ, R235 ;  /* 0x000000ffffae7224 */ /* 0x002fe200078e00eb */
[----:B------:R-:W-:Y:S01]  /*132d0*/  UIMAD UR32, UR17, -0x60, URZ ;  /* 0xffffffa0112078a4 */ /* 0x000fe2000f8e023f */
[----:B------:R-:W-:Y:S01]  /*132e0*/  IMAD.U32 R2, RZ, RZ, UR15 ;  /* 0x0000000fff027e24 */ /* 0x000fe2000f8e00ff */
[----:B------:R-:W-:Y:S01]  /*132f0*/  UISETP.NE.AND UP0, UPT, UR34, URZ, UPT ;  /* 0x0000003f2200728c */ /* 0x000fe2000bf05270 */
[----:B------:R-:W-:Y:S02]  /*13300*/  PLOP3.LUT P1, PT, PT, PT, UP1, 0x80, 0x0 ;  /* 0x000000000000781c */ /* 0x000fe40003f2f018 */
[----:B------:R-:W-:Y:S01]  /*13310*/  PLOP3.LUT P0, PT, PT, PT, UP1, 0x80, 0x0 ;  /* 0x000000000000781c */ /* 0x000fe20003f0f018 */
[----:B------:R-:W-:Y:S05]  /*13320*/  IMAD.U32 R3, RZ, RZ, UR32 ;  /* 0x00000020ff037e24 */ /* 0x000fea000f8e00ff */
[----:B------:R-:W-:Y:S04]  /*13330*/  IADD3 R3, -R236, 0x1, R3 ;  /* 0x00000001ec037810 */ /* 0x000fe80007ffe103 */
[----:B------:R-:W-:Y:S01]  /*13340*/  IADD3 R2, -R2, UR8, R3 ;  /* 0x0000000802027c10 */ /* 0x000fe2000fffe103 */
[----:B------:R-:W-:Y:S01]  /*13350*/  @P1 IMAD.HI.U32 R0, R235, c[0x0][0x2c8], RZ ;  /* 0x0000b200eb001a27 */ /* 0x000fe200078e00ff */
[----:B------:R-:W-:Y:S02]  /*13360*/  IADD3 R3, -R236, UR32, RZ ;  /* 0x00000020ec037c10 */ /* 0x000fe4000fffe1ff */
        /* <DEDUP_REMOVED lines=22> */
.L_x_303:
[----:B------:R-:W-:Y:S04]  /*134d0*/  MOV R0, c[0x0][0x32c] ;  /* 0x0000cb0000007a02 */ /* 0x000fe80000000f00 */
[----:B------:R-:W-:Y:S11]  /*134e0*/  ISETP.NE.AND P0, PT, R0, 0x1, PT ;  /* 0x000000010000780c */ /* 0x000ff60003f05270 */
[----:B------:R-:W-:Y:S02]  /*134f0*/  @!UPT UIADD3 URZ, URZ, URZ, URZ ;  /* 0x0000003f3f3ff290 */ /* 0x000fe4000fffe03f */
[----:B------:R-:W-:Y:S05]  /*13500*/  @P0 IMAD.HI.U32 R0, R2, c[0x0][0x330], RZ ;  /* 0x0000cc0002000a27 */ /* 0x000fea00078e00ff */
[----:B------:R-:W-:Y:S02]  /*13510*/  @P0 SHF.R.U32.HI R2, RZ, c[0x0][0x334], R0 ;  /* 0x0000cd00ff020a19 */ /* 0x000fe40000011600 */
.L_x_304:
[----:B------:R-:W-:Y:S05]  /*13520*/  BSYNC B0 ;  /* 0x0000000000007941 */ /* 0x000fea0003800000 */
.L_x_302:
[----:B------:R-:W-:Y:S05]  /*13530*/  IMAD R2, R2, c[0x0][0x32c], R3 ;  /* 0x0000cb0002027a24 */ /* 0x000fea00078e0203 */
[----:B------:R-:W-:Y:S02]  /*13540*/  IADD3 R0, R2, c[0x0][0x32c], RZ ;  /* 0x0000cb0002007a10 */ /* 0x000fe40007ffe0ff */
[----:B------:R-:W-:Y:S02]  /*13550*/  IMNMX R168, R168, R2, !PT ;  /* 0x00000002a8a87217 */ /* 0x000fe40007800200 */
[----:B------:R-:W-:Y:S02]  /*13560*/  IMNMX R172, R172, R0, PT ;  /* 0x00000000acac7217 */ /* 0x000fe40003800200 */
.L_x_301:
        /* <DEDUP_REMOVED lines=20> */
.L_x_307:
[----:B------:R-:W-:Y:S04]  /*136b0*/  MOV R0, c[0x0][0x32c] ;  /* 0x0000cb0000007a02 */ /* 0x000fe80000000f00 */
[----:B------:R-:W-:Y:S11]  /*136c0*/  ISETP.NE.AND P0, PT, R0, 0x1, PT ;  /* 0x000000010000780c */ /* 0x000ff60003f05270 */
[----:B------:R-:W-:Y:S02]  /*136d0*/  @!UPT UIADD3 URZ, URZ, URZ, URZ ;  /* 0x0000003f3f3ff290 */ /* 0x000fe4000fffe03f */
[----:B------:R-:W-:Y:S05]  /*136e0*/  @P0 IMAD.HI.U32 R0, R2, c[0x0][0x330], RZ ;  /* 0x0000cc0002000a27 */ /* 0x000fea00078e00ff */
[----:B------:R-:W-:Y:S02]  /*136f0*/  @P0 SHF.R.U32.HI R2, RZ, c[0x0][0x334], R0 ;  /* 0x0000cd00ff020a19 */ /* 0x000fe40000011600 */
.L_x_308:
[----:B------:R-:W-:Y:S05]  /*13700*/  BSYNC B0 ;  /* 0x0000000000007941 */ /* 0x000fea0003800000 */
.L_x_306:
[----:B------:R-:W-:Y:S05]  /*13710*/  IMAD R2, R2, c[0x0][0x32c], R3 ;  /* 0x0000cb0002027a24 */ /* 0x000fea00078e0203 */
[----:B------:R-:W-:Y:S02]  /*13720*/  IADD3 R0, R2, c[0x0][0x32c], RZ ;  /* 0x0000cb0002007a10 */ /* 0x000fe40007ffe0ff */
[----:B------:R-:W-:Y:S02]  /*13730*/  IMNMX R171, R171, R2, !PT ;  /* 0x00000002abab7217 */ /* 0x000fe40007800200 */
[----:B------:R-:W-:Y:S02]  /*13740*/  IMNMX R169, R169, R0, PT ;  /* 0x00000000a9a97217 */ /* 0x000fe40003800200 */
.L_x_305:
[----:B------:R-:W-:Y:S01]  /*13750*/  UISETP.GE.AND UP0, UPT, UR32, 0x1, UPT ;  /* 0x000000012000788c */ /* 0x000fe2000bf06270 */
[----:B------:R-:W1:Y:S01]  /*13760*/  SHFL.IDX PT, R177, R174, 0x2, 0x1c1f ;  /* 0x005c1f00aeb17f89 */ /* 0x000e6200000e0000 */
[----:B------:R-:W-:Y:S02]  /*13770*/  UISETP.GE.AND UP3, UPT, UR32, 0x2, UPT ;  /* 0x000000022000788c */ /* 0x000fe4000bf66270 */
[----:B------:R-:W-:Y:S02]  /*13780*/  UISETP.GE.AND UP2, UPT, UR32, 0x9, UPT ;  /* 0x000000092000788c */ /* 0x000fe4000bf46270 */
[----:B------:R-:W-:Y:S01]  /*13790*/  PLOP3.LUT P0, PT, PT, PT, UP0, 0x40, 0x0 ;  /* 0x000000000000781c */ /* 0x000fe20003f0e808 */
[----:B------:R-:W-:Y:S01]  /*137a0*/  UP2UR UR31, UPR, URZ, 0x1 ;  /* 0x000000013f1f7883 */ /* 0x000fe20008000000 */
[----:B------:R-:W-:Y:S01]  /*137b0*/  PLOP3.LUT P6, PT, PT, PT, UP3, 0x40, 0x0 ;  /* 0x000000000000781c */ /* 0x000fe20003fce838 */
        /* <DEDUP_REMOVED lines=9> */
[----:B------:R-:W-:Y:S01]  /*13850*/  FSEL R4, R4, -INF , !P0 ;  /* 0xff80000004047808 */ /* 0x000fe20004000000 */
[----:B------:R-:W-:Y:S01]  /*13860*/  UISETP.GE.AND UP4, UPT, UR32, 0x4a, UPT ;  /* 0x0000004a2000788c */ /* 0x000fe2000bf86270 */
[----:B------:R-:W-:Y:S01]  /*13870*/  PLOP3.LUT P0, PT, PT, PT, UP0, 0x40, 0x0 ;  /* 0x000000000000781c */ /* 0x000fe20003f0e808 */
[----:B------:R-:W-:Y:S01]  /*13880*/  UISETP.GE.AND UP0, UPT, UR32, 0x12, UPT ;  /* 0x000000122000788c */ /* 0x000fe2000bf06270 */
[----:B------:R-:W-:Y:S01]  /*13890*/  ISETP.LT.OR P6, PT, R172, 0x2, P6 ;  /* 0x00000002ac00780c */ /* 0x000fe200037c1670 */
[----:B------:R-:W-:Y:S01]  /*138a0*/  UP2UR UR30, UPR, URZ, 0x8 ;  /* 0x000000083f1e7883 */ /* 0x000fe20008000000 */
[----:B------:R-:W-:Y:S01]  /*138b0*/  ISETP.GT.AND P2, PT, R168, 0x8, P2 ;  /* 0x00000008a800780c */ /* 0x000fe20001744270 */
[----:B------:R-:W-:Y:S01]  /*138c0*/  UP2UR UR26, UPR, URZ, 0x1 ;  /* 0x000000013f1a7883 */ /* 0x000fe20008000000 */
[----:B------:R-:W-:Y:S01]  /*138d0*/  PLOP3.LUT P1, PT, PT, PT, UP1, 0x40, 0x0 ;  /* 0x000000000000781c */ /* 0x000fe20003f2e818 */
[----:B------:R-:W-:Y:S01]  /*138e0*/  UISETP.GE.AND UP3, UPT, UR32, 0x51, UPT ;  /* 0x000000512000788c */ /* 0x000fe2000bf66270 */
[----:B------:R-:W-:Y:S01]  /*138f0*/  FSEL R5, R5, -INF , !P6 ;  /* 0xff80000005057808 */ /* 0x000fe20007000000 */
[----:B------:R-:W-:Y:S01]  /*13900*/  UP2UR UR29, UPR, URZ, 0x4 ;  /* 0x000000043f1d7883 */ /* 0x000fe20008000000 */
[----:B------:R-:W-:Y:S01]  /*13910*/  PLOP3.LUT P6, PT, PT, PT, UP0, 0x40, 0x0 ;  /* 0x000000000000781c */ /* 0x000fe20003fce808 */
[----:B------:R-:W-:Y:S01]  /*13920*/  UISETP.GE.AND UP0, UPT, UR32, 0x19, UPT ;  /* 0x000000192000788c */ /* 0x000fe2000bf06270 */
[----:B------:R-:W-:Y:S01]  /*13930*/  ISETP.LT.OR P2, PT, R172, 0x9, P2 ;  /* 0x00000009ac00780c */ /* 0x000fe20001741670 */
[----:B------:R-:W-:Y:S01]  /*13940*/  UP2UR UR28, UPR, URZ, 0x2 ;  /* 0x000000023f1c7883 */ /* 0x000fe20008000000 */
[----:B------:R-:W-:Y:S01]  /*13950*/  ISETP.GT.AND P1, PT, R168, 0x9, P1 ;  /* 0x00000009a800780c */ /* 0x000fe20000f24270 */
[----:B------:R-:W-:Y:S01]  /*13960*/  UP2UR UR25, UPR, URZ, 0x1 ;  /* 0x000000013f197883 */ /* 0x000fe20008000000 */
        /* <DEDUP_REMOVED lines=9> */
[----:B------:R-:W-:Y:S01]  /*13a00*/  UP2UR UR33, UPR, URZ, 0x40 ;  /* 0x000000403f217883 */ /* 0x000fe20008000000 */
        /* <DEDUP_REMOVED lines=17> */
[----:B------:R-:W-:Y:S01]  /*13b20*/  FSEL R16, R32, -INF , !P2 ;  /* 0xff80000020107808 */ /* 0x000fe20005000000 */
[--C-:B-1----:R-:W-:Y:S01]  /*13b30*/  IMAD.IADD R32, R170, 0x1, R177.reuse ;  /* 0x00000001aa207824 */ /* 0x102fe200078e02b1 */
[----:B------:R-:W-:Y:S01]  /*13b40*/  PLOP3.LUT P2, PT, PT, PT, UP0, 0x40, 0x0 ;  /* 0x000000000000781c */ /* 0x000fe20003f4e808 */
[----:B------:R-:W-:Y:S01]  /*13b50*/  UISETP.GE.AND UP0, UPT, UR32, 0x2a, UPT ;  /* 0x0000002a2000788c */ /* 0x000fe2000bf06270 */
[----:B------:R-:W-:Y:S02]  /*13b60*/  ISETP.LT.OR P1, PT, R172, 0x1a, P1 ;  /* 0x0000001aac00780c */ /* 0x000fe40000f21670 */
[----:B------:R-:W-:Y:S01]  /*13b70*/  ISETP.GT.AND P0, PT, R168, 0x20, P0 ;  /* 0x00000020a800780c */ /* 0x000fe20000704270 */
[----:B------:R-:W-:Y:S01]  /*13b80*/  UP2UR UR20, UPR, URZ, 0x1 ;  /* 0x000000013f147883 */ /* 0x000fe20008000000 */
[----:B------:R-:W-:Y:S01]  /*13b90*/  FSEL R252, R33, -INF , !P1 ;  /* 0xff80000021fc7808 */ /* 0x000fe20004800000 */
[----:B------:R-:W-:Y:S01]  /*13ba0*/  IMAD.IADD R33, R173, 0x1, R177 ;  /* 0x00000001ad217824 */ /* 0x000fe200078e02b1 */
        /* <DEDUP_REMOVED lines=26> */
[----:B------:R-:W-:Y:S02]  /*13d50*/  ISETP.GT.AND P6, PT, R168, 0x31, P6 ;  /* 0x00000031a800780c */ /* 0x000fe400037c4270 */
[----:B------:R-:W-:Y:S01]  /*13d60*/  ISETP.LT.OR P0, PT, R172, 0x31, P0 ;  /* 0x00000031ac00780c */ /* 0x000fe20000701670 */
        /* <DEDUP_REMOVED lines=8> */
[----:B------:R-:W-:Y:S02]  /*13df0*/  ISETP.LT.OR P1, PT, R172, 0x3a, P1 ;  /* 0x0000003aac00780c */ /* 0x000fe40000f21670 */
[----:B------:R-:W-:Y:S02]  /*13e00*/  FSEL R247, R53, -INF , !P6 ;  /* 0xff80000035f77808 */ /* 0x000fe40007000000 */
[----:B------:R-:W-:Y:S01]  /*13e10*/  PLOP3.LUT P6, PT, PT, PT, UP6, 0x40, 0x0 ;  /* 0x000000000000781c */ /* 0x000fe20003fce868 */
[----:B------:R-:W-:Y:S01]  /*13e20*/  UISETP.NE.AND UP6, UPT, UR34, URZ, UPT ;  /* 0x0000003f2200728c */ /* 0x000fe2000bfc5270 */
[----:B------:R-:W-:Y:S02]  /*13e30*/  ISETP.GT.AND P0, PT, R168, 0x40, P0 ;  /* 0x00000040a800780c */ /* 0x000fe40000704270 */
[----:B------:R-:W-:Y:S02]  /*13e40*/  FSEL R203, R64, -INF , !P2 ;  /* 0xff80000040cb7808 */ /* 0x000fe40005000000 */
[----:B------:R-:W-:Y:S02]  /*13e50*/  PLOP3.LUT P2, PT, PT, PT, UP5, 0x40, 0x0 ;  /* 0x000000000000781c */ /* 0x000fe40003f4e858 */
[----:B------:R-:W-:Y:S02]  /*13e60*/  FSEL R200, R65, -INF , !P1 ;  /* 0xff80000041c87808 */ /* 0x000fe40004800000 */
[----:B------:R-:W-:Y:S02]  /*13e70*/  PLOP3.LUT P1, PT, PT, PT, UP4, 0x40, 0x0 ;  /* 0x000000000000781c */ /* 0x000fe40003f2e848 */
[----:B------:R-:W-:Y:S02]  /*13e80*/  ISETP.GT.AND P6, PT, R168, 0x41, P6 ;  /* 0x00000041a800780c */ /* 0x000fe400037c4270 */
[----:B------:R-:W-:Y:S02]  /*13e90*/  ISETP.LT.OR P0, PT, R172, 0x41, P0 ;  /* 0x00000041ac00780c */ /* 0x000fe40000701670 */
[C---:B------:R-:W-:Y:S02]  /*13ea0*/  ISETP.GT.AND P2, PT, R168.reuse, 0x48, P2 ;  /* 0x00000048a800780c */ /* 0x040fe40001744270 */
[----:B------:R-:W-:Y:S02]  /*13eb0*/  ISETP.GT.AND P1, PT, R168, 0x49, P1 ;  /* 0x00000049a800780c */ /* 0x000fe40000f24270 */
[----:B------:R-:W-:Y:S02]  /*13ec0*/  ISETP.LT.OR P6, PT, R172, 0x42, P6 ;  /* 0x00000042ac00780c */ /* 0x000fe400037c1670 */
[----:B------:R-:W-:Y:S02]  /*13ed0*/  FSEL R191, R68, -INF , !P0 ;  /* 0xff80000044bf7808 */ /* 0x000fe40004000000 */
[----:B------:R-:W-:Y:S02]  /*13ee0*/  PLOP3.LUT P0, PT, PT, PT, UP3, 0x40, 0x0 ;  /* 0x000000000000781c */ /* 0x000fe40003f0e838 */
[C---:B------:R-:W-:Y:S02]  /*13ef0*/  ISETP.LT.OR P2, PT, R172.reuse, 0x49, P2 ;  /* 0x00000049ac00780c */ /* 0x040fe40001741670 */
[----:B------:R-:W-:Y:S02]  /*13f00*/  ISETP.LT.OR P1, PT, R172, 0x4a, P1 ;  /* 0x0000004aac00780c */ /* 0x000fe40000f21670 */
        /* <DEDUP_REMOVED lines=18> */
[----:B------:R-:W-:Y:S02]  /*14030*/  FSEL R96, R96, -INF , !P2 ;  /* 0xff80000060607808 */ /* 0x000fe40005000000 */
[----:B------:R-:W-:Y:S07]  /*14040*/  FSEL R97, R97, -INF , !P1 ;  /* 0xff80000061617808 */ /* 0x000fee0004800000 */
        /* <DEDUP_REMOVED lines=15> */
.L_x_311:
[----:B------:R-:W-:Y:S04]  /*14140*/  MOV R17, c[0x0][0x32c] ;  /* 0x0000cb0000117a02 */ /* 0x000fe80000000f00 */
[----:B------:R-:W-:Y:S11]  /*14150*/  ISETP.NE.AND P0, PT, R17, 0x1, PT ;  /* 0x000000011100780c */ /* 0x000ff60003f05270 */
[----:B------:R-:W-:Y:S02]  /*14160*/  @!UPT UIADD3 URZ, URZ, URZ, URZ ;  /* 0x0000003f3f3ff290 */ /* 0x000fe4000fffe03f */
[----:B------:R-:W-:Y:S05]  /*14170*/  @P0 IMAD.HI.U32 R17, R177, c[0x0][0x330], RZ ;  /* 0x0000cc00b1110a27 */ /* 0x000fea00078e00ff */
[----:B------:R-:W-:Y:S02]  /*14180*/  @P0 SHF.R.U32.HI R177, RZ, c[0x0][0x334], R17 ;  /* 0x0000cd00ffb10a19 */ /* 0x000fe40000011611 */
.L_x_312:
[----:B------:R-:W-:Y:S05]  /*14190*/  BSYNC B0 ;  /* 0x0000000000007941 */ /* 0x000fea0003800000 */
.L_x_310:
[----:B------:R-:W-:Y:S05]  /*141a0*/  IMAD R177, R177, c[0x0][0x32c], R3 ;  /* 0x0000cb00b1b17a24 */ /* 0x000fea00078e0203 */
[----:B------:R-:W-:Y:S02]  /*141b0*/  IADD3 R17, R177, c[0x0][0x32c], RZ ;  /* 0x0000cb00b1117a10 */ /* 0x000fe40007ffe0ff */
[----:B------:R-:W-:Y:S02]  /*141c0*/  IMNMX R32, R32, R177, !PT ;  /* 0x000000b120207217 */ /* 0x000fe40007800200 */
[----:B------:R-:W-:Y:S02]  /*141d0*/  IMNMX R33, R33, R17, PT ;  /* 0x0000001121217217 */ /* 0x000fe40003800200 */
.L_x_309:
[----:B------:R-:W-:Y:S02]  /*141e0*/  UP2UR UR38, UPR, URZ, 0x10 ;  /* 0x000000103f267883 */ /* 0x000fe40008000000 */
[----:B------:R-:W-:Y:S02]  /*141f0*/  UISETP.NE.AND UP4, UPT, UR28, URZ, UPT ;  /* 0x0000003f1c00728c */ /* 0x000fe4000bf85270 */
[----:B------:R-:W-:Y:S02]  /*14200*/  UP2UR UR37, UPR, URZ, 0x8 ;  /* 0x000000083f257883 */ /* 0x000fe40008000000 */
[----:B------:R-:W-:Y:S02]  /*14210*/  UISETP.NE.AND UP3, UPT, UR29, URZ, UPT ;  /* 0x0000003f1d00728c */ /* 0x000fe4000bf65270 */
[----:B------:R-:W-:Y:S01]  /*14220*/  PLOP3.LUT P0, PT, PT, PT, UP4, 0x40, 0x0 ;  /* 0x000000000000781c */ /* 0x000fe20003f0e848 */
[----:B------:R-:W-:Y:S02]  /*14230*/  UP2UR UR36, UPR, URZ, 0x4 ;  /* 0x000000043f247883 */ /* 0x000fe40008000000 */
[----:B------:R-:W-:Y:S01]  /*14240*/  UISETP.NE.AND UP2, UPT, UR30, URZ, UPT ;  /* 0x0000003f1e00728c */ /* 0x000fe2000bf45270 */
[----:B------:R-:W-:Y:S01]  /*14250*/  ISETP.GT.AND P0, PT, R171, 0x9, P0 ;  /* 0x00000009ab00780c */ /* 0x000fe20000704270 */
[----:B------:R-:W-:Y:S01]  /*14260*/  UP2UR UR33, UPR, URZ, 0x2 ;  /* 0x000000023f217883 */ /* 0x000fe20008000000 */
[----:B------:R-:W-:Y:S01]  /*14270*/  PLOP3.LUT P1, PT, PT, PT, UP3, 0x40, 0x0 ;  /* 0x000000000000781c */ /* 0x000fe20003f2e838 */
[----:B------:R-:W-:Y:S01]  /*14280*/  UISETP.NE.AND UP1, UPT, UR31, URZ, UPT ;  /* 0x0000003f1f00728c */ /* 0x000fe2000bf25270 */
[----:B------:R-:W-:Y:S01]  /*14290*/  ISETP.LT.OR P0, PT, R169, 0xa, P0 ;  /* 0x0000000aa900780c */ /* 0x000fe20000701670 */
[----:B------:R-:W-:Y:S01]  /*142a0*/  UISETP.NE.AND UP4, UPT, UR24, URZ, UPT ;  /* 0x0000003f1800728c */ /* 0x000fe2000bf85270 */
[----:B------:R-:W-:Y:S01]  /*142b0*/  PLOP3.LUT P2, PT, PT, PT, UP2, 0x40, 0x0 ;  /* 0x000000000000781c */ /* 0x000fe20003f4e828 */
[----:B------:R-:W-:Y:S01]  /*142c0*/  UP2UR UR32, UPR, URZ, 0x1 ;  /* 0x000000013f207883 */ /* 0x000fe20008000000 */
[C---:B------:R-:W-:Y:S01]  /*142d0*/  ISETP.GT.AND P1, PT, R171.reuse, 0x8, P1 ;  /* 0x00000008ab00780c */ /* 0x040fe20000f24270 */
[----:B------:R-:W-:Y:S01]  /*142e0*/  UISETP.NE.AND UP0, UPT, UR25, URZ, UPT ;  /* 0x0000003f1900728c */ /* 0x000fe2000bf05270 */
[----:B------:R-:W-:Y:S01]  /*142f0*/  PLOP3.LUT P6, PT, PT, PT, UP1, 0x40, 0x0 ;  /* 0x000000000000781c */ /* 0x000fe20003fce818 */
[----:B------:R-:W-:Y:S01]  /*14300*/  UISETP.NE.AND UP2, UPT, UR27, URZ, UPT ;  /* 0x0000003f1b00728c */ /* 0x000fe2000bf45270 */
[C---:B------:R-:W-:Y:S01]  /*14310*/  ISETP.GT.AND P2, PT, R171.reuse, 0x1, P2 ;  /* 0x00000001ab00780c */ /* 0x040fe20001744270 */
[----:B------:R-:W-:Y:S01]  /*14320*/  UISETP.NE.AND UP1, UPT, UR26, URZ, UPT ;  /* 0x0000003f1a00728c */ /* 0x000fe2000bf25270 */
[----:B------:R-:W-:Y:S01]  /*14330*/  ISETP.GT.AND P6, PT, R171, RZ, P6 ;  /* 0x000000ffab00720c */ /* 0x000fe200037c4270 */
[----:B------:R-:W-:Y:S01]  /*14340*/  UISETP.NE.AND UP3, UPT, UR23, URZ, UPT ;  /* 0x0000003f1700728c */ /* 0x000fe2000bf65270 */
[----:B------:R-:W-:Y:S02]  /*14350*/  FSEL R19, R19, -INF , !P0 ;  /* 0xff80000013137808 */ /* 0x000fe40004000000 */
[----:B------:R-:W-:Y:S01]  /*14360*/  PLOP3.LUT P0, PT, PT, PT, UP4, 0x40, 0x0 ;  /* 0x000000000000781c */ /* 0x000fe20003f0e848 */
[----:B------:R-:W-:Y:S01]  /*14370*/  UISETP.NE.AND UP4, UPT, UR19, URZ, UPT ;  /* 0x0000003f1300728c */ /* 0x000fe2000bf85270 */
[C---:B------:R-:W-:Y:S02]  /*14380*/  ISETP.LT.OR P1, PT, R169.reuse, 0x9, P1 ;  /* 0x00000009a900780c */ /* 0x040fe40000f21670 */
[C---:B------:R-:W-:Y:S02]  /*14390*/  ISETP.LT.OR P6, PT, R169.reuse, 0x1, P6 ;  /* 0x00000001a900780c */ /* 0x040fe400037c1670 */
[----:B------:R-:W-:Y:S02]  /*143a0*/  ISETP.LT.OR P2, PT, R169, 0x2, P2 ;  /* 0x00000002a900780c */ /* 0x000fe40001741670 */
[----:B------:R-:W-:Y:S02]  /*143b0*/  ISETP.GT.AND P0, PT, R171, 0x19, P0 ;  /* 0x00000019ab00780c */ /* 0x000fe40000704270 */
        /* <DEDUP_REMOVED lines=9> */
[----:B------:R-:W-:Y:S02]  /*14450*/  ISETP.LT.OR P0, PT, R169, 0x1a, P0 ;  /* 0x0000001aa900780c */ /* 0x000fe40000701670 */
[C---:B------:R-:W-:Y:S02]  /*14460*/  ISETP.GT.AND P1, PT, R171.reuse, 0x18, P1 ;  /* 0x00000018ab00780c */ /* 0x040fe40000f24270 */
[C---:B------:R-:W-:Y:S02]  /*14470*/  ISETP.GT.AND P6, PT, R171.reuse, 0x10, P6 ;  /* 0x00000010ab00780c */ /* 0x040fe400037c4270 */
[----:B------:R-:W-:Y:S02]  /*14480*/  ISETP.GT.AND P2, PT, R171, 0x11, P2 ;  /* 0x00000011ab00780c */ /* 0x000fe40001744270 */
        /* <DEDUP_REMOVED lines=16> */
[----:B------:R-:W-:Y:S01]  /*14590*/  ISETP.LT.OR P0, PT, R169, 0x2a, P0 ;  /* 0x0000002aa900780c */ /* 0x000fe20000701670 */
[----:B------:R-:W1:Y:S01]  /*145a0*/  SHFL.IDX PT, R23, R174, 0x3, 0x1c1f ;  /* 0x007c1f00ae177f89 */ /* 0x000e6200000e0000 */
[C---:B------:R-:W-:Y:S02]  /*145b0*/  ISETP.GT.AND P1, PT, R171.reuse, 0x28, P1 ;  /* 0x00000028ab00780c */ /* 0x040fe40000f24270 */
[C---:B------:R-:W-:Y:S02]  /*145c0*/  ISETP.GT.AND P6, PT, R171.reuse, 0x20, P6 ;  /* 0x00000020ab00780c */ /* 0x040fe400037c4270 */
[----:B------:R-:W-:Y:S02]  /*145d0*/  ISETP.GT.AND P2, PT, R171, 0x21, P2 ;  /* 0x00000021ab00780c */ /* 0x000fe40001744270 */
[----:B------:R-:W-:Y:S02]  /*145e0*/  FSEL R197, R51, -INF , !P0 ;  /* 0xff80000033c57808 */ /* 0x000fe40004000000 */
[----:B------:R-:W-:Y:S01]  /*145f0*/  PLOP3.LUT P0, PT, PT, PT, UP1, 0x40, 0x0 ;  /* 0x000000000000781c */ /* 0x000fe20003f0e818 */
[----:B------:R-:W-:Y:S01]  /*14600*/  UISETP.NE.AND UP1, UPT, UR33, URZ, UPT ;  /* 0x0000003f2100728c */ /* 0x000fe2000bf25270 */
[C---:B------:R-:W-:Y:S01]  /*14610*/  ISETP.LT.OR P1, PT, R169.reuse, 0x29, P1 ;  /* 0x00000029a900780c */ /* 0x040fe20000f21670 */
[----:B------:R-:W-:Y:S01]  /*14620*/  UP2UR UR33, UPR, URZ, 0x20 ;  /* 0x000000203f217883 */ /* 0x000fe20008000000 */
[C---:B------:R-:W-:Y:S01]  /*14630*/  ISETP.LT.OR P6, PT, R169.reuse, 0x21, P6 ;  /* 0x00000021a900780c */ /* 0x040fe200037c1670 */
[----:B------:R-:W-:Y:S01]  /*14640*/  UP2UR UR39, UPR, URZ, 0x2 ;  /* 0x000000023f277883 */ /* 0x000fe20008000000 */
[----:B------:R-:W-:Y:S02]  /*14650*/  ISETP.LT.OR P2, PT, R169, 0x22, P2 ;  /* 0x00000022a900780c */ /* 0x000fe40001741670 */
[----:B------:R-:W-:Y:S02]  /*14660*/  ISETP.GT.AND P0, PT, R171, 0x39, P0 ;  /* 0x00000039ab00780c */ /* 0x000fe40000704270 */
[----:B------:R-:W-:Y:S02]  /*14670*/  FSEL R196, R50, -INF , !P1 ;  /* 0xff80000032c47808 */ /* 0x000fe40004800000 */
[----:B------:R-:W-:Y:S01]  /*14680*/  PLOP3.LUT P1, PT, PT, PT, UP2, 0x40, 0x0 ;  /* 0x000000000000781c */ /* 0x000fe20003f2e828 */
[----:B------:R-:W-:Y:S01]  /*14690*/  UISETP.NE.AND UP2, UPT, UR36, URZ, UPT ;  /* 0x0000003f2400728c */ /* 0x000fe2000bf45270 */
[----:B------:R-:W-:Y:S01]  /*146a0*/  FSEL R65, R38, -INF , !P6 ;  /* 0xff80000026417808 */ /* 0x000fe20007000000 */
[--C-:B-1----:R-:W-:Y:S01]  /*146b0*/  IMAD.IADD R22, R173, 0x1, R23.reuse ;  /* 0x00000001ad167824 */ /* 0x102fe200078e0217 */
[----:B------:R-:W-:Y:S01]  /*146c0*/  FSEL R64, R39, -INF , !P2 ;  /* 0xff80000027407808 */ /* 0x000fe20005000000 */
[----:B------:R-:W-:Y:S01]  /*146d0*/  IMAD.IADD R170, R170, 0x1, R23 ;  /* 0x00000001aaaa7824 */ /* 0x000fe200078e0217 */
[----:B------:R-:W-:Y:S01]  /*146e0*/  PLOP3.LUT P6, PT, PT, PT, UP4, 0x40, 0x0 ;  /* 0x000000000000781c */ /* 0x000fe20003fce848 */
[----:B------:R-:W-:Y:S01]  /*146f0*/  UISETP.NE.AND UP4, UPT, UR38, URZ, UPT ;  /* 0x0000003f2600728c */ /* 0x000fe2000bf85270 */
[----:B------:R-:W-:Y:S01]  /*14700*/  PLOP3.LUT P2, PT, PT, PT, UP3, 0x40, 0x0 ;  /* 0x000000000000781c */ /* 0x000fe20003f4e838 */
[----:B------:R-:W-:Y:S01]  /*14710*/  UISETP.NE.AND UP3, UPT, UR37, URZ, UPT ;  /* 0x0000003f2500728c */ /* 0x000fe2000bf65270 */
[----:B------:R-:W-:Y:S01]  /*14720*/  ISETP.LT.OR P0, PT, R169, 0x3a, P0 ;  /* 0x0000003aa900780c */ /* 0x000fe20000701670 */
[----:B------:R-:W-:Y:S01]  /*14730*/  UP2UR UR38, UPR, URZ, 0x4 ;  /* 0x000000043f267883 */ /* 0x000fe20008000000 */
[C---:B------:R-:W-:Y:S01]  /*14740*/  ISETP.GT.AND P1, PT, R171.reuse, 0x38, P1 ;  /* 0x00000038ab00780c */ /* 0x040fe20000f24270 */
[----:B------:R-:W-:Y:S01]  /*14750*/  UP2UR UR37, UPR, URZ, 0x8 ;  /* 0x000000083f257883 */ /* 0x000fe20008000000 */
[C---:B------:R-:W-:Y:S01]  /*14760*/  ISETP.GT.AND P6, PT, R171.reuse, 0x30, P6 ;  /* 0x00000030ab00780c */ /* 0x040fe200037c4270 */
[----:B------:R-:W-:Y:S01]  /*14770*/  UP2UR UR36, UPR, URZ, 0x10 ;  /* 0x000000103f247883 */ /* 0x000fe20008000000 */
[----:B------:R-:W-:Y:S02]  /*14780*/  ISETP.GT.AND P2, PT, R171, 0x31, P2 ;  /* 0x00000031ab00780c */ /* 0x000fe40001744270 */
[----:B------:R-:W-:Y:S02]  /*14790*/  FSEL R206, R67, -INF , !P0 ;  /* 0xff80000043ce7808 */ /* 0x000fe40004000000 */
[----:B------:R-:W-:Y:S02]  /*147a0*/  PLOP3.LUT P0, PT, PT, PT, UP6, 0x40, 0x0 ;  /* 0x000000000000781c */ /* 0x000fe40003f0e868 */
        /* <DEDUP_REMOVED lines=18> */
[----:B------:R-:W-:Y:S01]  /*148d0*/  UISETP.NE.AND UP6, UPT, UR29, URZ, UPT ;  /* 0x0000003f1d00728c */ /* 0x000fe2000bfc5270 */
        /* <DEDUP_REMOVED lines=25> */
[----:B------:R-:W-:Y:S01]  /*14a70*/  ISETP.GT.AND P0, PT, R32, RZ, P0 ;  /* 0x000000ff2000720c */ /* 0x000fe20000704270 */
[----:B------:R-:W-:Y:S01]  /*14a80*/  UP2UR UR41, UPR, URZ, 0x1 ;  /* 0x000000013f297883 */ /* 0x000fe20008000000 */
[----:B------:R-:W-:Y:S01]  /*14a90*/  ISETP.LT.OR P2, PT, R169, 0x59, P2 ;  /* 0x00000059a900780c */ /* 0x000fe20001741670 */
[----:B------:R-:W-:Y:S01]  /*14aa0*/  UISETP.NE.AND UP0, UPT, UR22, URZ, UPT ;  /* 0x0000003f1600728c */ /* 0x000fe2000bf05270 */
[----:B------:R-:W-:Y:S02]  /*14ab0*/  ISETP.LT.OR P0, PT, R33, 0x1, P0 ;  /* 0x000000012100780c */ /* 0x000fe40000701670 */
[----:B------:R-:W-:Y:S02]  /*14ac0*/  ISETP.LT.OR P1, PT, R169, 0x5a, P1 ;  /* 0x0000005aa900780c */ /* 0x000fe40000f21670 */
[----:B------:R-:W-:Y:S02]  /*14ad0*/  FSEL R169, R87, -INF , !P6 ;  /* 0xff80000057a97808 */ /* 0x000fe40007000000 */
[----:B------:R-:W-:Y:S01]  /*14ae0*/  PLOP3.LUT P6, PT, PT, PT, UP5, 0x40, 0x0 ;  /* 0x000000000000781c */ /* 0x000fe20003fce858 */
[----:B------:R-:W-:Y:S01]  /*14af0*/  UISETP.NE.AND UP5, UPT, UR24, URZ, UPT ;  /* 0x0000003f1800728c */ /* 0x000fe2000bfa5270 */
[----:B------:R-:W-:Y:S02]  /*14b00*/  FSEL R8, R8, -INF , !P0 ;  /* 0xff80000008087808 */ /* 0x000fe40004000000 */
[----:B------:R-:W-:Y:S01]  /*14b10*/  PLOP3.LUT P0, PT, PT, PT, UP2, 0x40, 0x0 ;  /* 0x000000000000781c */ /* 0x000fe20003f0e828 */
[----:B------:R-:W-:Y:S01]  /*14b20*/  UISETP.NE.AND UP2, UPT, UR19, URZ, UPT ;  /* 0x0000003f1300728c */ /* 0x000fe2000bf45270 */
[----:B------:R-:W-:Y:S02]  /*14b30*/  ISETP.GT.AND P6, PT, R32, 0x1, P6 ;  /* 0x000000012000780c */ /* 0x000fe400037c4270 */
        /* <DEDUP_REMOVED lines=10> */
[----:B------:R-:W-:Y:S02]  /*14be0*/  ISETP.LT.OR P0, PT, R33, 0x11, P0 ;  /* 0x000000112100780c */ /* 0x000fe40000701670 */
        /* <DEDUP_REMOVED lines=113> */
.L_x_315:
[----:B------:R-:W-:Y:S04]  /*15300*/  MOV R23, c[0x0][0x32c] ;  /* 0x0000cb0000177a02 */ /* 0x000fe80000000f00 */
[----:B------:R-:W-:Y:S11]  /*15310*/  ISETP.NE.AND P0, PT, R23, 0x1, PT ;  /* 0x000000011700780c */ /* 0x000ff60003f05270 */
[----:B------:R-:W-:Y:S02]  /*15320*/  @!UPT UIADD3 URZ, URZ, URZ, URZ ;  /* 0x0000003f3f3ff290 */ /* 0x000fe4000fffe03f */
[----:B------:R-:W-:Y:S05]  /*15330*/  @P0 IMAD.HI.U32 R23, R24, c[0x0][0x330], RZ ;  /* 0x0000cc0018170a27 */ /* 0x000fea00078e00ff */
[----:B------:R-:W-:Y:S02]  /*15340*/  @P0 SHF.R.U32.HI R24, RZ, c[0x0][0x334], R23 ;  /* 0x0000cd00ff180a19 */ /* 0x000fe40000011617 */
.L_x_316:
[----:B------:R-:W-:Y:S05]  /*15350*/  BSYNC B0 ;  /* 0x0000000000007941 */ /* 0x000fea0003800000 */
.L_x_314:
[----:B------:R-:W-:Y:S05]  /*15360*/  IMAD R3, R24, c[0x0][0x32c], R3 ;  /* 0x0000cb0018037a24 */ /* 0x000fea00078e0203 */
[----:B------:R-:W-:Y:S02]  /*15370*/  IADD3 R23, R3, c[0x0][0x32c], RZ ;  /* 0x0000cb0003177a10 */ /* 0x000fe40007ffe0ff */
[----:B------:R-:W-:Y:S02]  /*15380*/  IMNMX R170, R170, R3, !PT ;  /* 0x00000003aaaa7217 */ /* 0x000fe40007800200 */
[----:B------:R-:W-:Y:S02]  /*15390*/  IMNMX R22, R22, R23, PT ;  /* 0x0000001716167217 */ /* 0x000fe40003800200 */
.L_x_313:
[----:B------:R-:W-:Y:S01]  /*153a0*/  FMNMX.FTZ R3, R4, R167, !PT ;  /* 0x000000a704037209 */ /* 0x000fe20007810000 */
[----:B------:R-:W-:Y:S01]  /*153b0*/  UP2UR UR32, UPR, URZ, 0x20 ;  /* 0x000000203f207883 */ /* 0x000fe20008000000 */
[----:B------:R-:W-:Y:S01]  /*153c0*/  MOV R32, R179 ;  /* 0x000000b300207202 */ /* 0x000fe20000000f00 */
[----:B------:R-:W-:Y:S01]  /*153d0*/  UISETP.NE.AND UP5, UPT, UR31, URZ, UPT ;  /* 0x0000003f1f00728c */ /* 0x000fe2000bfa5270 */
[----:B------:R-:W-:Y:S01]  /*153e0*/  FMNMX.FTZ R3, R5, R3, !PT ;  /* 0x0000000305037209 */ /* 0x000fe20007810000 */
[----:B------:R-:W-:Y:S01]  /*153f0*/  UP2UR UR31, UPR, URZ, 0x10 ;  /* 0x000000103f1f7883 */ /* 0x000fe20008000000 */
[----:B------:R-:W-:Y:S01]  /*15400*/  MOV R57, R25 ;  /* 0x0000001900397202 */ /* 0x000fe20000000f00 */
        /* <DEDUP_REMOVED lines=17> */
[----:B------:R-:W-:Y:S02]  /*15520*/  FMNMX.FTZ R3, R16, R3, !PT ;  /* 0x0000000310037209 */ /* 0x000fe40007810000 */
[----:B------:R-:W-:Y:S02]  /*15530*/  FMNMX.FTZ R25, R6, R25, !PT ;  /* 0x0000001906197209 */ /* 0x000fe40007810000 */
[----:B------:R-:W-:Y:S02]  /*15540*/  FMNMX.FTZ R3, R252, R3, !PT ;  /* 0x00000003fc037209 */ /* 0x000fe40007810000 */
[----:B------:R-:W-:Y:S02]  /*15550*/  FMNMX.FTZ R25, R17, R25, !PT ;  /* 0x0000001911197209 */ /* 0x000fe40007810000 */
[----:B------:R-:W-:Y:S02]  /*15560*/  FMNMX.FTZ R3, R192, R3, !PT ;  /* 0x00000003c0037209 */ /* 0x000fe40007810000 */
        /* <DEDUP_REMOVED lines=22> */
[----:B------:R-:W-:Y:S02]  /*156d0*/  MOV R56, R28 ;  /* 0x0000001c00387202 */ /* 0x000fe40000000f00 */
        /* <DEDUP_REMOVED lines=18> */
[----:B------:R-:W-:Y:S02]  /*15800*/  FMNMX.FTZ R24, R198, R24, !PT ;  /* 0x00000018c6187209 */ /* 0x000fe40007810000 */
[----:B------:R-:W-:Y:S02]  /*15810*/  ISETP.GT.AND P6, PT, R170, 0x1, P6 ;  /* 0x00000001aa00780c */ /* 0x000fe400037c4270 */
[----:B------:R-:W-:Y:S01]  /*15820*/  PLOP3.LUT P0, PT, PT, PT, UP5, 0x40, 0x0 ;  /* 0x000000000000781c */ /* 0x000fe20003f0e858 */
[----:B------:R-:W-:Y:S01]  /*15830*/  UISETP.NE.AND UP5, UPT, UR32, URZ, UPT ;  /* 0x0000003f2000728c */ /* 0x000fe2000bfa5270 */
[----:B------:R-:W-:Y:S02]  /*15840*/  FMNMX.FTZ R25, R178, R25, !PT ;  /* 0x00000019b2197209 */ /* 0x000fe40007810000 */
[----:B------:R-:W-:Y:S02]  /*15850*/  FMNMX.FTZ R24, R199, R24, !PT ;  /* 0x00000018c7187209 */ /* 0x000fe40007810000 */
[----:B------:R-:W-:Y:S02]  /*15860*/  ISETP.LT.OR P6, PT, R22, 0x2, P6 ;  /* 0x000000021600780c */ /* 0x000fe400037c1670 */
[----:B------:R-:W-:Y:S01]  /*15870*/  PLOP3.LUT P2, PT, PT, PT, UP2, 0x40, 0x0 ;  /* 0x000000000000781c */ /* 0x000fe20003f4e828 */
[----:B------:R-:W-:Y:S01]  /*15880*/  UISETP.NE.AND UP2, UPT, UR22, URZ, UPT ;  /* 0x0000003f1600728c */ /* 0x000fe2000bf45270 */
[C---:B------:R-:W-:Y:S02]  /*15890*/  ISETP.GT.AND P0, PT, R170.reuse, RZ, P0 ;  /* 0x000000ffaa00720c */ /* 0x040fe40000704270 */
[----:B------:R-:W-:Y:S02]  /*158a0*/  FMNMX.FTZ R25, R177, R25, !PT ;  /* 0x00000019b1197209 */ /* 0x000fe40007810000 */
[----:B------:R-:W-:Y:S02]  /*158b0*/  FMNMX.FTZ R24, R201, R24, !PT ;  /* 0x00000018c9187209 */ /* 0x000fe40007810000 */
[----:B------:R-:W-:Y:S02]  /*158c0*/  ISETP.GT.AND P2, PT, R170, 0x9, P2 ;  /* 0x00000009aa00780c */ /* 0x000fe40001744270 */
[----:B------:R-:W-:Y:S02]  /*158d0*/  FSEL R11, R11, -INF , !P6 ;  /* 0xff8000000b0b7808 */ /* 0x000fe40007000000 */
[----:B------:R-:W-:Y:S01]  /*158e0*/  PLOP3.LUT P6, PT, PT, PT, UP4, 0x40, 0x0 ;  /* 0x000000000000781c */ /* 0x000fe20003fce848 */
[----:B------:R-:W-:Y:S01]  /*158f0*/  UISETP.NE.AND UP4, UPT, UR19, URZ, UPT ;  /* 0x0000003f1300728c */ /* 0x000fe2000bf85270 */
[----:B------:R-:W-:Y:S02]  /*15900*/  ISETP.LT.OR P0, PT, R22, 0x1, P0 ;  /* 0x000000011600780c */ /* 0x000fe40000701670 */
[----:B------:R-:W-:Y:S02]  /*15910*/  FMNMX.FTZ R25, R171, R25, !PT ;  /* 0x00000019ab197209 */ /* 0x000fe40007810000 */
[----:B------:R-:W-:Y:S01]  /*15920*/  PLOP3.LUT P1, PT, PT, PT, UP0, 0x40, 0x0 ;  /* 0x000000000000781c */ /* 0x000fe20003f2e808 */
[----:B------:R-:W-:Y:S01]  /*15930*/  UISETP.NE.AND UP0, UPT, UR24, URZ, UPT ;  /* 0x0000003f1800728c */ /* 0x000fe2000bf05270 */
[----:B------:R-:W-:Y:S02]  /*15940*/  FMNMX.FTZ R24, R202, R24, !PT ;  /* 0x00000018ca187209 */ /* 0x000fe40007810000 */
[----:B------:R-:W-:Y:S02]  /*15950*/  ISETP.LT.OR P2, PT, R22, 0xa, P2 ;  /* 0x0000000a1600780c */ /* 0x000fe40001741670 */
[----:B------:R-:W-:Y:S02]  /*15960*/  ISETP.GT.AND P6, PT, R170, 0x11, P6 ;  /* 0x00000011aa00780c */ /* 0x000fe400037c4270 */
[----:B------:R-:W-:Y:S02]  /*15970*/  FSEL R10, R10, -INF , !P0 ;  /* 0xff8000000a0a7808 */ /* 0x000fe40004000000 */
[----:B------:R-:W-:Y:S01]  /*15980*/  PLOP3.LUT P0, PT, PT, PT, UP3, 0x40, 0x0 ;  /* 0x000000000000781c */ /* 0x000fe20003f0e838 */
[----:B------:R-:W-:Y:S01]  /*15990*/  UISETP.NE.AND UP3, UPT, UR23, URZ, UPT ;  /* 0x0000003f1700728c */ /* 0x000fe2000bf65270 */
[----:B------:R-:W-:Y:S02]  /*159a0*/  FMNMX.FTZ R25, R169, R25, !PT ;  /* 0x00000019a9197209 */ /* 0x000fe40007810000 */
[----:B------:R-:W-:Y:S02]  /*159b0*/  ISETP.GT.AND P1, PT, R170, 0x8, P1 ;  /* 0x00000008aa00780c */ /* 0x000fe40000f24270 */
[----:B------:R-:W-:Y:S02]  /*159c0*/  FMNMX.FTZ R24, R249, R24, !PT ;  /* 0x00000018f9187209 */ /* 0x000fe40007810000 */
[----:B------:R-:W-:Y:S02]  /*159d0*/  ISETP.LT.OR P6, PT, R22, 0x12, P6 ;  /* 0x000000121600780c */ /* 0x000fe400037c1670 */
[----:B------:R-:W-:Y:S02]  /*159e0*/  FSEL R15, R15, -INF , !P2 ;  /* 0xff8000000f0f7808 */ /* 0x000fe40005000000 */
[----:B------:R-:W-:Y:S01]  /*159f0*/  PLOP3.LUT P2, PT, PT, PT, UP0, 0x40, 0x0 ;  /* 0x000000000000781c */ /* 0x000fe20003f4e808 */
[----:B------:R-:W-:Y:S01]  /*15a00*/  UISETP.NE.AND UP0, UPT, UR20, URZ, UPT ;  /* 0x0000003f1400728c */ /* 0x000fe2000bf05270 */
[----:B------:R-:W-:Y:S02]  /*15a10*/  ISETP.GT.AND P0, PT, R170, 0x10, P0 ;  /* 0x00000010aa00780c */ /* 0x000fe40000704270 */
[----:B-1----:R-:W-:Y:S02]  /*15a20*/  FMNMX.FTZ R3, R3, R23, !PT ;  /* 0x0000001703037209 */ /* 0x002fe40007810000 */
[----:B------:R-:W-:Y:S02]  /*15a30*/  FMNMX.FTZ R25, R98, R25, !PT ;  /* 0x0000001962197209 */ /* 0x000fe40007810000 */
[----:B------:R-:W-:Y:S02]  /*15a40*/  ISETP.LT.OR P1, PT, R22, 0x9, P1 ;  /* 0x000000091600780c */ /* 0x000fe40000f21670 */
[----:B------:R-:W-:Y:S02]  /*15a50*/  FMNMX.FTZ R24, R246, R24, !PT ;  /* 0x00000018f6187209 */ /* 0x000fe40007810000 */
[----:B------:R-:W-:Y:S02]  /*15a60*/  FSEL R66, R27, -INF , !P6 ;  /* 0xff8000001b427808 */ /* 0x000fe40007000000 */
[----:B------:R-:W-:Y:S01]  /*15a70*/  ISETP.GT.AND P2, PT, R170, 0x19, P2 ;  /* 0x00000019aa00780c */ /* 0x000fe20001744270 */
[----:B------:R-:W1:Y:S01]  /*15a80*/  SHFL.BFLY PT, R27, R3, 0x1, 0x1f ;  /* 0x0c201f00031b7f89 */ /* 0x000e6200000e0000 */
[----:B------:R-:W-:Y:S02]  /*15a90*/  ISETP.LT.OR P0, PT, R22, 0x11, P0 ;  /* 0x000000111600780c */ /* 0x000fe40000701670 */
[----:B------:R-:W-:Y:S02]  /*15aa0*/  FMNMX.FTZ R25, R99, R25, !PT ;  /* 0x0000001963197209 */ /* 0x000fe40007810000 */
[----:B------:R-:W-:Y:S02]  /*15ab0*/  FSEL R14, R14, -INF , !P1 ;  /* 0xff8000000e0e7808 */ /* 0x000fe40004800000 */
[----:B------:R-:W-:Y:S01]  /*15ac0*/  PLOP3.LUT P1, PT, PT, PT, UP1, 0x40, 0x0 ;  /* 0x000000000000781c */ /* 0x000fe20003f2e818 */
[----:B------:R-:W2:Y:S01]  /*15ad0*/  SHFL.BFLY PT, R23, R25, 0x2, 0x1f ;  /* 0x0c401f0019177f89 */ /* 0x000ea200000e0000 */
[----:B------:R-:W-:Y:S01]  /*15ae0*/  FMNMX.FTZ R24, R243, R24, !PT ;  /* 0x00000018f3187209 */ /* 0x000fe20007810000 */
[----:B------:R-:W-:Y:S01]  /*15af0*/  UISETP.NE.AND UP1, UPT, UR21, URZ, UPT ;  /* 0x0000003f1500728c */ /* 0x000fe2000bf25270 */
[----:B------:R-:W-:Y:S02]  /*15b00*/  ISETP.LT.OR P2, PT, R22, 0x1a, P2 ;  /* 0x0000001a1600780c */ /* 0x000fe40001741670 */
[----:B------:R-:W-:Y:S02]  /*15b10*/  FSEL R193, R26, -INF , !P0 ;  /* 0xff8000001ac17808 */ /* 0x000fe40004000000 */
[----:B------:R-:W-:Y:S01]  /*15b20*/  PLOP3.LUT P0, PT, PT, PT, UP3, 0x40, 0x0 ;  /* 0x000000000000781c */ /* 0x000fe20003f0e838 */
[----:B------:R-:W-:Y:S01]  /*15b30*/  UISETP.NE.AND UP3, UPT, UR18, URZ, UPT ;  /* 0x0000003f1200728c */ /* 0x000fe2000bf65270 */
[----:B------:R-:W-:Y:S02]  /*15b40*/  ISETP.GT.AND P1, PT, R170, 0x18, P1 ;  /* 0x00000018aa00780c */ /* 0x000fe40000f24270 */
[----:B------:R-:W-:Y:S02]  /*15b50*/  FMNMX.FTZ R24, R210, R24, !PT ;  /* 0x00000018d2187209 */ /* 0x000fe40007810000 */
[----:B------:R-:W-:Y:S02]  /*15b60*/  FSEL R60, R31, -INF , !P2 ;  /* 0xff8000001f3c7808 */ /* 0x000fe40005000000 */
[----:B------:R-:W-:Y:S01]  /*15b70*/  PLOP3.LUT P2, PT, PT, PT, UP0, 0x40, 0x0 ;  /* 0x000000000000781c */ /* 0x000fe20003f4e808 */
[----:B------:R-:W-:Y:S01]  /*15b80*/  UISETP.NE.AND UP0, UPT, UR6, URZ, UPT ;  /* 0x0000003f0600728c */ /* 0x000fe2000bf05270 */
[----:B------:R-:W-:Y:S02]  /*15b90*/  ISETP.GT.AND P0, PT, R170, 0x20, P0 ;  /* 0x00000020aa00780c */ /* 0x000fe40000704270 */
[----:B------:R-:W-:Y:S02]  /*15ba0*/  ISETP.LT.OR P1, PT, R22, 0x19, P1 ;  /* 0x000000191600780c */ /* 0x000fe40000f21670 */
[----:B------:R-:W-:Y:S02]  /*15bb0*/  FMNMX.FTZ R24, R187, R24, !PT ;  /* 0x00000018bb187209 */ /* 0x000fe40007810000 */
[----:B------:R-:W-:Y:S02]  /*15bc0*/  FMNMX.FTZ R26, R10, R164, !PT ;  /* 0x000000a40a1a7209 */ /* 0x000fe40007810000 */
[----:B------:R-:W-:Y:S02]  /*15bd0*/  ISETP.GT.AND P2, PT, R170, 0x29, P2 ;  /* 0x00000029aa00780c */ /* 0x000fe40001744270 */
[----:B------:R-:W-:Y:S02]  /*15be0*/  ISETP.LT.OR P0, PT, R22, 0x21, P0 ;  /* 0x000000211600780c */ /* 0x000fe40000701670 */
[----:B------:R-:W-:Y:S02]  /*15bf0*/  FSEL R61, R30, -INF , !P1 ;  /* 0xff8000001e3d7808 */ /* 0x000fe40004800000 */
[----:B------:R-:W-:Y:S01]  /*15c00*/  PLOP3.LUT P1, PT, PT, PT, UP1, 0x40, 0x0 ;  /* 0x000000000000781c */ /* 0x000fe20003f2e818 */
[----:B------:R-:W-:Y:S01]  /*15c10*/  UISETP.NE.AND UP1, UPT, UR7, URZ, UPT ;  /* 0x0000003f0700728c */ /* 0x000fe2000bf25270 */
[----:B------:R-:W-:Y:S02]  /*15c20*/  FMNMX.FTZ R24, R184, R24, !PT ;  /* 0x00000018b8187209 */ /* 0x000fe40007810000 */
[----:B------:R-:W-:Y:S02]  /*15c30*/  FMNMX.FTZ R26, R11, R26, !PT ;  /* 0x0000001a0b1a7209 */ /* 0x000fe40007810000 */
[----:B------:R-:W-:Y:S02]  /*15c40*/  ISETP.LT.OR P2, PT, R22, 0x2a, P2 ;  /* 0x0000002a1600780c */ /* 0x000fe40001741670 */
[----:B------:R-:W-:Y:S02]  /*15c50*/  FSEL R205, R42, -INF , !P0 ;  /* 0xff8000002acd7808 */ /* 0x000fe40004000000 */
[----:B------:R-:W-:Y:S01]  /*15c60*/  PLOP3.LUT P0, PT, PT, PT, UP4, 0x40, 0x0 ;  /* 0x000000000000781c */ /* 0x000fe20003f0e848 */
[----:B------:R-:W-:Y:S01]  /*15c70*/  UISETP.NE.AND UP4, UPT, UR31, URZ, UPT ;  /* 0x0000003f1f00728c */ /* 0x000fe2000bf85270 */
[----:B------:R-:W-:Y:S02]  /*15c80*/  FMNMX.FTZ R24, R182, R24, !PT ;  /* 0x00000018b6187209 */ /* 0x000fe40007810000 */
[----:B------:R-:W-:Y:S02]  /*15c90*/  FMNMX.FTZ R26, R14, R26, !PT ;  /* 0x0000001a0e1a7209 */ /* 0x000fe40007810000 */
[----:B------:R-:W-:Y:S02]  /*15ca0*/  FSEL R244, R47, -INF , !P2 ;  /* 0xff8000002ff47808 */ /* 0x000fe40005000000 */
[----:B------:R-:W-:Y:S01]  /*15cb0*/  PLOP3.LUT P2, PT, PT, PT, UP1, 0x40, 0x0 ;  /* 0x000000000000781c */ /* 0x000fe20003f4e818 */
[----:B------:R-:W-:Y:S01]  /*15cc0*/  UISETP.NE.AND UP1, UPT, UR28, URZ, UPT ;  /* 0x0000003f1c00728c */ /* 0x000fe2000bf25270 */
[----:B------:R-:W-:Y:S02]  /*15cd0*/  ISETP.GT.AND P0, PT, R170, 0x30, P0 ;  /* 0x00000030aa00780c */ /* 0x000fe40000704270 */
[----:B------:R-:W-:Y:S02]  /*15ce0*/  FMNMX.FTZ R24, R180, R24, !PT ;  /* 0x00000018b4187209 */ /* 0x000fe40007810000 */
[----:B------:R-:W-:Y:S02]  /*15cf0*/  FMNMX.FTZ R26, R15, R26, !PT ;  /* 0x0000001a0f1a7209 */ /* 0x000fe40007810000 */
[----:B------:R-:W-:Y:S02]  /*15d00*/  ISETP.GT.AND P2, PT, R170, 0x39, P2 ;  /* 0x00000039aa00780c */ /* 0x000fe40001744270 */
[----:B------:R-:W-:Y:S02]  /*15d10*/  ISETP.LT.OR P0, PT, R22, 0x31, P0 ;  /* 0x000000311600780c */ /* 0x000fe40000701670 */
[----:B-1----:R-:W-:Y:S02]  /*15d20*/  FMNMX.FTZ R3, R3, R27, !PT ;  /* 0x0000001b03037209 */ /* 0x002fe40007810000 */
[----:B------:R-:W-:Y:S02]  /*15d30*/  FMNMX.FTZ R24, R88, R24, !PT ;  /* 0x0000001858187209 */ /* 0x000fe40007810000 */
[----:B------:R-:W-:Y:S01]  /*15d40*/  FMNMX.FTZ R26, R193, R26, !PT ;  /* 0x0000001ac11a7209 */ /* 0x000fe20007810000 */
[----:B------:R-:W-:Y:S01]  /*15d50*/  FMUL.FTZ R174, R3, c[0x0][0x2d0] ;  /* 0x0000b40003ae7a20 */ /* 0x000fe20000410000 */
[----:B------:R-:W-:Y:S02]  /*15d60*/  ISETP.LT.OR P2, PT, R22, 0x3a, P2 ;  /* 0x0000003a1600780c */ /* 0x000fe40001741670 */
[----:B------:R-:W-:Y:S02]  /*15d70*/  FSEL R248, R58, -INF , !P0 ;  /* 0xff8000003af87808 */ /* 0x000fe40004000000 */
[----:B------:R-:W-:Y:S01]  /*15d80*/  PLOP3.LUT P0, PT, PT, PT, UP0, 0x40, 0x0 ;  /* 0x000000000000781c */ /* 0x000fe20003f0e808 */
[----:B------:R-:W-:Y:S01]  /*15d90*/  UISETP.NE.AND UP0, UPT, UR30, URZ, UPT ;  /* 0x0000003f1e00728c */ /* 0x000fe2000bf05270 */
[----:B--2---:R-:W-:Y:S02]  /*15da0*/  FMNMX.FTZ R25, R25, R23, !PT ;  /* 0x0000001719197209 */ /* 0x004fe40007810000 */
[----:B------:R-:W-:Y:S02]  /*15db0*/  FMNMX.FTZ R23, R89, R24, !PT ;  /* 0x0000001859177209 */ /* 0x000fe40007810000 */
[----:B------:R-:W-:Y:S01]  /*15dc0*/  FMNMX.FTZ R26, R66, R26, !PT ;  /* 0x0000001a421a7209 */ /* 0x000fe20007810000 */
[----:B------:R-:W1:Y:S01]  /*15dd0*/  SHFL.BFLY PT, R24, R25, 0x1, 0x1f ;  /* 0x0c201f0019187f89 */ /* 0x000e6200000e0000 */
[----:B------:R-:W-:Y:S01]  /*15de0*/  PLOP3.LUT P6, PT, PT, PT, UP2, 0x40, 0x0 ;  /* 0x000000000000781c */ /* 0x000fe20003fce828 */
[----:B------:R-:W-:Y:S01]  /*15df0*/  UISETP.NE.AND UP2, UPT, UR13, URZ, UPT ;  /* 0x0000003f0d00728c */ /* 0x000fe2000bf45270 */
[----:B------:R-:W-:Y:S02]  /*15e00*/  FSEL R209, R63, -INF , !P2 ;  /* 0xff8000003fd17808 */ /* 0x000fe40005000000 */
[----:B------:R-:W-:Y:S02]  /*15e10*/  FSETP.NEU.FTZ.AND P2, PT, R3, -INF , PT ;  /* 0xff8000000300780b */ /* 0x000fe40003f5d000 */
[----:B------:R-:W-:Y:S02]  /*15e20*/  ISETP.GT.AND P0, PT, R170, 0x40, P0 ;  /* 0x00000040aa00780c */ /* 0x000fe40000704270 */
[----:B------:R-:W-:Y:S02]  /*15e30*/  FMNMX.FTZ R23, R92, R23, !PT ;  /* 0x000000175c177209 */ /* 0x000fe40007810000 */
[----:B------:R-:W-:Y:S02]  /*15e40*/  FMNMX.FTZ R26, R61, R26, !PT ;  /* 0x0000001a3d1a7209 */ /* 0x000fe40007810000 */
[----:B------:R-:W-:Y:S02]  /*15e50*/  ISETP.GT.AND P6, PT, R170, 0x21, P6 ;  /* 0x00000021aa00780c */ /* 0x000fe400037c4270 */
[----:B------:R-:W-:Y:S02]  /*15e60*/  FSEL R174, R174, RZ, P2 ;  /* 0x000000ffaeae7208 */ /* 0x000fe40001000000 */
[----:B------:R-:W-:Y:S02]  /*15e70*/  ISETP.LT.OR P0, PT, R22, 0x41, P0 ;  /* 0x000000411600780c */ /* 0x000fe40000701670 */
[----:B------:R-:W-:Y:S01]  /*15e80*/  FMNMX.FTZ R23, R93, R23, !PT ;  /* 0x000000175d177209 */ /* 0x000fe20007810000 */
[--C-:B------:R-:W-:Y:S01]  /*15e90*/  FFMA.FTZ R77, R20, c[0x0][0x2d0], -R174.reuse ;  /* 0x0000b400144d7a23 */ /* 0x100fe200000108ae */
[----:B------:R-:W-:Y:S01]  /*15ea0*/  ISETP.LT.OR P6, PT, R22, 0x22, P6 ;  /* 0x000000221600780c */ /* 0x000fe200037c1670 */
[--C-:B------:R-:W-:Y:S01]  /*15eb0*/  FFMA.FTZ R84, R32, c[0x0][0x2d0], -R174.reuse ;  /* 0x0000b40020547a23 */ /* 0x100fe200000108ae */
[----:B------:R-:W-:Y:S01]  /*15ec0*/  FMNMX.FTZ R26, R60, R26, !PT ;  /* 0x0000001a3c1a7209 */ /* 0x000fe20007810000 */
[----:B------:R-:W-:Y:S01]  /*15ed0*/  LDSM.16.MT88.4 R32, [R220+0x100] ;  /* 0x00010000dc20783b */ /* 0x000fe20000004200 */
[----:B------:R-:W-:Y:S01]  /*15ee0*/  ISETP.GT.AND P1, PT, R170, 0x28, P1 ;  /* 0x00000028aa00780c */ /* 0x000fe20000f24270 */
[----:B------:R-:W-:Y:S01]  /*15ef0*/  MUFU.EX2 R77, R77 ;  /* 0x0000004d004d7308 */ /* 0x000fe20000000800 */
[----:B------:R-:W-:Y:S01]  /*15f00*/  FSEL R186, R74, -INF , !P0 ;  /* 0xff8000004aba7808 */ /* 0x000fe20004000000 */
[--C-:B------:R-:W-:Y:S01]  /*15f10*/  FFMA.FTZ R74, R4, c[0x0][0x2d0], -R174.reuse ;  /* 0x0000b400044a7a23 */ /* 0x100fe200000108ae */
[----:B------:R-:W-:Y:S01]  /*15f20*/  ISETP.LT.OR P1, PT, R22, 0x29, P1 ;  /* 0x000000291600780c */ /* 0x000fe20000f21670 */
[--C-:B------:R-:W-:Y:S01]  /*15f30*/  FFMA.FTZ R86, R16, c[0x0][0x2d0], -R174.reuse ;  /* 0x0000b40010567a23 */ /* 0x100fe200000108ae */
[----:B------:R-:W-:Y:S01]  /*15f40*/  FSEL R207, R43, -INF , !P6 ;  /* 0xff8000002bcf7808 */ /* 0x000fe20007000000 */
[----:B------:R-:W2:Y:S01]  /*15f50*/  SHFL.BFLY PT, R4, R23, 0x2, 0x1f ;  /* 0x0c401f0017047f89 */ /* 0x000ea200000e0000 */
[----:B------:R-:W-:Y:S01]  /*15f60*/  FMNMX.FTZ R26, R205, R26, !PT ;  /* 0x0000001acd1a7209 */ /* 0x000fe20007810000 */
[--C-:B------:R-:W-:Y:S01]  /*15f70*/  FFMA.FTZ R192, R192, c[0x0][0x2d0], -R174.reuse ;  /* 0x0000b400c0c07a23 */ /* 0x100fe200000108ae */
[----:B------:R-:W-:Y:S01]  /*15f80*/  PLOP3.LUT P6, PT, PT, PT, UP3, 0x40, 0x0 ;  /* 0x000000000000781c */ /* 0x000fe20003fce838 */
[----:B------:R-:W-:Y:S01]  /*15f90*/  MUFU.EX2 R74, R74 ;  /* 0x0000004a004a7308 */ /* 0x000fe20000000800 */
[----:B------:R-:W-:Y:S01]  /*15fa0*/  FSEL R211, R46, -INF , !P1 ;  /* 0xff8000002ed37808 */ /* 0x000fe20004800000 */
[--C-:B------:R-:W-:Y:S01]  /*15fb0*/  FFMA.FTZ R68, R5, c[0x0][0x2d0], -R174.reuse ;  /* 0x0000b40005447a23 */ /* 0x100fe200000108ae */
[----:B------:R-:W-:Y:S01]  /*15fc0*/  FMNMX.FTZ R26, R207, R26, !PT ;  /* 0x0000001acf1a7209 */ /* 0x000fe20007810000 */
[--C-:B------:R-:W-:Y:S01]  /*15fd0*/  FFMA.FTZ R47, R2, c[0x0][0x2d0], -R174.reuse ;  /* 0x0000b400022f7a23 */ /* 0x100fe200000108ae */
[----:B------:R-:W-:Y:S01]  /*15fe0*/  ISETP.GT.AND P6, PT, R170, 0x31, P6 ;  /* 0x00000031aa00780c */ /* 0x000fe200037c4270 */
[----:B------:R-:W-:Y:S01]  /*15ff0*/  UISETP.NE.AND UP3, UPT, UR26, URZ, UPT ;  /* 0x0000003f1a00728c */ /* 0x000fe2000bf65270 */
[----:B------:R-:W-:Y:S01]  /*16000*/  PLOP3.LUT P1, PT, PT, PT, UP2, 0x40, 0x0 ;  /* 0x000000000000781c */ /* 0x000fe20003f2e828 */
[----:B------:R-:W-:Y:S01]  /*16010*/  UISETP.NE.AND UP2, UPT, UR27, URZ, UPT ;  /* 0x0000003f1b00728c */ /* 0x000fe2000bf45270 */
[----:B------:R-:W-:Y:S01]  /*16020*/  FMNMX.FTZ R5, R211, R26, !PT ;  /* 0x0000001ad3057209 */ /* 0x000fe20007810000 */
[----:B------:R-:W3:Y:S01]  /*16030*/  MUFU.EX2 R68, R68 ;  /* 0x0000004400447308 */ /* 0x000ee20000000800 */
[----:B------:R-:W-:Y:S01]  /*16040*/  ISETP.LT.OR P6, PT, R22, 0x32, P6 ;  /* 0x000000321600780c */ /* 0x000fe200037c1670 */
[--C-:B------:R-:W-:Y:S01]  /*16050*/  FFMA.FTZ R46, R0, c[0x0][0x2d0], -R174.reuse ;  /* 0x0000b400002e7a23 */ /* 0x100fe200000108ae */
[----:B------:R-:W-:Y:S01]  /*16060*/  ISETP.GT.AND P1, PT, R170, 0x38, P1 ;  /* 0x00000038aa00780c */ /* 0x000fe20000f24270 */
[--C-:B------:R-:W-:Y:S01]  /*16070*/  FFMA.FTZ R87, R252, c[0x0][0x2d0], -R174.reuse ;  /* 0x0000b400fc577a23 */ /* 0x100fe200000108ae */
[----:B------:R-:W-:Y:S01]  /*16080*/  FMNMX.FTZ R5, R244, R5, !PT ;  /* 0x00000005f4057209 */ /* 0x000fe20007810000 */
[--C-:B------:R-:W-:Y:S01]  /*16090*/  FFMA.FTZ R189, R189, c[0x0][0x2d0], -R174.reuse ;  /* 0x0000b400bdbd7a23 */ /* 0x100fe200000108ae */
[----:B------:R-:W-:Y:S01]  /*160a0*/  FSEL R245, R59, -INF , !P6 ;  /* 0xff8000003bf57808 */ /* 0x000fe20007000000 */
[--C-:B------:R-:W-:Y:S01]  /*160b0*/  FFMA.FTZ R195, R195, c[0x0][0x2d0], -R174.reuse ;  /* 0x0000b400c3c37a23 */ /* 0x100fe200000108ae */
[----:B------:R-:W-:Y:S01]  /*160c0*/  ISETP.LT.OR P1, PT, R22, 0x39, P1 ;  /* 0x000000391600780c */ /* 0x000fe20000f21670 */
[----:B------:R-:W-:Y:S01]  /*160d0*/  MUFU.EX2 R47, R47 ;  /* 0x0000002f002f7308 */ /* 0x000fe20000000800 */
[----:B------:R-:W-:Y:S01]  /*160e0*/  FMNMX.FTZ R5, R248, R5, !PT ;  /* 0x00000005f8057209 */ /* 0x000fe20007810000 */
[--C-:B------:R-:W-:Y:S01]  /*160f0*/  FFMA.FTZ R194, R194, c[0x0][0x2d0], -R174.reuse ;  /* 0x0000b400c2c27a23 */ /* 0x100fe200000108ae */
[----:B------:R-:W-:Y:S01]  /*16100*/  PLOP3.LUT P6, PT, PT, PT, UP6, 0x40, 0x0 ;  /* 0x000000000000781c */ /* 0x000fe20003fce868 */
[--C-:B------:R-:W-:Y:S01]  /*16110*/  FFMA.FTZ R204, R204, c[0x0][0x2d0], -R174.reuse ;  /* 0x0000b400cccc7a23 */ /* 0x100fe200000108ae */
[----:B------:R-:W-:Y:S01]  /*16120*/  FSEL R242, R62, -INF , !P1 ;  /* 0xff8000003ef27808 */ /* 0x000fe20004800000 */
[--C-:B------:R-:W-:Y:S01]  /*16130*/  FFMA.FTZ R247, R247, c[0x0][0x2d0], -R174.reuse ;  /* 0x0000b400f7f77a23 */ /* 0x100fe200000108ae */
[----:B------:R-:W-:Y:S01]  /*16140*/  ISETP.GT.AND P6, PT, R170, 0x41, P6 ;  /* 0x00000041aa00780c */ /* 0x000fe200037c4270 */
[--C-:B------:R-:W-:Y:S01]  /*16150*/  FFMA.FTZ R203, R203, c[0x0][0x2d0], -R174.reuse ;  /* 0x0000b400cbcb7a23 */ /* 0x100fe200000108ae */
[----:B------:R-:W-:Y:S01]  /*16160*/  PLOP3.LUT P0, PT, PT, PT, UP4, 0x40, 0x0 ;  /* 0x000000000000781c */ /* 0x000fe20003f0e848 */
[----:B------:R-:W4:Y:S01]  /*16170*/  MUFU.EX2 R46, R46 ;  /* 0x0000002e002e7308 */ /* 0x000f220000000800 */
[----:B-1----:R-:W-:Y:S01]  /*16180*/  FMNMX.FTZ R2, R25, R24, !PT ;  /* 0x0000001819027209 */ /* 0x002fe20007810000 */
[--C-:B------:R-:W-:Y:S01]  /*16190*/  FFMA.FTZ R200, R200, c[0x0][0x2d0], -R174.reuse ;  /* 0x0000b400c8c87a23 */ /* 0x100fe200000108ae */
[----:B------:R-:W-:Y:S01]  /*161a0*/  FMNMX.FTZ R24, R245, R5, !PT ;  /* 0x00000005f5187209 */ /* 0x000fe20007810000 */
[--C-:B------:R-:W-:Y:S01]  /*161b0*/  FFMA.FTZ R191, R191, c[0x0][0x2d0], -R174.reuse ;  /* 0x0000b400bfbf7a23 */ /* 0x100fe200000108ae */
[----:B------:R-:W-:Y:S01]  /*161c0*/  ISETP.LT.OR P6, PT, R22, 0x42, P6 ;  /* 0x000000421600780c */ /* 0x000fe200037c1670 */
[----:B------:R-:W-:Y:S01]  /*161d0*/  FMUL.FTZ R173, R2, c[0x0][0x2d0] ;  /* 0x0000b40002ad7a20 */ /* 0x000fe20000410000 */
[----:B--2---:R-:W-:Y:S01]  /*161e0*/  FMNMX.FTZ R5, R23, R4, !PT ;  /* 0x0000000417057209 */ /* 0x004fe20007810000 */
[--C-:B------:R-:W-:Y:S01]  /*161f0*/  FFMA.FTZ R185, R185, c[0x0][0x2d0], -R174.reuse ;  /* 0x0000b400b9b97a23 */ /* 0x100fe200000108ae */
[----:B------:R-:W-:Y:S01]  /*16200*/  ISETP.GT.AND P0, PT, R170, 0x49, P0 ;  /* 0x00000049aa00780c */ /* 0x000fe20000704270 */
[----:B------:R-:W-:Y:S01]  /*16210*/  MUFU.EX2 R84, R84 ;  /* 0x0000005400547308 */ /* 0x000fe20000000800 */
[----:B------:R-:W-:Y:S01]  /*16220*/  PLOP3.LUT P1, PT, PT, PT, UP5, 0x40, 0x0 ;  /* 0x000000000000781c */ /* 0x000fe20003f2e858 */
[----:B------:R-:W1:Y:S01]  /*16230*/  SHFL.BFLY PT, R0, R5, 0x1, 0x1f ;  /* 0x0c201f0005007f89 */ /* 0x000e6200000e0000 */
[----:B------:R-:W-:Y:S01]  /*16240*/  FMNMX.FTZ R4, R242, R24, !PT ;  /* 0x00000018f2047209 */ /* 0x000fe20007810000 */
[--C-:B------:R-:W-:Y:S01]  /*16250*/  FFMA.FTZ R176, R176, c[0x0][0x2d0], -R174.reuse ;  /* 0x0000b400b0b07a23 */ /* 0x100fe200000108ae */
[----:B------:R-:W-:Y:S01]  /*16260*/  ISETP.LT.OR P0, PT, R22, 0x4a, P0 ;  /* 0x0000004a1600780c */ /* 0x000fe20000701670 */
[--C-:B------:R-:W-:Y:S01]  /*16270*/  FFMA.FTZ R175, R175, c[0x0][0x2d0], -R174.reuse ;  /* 0x0000b400afaf7a23 */ /* 0x100fe200000108ae */
[----:B------:R-:W-:Y:S01]  /*16280*/  ISETP.GT.AND P1, PT, R170, 0x48, P1 ;  /* 0x00000048aa00780c */ /* 0x000fe20000f24270 */
[--C-:B------:R-:W-:Y:S01]  /*16290*/  FFMA.FTZ R172, R172, c[0x0][0x2d0], -R174.reuse ;  /* 0x0000b400acac7a23 */ /* 0x100fe200000108ae */
[----:B------:R-:W-:Y:S01]  /*162a0*/  FSEL R183, R75, -INF , !P6 ;  /* 0xff8000004bb77808 */ /* 0x000fe20007000000 */
[----:B------:R-:W-:Y:S01]  /*162b0*/  MUFU.EX2 R86, R86 ;  /* 0x0000005600567308 */ /* 0x000fe20000000800 */
[----:B------:R-:W-:Y:S01]  /*162c0*/  PLOP3.LUT P6, PT, PT, PT, UP3, 0x40, 0x0 ;  /* 0x000000000000781c */ /* 0x000fe20003fce838 */
[--C-:B------:R-:W-:Y:S01]  /*162d0*/  FFMA.FTZ R168, R168, c[0x0][0x2d0], -R174.reuse ;  /* 0x0000b400a8a87a23 */ /* 0x100fe200000108ae */
[----:B------:R-:W-:Y:S01]  /*162e0*/  FMNMX.FTZ R4, R209, R4, !PT ;  /* 0x00000004d1047209 */ /* 0x000fe20007810000 */
[--C-:B------:R-:W-:Y:S01]  /*162f0*/  FFMA.FTZ R96, R96, c[0x0][0x2d0], -R174.reuse ;  /* 0x0000b40060607a23 */ /* 0x100fe200000108ae */
[----:B------:R-:W-:Y:S01]  /*16300*/  ISETP.LT.OR P1, PT, R22, 0x49, P1 ;  /* 0x000000491600780c */ /* 0x000fe20000f21670 */
[----:B------:R-:W-:Y:S01]  /*16310*/  FFMA.FTZ R174, R97, c[0x0][0x2d0], -R174 ;  /* 0x0000b40061ae7a23 */ /* 0x000fe200000108ae */
[----:B------:R-:W-:Y:S02]  /*16320*/  ISETP.GT.AND P6, PT, R170, 0x50, P6 ;  /* 0x00000050aa00780c */ /* 0x000fe400037c4270 */
[----:B------:R-:W-:Y:S01]  /*16330*/  FSEL R179, R79, -INF , !P0 ;  /* 0xff8000004fb37808 */ /* 0x000fe20004000000 */
[----:B------:R-:W-:Y:S01]  /*16340*/  MUFU.EX2 R87, R87 ;  /* 0x0000005700577308 */ /* 0x000fe20000000800 */
[----:B------:R-:W-:Y:S02]  /*16350*/  PLOP3.LUT P0, PT, PT, PT, UP2, 0x40, 0x0 ;  /* 0x000000000000781c */ /* 0x000fe40003f0e828 */
[----:B------:R-:W-:Y:S02]  /*16360*/  FMNMX.FTZ R4, R186, R4, !PT ;  /* 0x00000004ba047209 */ /* 0x000fe40007810000 */
[----:B------:R-:W-:Y:S02]  /*16370*/  ISETP.LT.OR P6, PT, R22, 0x51, P6 ;  /* 0x000000511600780c */ /* 0x000fe400037c1670 */
[----:B------:R-:W-:Y:S02]  /*16380*/  ISETP.GT.AND P0, PT, R170, 0x51, P0 ;  /* 0x00000051aa00780c */ /* 0x000fe40000704270 */
[----:B------:R-:W-:Y:S01]  /*16390*/  FSEL R181, R78, -INF , !P1 ;  /* 0xff8000004eb57808 */ /* 0x000fe20004800000 */
[----:B------:R-:W-:Y:S01]  /*163a0*/  MUFU.EX2 R189, R189 ;  /* 0x000000bd00bd7308 */ /* 0x000fe20000000800 */
[----:B------:R-:W-:Y:S02]  /*163b0*/  FMNMX.FTZ R4, R183, R4, !PT ;  /* 0x00000004b7047209 */ /* 0x000fe40007810000 */
[----:B------:R-:W-:Y:S02]  /*163c0*/  ISETP.LT.OR P0, PT, R22, 0x52, P0 ;  /* 0x000000521600780c */ /* 0x000fe40000701670 */
[----:B------:R-:W-:Y:S02]  /*163d0*/  FSEL R90, R90, -INF , !P6 ;  /* 0xff8000005a5a7808 */ /* 0x000fe40007000000 */
[----:B------:R-:W-:Y:S02]  /*163e0*/  PLOP3.LUT P6, PT, PT, PT, UP1, 0x40, 0x0 ;  /* 0x000000000000781c */ /* 0x000fe40003fce818 */
[----:B------:R-:W-:Y:S01]  /*163f0*/  FMNMX.FTZ R4, R181, R4, !PT ;  /* 0x00000004b5047209 */ /* 0x000fe20007810000 */
[----:B------:R-:W-:Y:S01]  /*16400*/  MUFU.EX2 R195, R195 ;  /* 0x000000c300c37308 */ /* 0x000fe20000000800 */
[----:B------:R-:W-:Y:S02]  /*16410*/  ISETP.GT.AND P6, PT, R170, 0x58, P6 ;  /* 0x00000058aa00780c */ /* 0x000fe400037c4270 */
[----:B------:R-:W-:Y:S02]  /*16420*/  FSEL R91, R91, -INF , !P0 ;  /* 0xff8000005b5b7808 */ /* 0x000fe40004000000 */
[----:B------:R-:W-:Y:S01]  /*16430*/  PLOP3.LUT P0, PT, PT, PT, UP0, 0x40, 0x0 ;  /* 0x000000000000781c */ /* 0x000fe20003f0e808 */
[----:B------:R-:W-:Y:S01]  /*16440*/  UISETP.GT.AND UP0, UPT, UR17, UR5, UPT ;  /* 0x000000051100728c */ /* 0x000fe2000bf04270 */
[----:B------:R-:W-:Y:S01]  /*16450*/  FMNMX.FTZ R4, R179, R4, !PT ;  /* 0x00000004b3047209 */ /* 0x000fe20007810000 */
[----:B------:R-:W-:Y:S01]  /*16460*/  UIADD3 UR17, UR17, -0x1, URZ ;  /* 0xffffffff11117890 */ /* 0x000fe2000fffe03f */
[----:B------:R-:W-:Y:S01]  /*16470*/  ISETP.LT.OR P6, PT, R22, 0x59, P6 ;  /* 0x000000591600780c */ /* 0x000fe200037c1670 */
[----:B------:R-:W-:Y:S01]  /*16480*/  MUFU.EX2 R194, R194 ;  /* 0x000000c200c27308 */ /* 0x000fe20000000800 */
[----:B------:R-:W-:Y:S02]  /*16490*/  ISETP.GT.AND P0, PT, R170, 0x59, P0 ;  /* 0x00000059aa00780c */ /* 0x000fe40000704270 */
[----:B------:R-:W-:Y:S02]  /*164a0*/  FMNMX.FTZ R4, R90, R4, !PT ;  /* 0x000000045a047209 */ /* 0x000fe40007810000 */
[----:B------:R-:W-:Y:S02]  /*164b0*/  ISETP.LT.OR P0, PT, R22, 0x5a, P0 ;  /* 0x0000005a1600780c */ /* 0x000fe40000701670 */
[----:B------:R-:W-:Y:S02]  /*164c0*/  FSEL R94, R94, -INF , !P6 ;  /* 0xff8000005e5e7808 */ /* 0x000fe40007000000 */
[----:B------:R-:W-:Y:S01]  /*164d0*/  FMNMX.FTZ R4, R91, R4, !PT ;  /* 0x000000045b047209 */ /* 0x000fe20007810000 */
[----:B------:R-:W-:Y:S01]  /*164e0*/  MUFU.EX2 R204, R204 ;  /* 0x000000cc00cc7308 */ /* 0x000fe20000000800 */
[----:B------:R-:W-:Y:S02]  /*164f0*/  FSEL R45, R95, -INF , !P0 ;  /* 0xff8000005f2d7808 */ /* 0x000fe40004000000 */
[----:B------:R-:W-:Y:S02]  /*16500*/  FMNMX.FTZ R4, R94, R4, !PT ;  /* 0x000000045e047209 */ /* 0x000fe40007810000 */
[----:B-1----:R-:W-:Y:S02]  /*16510*/  FMNMX.FTZ R0, R5, R0, !PT ;  /* 0x0000000005007209 */ /* 0x002fe40007810000 */
[----:B------:R-:W-:Y:S02]  /*16520*/  FMNMX.FTZ R4, R45, R4, !PT ;  /* 0x000000042d047209 */ /* 0x000fe40007810000 */
[----:B------:R-:W-:Y:S01]  /*16530*/  FSETP.NEU.FTZ.AND P1, PT, R2, -INF , PT ;  /* 0xff8000000200780b */ /* 0x000fe20003f3d000 */
[----:B------:R-:W-:Y:S01]  /*16540*/  MUFU.EX2 R247, R247 ;  /* 0x000000f700f77308 */ /* 0x000fe20000000800 */
[C---:B------:R-:W-:Y:S01]  /*16550*/  FMUL.FTZ R170, R0.reuse, c[0x0][0x2d0] ;  /* 0x0000b40000aa7a20 */ /* 0x040fe20000410000 */
[----:B------:R-:W1:Y:S01]  /*16560*/  SHFL.BFLY PT, R5, R4, 0x2, 0x1f ;  /* 0x0c401f0004057f89 */ /* 0x000e6200000e0000 */
[----:B------:R-:W-:Y:S02]  /*16570*/  FSETP.NEU.FTZ.AND P0, PT, R0, -INF , PT ;  /* 0xff8000000000780b */ /* 0x000fe40003f1d000 */
[----:B------:R-:W-:Y:S02]  /*16580*/  FSEL R173, R173, RZ, P1 ;  /* 0x000000ffadad7208 */ /* 0x000fe40000800000 */
[----:B------:R-:W-:Y:S02]  /*16590*/  FSEL R170, R170, RZ, P0 ;  /* 0x000000ffaaaa7208 */ /* 0x000fe40000000000 */
[----:B---3--:R-:W-:Y:S01]  /*165a0*/  F2FP.PACK_AB R48, R68, R74 ;  /* 0x0000004a4430723e */ /* 0x008fe200000000ff */
[----:B------:R-:W-:Y:S01]  /*165b0*/  MUFU.EX2 R203, R203 ;  /* 0x000000cb00cb7308 */ /* 0x000fe20000000800 */
[--C-:B------:R-:W-:Y:S01]  /*165c0*/  FFMA.FTZ R73, R21, c[0x0][0x2d0], -R173.reuse ;  /* 0x0000b40015497a23 */ /* 0x100fe200000108ad */
[----:B----4-:R-:W-:Y:S01]  /*165d0*/  F2FP.PACK_AB R50, R46, R47 ;  /* 0x0000002f2e32723e */ /* 0x010fe200000000ff */
[----:B------:R-:W-:Y:S01]  /*165e0*/  LDSM.16.MT88.4 R20, [R225+0x100] ;  /* 0x00010000e114783b */ /* 0x000fe20000004200 */
[--C-:B------:R-:W-:Y:S02]  /*165f0*/  FFMA.FTZ R69, R18, c[0x0][0x2d0], -R173.reuse ;  /* 0x0000b40012457a23 */ /* 0x100fe400000108ad */
[--C-:B------:R-:W-:Y:S02]  /*16600*/  FFMA.FTZ R72, R19, c[0x0][0x2d0], -R173.reuse ;  /* 0x0000b40013487a23 */ /* 0x100fe400000108ad */
[--C-:B------:R-:W-:Y:S02]  /*16610*/  FFMA.FTZ R75, R7, c[0x0][0x2d0], -R173.reuse ;  /* 0x0000b400074b7a23 */ /* 0x100fe400000108ad */
[----:B------:R-:W-:Y:S01]  /*16620*/  MUFU.EX2 R73, R73 ;  /* 0x0000004900497308 */ /* 0x000fe20000000800 */
[--C-:B------:R-:W-:Y:S02]  /*16630*/  FFMA.FTZ R95, R52, c[0x0][0x2d0], -R173.reuse ;  /* 0x0000b400345f7a23 */ /* 0x100fe400000108ad */
[----:B------:R-:W-:Y:S01]  /*16640*/  LDSM.16.MT88.4 R52, [R219+0x100] ;  /* 0x00010000db34783b */ /* 0x000fe20000004200 */
[--C-:B------:R-:W-:Y:S01]  /*16650*/  FFMA.FTZ R85, R17, c[0x0][0x2d0], -R173.reuse ;  /* 0x0000b40011557a23 */ /* 0x100fe200000108ad */
[----:B-1----:R-:W-:Y:S01]  /*16660*/  FMNMX.FTZ R4, R4, R5, !PT ;  /* 0x0000000504047209 */ /* 0x002fe20007810000 */
[--C-:B------:R-:W-:Y:S01]  /*16670*/  FFMA.FTZ R78, R8, c[0x0][0x2d0], -R170.reuse ;  /* 0x0000b400084e7a23 */ /* 0x100fe200000108aa */
[----:B------:R-:W-:Y:S01]  /*16680*/  FSEL R5, R3, RZ, P2 ;  /* 0x000000ff03057208 */ /* 0x000fe20001000000 */
[--C-:B------:R-:W-:Y:S02]  /*16690*/  FFMA.FTZ R71, R9, c[0x0][0x2d0], -R170.reuse ;  /* 0x0000b40009477a23 */ /* 0x100fe400000108aa */
[----:B------:R-:W1:Y:S01]  /*166a0*/  MUFU.EX2 R75, R75 ;  /* 0x0000004b004b7308 */ /* 0x000e620000000800 */
[----:B------:R-:W2:Y:S01]  /*166b0*/  SHFL.BFLY PT, R44, R4, 0x1, 0x1f ;  /* 0x0c201f00042c7f89 */ /* 0x000ea200000e0000 */
[----:B------:R-:W-:Y:S02]  /*166c0*/  FFMA.FTZ R83, R6, c[0x0][0x2d0], -R173 ;  /* 0x0000b40006537a23 */ /* 0x000fe400000108ad */
[----:B------:R-:W-:Y:S01]  /*166d0*/  FADD.FTZ R43, -R5, R167 ;  /* 0x000000a7052b7221 */ /* 0x000fe20000010100 */
[----:B------:R-:W-:Y:S01]  /*166e0*/  FSEL R5, R2, RZ, P1 ;  /* 0x000000ff02057208 */ /* 0x000fe20000800000 */
[----:B------:R-:W-:Y:S02]  /*166f0*/  FFMA.FTZ R187, R187, c[0x0][0x2d0], -R170 ;  /* 0x0000b400bbbb7a23 */ /* 0x000fe400000108aa */
[----:B------:R-:W-:Y:S02]  /*16700*/  FMUL.FTZ R43, R43, c[0x0][0x2d0] ;  /* 0x0000b4002b2b7a20 */ /* 0x000fe40000410000 */
[----:B------:R-:W-:Y:S01]  /*16710*/  MUFU.EX2 R69, R69 ;  /* 0x0000004500457308 */ /* 0x000fe20000000800 */
[----:B------:R-:W-:Y:S01]  /*16720*/  FADD.FTZ R42, -R5, R166 ;  /* 0x000000a6052a7221 */ /* 0x000fe20000010100 */
[----:B------:R-:W-:Y:S01]  /*16730*/  FSEL R5, R0, RZ, P0 ;  /* 0x000000ff00057208 */ /* 0x000fe20000000000 */
[--C-:B------:R-:W-:Y:S02]  /*16740*/  FFMA.FTZ R166, R67, c[0x0][0x2d0], -R170.reuse ;  /* 0x0000b40043a67a23 */ /* 0x100fe400000108aa */
[----:B------:R-:W-:Y:S02]  /*16750*/  FMUL.FTZ R42, R42, c[0x0][0x2d0] ;  /* 0x0000b4002a2a7a20 */ /* 0x000fe40000410000 */
[----:B------:R-:W-:Y:S02]  /*16760*/  FADD.FTZ R5, -R5, R165 ;  /* 0x000000a505057221 */ /* 0x000fe40000010100 */
[--C-:B------:R-:W-:Y:S01]  /*16770*/  FFMA.FTZ R184, R184, c[0x0][0x2d0], -R170.reuse ;  /* 0x0000b400b8b87a23 */ /* 0x100fe200000108aa */
[----:B------:R-:W3:Y:S01]  /*16780*/  MUFU.EX2 R72, R72 ;  /* 0x0000004800487308 */ /* 0x000ee20000000800 */
[----:B------:R-:W-:Y:S02]  /*16790*/  FMUL.FTZ R5, R5, c[0x0][0x2d0] ;  /* 0x0000b40005057a20 */ /* 0x000fe40000410000 */
[--C-:B------:R-:W-:Y:S01]  /*167a0*/  FFMA.FTZ R182, R182, c[0x0][0x2d0], -R170.reuse ;  /* 0x0000b400b6b67a23 */ /* 0x100fe200000108aa */
[----:B-1----:R-:W-:Y:S01]  /*167b0*/  F2FP.PACK_AB R49, R75, R73 ;  /* 0x000000494b31723e */ /* 0x002fe200000000ff */
[--C-:B------:R-:W-:Y:S01]  /*167c0*/  FFMA.FTZ R180, R180, c[0x0][0x2d0], -R170.reuse ;  /* 0x0000b400b4b47a23 */ /* 0x100fe200000108aa */
[----:B--2---:R-:W-:Y:S01]  /*167d0*/  FMNMX.FTZ R44, R44, R4, !PT ;  /* 0x000000042c2c7209 */ /* 0x004fe20007810000 */
[--C-:B------:R-:W-:Y:S02]  /*167e0*/  FFMA.FTZ R70, R12, c[0x0][0x2d0], -R170.reuse ;  /* 0x0000b4000c467a23 */ /* 0x100fe400000108aa */
[--C-:B------:R-:W-:Y:S01]  /*167f0*/  FFMA.FTZ R76, R13, c[0x0][0x2d0], -R170.reuse ;  /* 0x0000b4000d4c7a23 */ /* 0x100fe200000108aa */
[----:B------:R-:W1:Y:S01]  /*16800*/  MUFU.EX2 R43, R43 ;  /* 0x0000002b002b7308 */ /* 0x000e620000000800 */
[C---:B------:R-:W-:Y:S01]  /*16810*/  FSETP.NEU.FTZ.AND P0, PT, R44.reuse, -INF , PT ;  /* 0xff8000002c00780b */ /* 0x040fe20003f1d000 */
[----:B------:R-:W-:Y:S02]  /*16820*/  FMUL.FTZ R165, R44, c[0x0][0x2d0] ;  /* 0x0000b4002ca57a20 */ /* 0x000fe40000410000 */
[--C-:B------:R-:W-:Y:S01]  /*16830*/  FFMA.FTZ R196, R196, c[0x0][0x2d0], -R173.reuse ;  /* 0x0000b400c4c47a23 */ /* 0x100fe200000108ad */
[----:B------:R-:W-:Y:S01]  /*16840*/  FSEL R4, R44, RZ, P0 ;  /* 0x000000ff2c047208 */ /* 0x000fe20000000000 */
[----:B------:R-:W-:Y:S01]  /*16850*/  FFMA.FTZ R197, R197, c[0x0][0x2d0], -R173 ;  /* 0x0000b400c5c57a23 */ /* 0x000fe200000108ad */
[----:B------:R-:W-:Y:S01]  /*16860*/  FSEL R165, R165, RZ, P0 ;  /* 0x000000ffa5a57208 */ /* 0x000fe20000000000 */
[----:B------:R-:W-:Y:S01]  /*16870*/  FFMA.FTZ R198, R198, c[0x0][0x2d0], -R170 ;  /* 0x0000b400c6c67a23 */ /* 0x000fe200000108aa */
[----:B------:R-:W-:Y:S01]  /*16880*/  PLOP3.LUT P0, PT, PT, PT, UP0, 0x80, 0x0 ;  /* 0x000000000000781c */ /* 0x000fe20003f0f008 */
[----:B------:R-:W2:Y:S01]  /*16890*/  MUFU.EX2 R42, R42 ;  /* 0x0000002a002a7308 */ /* 0x000ea20000000800 */
[----:B------:R-:W-:Y:S02]  /*168a0*/  FADD.FTZ R4, -R4, R164 ;  /* 0x000000a404047221 */ /* 0x000fe40000010100 */
[--C-:B------:R-:W-:Y:S01]  /*168b0*/  FFMA.FTZ R167, R60, c[0x0][0x2d0], -R165.reuse ;  /* 0x0000b4003ca77a23 */ /* 0x100fe200000108a5 */
[----:B---3--:R-:W-:Y:S01]  /*168c0*/  F2FP.PACK_AB R51, R72, R69 ;  /* 0x000000454833723e */ /* 0x008fe200000000ff */
[----:B------:R-:W-:Y:S02]  /*168d0*/  FMUL.FTZ R4, R4, c[0x0][0x2d0] ;  /* 0x0000b40004047a20 */ /* 0x000fe40000410000 */
[--C-:B------:R-:W-:Y:S02]  /*168e0*/  FFMA.FTZ R82, R10, c[0x0][0x2d0], -R165.reuse ;  /* 0x0000b4000a527a23 */ /* 0x100fe400000108a5 */
[----:B------:R-:W-:Y:S01]  /*168f0*/  FFMA.FTZ R81, R11, c[0x0][0x2d0], -R165 ;  /* 0x0000b4000b517a23 */ /* 0x000fe200000108a5 */
[----:B------:R3:W4:Y:S01]  /*16900*/  MUFU.EX2 R41, R5 ;  /* 0x0000000500297308 */ /* 0x0007220000000800 */
[----:B------:R-:W-:Y:S02]  /*16910*/  FFMA.FTZ R164, R29, c[0x0][0x2d0], -R173 ;  /* 0x0000b4001da47a23 */ /* 0x000fe400000108ad */
[--C-:B------:R-:W-:Y:S02]  /*16920*/  FFMA.FTZ R186, R186, c[0x0][0x2d0], -R165.reuse ;  /* 0x0000b400baba7a23 */ /* 0x100fe400000108a5 */
[C---:B-1----:R-:W-:Y:S02]  /*16930*/  FMUL.FTZ R16, R43.reuse, R148 ;  /* 0x000000942b107220 */ /* 0x042fe40000410000 */
[C---:B------:R-:W-:Y:S02]  /*16940*/  FMUL.FTZ R17, R43.reuse, R149 ;  /* 0x000000952b117220 */ /* 0x040fe40000410000 */
[----:B------:R-:W-:Y:S01]  /*16950*/  FMUL.FTZ R104, R43, R104 ;  /* 0x000000682b687220 */ /* 0x000fe20000410000 */
[----:B------:R1:W5:Y:S01]  /*16960*/  MUFU.EX2 R40, R4 ;  /* 0x0000000400287308 */ /* 0x0003620000000800 */
[--C-:B------:R-:W-:Y:S02]  /*16970*/  FFMA.FTZ R80, R14, c[0x0][0x2d0], -R165.reuse ;  /* 0x0000b4000e507a23 */ /* 0x100fe400000108a5 */
[--C-:B------:R-:W-:Y:S02]  /*16980*/  FFMA.FTZ R79, R15, c[0x0][0x2d0], -R165.reuse ;  /* 0x0000b4000f4f7a23 */ /* 0x100fe400000108a5 */
[C---:B--2---:R-:W-:Y:S02]  /*16990*/  FMUL.FTZ R18, R42.reuse, R150 ;  /* 0x000000962a127220 */ /* 0x044fe40000410000 */
[C---:B------:R-:W-:Y:S02]  /*169a0*/  FMUL.FTZ R19, R42.reuse, R151 ;  /* 0x000000972a137220 */ /* 0x040fe40000410000 */
[----:B------:R-:W-:Y:S01]  /*169b0*/  LDSM.16.MT88.4 R148, [R225+0x2900] ;  /* 0x00290000e194783b */ /* 0x000fe20000004200 */
[----:B------:R-:W-:Y:S01]  /*169c0*/  MUFU.EX2 R78, R78 ;  /* 0x0000004e004e7308 */ /* 0x000fe20000000800 */
[C---:B------:R-:W-:Y:S02]  /*169d0*/  FMUL.FTZ R6, R42.reuse, R162 ;  /* 0x000000a22a067220 */ /* 0x040fe40000410000 */
[----:B------:R-:W-:Y:S02]  /*169e0*/  FMUL.FTZ R7, R42, R163 ;  /* 0x000000a32a077220 */ /* 0x000fe40000410000 */
[----:B---3--:R-:W-:Y:S02]  /*169f0*/  FMUL.FTZ R5, R43, R161 ;  /* 0x000000a12b057220 */ /* 0x008fe40000410000 */
[C---:B----4-:R-:W-:Y:S02]  /*16a00*/  FMUL.FTZ R8, R41.reuse, R156 ;  /* 0x0000009c29087220 */ /* 0x050fe40000410000 */
[C---:B------:R-:W-:Y:S01]  /*16a10*/  FMUL.FTZ R9, R41.reuse, R157 ;  /* 0x0000009d29097220 */ /* 0x040fe20000410000 */
[----:B------:R-:W2:Y:S01]  /*16a20*/  MUFU.EX2 R71, R71 ;  /* 0x0000004700477308 */ /* 0x000ea20000000800 */
[C---:B------:R-:W-:Y:S02]  /*16a30*/  FMUL.FTZ R12, R41.reuse, R152 ;  /* 0x00000098290c7220 */ /* 0x040fe40000410000 */
[----:B------:R-:W-:Y:S02]  /*16a40*/  FMUL.FTZ R13, R41, R153 ;  /* 0x00000099290d7220 */ /* 0x000fe40000410000 */
[----:B-1----:R-:W-:Y:S02]  /*16a50*/  FMUL.FTZ R4, R43, R160 ;  /* 0x000000a02b047220 */ /* 0x002fe40000410000 */
[C---:B-----5:R-:W-:Y:S02]  /*16a60*/  FMUL.FTZ R10, R40.reuse, R158 ;  /* 0x0000009e280a7220 */ /* 0x060fe40000410000 */
[C---:B------:R-:W-:Y:S01]  /*16a70*/  FMUL.FTZ R11, R40.reuse, R159 ;  /* 0x0000009f280b7220 */ /* 0x040fe20000410000 */
[----:B------:R-:W-:Y:S01]  /*16a80*/  MUFU.EX2 R70, R70 ;  /* 0x0000004600467308 */ /* 0x000fe20000000800 */
[C---:B------:R-:W-:Y:S01]  /*16a90*/  FMUL.FTZ R29, R41.reuse, R137 ;  /* 0x00000089291d7220 */ /* 0x040fe20000410000 */
[-C--:B------:R-:W-:Y:S05]  /*16aa0*/  HMMA.16816.F32 R4, R48, R20.reuse, R4 ;  /* 0x000000143004723c */ /* 0x080fea0000001804 */
[C---:B------:R-:W-:Y:S02]  /*16ab0*/  FMUL.FTZ R14, R40.reuse, R154 ;  /* 0x0000009a280e7220 */ /* 0x040fe40000410000 */
[C---:B------:R-:W-:Y:S01]  /*16ac0*/  FMUL.FTZ R15, R40.reuse, R155 ;  /* 0x0000009b280f7220 */ /* 0x040fe20000410000 */
[----:B------:R-:W1:Y:S01]  /*16ad0*/  MUFU.EX2 R76, R76 ;  /* 0x0000004c004c7308 */ /* 0x000e620000000800 */
[----:B------:R-:W-:Y:S03]  /*16ae0*/  FMUL.FTZ R24, R41, R140 ;  /* 0x0000008c29187220 */ /* 0x000fe60000410000 */
[----:B--2---:R-:W-:Y:S01]  /*16af0*/  F2FP.PACK_AB R36, R71, R78 ;  /* 0x0000004e4724723e */ /* 0x004fe200000000ff */
[----:B------:R-:W-:Y:S02]  /*16b00*/  FMUL.FTZ R25, R41, R141 ;  /* 0x0000008d29197220 */ /* 0x000fe40000410000 */
[C---:B------:R-:W-:Y:S02]  /*16b10*/  FMUL.FTZ R26, R40.reuse, R142 ;  /* 0x0000008e281a7220 */ /* 0x040fe40000410000 */
[C---:B------:R-:W-:Y:S01]  /*16b20*/  FMUL.FTZ R27, R40.reuse, R143 ;  /* 0x0000008f281b7220 */ /* 0x040fe20000410000 */
[----:B------:R-:W-:Y:S01]  /*16b30*/  MUFU.EX2 R82, R82 ;  /* 0x0000005200527308 */ /* 0x000fe20000000800 */
[C---:B------:R-:W-:Y:S02]  /*16b40*/  FMUL.FTZ R30, R40.reuse, R138 ;  /* 0x0000008a281e7220 */ /* 0x040fe40000410000 */
[----:B------:R-:W-:Y:S02]  /*16b50*/  FMUL.FTZ R31, R40, R139 ;  /* 0x0000008b281f7220 */ /* 0x000fe40000410000 */
[C---:B------:R-:W-:Y:S02]  /*16b60*/  FMUL.FTZ R100, R43.reuse, R100 ;  /* 0x000000642b647220 */ /* 0x040fe40000410000 */
[----:B------:R-:W-:Y:S02]  /*16b70*/  FMUL.FTZ R101, R43, R101 ;  /* 0x000000652b657220 */ /* 0x000fe40000410000 */
[C---:B------:R-:W-:Y:S01]  /*16b80*/  FMUL.FTZ R102, R42.reuse, R102 ;  /* 0x000000662a667220 */ /* 0x040fe20000410000 */
[----:B------:R-:W2:Y:S01]  /*16b90*/  MUFU.EX2 R81, R81 ;  /* 0x0000005100517308 */ /* 0x000ea20000000800 */
[----:B------:R-:W-:Y:S02]  /*16ba0*/  FMUL.FTZ R103, R42, R103 ;  /* 0x000000672a677220 */ /* 0x000fe40000410000 */
[--C-:B------:R-:W-:Y:S01]  /*16bb0*/  FFMA.FTZ R137, R57, c[0x0][0x2d0], -R170.reuse ;  /* 0x0000b40039897a23 */ /* 0x100fe200000108aa */
[----:B-1----:R-:W-:Y:S01]  /*16bc0*/  F2FP.PACK_AB R38, R76, R70 ;  /* 0x000000464c26723e */ /* 0x002fe200000000ff */
[--C-:B------:R-:W-:Y:S02]  /*16bd0*/  FFMA.FTZ R138, R56, c[0x0][0x2d0], -R170.reuse ;  /* 0x0000b400388a7a23 */ /* 0x100fe400000108aa */
[----:B------:R-:W1:Y:S01]  /*16be0*/  LDSM.16.MT88.4 R56, [R218+0x100] ;  /* 0x00010000da38783b */ /* 0x000e620000004200 */
[----:B------:R-:W-:Y:S02]  /*16bf0*/  FMUL.FTZ R105, R43, R105 ;  /* 0x000000692b697220 */ /* 0x000fe40000410000 */
[----:B------:R-:W-:Y:S01]  /*16c00*/  MUFU.EX2 R80, R80 ;  /* 0x0000005000507308 */ /* 0x000fe20000000800 */
[C---:B------:R-:W-:Y:S02]  /*16c10*/  FMUL.FTZ R106, R42.reuse, R106 ;  /* 0x0000006a2a6a7220 */ /* 0x040fe40000410000 */
[----:B------:R-:W-:Y:S02]  /*16c20*/  FMUL.FTZ R107, R42, R107 ;  /* 0x0000006b2a6b7220 */ /* 0x000fe40000410000 */
[C---:B------:R-:W-:Y:S02]  /*16c30*/  FMUL.FTZ R108, R41.reuse, R108 ;  /* 0x0000006c296c7220 */ /* 0x040fe40000410000 */
[----:B------:R-:W-:Y:S02]  /*16c40*/  FMUL.FTZ R109, R41, R109 ;  /* 0x0000006d296d7220 */ /* 0x000fe40000410000 */
[C---:B------:R-:W-:Y:S01]  /*16c50*/  FMUL.FTZ R110, R40.reuse, R110 ;  /* 0x0000006e286e7220 */ /* 0x040fe20000410000 */
[----:B------:R-:W3:Y:S01]  /*16c60*/  MUFU.EX2 R79, R79 ;  /* 0x0000004f004f7308 */ /* 0x000ee20000000800 */
[----:B------:R-:W-:Y:S02]  /*16c70*/  FMUL.FTZ R111, R40, R111 ;  /* 0x0000006f286f7220 */ /* 0x000fe40000410000 */
[----:B------:R-:W-:Y:S01]  /*16c80*/  FMUL.FTZ R112, R43, R112 ;  /* 0x000000702b707220 */ /* 0x000fe20000410000 */
[----:B--2---:R-:W-:Y:S01]  /*16c90*/  F2FP.PACK_AB R37, R81, R82 ;  /* 0x000000525125723e */ /* 0x004fe200000000ff */
[C---:B------:R-:W-:Y:S02]  /*16ca0*/  FMUL.FTZ R113, R43.reuse, R113 ;  /* 0x000000712b717220 */ /* 0x040fe40000410000 */
        /* <DEDUP_REMOVED lines=8> */
[----:B------:R-:W-:Y:S01]  /*16d30*/  MUFU.EX2 R138, R138 ;  /* 0x0000008a008a7308 */ /* 0x000fe20000000800 */
[----:B------:R-:W-:Y:S02]  /*16d40*/  FMUL.FTZ R121, R41, R121 ;  /* 0x0000007929797220 */ /* 0x000fe40000410000 */
[C---:B------:R-:W-:Y:S01]  /*16d50*/  FMUL.FTZ R122, R40.reuse, R122 ;  /* 0x0000007a287a7220 */ /* 0x040fe20000410000 */
[----:B---3--:R-:W-:Y:S01]  /*16d60*/  F2FP.PACK_AB R39, R79, R80 ;  /* 0x000000504f27723e */ /* 0x008fe200000000ff */
[C---:B------:R-:W-:Y:S02]  /*16d70*/  FMUL.FTZ R123, R40.reuse, R123 ;  /* 0x0000007b287b7220 */ /* 0x040fe40000410000 */
[C---:B------:R-:W-:Y:S02]  /*16d80*/  FMUL.FTZ R124, R41.reuse, R124 ;  /* 0x0000007c297c7220 */ /* 0x040fe40000410000 */
[----:B------:R-:W-:Y:S01]  /*16d90*/  FMUL.FTZ R125, R41, R125 ;  /* 0x0000007d297d7220 */ /* 0x000fe20000410000 */
[----:B------:R-:W-:Y:S01]  /*16da0*/  MUFU.EX2 R166, R166 ;  /* 0x000000a600a67308 */ /* 0x000fe20000000800 */
[C---:B------:R-:W-:Y:S04]  /*16db0*/  HMMA.16816.F32 R8, R36.reuse, R20, R8 ;  /* 0x000000142408723c */ /* 0x040fe80000001808 */
[C---:B------:R-:W-:Y:S02]  /*16dc0*/  FMUL.FTZ R126, R40.reuse, R126 ;  /* 0x0000007e287e7220 */ /* 0x040fe40000410000 */
[----:B------:R-:W-:Y:S02]  /*16dd0*/  FMUL.FTZ R127, R40, R127 ;  /* 0x0000007f287f7220 */ /* 0x000fe40000410000 */
[-C--:B------:R-:W-:Y:S01]  /*16de0*/  HMMA.16816.F32 R12, R36, R22.reuse, R12 ;  /* 0x00000016240c723c */ /* 0x080fe2000000180c */
[----:B------:R-:W-:Y:S03]  /*16df0*/  MUFU.EX2 R167, R167 ;  /* 0x000000a700a77308 */ /* 0x000fe60000000800 */
[C---:B------:R-:W-:Y:S02]  /*16e00*/  FMUL.FTZ R20, R43.reuse, R144 ;  /* 0x000000902b147220 */ /* 0x040fe40000410000 */
[----:B------:R-:W-:Y:S02]  /*16e10*/  FMUL.FTZ R21, R43, R145 ;  /* 0x000000912b157220 */ /* 0x000fe40000410000 */
[C---:B------:R-:W-:Y:S03]  /*16e20*/  HMMA.16816.F32 R16, R48.reuse, R22, R16 ;  /* 0x000000163010723c */ /* 0x040fe60000001810 */
[----:B------:R-:W-:Y:S01]  /*16e30*/  MUFU.EX2 R187, R187 ;  /* 0x000000bb00bb7308 */ /* 0x000fe20000000800 */
[--C-:B------:R-:W-:Y:S02]  /*16e40*/  FFMA.FTZ R183, R183, c[0x0][0x2d0], -R165.reuse ;  /* 0x0000b400b7b77a23 */ /* 0x100fe400000108a5 */
[--C-:B------:R-:W-:Y:S02]  /*16e50*/  FFMA.FTZ R181, R181, c[0x0][0x2d0], -R165.reuse ;  /* 0x0000b400b5b57a23 */ /* 0x100fe400000108a5 */
[C---:B------:R-:W-:Y:S04]  /*16e60*/  FMUL.FTZ R22, R42.reuse, R146 ;  /* 0x000000922a167220 */ /* 0x040fe80000410000 */
[----:B------:R-:W-:Y:S01]  /*16e70*/  FMUL.FTZ R23, R42, R147 ;  /* 0x000000932a177220 */ /* 0x000fe20000410000 */
[----:B------:R-:W-:Y:S01]  /*16e80*/  MUFU.EX2 R184, R184 ;  /* 0x000000b800b87308 */ /* 0x000fe20000000800 */
[--C-:B------:R-:W-:Y:S02]  /*16e90*/  FFMA.FTZ R179, R179, c[0x0][0x2d0], -R165.reuse ;  /* 0x0000b400b3b37a23 */ /* 0x100fe400000108a5 */
[--C-:B------:R-:W-:Y:S02]  /*16ea0*/  FFMA.FTZ R199, R199, c[0x0][0x2d0], -R170.reuse ;  /* 0x0000b400c7c77a23 */ /* 0x100fe400000108aa */
[--C-:B------:R-:W-:Y:S01]  /*16eb0*/  FFMA.FTZ R201, R201, c[0x0][0x2d0], -R170.reuse ;  /* 0x0000b400c9c97a23 */ /* 0x100fe200000108aa */
        /* <DEDUP_REMOVED lines=8> */
[--C-:B------:R-:W-:Y:S02]  /*16f40*/  FFMA.FTZ R32, R28, c[0x0][0x2d0], -R170.reuse ;  /* 0x0000b4001c207a23 */ /* 0x100fe400000108aa */
[C---:B------:R-:W-:Y:S03]  /*16f50*/  FMUL.FTZ R28, R41.reuse, R136 ;  /* 0x00000088291c7220 */ /* 0x040fe60000410000 */
[----:B------:R-:W-:Y:S02]  /*16f60*/  FMUL.FTZ R33, R41, R133 ;  /* 0x0000008529217220 */ /* 0x000fe40000410000 */
[----:B------:R-:W-:Y:S02]  /*16f70*/  FFMA.FTZ R133, R193, c[0x0][0x2d0], -R165 ;  /* 0x0000b400c1857a23 */ /* 0x000fe400000108a5 */
[-C--:B------:R-:W-:Y:S01]  /*16f80*/  HMMA.16816.F32 R28, R36, R34.reuse, R28 ;  /* 0x00000022241c723c */ /* 0x080fe2000000181c */
[----:B------:R2:W3:Y:S02]  /*16f90*/  MUFU.EX2 R136, R32 ;  /* 0x0000002000887308 */ /* 0x0004e40000000800 */
[----:B------:R-:W-:Y:S02]  /*16fa0*/  FFMA.FTZ R193, R65, c[0x0][0x2d0], -R173 ;  /* 0x0000b40041c17a23 */ /* 0x000fe400000108ad */
[----:B------:R-:W-:Y:S02]  /*16fb0*/  FFMA.FTZ R244, R244, c[0x0][0x2d0], -R165 ;  /* 0x0000b400f4f47a23 */ /* 0x000fe400000108a5 */
[--C-:B------:R-:W-:Y:S01]  /*16fc0*/  FFMA.FTZ R251, R251, c[0x0][0x2d0], -R173.reuse ;  /* 0x0000b400fbfb7a23 */ /* 0x100fe200000108ad */
[C---:B------:R-:W-:Y:S03]  /*16fd0*/  HMMA.16816.F32 R100, R48.reuse, R34, R100 ;  /* 0x000000223064723c */ /* 0x040fe60000001864 */
[----:B------:R-:W-:Y:S01]  /*16fe0*/  MUFU.EX2 R133, R133 ;  /* 0x0000008500857308 */ /* 0x000fe20000000800 */
[--C-:B------:R-:W-:Y:S02]  /*16ff0*/  FFMA.FTZ R250, R250, c[0x0][0x2d0], -R173.reuse ;  /* 0x0000b400fafa7a23 */ /* 0x100fe400000108ad */
[----:B------:R-:W-:Y:S02]  /*17000*/  FFMA.FTZ R208, R208, c[0x0][0x2d0], -R173 ;  /* 0x0000b400d0d07a23 */ /* 0x000fe400000108ad */
[-C--:B------:R-:W-:Y:S04]  /*17010*/  HMMA.16816.F32 R104, R48, R52.reuse, R104 ;  /* 0x000000343068723c */ /* 0x080fe80000001868 */
[----:B------:R-:W-:Y:S01]  /*17020*/  FMUL.FTZ R34, R40, R134 ;  /* 0x0000008628227220 */ /* 0x000fe20000410000 */
[----:B------:R-:W-:Y:S01]  /*17030*/  MUFU.EX2 R186, R186 ;  /* 0x000000ba00ba7308 */ /* 0x000fe20000000800 */
[--C-:B------:R-:W-:Y:S02]  /*17040*/  FFMA.FTZ R134, R66, c[0x0][0x2d0], -R165.reuse ;  /* 0x0000b40042867a23 */ /* 0x100fe400000108a5 */
[C---:B------:R-:W-:Y:S04]  /*17050*/  HMMA.16816.F32 R108, R36.reuse, R52, R108 ;  /* 0x00000034246c723c */ /* 0x040fe8000000186c */
[----:B--2---:R-:W-:Y:S02]  /*17060*/  FMUL.FTZ R32, R41, R132 ;  /* 0x0000008429207220 */ /* 0x004fe40000410000 */
[----:B------:R-:W-:Y:S01]  /*17070*/  FMUL.FTZ R35, R40, R135 ;  /* 0x0000008728237220 */ /* 0x000fe20000410000 */
[----:B------:R-:W2:Y:S01]  /*17080*/  MUFU.EX2 R134, R134 ;  /* 0x0000008600867308 */ /* 0x000ea20000000800 */
[----:B------:R-:W-:Y:S02]  /*17090*/  FFMA.FTZ R135, R61, c[0x0][0x2d0], -R165 ;  /* 0x0000b4003d877a23 */ /* 0x000fe400000108a5 */
[----:B------:R-:W-:Y:S02]  /*170a0*/  LDSM.16.MT88.4 R60, [R220+0x900] ;  /* 0x00090000dc3c783b */ /* 0x000fe40000004200 */
[----:B------:R-:W-:Y:S01]  /*170b0*/  FFMA.FTZ R206, R206, c[0x0][0x2d0], -R173 ;  /* 0x0000b400cece7a23 */ /* 0x000fe200000108ad */
[-C--:B------:R-:W-:Y:S03]  /*170c0*/  HMMA.16816.F32 R32, R36, R54.reuse, R32 ;  /* 0x000000362420723c */ /* 0x080fe60000001820 */
[--C-:B------:R-:W-:Y:S01]  /*170d0*/  FFMA.FTZ R249, R249, c[0x0][0x2d0], -R170.reuse ;  /* 0x0000b400f9f97a23 */ /* 0x100fe200000108aa */
[----:B------:R-:W-:Y:S01]  /*170e0*/  MUFU.EX2 R135, R135 ;  /* 0x0000008700877308 */ /* 0x000fe20000000800 */
[--C-:B------:R-:W-:Y:S02]  /*170f0*/  FFMA.FTZ R246, R246, c[0x0][0x2d0], -R170.reuse ;  /* 0x0000b400f6f67a23 */ /* 0x100fe400000108aa */
[--C-:B------:R-:W-:Y:S01]  /*17100*/  FFMA.FTZ R243, R243, c[0x0][0x2d0], -R170.reuse ;  /* 0x0000b400f3f37a23 */ /* 0x100fe200000108aa */
[C---:B------:R-:W-:Y:S01]  /*17110*/  HMMA.16816.F32 R112, R48.reuse, R54, R112 ;  /* 0x000000363070723c */ /* 0x040fe20000001870 */
[----:B------:R-:W4:Y:S03]  /*17120*/  LDSM.16.MT88.4 R52, [R225+0x900] ;  /* 0x00090000e134783b */ /* 0x000f260000004200 */
[----:B------:R-:W-:Y:S02]  /*17130*/  FFMA.FTZ R210, R210, c[0x0][0x2d0], -R170 ;  /* 0x0000b400d2d27a23 */ /* 0x000fe400000108aa */
[----:B------:R5:W-:Y:S01]  /*17140*/  MUFU.EX2 R132, R192 ;  /* 0x000000c000847308 */ /* 0x000be20000000800 */
[--C-:B------:R-:W-:Y:S01]  /*17150*/  FFMA.FTZ R248, R248, c[0x0][0x2d0], -R165.reuse ;  /* 0x0000b400f8f87a23 */ /* 0x100fe200000108a5 */
[-C--:B-1----:R-:W-:Y:S04]  /*17160*/  HMMA.16816.F32 R116, R48, R56.reuse, R116 ;  /* 0x000000383074723c */ /* 0x082fe80000001874 */
[--C-:B------:R-:W-:Y:S02]  /*17170*/  FFMA.FTZ R245, R245, c[0x0][0x2d0], -R165.reuse ;  /* 0x0000b400f5f57a23 */ /* 0x100fe400000108a5 */
[--C-:B------:R-:W-:Y:S02]  /*17180*/  FFMA.FTZ R242, R242, c[0x0][0x2d0], -R165.reuse ;  /* 0x0000b400f2f27a23 */ /* 0x100fe400000108a5 */
[C---:B------:R-:W-:Y:S01]  /*17190*/  HMMA.16816.F32 R120, R36.reuse, R56, R120 ;  /* 0x000000382478723c */ /* 0x040fe20000001878 */
[----:B------:R-:W-:Y:S03]  /*171a0*/  MUFU.EX2 R83, R83 ;  /* 0x0000005300537308 */ /* 0x000fe60000000800 */
[----:B------:R-:W-:Y:S02]  /*171b0*/  FFMA.FTZ R209, R209, c[0x0][0x2d0], -R165 ;  /* 0x0000b400d1d17a23 */ /* 0x000fe400000108a5 */
[--C-:B------:R-:W-:Y:S01]  /*171c0*/  FFMA.FTZ R190, R190, c[0x0][0x2d0], -R173.reuse ;  /* 0x0000b400bebe7a23 */ /* 0x100fe200000108ad */
[----:B---3--:R-:W-:Y:S01]  /*171d0*/  F2FP.PACK_AB R56, R137, R136 ;  /* 0x000000888938723e */ /* 0x008fe200000000ff */
[-C--:B------:R-:W-:Y:S03]  /*171e0*/  HMMA.16816.F32 R124, R36, R58.reuse, R124 ;  /* 0x0000003a247c723c */ /* 0x080fe6000000187c */
[----:B------:R-:W1:Y:S01]  /*171f0*/  MUFU.EX2 R85, R85 ;  /* 0x0000005500557308 */ /* 0x000e620000000800 */
[----:B--2---:R-:W-:Y:S01]  /*17200*/  F2FP.PACK_AB R57, R134, R133 ;  /* 0x000000858639723e */ /* 0x004fe200000000ff */
[--C-:B------:R-:W-:Y:S02]  /*17210*/  FFMA.FTZ R188, R188, c[0x0][0x2d0], -R173.reuse ;  /* 0x0000b400bcbc7a23 */ /* 0x100fe400000108ad */
[C---:B------:R-:W-:Y:S02]  /*17220*/  FMUL.FTZ R36, R43.reuse, R128 ;  /* 0x000000802b247220 */ /* 0x040fe40000410000 */
[----:B------:R-:W-:Y:S03]  /*17230*/  FMUL.FTZ R37, R43, R129 ;  /* 0x000000812b257220 */ /* 0x000fe60000410000 */
[C---:B------:R-:W-:Y:S01]  /*17240*/  FMUL.FTZ R38, R42.reuse, R130 ;  /* 0x000000822a267220 */ /* 0x040fe20000410000 */
[----:B------:R-:W-:Y:S01]  /*17250*/  MUFU.EX2 R95, R95 ;  /* 0x0000005f005f7308 */ /* 0x000fe20000000800 */
[----:B------:R-:W-:Y:S02]  /*17260*/  FMUL.FTZ R39, R42, R131 ;  /* 0x000000832a277220 */ /* 0x000fe40000410000 */
[--C-:B-----5:R-:W-:Y:S02]  /*17270*/  FFMA.FTZ R192, R64, c[0x0][0x2d0], -R173.reuse ;  /* 0x0000b40040c07a23 */ /* 0x120fe400000108ad */
[----:B------:R-:W2:Y:S01]  /*17280*/  LDSM.16.MT88.4 R64, [R219+0x900] ;  /* 0x00090000db40783b */ /* 0x000ea20000004200 */
[--C-:B------:R-:W-:Y:S02]  /*17290*/  FFMA.FTZ R178, R178, c[0x0][0x2d0], -R173.reuse ;  /* 0x0000b400b2b27a23 */ /* 0x100fe400000108ad */
[----:B------:R-:W-:Y:S02]  /*172a0*/  HMMA.16816.F32 R36, R48, R58, R36 ;  /* 0x0000003a3024723c */ /* 0x000fe40000001824 */
[----:B------:R-:W3:Y:S02]  /*172b0*/  MUFU.EX2 R164, R164 ;  /* 0x000000a400a47308 */ /* 0x000ee40000000800 */
[--C-:B------:R-:W-:Y:S02]  /*172c0*/  FFMA.FTZ R177, R177, c[0x0][0x2d0], -R173.reuse ;  /* 0x0000b400b1b17a23 */ /* 0x100fe400000108ad */
[--C-:B------:R-:W-:Y:S01]  /*172d0*/  FFMA.FTZ R171, R171, c[0x0][0x2d0], -R173.reuse ;  /* 0x0000b400abab7a23 */ /* 0x100fe200000108ad */
[----:B------:R-:W-:Y:S01]  /*172e0*/  F2FP.PACK_AB R48, R84, R77 ;  /* 0x0000004d5430723e */ /* 0x000fe200000000ff */
[--C-:B------:R-:W-:Y:S01]  /*172f0*/  FFMA.FTZ R169, R169, c[0x0][0x2d0], -R173.reuse ;  /* 0x0000b400a9a97a23 */ /* 0x100fe200000108ad */
[----:B-1----:R-:W-:Y:S03]  /*17300*/  F2FP.PACK_AB R49, R85, R83 ;  /* 0x000000535531723e */ /* 0x002fe600000000ff */
[----:B------:R-:W-:Y:S01]  /*17310*/  F2FP.PACK_AB R50, R87, R86 ;  /* 0x000000565732723e */ /* 0x000fe200000000ff */
[----:B------:R-:W-:Y:S01]  /*17320*/  MUFU.EX2 R183, R183 ;  /* 0x000000b700b77308 */ /* 0x000fe20000000800 */
[----:B------:R-:W-:Y:S01]  /*17330*/  F2FP.PACK_AB R58, R166, R138 ;  /* 0x0000008aa63a723e */ /* 0x000fe200000000ff */
[--C-:B------:R-:W-:Y:S01]  /*17340*/  FFMA.FTZ R97, R98, c[0x0][0x2d0], -R173.reuse ;  /* 0x0000b40062617a23 */ /* 0x100fe200000108ad */
[----:B------:R-:W-:Y:S01]  /*17350*/  F2FP.PACK_AB R59, R167, R135 ;  /* 0x00000087a73b723e */ /* 0x000fe200000000ff */
[----:B------:R-:W-:Y:S02]  /*17360*/  FFMA.FTZ R173, R99, c[0x0][0x2d0], -R173 ;  /* 0x0000b40063ad7a23 */ /* 0x000fe400000108ad */
[----:B------:R-:W-:Y:S02]  /*17370*/  FFMA.FTZ R78, R41, R239, R78 ;  /* 0x000000ef294e7223 */ /* 0x000fe4000001004e */
[----:B------:R-:W-:Y:S02]  /*17380*/  FFMA.FTZ R74, R43, R241, R74 ;  /* 0x000000f12b4a7223 */ /* 0x000fe4000001004a */
[----:B------:R-:W-:Y:S01]  /*17390*/  MUFU.EX2 R181, R181 ;  /* 0x000000b500b57308 */ /* 0x000fe20000000800 */
[----:B------:R-:W-:Y:S01]  /*173a0*/  FADD.FTZ R78, R71, R78 ;  /* 0x0000004e474e7221 */ /* 0x000fe20000010000 */
[----:B---3--:R-:W-:Y:S01]  /*173b0*/  F2FP.PACK_AB R51, R164, R95 ;  /* 0x0000005fa433723e */ /* 0x008fe200000000ff */
[----:B------:R-:W-:Y:S02]  /*173c0*/  FADD.FTZ R74, R68, R74 ;  /* 0x0000004a444a7221 */ /* 0x000fe40000010000 */
[----:B------:R-:W-:Y:S02]  /*173d0*/  FADD.FTZ R78, R70, R78 ;  /* 0x0000004e464e7221 */ /* 0x000fe40000010000 */
[----:B------:R-:W-:Y:S02]  /*173e0*/  FADD.FTZ R74, R47, R74 ;  /* 0x0000004a2f4a7221 */ /* 0x000fe40000010000 */
[-C--:B----4-:R-:W-:Y:S01]  /*173f0*/  HMMA.16816.F32 R4, R48, R52.reuse, R4 ;  /* 0x000000343004723c */ /* 0x090fe20000001804 */
[----:B------:R-:W-:Y:S02]  /*17400*/  MUFU.EX2 R179, R179 ;  /* 0x000000b300b37308 */ /* 0x000fe40000000800 */
[----:B------:R-:W-:Y:S02]  /*17410*/  FADD.FTZ R78, R76, R78 ;  /* 0x0000004e4c4e7221 */ /* 0x000fe40000010000 */
[----:B------:R-:W-:Y:S02]  /*17420*/  FADD.FTZ R74, R46, R74 ;  /* 0x0000004a2e4a7221 */ /* 0x000fe40000010000 */
[----:B------:R-:W-:Y:S01]  /*17430*/  FFMA.FTZ R82, R40, R238, R82 ;  /* 0x000000ee28527223 */ /* 0x000fe20000010052 */
[C---:B------:R-:W-:Y:S03]  /*17440*/  HMMA.16816.F32 R8, R56.reuse, R52, R8 ;  /* 0x000000343808723c */ /* 0x040fe60000001808 */
[----:B------:R-:W-:Y:S01]  /*17450*/  MUFU.EX2 R193, R193 ;  /* 0x000000c100c17308 */ /* 0x000fe20000000800 */
[----:B------:R-:W-:Y:S02]  /*17460*/  FADD.FTZ R78, R136, R78 ;  /* 0x0000004e884e7221 */ /* 0x000fe40000010000 */
[----:B------:R-:W-:Y:S02]  /*17470*/  FADD.FTZ R74, R77, R74 ;  /* 0x0000004a4d4a7221 */ /* 0x000fe40000010000 */
[-C--:B------:R-:W-:Y:S04]  /*17480*/  HMMA.16816.F32 R12, R56, R54.reuse, R12 ;  /* 0x00000036380c723c */ /* 0x080fe8000000180c */
[----:B------:R-:W-:Y:S01]  /*17490*/  FADD.FTZ R82, R81, R82 ;  /* 0x0000005251527221 */ /* 0x000fe20000010000 */
[----:B------:R-:W-:Y:S01]  /*174a0*/  MUFU.EX2 R192, R192 ;  /* 0x000000c000c07308 */ /* 0x000fe20000000800 */
[----:B------:R-:W-:Y:S02]  /*174b0*/  FADD.FTZ R78, R137, R78 ;  /* 0x0000004e894e7221 */ /* 0x000fe40000010000 */
[C---:B------:R-:W-:Y:S01]  /*174c0*/  HMMA.16816.F32 R16, R48.reuse, R54, R16 ;  /* 0x000000363010723c */ /* 0x040fe20000001810 */
[----:B------:R-:W1:Y:S03]  /*174d0*/  LDSM.16.MT88.4 R52, [R218+0x900] ;  /* 0x00090000da34783b */ /* 0x000e660000004200 */
[----:B------:R-:W-:Y:S02]  /*174e0*/  FFMA.FTZ R73, R42, R240, R73 ;  /* 0x000000f02a497223 */ /* 0x000fe40000010049 */
[----:B------:R-:W-:Y:S01]  /*174f0*/  FADD.FTZ R74, R84, R74 ;  /* 0x0000004a544a7221 */ /* 0x000fe20000010000 */
[----:B------:R-:W-:Y:S01]  /*17500*/  MUFU.EX2 R196, R196 ;  /* 0x000000c400c47308 */ /* 0x000fe20000000800 */
[-C--:B------:R-:W-:Y:S04]  /*17510*/  HMMA.16816.F32 R20, R48, R60.reuse, R20 ;  /* 0x0000003c3014723c */ /* 0x080fe80000001814 */
[----:B------:R-:W-:Y:S02]  /*17520*/  FADD.FTZ R82, R80, R82 ;  /* 0x0000005250527221 */ /* 0x000fe40000010000 */
[----:B------:R-:W-:Y:S02]  /*17530*/  FADD.FTZ R78, R138, R78 ;  /* 0x0000004e8a4e7221 */ /* 0x000fe40000010000 */
[C---:B------:R-:W-:Y:S01]  /*17540*/  HMMA.16816.F32 R24, R56.reuse, R60, R24 ;  /* 0x0000003c3818723c */ /* 0x040fe20000001818 */
[----:B------:R-:W-:Y:S03]  /*17550*/  MUFU.EX2 R197, R197 ;  /* 0x000000c500c57308 */ /* 0x000fe60000000800 */
[----:B------:R-:W-:Y:S02]  /*17560*/  FADD.FTZ R73, R75, R73 ;  /* 0x000000494b497221 */ /* 0x000fe40000010000 */
[----:B------:R-:W-:Y:S02]  /*17570*/  FADD.FTZ R74, R86, R74 ;  /* 0x0000004a564a7221 */ /* 0x000fe40000010000 */
[-C--:B------:R-:W-:Y:S03]  /*17580*/  HMMA.16816.F32 R28, R56, R62.reuse, R28 ;  /* 0x0000003e381c723c */ /* 0x080fe6000000181c */
[----:B------:R-:W3:Y:S01]  /*17590*/  MUFU.EX2 R198, R198 ;  /* 0x000000c600c67308 */ /* 0x000ee20000000800 */
[----:B------:R-:W-:Y:S02]  /*175a0*/  FADD.FTZ R82, R79, R82 ;  /* 0x000000524f527221 */ /* 0x000fe40000010000 */
[----:B------:R-:W-:Y:S02]  /*175b0*/  FADD.FTZ R73, R69, R73 ;  /* 0x0000004945497221 */ /* 0x000fe40000010000 */
[C---:B------:R-:W-:Y:S01]  /*175c0*/  HMMA.16816.F32 R100, R48.reuse, R62, R100 ;  /* 0x0000003e3064723c */ /* 0x040fe20000001864 */
[----:B------:R-:W4:Y:S03]  /*175d0*/  LDSM.16.MT88.4 R60, [R225+0x1100] ;  /* 0x00110000e13c783b */ /* 0x000f260000004200 */
        /* <DEDUP_REMOVED lines=11> */
[----:B------:R-:W-:Y:S03]  /*17690*/  MUFU.EX2 R202, R202 ;  /* 0x000000ca00ca7308 */ /* 0x000fe60000000800 */
[----:B------:R-:W-:Y:S02]  /*176a0*/  FADD.FTZ R73, R85, R73 ;  /* 0x0000004955497221 */ /* 0x000fe40000010000 */
[----:B------:R-:W-:Y:S01]  /*176b0*/  FADD.FTZ R133, R167, R133 ;  /* 0x00000085a7857221 */ /* 0x000fe20000010000 */
[----:B------:R-:W-:Y:S01]  /*176c0*/  MOV R167, R3 ;  /* 0x0000000300a77202 */ /* 0x000fe20000000f00 */
[C---:B------:R-:W-:Y:S01]  /*176d0*/  HMMA.16816.F32 R112, R48.reuse, R66, R112 ;  /* 0x000000423070723c */ /* 0x040fe20000001870 */
[----:B------:R-:W-:Y:S02]  /*176e0*/  LDSM.16.MT88.4 R64, [R219+0x1100] ;  /* 0x00110000db40783b */ /* 0x000fe40000004200 */
[----:B------:R-:W2:Y:S01]  /*176f0*/  MUFU.EX2 R205, R205 ;  /* 0x000000cd00cd7308 */ /* 0x000ea20000000800 */
[----:B------:R-:W-:Y:S02]  /*17700*/  FADD.FTZ R73, R95, R73 ;  /* 0x000000495f497221 */ /* 0x000fe40000010000 */
[----:B------:R-:W-:Y:S01]  /*17710*/  FADD.FTZ R78, R166, R78 ;  /* 0x0000004ea64e7221 */ /* 0x000fe20000010000 */
[----:B------:R-:W-:Y:S01]  /*17720*/  MOV R166, R2 ;  /* 0x0000000200a67202 */ /* 0x000fe20000000f00 */
[-C--:B-1----:R-:W-:Y:S04]  /*17730*/  HMMA.16816.F32 R116, R48, R52.reuse, R116 ;  /* 0x000000343074723c */ /* 0x082fe80000001874 */
[----:B------:R-:W-:Y:S01]  /*17740*/  FADD.FTZ R73, R164, R73 ;  /* 0x00000049a4497221 */ /* 0x000fe20000010000 */
[----:B------:R-:W1:Y:S01]  /*17750*/  MUFU.EX2 R207, R207 ;  /* 0x000000cf00cf7308 */ /* 0x000e620000000800 */
[----:B---3--:R-:W-:Y:S01]  /*17760*/  FADD.FTZ R78, R198, R78 ;  /* 0x0000004ec64e7221 */ /* 0x008fe20000010000 */
[----:B------:R-:W-:Y:S01]  /*17770*/  MOV R164, R44 ;  /* 0x0000002c00a47202 */ /* 0x000fe20000000f00 */
[C---:B------:R-:W-:Y:S04]  /*17780*/  HMMA.16816.F32 R120, R56.reuse, R52, R120 ;  /* 0x000000343878723c */ /* 0x040fe80000001878 */
[C---:B-----5:R-:W-:Y:S03]  /*17790*/  FADD.FTZ R78, R199.reuse, R78 ;  /* 0x0000004ec74e7221 */ /* 0x060fe60000010000 */
[----:B------:R-:W-:Y:S01]  /*177a0*/  MUFU.EX2 R211, R211 ;  /* 0x000000d300d37308 */ /* 0x000fe20000000800 */
[-C--:B------:R-:W-:Y:S01]  /*177b0*/  HMMA.16816.F32 R124, R56, R54.reuse, R124 ;  /* 0x00000036387c723c */ /* 0x080fe2000000187c */
[----:B------:R-:W3:Y:S03]  /*177c0*/  LDSM.16.MT88.4 R56, [R220+0x1100] ;  /* 0x00110000dc38783b */ /* 0x000ee60000004200 */
[----:B------:R-:W-:Y:S01]  /*177d0*/  F2FP.PACK_AB R52, R199, R198 ;  /* 0x000000c6c734723e */ /* 0x000fe200000000ff */
[----:B--2---:R-:W-:Y:S02]  /*177e0*/  FADD.FTZ R133, R205, R133 ;  /* 0x00000085cd857221 */ /* 0x004fe40000010000 */
[----:B------:R-:W-:Y:S01]  /*177f0*/  FADD.FTZ R78, R201, R78 ;  /* 0x0000004ec94e7221 */ /* 0x000fe20000010000 */
[----:B------:R-:W-:Y:S01]  /*17800*/  HMMA.16816.F32 R36, R48, R54, R36 ;  /* 0x000000363024723c */ /* 0x000fe20000001824 */
[----:B------:R-:W2:Y:S03]  /*17810*/  MUFU.EX2 R244, R244 ;  /* 0x000000f400f47308 */ /* 0x000ea60000000800 */
[----:B------:R-:W-:Y:S01]  /*17820*/  FADD.FTZ R78, R202, R78 ;  /* 0x0000004eca4e7221 */ /* 0x000fe20000010000 */
[C---:B-1----:R-:W-:Y:S01]  /*17830*/  F2FP.PACK_AB R53, R207.reuse, R205 ;  /* 0x000000cdcf35723e */ /* 0x042fe200000000ff */
[----:B------:R-:W-:Y:S01]  /*17840*/  FADD.FTZ R133, R207, R133 ;  /* 0x00000085cf857221 */ /* 0x000fe20000010000 */
[C---:B------:R-:W-:Y:S01]  /*17850*/  F2FP.PACK_AB R48, R189.reuse, R132 ;  /* 0x00000084bd30723e */ /* 0x040fe200000000ff */
[----:B------:R-:W-:Y:S01]  /*17860*/  FADD.FTZ R132, R132, R74 ;  /* 0x0000004a84847221 */ /* 0x000fe20000010000 */
[----:B------:R-:W-:Y:S02]  /*17870*/  F2FP.PACK_AB R49, R192, R193 ;  /* 0x000000c1c031723e */ /* 0x000fe400000000ff */
[----:B------:R-:W1:Y:S01]  /*17880*/  MUFU.EX2 R251, R251 ;  /* 0x000000fb00fb7308 */ /* 0x000e620000000800 */
[----:B------:R-:W-:Y:S01]  /*17890*/  F2FP.PACK_AB R50, R194, R195 ;  /* 0x000000c3c232723e */ /* 0x000fe200000000ff */
[----:B------:R-:W-:Y:S01]  /*178a0*/  FADD.FTZ R132, R189, R132 ;  /* 0x00000084bd847221 */ /* 0x000fe20000010000 */
[----:B------:R-:W-:Y:S01]  /*178b0*/  F2FP.PACK_AB R51, R197, R196 ;  /* 0x000000c4c533723e */ /* 0x000fe200000000ff */
[----:B------:R-:W-:Y:S01]  /*178c0*/  FADD.FTZ R193, R193, R73 ;  /* 0x00000049c1c17221 */ /* 0x000fe20000010000 */
[----:B------:R-:W-:Y:S01]  /*178d0*/  F2FP.PACK_AB R54, R202, R201 ;  /* 0x000000c9ca36723e */ /* 0x000fe200000000ff */
[----:B------:R-:W-:Y:S02]  /*178e0*/  FADD.FTZ R132, R195, R132 ;  /* 0x00000084c3847221 */ /* 0x000fe40000010000 */
[----:B------:R-:W-:Y:S02]  /*178f0*/  FADD.FTZ R193, R192, R193 ;  /* 0x000000c1c0c17221 */ /* 0x000fe40000010000 */
[-C--:B----4-:R-:W-:Y:S01]  /*17900*/  HMMA.16816.F32 R4, R48, R60.reuse, R4 ;  /* 0x0000003c3004723c */ /* 0x090fe20000001804 */
[----:B------:R-:W4:Y:S02]  /*17910*/  MUFU.EX2 R250, R250 ;  /* 0x000000fa00fa7308 */ /* 0x000f240000000800 */
[----:B------:R-:W-:Y:S01]  /*17920*/  FADD.FTZ R132, R194, R132 ;  /* 0x00000084c2847221 */ /* 0x000fe20000010000 */
[----:B--2---:R-:W-:Y:S01]  /*17930*/  F2FP.PACK_AB R55, R244, R211 ;  /* 0x000000d3f437723e */ /* 0x004fe200000000ff */
[----:B------:R-:W-:Y:S02]  /*17940*/  FADD.FTZ R211, R211, R133 ;  /* 0x00000085d3d37221 */ /* 0x000fe40000010000 */
[----:B------:R-:W-:Y:S02]  /*17950*/  FADD.FTZ R132, R204, R132 ;  /* 0x00000084cc847221 */ /* 0x000fe40000010000 */
[----:B------:R-:W-:Y:S02]  /*17960*/  FADD.FTZ R193, R196, R193 ;  /* 0x000000c1c4c17221 */ /* 0x000fe40000010000 */
[C---:B------:R-:W-:Y:S01]  /*17970*/  HMMA.16816.F32 R8, R52.reuse, R60, R8 ;  /* 0x0000003c3408723c */ /* 0x040fe20000001808 */
[----:B------:R-:W-:Y:S03]  /*17980*/  MUFU.EX2 R200, R200 ;  /* 0x000000c800c87308 */ /* 0x000fe60000000800 */
[----:B------:R-:W-:Y:S02]  /*17990*/  FADD.FTZ R193, R197, R193 ;  /* 0x000000c1c5c17221 */ /* 0x000fe40000010000 */
[----:B------:R-:W-:Y:S02]  /*179a0*/  FADD.FTZ R211, R244, R211 ;  /* 0x000000d3f4d37221 */ /* 0x000fe40000010000 */
[-C--:B------:R-:W-:Y:S03]  /*179b0*/  HMMA.16816.F32 R12, R52, R62.reuse, R12 ;  /* 0x0000003e340c723c */ /* 0x080fe6000000180c */
[----:B------:R-:W2:Y:S01]  /*179c0*/  MUFU.EX2 R208, R208 ;  /* 0x000000d000d07308 */ /* 0x000ea20000000800 */
[----:B-1----:R-:W-:Y:S04]  /*179d0*/  FADD.FTZ R193, R251, R193 ;  /* 0x000000c1fbc17221 */ /* 0x002fe80000010000 */
[C---:B------:R-:W-:Y:S01]  /*179e0*/  HMMA.16816.F32 R16, R48.reuse, R62, R16 ;  /* 0x0000003e3010723c */ /* 0x040fe20000001810 */
[----:B------:R-:W1:Y:S03]  /*179f0*/  LDSM.16.MT88.4 R60, [R218+0x1100] ;  /* 0x00110000da3c783b */ /* 0x000e660000004200 */
[----:B----4-:R-:W-:Y:S01]  /*17a00*/  FADD.FTZ R193, R250, R193 ;  /* 0x000000c1fac17221 */ /* 0x010fe20000010000 */
[----:B------:R-:W4:Y:S03]  /*17a10*/  MUFU.EX2 R206, R206 ;  /* 0x000000ce00ce7308 */ /* 0x000f260000000800 */
[-C--:B---3--:R-:W-:Y:S07]  /*17a20*/  HMMA.16816.F32 R20, R48, R56.reuse, R20 ;  /* 0x000000383014723c */ /* 0x088fee0000001814 */
[----:B------:R-:W3:Y:S01]  /*17a30*/  MUFU.EX2 R249, R249 ;  /* 0x000000f900f97308 */ /* 0x000ee20000000800 */
[C---:B------:R-:W-:Y:S04]  /*17a40*/  HMMA.16816.F32 R24, R52.reuse, R56, R24 ;  /* 0x000000383418723c */ /* 0x040fe80000001818 */
[----:B--2---:R-:W-:Y:S04]  /*17a50*/  FADD.FTZ R193, R208, R193 ;  /* 0x000000c1d0c17221 */ /* 0x004fe80000010000 */
[-C--:B------:R-:W-:Y:S01]  /*17a60*/  HMMA.16816.F32 R28, R52, R58.reuse, R28 ;  /* 0x0000003a341c723c */ /* 0x080fe2000000181c */
[----:B------:R-:W2:Y:S03]  /*17a70*/  MUFU.EX2 R246, R246 ;  /* 0x000000f600f67308 */ /* 0x000ea60000000800 */
[----:B----4-:R-:W-:Y:S04]  /*17a80*/  FADD.FTZ R193, R206, R193 ;  /* 0x000000c1cec17221 */ /* 0x010fe80000010000 */
[C---:B------:R-:W-:Y:S01]  /*17a90*/  HMMA.16816.F32 R100, R48.reuse, R58, R100 ;  /* 0x0000003a3064723c */ /* 0x040fe20000001864 */
[----:B------:R-:W4:Y:S02]  /*17aa0*/  LDSM.16.MT88.4 R56, [R225+0x1900] ;  /* 0x00190000e138783b */ /* 0x000f240000004200 */
[----:B------:R-:W5:Y:S01]  /*17ab0*/  MUFU.EX2 R243, R243 ;  /* 0x000000f300f37308 */ /* 0x000f620000000800 */
[----:B---3--:R-:W-:Y:S04]  /*17ac0*/  FADD.FTZ R78, R249, R78 ;  /* 0x0000004ef94e7221 */ /* 0x008fe80000010000 */
[-C--:B------:R-:W-:Y:S05]  /*17ad0*/  HMMA.16816.F32 R104, R48, R64.reuse, R104 ;  /* 0x000000403068723c */ /* 0x080fea0000001868 */
[----:B------:R-:W3:Y:S03]  /*17ae0*/  MUFU.EX2 R210, R210 ;  /* 0x000000d200d27308 */ /* 0x000ee60000000800 */
[C---:B------:R-:W-:Y:S04]  /*17af0*/  HMMA.16816.F32 R108, R52.reuse, R64, R108 ;  /* 0x00000040346c723c */ /* 0x040fe8000000186c */
[----:B--2---:R-:W-:Y:S03]  /*17b00*/  FADD.FTZ R78, R246, R78 ;  /* 0x0000004ef64e7221 */ /* 0x004fe60000010000 */
[----:B------:R-:W2:Y:S01]  /*17b10*/  MUFU.EX2 R248, R248 ;  /* 0x000000f800f87308 */ /* 0x000ea20000000800 */
[-C--:B------:R-:W-:Y:S04]  /*17b20*/  HMMA.16816.F32 R32, R52, R66.reuse, R32 ;  /* 0x000000423420723c */ /* 0x080fe80000001820 */
[----:B-----5:R-:W-:Y:S04]  /*17b30*/  FADD.FTZ R78, R243, R78 ;  /* 0x0000004ef34e7221 */ /* 0x020fe80000010000 */
[C---:B------:R-:W-:Y:S01]  /*17b40*/  HMMA.16816.F32 R112, R48.reuse, R66, R112 ;  /* 0x000000423070723c */ /* 0x040fe20000001870 */
[----:B------:R-:W-:Y:S01]  /*17b50*/  LDSM.16.MT88.4 R64, [R219+0x1900] ;  /* 0x00190000db40783b */ /* 0x000fe20000004200 */
[----:B------:R-:W5:Y:S02]  /*17b60*/  MUFU.EX2 R245, R245 ;  /* 0x000000f500f57308 */ /* 0x000f640000000800 */
[----:B---3--:R-:W-:Y:S04]  /*17b70*/  FADD.FTZ R78, R210, R78 ;  /* 0x0000004ed24e7221 */ /* 0x008fe80000010000 */
[-C--:B-1----:R-:W-:Y:S04]  /*17b80*/  HMMA.16816.F32 R116, R48, R60.reuse, R116 ;  /* 0x0000003c3074723c */ /* 0x082fe80000001874 */
[----:B------:R-:W1:Y:S01]  /*17b90*/  MUFU.EX2 R242, R242 ;  /* 0x000000f200f27308 */ /* 0x000e620000000800 */
[----:B------:R-:W-:Y:S02]  /*17ba0*/  FADD.FTZ R78, R187, R78 ;  /* 0x0000004ebb4e7221 */ /* 0x000fe40000010000 */
[----:B--2---:R-:W-:Y:S01]  /*17bb0*/  FADD.FTZ R211, R248, R211 ;  /* 0x000000d3f8d37221 */ /* 0x004fe20000010000 */
[C---:B------:R-:W-:Y:S04]  /*17bc0*/  HMMA.16816.F32 R120, R52.reuse, R60, R120 ;  /* 0x0000003c3478723c */ /* 0x040fe80000001878 */
[----:B------:R-:W-:Y:S02]  /*17bd0*/  FADD.FTZ R78, R184, R78 ;  /* 0x0000004eb84e7221 */ /* 0x000fe40000010000 */
[----:B------:R-:W2:Y:S02]  /*17be0*/  MUFU.EX2 R209, R209 ;  /* 0x000000d100d17308 */ /* 0x000ea40000000800 */
[-C--:B------:R-:W-:Y:S04]  /*17bf0*/  HMMA.16816.F32 R124, R52, R62.reuse, R124 ;  /* 0x0000003e347c723c */ /* 0x080fe8000000187c */
[C---:B-----5:R-:W-:Y:S02]  /*17c00*/  FADD.FTZ R211, R245.reuse, R211 ;  /* 0x000000d3f5d37221 */ /* 0x060fe40000010000 */
[----:B------:R-:W-:Y:S01]  /*17c10*/  FADD.FTZ R78, R182, R78 ;  /* 0x0000004eb64e7221 */ /* 0x000fe20000010000 */
[----:B------:R-:W-:Y:S01]  /*17c20*/  F2FP.PACK_AB R52, R246, R249 ;  /* 0x000000f9f634723e */ /* 0x000fe200000000ff */
[----:B------:R-:W-:Y:S01]  /*17c30*/  HMMA.16816.F32 R36, R48, R62, R36 ;  /* 0x0000003e3024723c */ /* 0x000fe20000001824 */
[----:B------:R-:W3:Y:S01]  /*17c40*/  LDSM.16.MT88.4 R60, [R220+0x1900] ;  /* 0x00190000dc3c783b */ /* 0x000ee20000004200 */
[----:B------:R-:W5:Y:S02]  /*17c50*/  MUFU.EX2 R191, R191 ;  /* 0x000000bf00bf7308 */ /* 0x000f640000000800 */
[----:B------:R-:W-:Y:S01]  /*17c60*/  F2FP.PACK_AB R54, R210, R243 ;  /* 0x000000f3d236723e */ /* 0x000fe200000000ff */
[----:B-1----:R-:W-:Y:S01]  /*17c70*/  FADD.FTZ R211, R242, R211 ;  /* 0x000000d3f2d37221 */ /* 0x002fe20000010000 */
[----:B------:R-:W-:Y:S01]  /*17c80*/  F2FP.PACK_AB R53, R245, R248 ;  /* 0x000000f8f535723e */ /* 0x000fe200000000ff */
[----:B------:R-:W-:Y:S01]  /*17c90*/  FADD.FTZ R78, R180, R78 ;  /* 0x0000004eb44e7221 */ /* 0x000fe20000010000 */
[C---:B------:R-:W-:Y:S01]  /*17ca0*/  F2FP.PACK_AB R48, R247.reuse, R204 ;  /* 0x000000ccf730723e */ /* 0x040fe200000000ff */
[----:B------:R-:W-:Y:S03]  /*17cb0*/  FADD.FTZ R247, R247, R132 ;  /* 0x00000084f7f77221 */ /* 0x000fe60000010000 */
[----:B------:R-:W-:Y:S01]  /*17cc0*/  F2FP.PACK_AB R49, R250, R251 ;  /* 0x000000fbfa31723e */ /* 0x000fe200000000ff */
[----:B------:R-:W1:Y:S01]  /*17cd0*/  MUFU.EX2 R185, R185 ;  /* 0x000000b900b97308 */ /* 0x000e620000000800 */
[----:B------:R-:W-:Y:S01]  /*17ce0*/  F2FP.PACK_AB R50, R200, R203 ;  /* 0x000000cbc832723e */ /* 0x000fe200000000ff */
[----:B------:R-:W-:Y:S01]  /*17cf0*/  FADD.FTZ R247, R203, R247 ;  /* 0x000000f7cbf77221 */ /* 0x000fe20000010000 */
[----:B------:R-:W-:Y:S01]  /*17d00*/  F2FP.PACK_AB R51, R206, R208 ;  /* 0x000000d0ce33723e */ /* 0x000fe200000000ff */
[C---:B--2---:R-:W-:Y:S01]  /*17d10*/  FADD.FTZ R211, R209.reuse, R211 ;  /* 0x000000d3d1d37221 */ /* 0x044fe20000010000 */
[----:B------:R-:W-:Y:S01]  /*17d20*/  F2FP.PACK_AB R55, R209, R242 ;  /* 0x000000f2d137723e */ /* 0x000fe200000000ff */
[----:B------:R-:W-:Y:S02]  /*17d30*/  FADD.FTZ R247, R200, R247 ;  /* 0x000000f7c8f77221 */ /* 0x000fe40000010000 */
[----:B------:R-:W-:Y:S02]  /*17d40*/  FADD.FTZ R211, R186, R211 ;  /* 0x000000d3bad37221 */ /* 0x000fe40000010000 */
[-C--:B----4-:R-:W-:Y:S01]  /*17d50*/  HMMA.16816.F32 R4, R48, R56.reuse, R4 ;  /* 0x000000383004723c */ /* 0x090fe20000001804 */
[----:B------:R-:W2:Y:S02]  /*17d60*/  MUFU.EX2 R190, R190 ;  /* 0x000000be00be7308 */ /* 0x000ea40000000800 */
[----:B-----5:R-:W-:Y:S02]  /*17d70*/  FADD.FTZ R247, R191, R247 ;  /* 0x000000f7bff77221 */ /* 0x020fe40000010000 */
[----:B------:R-:W-:Y:S03]  /*17d80*/  FADD.FTZ R211, R183, R211 ;  /* 0x000000d3b7d37221 */ /* 0x000fe60000010000 */
[C---:B------:R-:W-:Y:S03]  /*17d90*/  HMMA.16816.F32 R8, R52.reuse, R56, R8 ;  /* 0x000000383408723c */ /* 0x040fe60000001808 */
[----:B------:R-:W4:Y:S01]  /*17da0*/  MUFU.EX2 R188, R188 ;  /* 0x000000bc00bc7308 */ /* 0x000f220000000800 */
[----:B------:R-:W-:Y:S02]  /*17db0*/  FADD.FTZ R211, R181, R211 ;  /* 0x000000d3b5d37221 */ /* 0x000fe40000010000 */
[----:B-1----:R-:W-:Y:S02]  /*17dc0*/  FADD.FTZ R247, R185, R247 ;  /* 0x000000f7b9f77221 */ /* 0x002fe40000010000 */
[-C--:B------:R-:W-:Y:S04]  /*17dd0*/  HMMA.16816.F32 R12, R52, R58.reuse, R12 ;  /* 0x0000003a340c723c */ /* 0x080fe8000000180c */
[----:B------:R-:W-:Y:S01]  /*17de0*/  FADD.FTZ R211, R179, R211 ;  /* 0x000000d3b3d37221 */ /* 0x000fe20000010000 */
[----:B------:R-:W1:Y:S03]  /*17df0*/  MUFU.EX2 R176, R176 ;  /* 0x000000b000b07308 */ /* 0x000e660000000800 */
[C---:B------:R-:W-:Y:S01]  /*17e00*/  HMMA.16816.F32 R16, R48.reuse, R58, R16 ;  /* 0x0000003a3010723c */ /* 0x040fe20000001810 */
[----:B------:R-:W5:Y:S03]  /*17e10*/  LDSM.16.MT88.4 R56, [R218+0x1900] ;  /* 0x00190000da38783b */ /* 0x000f660000004200 */
[----:B--2---:R-:W-:Y:S03]  /*17e20*/  FADD.FTZ R193, R190, R193 ;  /* 0x000000c1bec17221 */ /* 0x004fe60000010000 */
[----:B------:R-:W2:Y:S01]  /*17e30*/  MUFU.EX2 R175, R175 ;  /* 0x000000af00af7308 */ /* 0x000ea20000000800 */
[-C--:B---3--:R-:W-:Y:S04]  /*17e40*/  HMMA.16816.F32 R20, R48, R60.reuse, R20 ;  /* 0x0000003c3014723c */ /* 0x088fe80000001814 */
[----:B----4-:R-:W-:Y:S04]  /*17e50*/  FADD.FTZ R193, R188, R193 ;  /* 0x000000c1bcc17221 */ /* 0x010fe80000010000 */
[C---:B------:R-:W-:Y:S01]  /*17e60*/  HMMA.16816.F32 R24, R52.reuse, R60, R24 ;  /* 0x0000003c3418723c */ /* 0x040fe20000001818 */
[----:B------:R-:W3:Y:S03]  /*17e70*/  MUFU.EX2 R178, R178 ;  /* 0x000000b200b27308 */ /* 0x000ee60000000800 */
[----:B-1----:R-:W-:Y:S04]  /*17e80*/  FADD.FTZ R247, R176, R247 ;  /* 0x000000f7b0f77221 */ /* 0x002fe80000010000 */
[-C--:B------:R-:W-:Y:S03]  /*17e90*/  HMMA.16816.F32 R28, R52, R62.reuse, R28 ;  /* 0x0000003e341c723c */ /* 0x080fe6000000181c */
[----:B------:R-:W1:Y:S01]  /*17ea0*/  MUFU.EX2 R177, R177 ;  /* 0x000000b100b17308 */ /* 0x000e620000000800 */
[----:B--2---:R-:W-:Y:S04]  /*17eb0*/  FADD.FTZ R247, R175, R247 ;  /* 0x000000f7aff77221 */ /* 0x004fe80000010000 */
[C---:B------:R-:W-:Y:S01]  /*17ec0*/  HMMA.16816.F32 R100, R48.reuse, R62, R100 ;  /* 0x0000003e3064723c */ /* 0x040fe20000001864 */
[----:B------:R-:W2:Y:S04]  /*17ed0*/  LDSM.16.MT88.4 R60, [R225+0x2100] ;  /* 0x00210000e13c783b */ /* 0x000ea80000004200 */
[----:B------:R-:W4:Y:S03]  /*17ee0*/  MUFU.EX2 R172, R172 ;  /* 0x000000ac00ac7308 */ /* 0x000f260000000800 */
[-C--:B------:R-:W-:Y:S04]  /*17ef0*/  HMMA.16816.F32 R104, R48, R64.reuse, R104 ;  /* 0x000000403068723c */ /* 0x080fe80000001868 */
[----:B---3--:R-:W-:Y:S03]  /*17f00*/  FADD.FTZ R193, R178, R193 ;  /* 0x000000c1b2c17221 */ /* 0x008fe60000010000 */
[----:B------:R-:W3:Y:S01]  /*17f10*/  MUFU.EX2 R168, R168 ;  /* 0x000000a800a87308 */ /* 0x000ee20000000800 */
[C---:B------:R-:W-:Y:S04]  /*17f20*/  HMMA.16816.F32 R108, R52.reuse, R64, R108 ;  /* 0x00000040346c723c */ /* 0x040fe8000000186c */
[----:B-1----:R-:W-:Y:S04]  /*17f30*/  FADD.FTZ R193, R177, R193 ;  /* 0x000000c1b1c17221 */ /* 0x002fe80000010000 */
[-C--:B------:R-:W-:Y:S01]  /*17f40*/  HMMA.16816.F32 R32, R52, R66.reuse, R32 ;  /* 0x000000423420723c */ /* 0x080fe20000001820 */
[----:B------:R-:W1:Y:S03]  /*17f50*/  MUFU.EX2 R171, R171 ;  /* 0x000000ab00ab7308 */ /* 0x000e660000000800 */
[----:B----4-:R-:W-:Y:S04]  /*17f60*/  FADD.FTZ R247, R172, R247 ;  /* 0x000000f7acf77221 */ /* 0x010fe80000010000 */
[C---:B------:R-:W-:Y:S01]  /*17f70*/  HMMA.16816.F32 R112, R48.reuse, R66, R112 ;  /* 0x000000423070723c */ /* 0x040fe20000001870 */
[----:B------:R-:W-:Y:S02]  /*17f80*/  LDSM.16.MT88.4 R64, [R219+0x2100] ;  /* 0x00210000db40783b */ /* 0x000fe40000004200 */
[----:B------:R-:W4:Y:S01]  /*17f90*/  MUFU.EX2 R169, R169 ;  /* 0x000000a900a97308 */ /* 0x000f220000000800 */
[C---:B---3--:R-:W-:Y:S04]  /*17fa0*/  F2FP.PACK_AB R128, R168.reuse, R172 ;  /* 0x000000aca880723e */ /* 0x048fe800000000ff */
[-C--:B-----5:R-:W-:Y:S04]  /*17fb0*/  HMMA.16816.F32 R116, R48, R56.reuse, R116 ;  /* 0x000000383074723c */ /* 0x0a0fe80000001874 */
[----:B------:R-:W-:Y:S01]  /*17fc0*/  FADD.FTZ R247, R168, R247 ;  /* 0x000000f7a8f77221 */ /* 0x000fe20000010000 */
[----:B------:R-:W3:Y:S03]  /*17fd0*/  MUFU.EX2 R96, R96 ;  /* 0x0000006000607308 */ /* 0x000ee60000000800 */
[C---:B------:R-:W-:Y:S04]  /*17fe0*/  HMMA.16816.F32 R120, R52.reuse, R56, R120 ;  /* 0x000000383478723c */ /* 0x040fe80000001878 */
[----:B-1----:R-:W-:Y:S03]  /*17ff0*/  FADD.FTZ R193, R171, R193 ;  /* 0x000000c1abc17221 */ /* 0x002fe60000010000 */
[----:B------:R-:W1:Y:S01]  /*18000*/  MUFU.EX2 R174, R174 ;  /* 0x000000ae00ae7308 */ /* 0x000e620000000800 */
[-C--:B------:R-:W-:Y:S04]  /*18010*/  HMMA.16816.F32 R124, R52, R58.reuse, R124 ;  /* 0x0000003a347c723c */ /* 0x080fe8000000187c */
[C---:B----4-:R-:W-:Y:S01]  /*18020*/  F2FP.PACK_AB R129, R169.reuse, R171 ;  /* 0x000000aba981723e */ /* 0x050fe200000000ff */
[----:B------:R-:W-:Y:S02]  /*18030*/  FADD.FTZ R193, R169, R193 ;  /* 0x000000c1a9c17221 */ /* 0x000fe40000010000 */
[----:B------:R-:W-:Y:S01]  /*18040*/  F2FP.PACK_AB R52, R184, R187 ;  /* 0x000000bbb834723e */ /* 0x000fe200000000ff */
[----:B------:R-:W-:Y:S01]  /*18050*/  HMMA.16816.F32 R36, R48, R58, R36 ;  /* 0x0000003a3024723c */ /* 0x000fe20000001824 */
[----:B------:R-:W4:Y:S01]  /*18060*/  LDSM.16.MT88.4 R56, [R220+0x2100] ;  /* 0x00210000dc38783b */ /* 0x000f220000004200 */
[----:B------:R-:W5:Y:S02]  /*18070*/  MUFU.EX2 R97, R97 ;  /* 0x0000006100617308 */ /* 0x000f640000000800 */
[----:B------:R-:W-:Y:S01]  /*18080*/  F2FP.PACK_AB R54, R180, R182 ;  /* 0x000000b6b436723e */ /* 0x000fe200000000ff */
[----:B---3--:R-:W-:Y:S01]  /*18090*/  FADD.FTZ R247, R96, R247 ;  /* 0x000000f760f77221 */ /* 0x008fe20000010000 */
[----:B------:R-:W-:Y:S02]  /*180a0*/  F2FP.PACK_AB R53, R183, R186 ;  /* 0x000000bab735723e */ /* 0x000fe400000000ff */
[----:B------:R-:W-:Y:S04]  /*180b0*/  F2FP.PACK_AB R48, R185, R191 ;  /* 0x000000bfb930723e */ /* 0x000fe800000000ff */
[----:B------:R-:W-:Y:S01]  /*180c0*/  F2FP.PACK_AB R49, R188, R190 ;  /* 0x000000bebc31723e */ /* 0x000fe200000000ff */
[----:B------:R-:W3:Y:S01]  /*180d0*/  MUFU.EX2 R173, R173 ;  /* 0x000000ad00ad7308 */ /* 0x000ee20000000800 */
[----:B------:R-:W-:Y:S01]  /*180e0*/  F2FP.PACK_AB R50, R175, R176 ;  /* 0x000000b0af32723e */ /* 0x000fe200000000ff */
[C---:B-1----:R-:W-:Y:S01]  /*180f0*/  FADD.FTZ R241, R174.reuse, R247 ;  /* 0x000000f7aef17221 */ /* 0x042fe20000010000 */
[----:B------:R-:W-:Y:S02]  /*18100*/  F2FP.PACK_AB R51, R177, R178 ;  /* 0x000000b2b133723e */ /* 0x000fe400000000ff */
[----:B------:R-:W-:Y:S02]  /*18110*/  F2FP.PACK_AB R55, R179, R181 ;  /* 0x000000b5b337723e */ /* 0x000fe400000000ff */
[----:B------:R-:W-:Y:S03]  /*18120*/  F2FP.PACK_AB R130, R174, R96 ;  /* 0x00000060ae82723e */ /* 0x000fe600000000ff */
[-C--:B--2---:R-:W-:Y:S03]  /*18130*/  HMMA.16816.F32 R4, R48, R60.reuse, R4 ;  /* 0x0000003c3004723c */ /* 0x084fe60000001804 */
[----:B-----5:R-:W-:Y:S05]  /*18140*/  FADD.FTZ R193, R97, R193 ;  /* 0x000000c161c17221 */ /* 0x020fea0000010000 */
[C---:B------:R-:W-:Y:S04]  /*18150*/  HMMA.16816.F32 R8, R52.reuse, R60, R8 ;  /* 0x0000003c3408723c */ /* 0x040fe80000001808 */
[C---:B---3--:R-:W-:Y:S01]  /*18160*/  F2FP.PACK_AB R131, R173.reuse, R97 ;  /* 0x00000061ad83723e */ /* 0x048fe200000000ff */
[----:B------:R-:W-:Y:S03]  /*18170*/  FADD.FTZ R240, R173, R193 ;  /* 0x000000c1adf07221 */ /* 0x000fe60000010000 */
[-C--:B------:R-:W-:Y:S08]  /*18180*/  HMMA.16816.F32 R12, R52, R62.reuse, R12 ;  /* 0x0000003e340c723c */ /* 0x080ff0000000180c */
[C---:B------:R-:W-:Y:S01]  /*18190*/  HMMA.16816.F32 R16, R48.reuse, R62, R16 ;  /* 0x0000003e3010723c */ /* 0x040fe20000001810 */
[----:B------:R-:W1:Y:S07]  /*181a0*/  LDSM.16.MT88.4 R60, [R218+0x2100] ;  /* 0x00210000da3c783b */ /* 0x000e6e0000004200 */
[-C--:B----4-:R-:W-:Y:S08]  /*181b0*/  HMMA.16816.F32 R20, R48, R56.reuse, R20 ;  /* 0x000000383014723c */ /* 0x090ff00000001814 */
        /* <DEDUP_REMOVED lines=12> */
[--C-:B------:R-:W-:Y:S02]  /*18280*/  FFMA.FTZ R59, R90, c[0x0][0x2d0], -R165.reuse ;  /* 0x0000b4005a3b7a23 */ /* 0x100fe400000108a5 */
        /* <DEDUP_REMOVED lines=13> */
[C---:B--2---:R-:W-:Y:S04]  /*18360*/  FADD.FTZ R239, R170.reuse, R78 ;  /* 0x0000004eaaef7221 */ /* 0x044fe80000010000 */
        /* <DEDUP_REMOVED lines=14> */
[----:B------:R-:W-:Y:S01]  /*18450*/  FADD.FTZ R238, R165, R211 ;  /* 0x000000d3a5ee7221 */ /* 0x000fe20000010000 */
[----:B------:R-:W-:Y:S03]  /*18460*/  MOV R165, R0 ;  /* 0x0000000000a57202 */ /* 0x000fe60000000f00 */
        /* <DEDUP_REMOVED lines=17> */
.L_x_299:
[----:B------:R-:W1:Y:S01]  /*18580*/  SHFL.BFLY PT, R4, R241, 0x2, 0x1f ;  /* 0x0c401f00f1047f89 */ /* 0x000e6200000e0000 */
[----:B------:R-:W-:-:S02]  /*18590*/  MOV R10, RZ ;  /* 0x000000ff000a7202 */ /* 0x000fc40000000f00 */
[----:B------:R-:W-:Y:S01]  /*185a0*/  MOV R11, 0xff800000 ;  /* 0xff800000000b7802 */ /* 0x000fe20000000f00 */
[----:B------:R-:W2:Y:S01]  /*185b0*/  SHFL.BFLY PT, R8, R239, 0x2, 0x1f ;  /* 0x0c401f00ef087f89 */ /* 0x000ea200000e0000 */
[----:B------:R-:W-:Y:S02]  /*185c0*/  MOV R12, 0xff800000 ;  /* 0xff800000000c7802 */ /* 0x000fe40000000f00 */
[----:B------:R-:W-:Y:S01]  /*185d0*/  MOV R13, 0xff800000 ;  /* 0xff800000000d7802 */ /* 0x000fe20000000f00 */
[----:B------:R-:W3:Y:S01]  /*185e0*/  SHFL.BFLY PT, R7, R240, 0x2, 0x1f ;  /* 0x0c401f00f0077f89 */ /* 0x000ee200000e0000 */
[----:B------:R-:W-:-:S03]  /*185f0*/  PLOP3.LUT P4, PT, PT, PT, PT, 0x8, 0x0 ;  /* 0x000000000000781c */ /* 0x000fc60003f8e170 */
[----:B------:R-:W4:Y:S01]  /*18600*/  SHFL.BFLY PT, R5, R238, 0x2, 0x1f ;  /* 0x0c401f00ee057f89 */ /* 0x000f2200000e0000 */
[----:B-1----:R-:W-:Y:S02]  /*18610*/  FADD.FTZ R4, R4, R241 ;  /* 0x000000f104047221 */ /* 0x002fe40000010000 */
[----:B--2---:R-:W-:-:S03]  /*18620*/  FADD.FTZ R8, R8, R239 ;  /* 0x000000ef08087221 */ /* 0x004fc60000010000 */
[----:B------:R-:W1:Y:S01]  /*18630*/  SHFL.BFLY PT, R6, R4, 0x1, 0x1f ;  /* 0x0c201f0004067f89 */ /* 0x000e6200000e0000 */
[----:B---3--:R-:W-:Y:S01]  /*18640*/  FADD.FTZ R240, R7, R240 ;  /* 0x000000f007f07221 */ /* 0x008fe20000010000 */
[----:B------:R-:W-:Y:S01]  /*18650*/  MOV R7, RZ ;  /* 0x000000ff00077202 */ /* 0x000fe20000000f00 */
[----:B----4-:R-:W-:-:S03]  /*18660*/  FADD.FTZ R238, R5, R238 ;  /* 0x000000ee05ee7221 */ /* 0x010fc60000010000 */
[----:B------:R-:W2:Y:S04]  /*18670*/  SHFL.BFLY PT, R9, R240, 0x1, 0x1f ;  /* 0x0c201f00f0097f89 */ /* 0x000ea800000e0000 */
[----:B------:R-:W3:Y:S01]  /*18680*/  SHFL.BFLY PT, R5, R238, 0x1, 0x1f ;  /* 0x0c201f00ee057f89 */ /* 0x000ee200000e0000 */
[----:B-1----:R-:W-:-:S03]  /*18690*/  FADD.FTZ R4, R4, R6 ;  /* 0x0000000604047221 */ /* 0x002fc60000010000 */
[----:B------:R-:W1:Y:S02]  /*186a0*/  SHFL.BFLY PT, R6, R8, 0x1, 0x1f ;  /* 0x0c201f0008067f89 */ /* 0x000e6400000e0000 */
[----:B------:R-:W-:Y:S01]  /*186b0*/  FSETP.NE.FTZ.AND P3, PT, R4, RZ, PT ;  /* 0x000000ff0400720b */ /* 0x000fe20003f75000 */
[----:B--2---:R-:W-:Y:S02]  /*186c0*/  FADD.FTZ R9, R240, R9 ;  /* 0x00000009f0097221 */ /* 0x004fe40000010000 */
[----:B---3--:R-:W-:-:S03]  /*186d0*/  FADD.FTZ R5, R5, R238 ;  /* 0x000000ee05057221 */ /* 0x008fc60000010000 */
[----:B------:R-:W-:Y:S02]  /*186e0*/  FSETP.NE.FTZ.AND P2, PT, R9, RZ, PT ;  /* 0x000000ff0900720b */ /* 0x000fe40003f55000 */
[----:B------:R-:W-:-:S05]  /*186f0*/  FSETP.NE.FTZ.AND P0, PT, R5, RZ, PT ;  /* 0x000000ff0500720b */ /* 0x000fca0003f15000 */
[----:B------:R-:W2:Y:S01]  /*18700*/  @P3 MUFU.RCP R7, R4 ;  /* 0x0000000400073308 */ /* 0x000ea20000001000 */
[----:B------:R-:W-:-:S05]  /*18710*/  @P3 MOV R16, 0x3f317218 ;  /* 0x3f31721800103802 */ /* 0x000fca0000000f00 */
[----:B------:R-:W-:Y:S02]  /*18720*/  @P3 FMUL.FTZ R16, R16, c[0x0][0x2d0] ;  /* 0x0000b40010103a20 */ /* 0x000fe40000410000 */
[----:B-1----:R-:W-:Y:S01]  /*18730*/  FADD.FTZ R8, R8, R6 ;  /* 0x0000000608087221 */ /* 0x002fe20000010000 */
[----:B------:R-:W-:Y:S01]  /*18740*/  MOV R6, RZ ;  /* 0x000000ff00067202 */ /* 0x000fe20000000f00 */
[----:B------:R-:W1:Y:S01]  /*18750*/  @P3 MUFU.LG2 R4, R4 ;  /* 0x0000000400043308 */ /* 0x000e620000000c00 */
[----:B------:R-:W-:Y:S02]  /*18760*/  @P2 MOV R15, 0x3f317218 ;  /* 0x3f317218000f2802 */ /* 0x000fe40000000f00 */
[----:B------:R-:W-:Y:S01]  /*18770*/  FSETP.NE.FTZ.AND P1, PT, R8, RZ, PT ;  /* 0x000000ff0800720b */ /* 0x000fe20003f35000 */
[C---:B--2---:R-:W-:Y:S02]  /*18780*/  FMUL.FTZ R160, R7.reuse, R160 ;  /* 0x000000a007a07220 */ /* 0x044fe40000410000 */
[----:B------:R-:W-:-:S02]  /*18790*/  FMUL.FTZ R161, R7, R161 ;  /* 0x000000a107a17220 */ /* 0x000fc40000410000 */
[----:B------:R-:W-:Y:S01]  /*187a0*/  @P2 MUFU.RCP R6, R9 ;  /* 0x0000000900062308 */ /* 0x000fe20000001000 */
[C---:B------:R-:W-:Y:S02]  /*187b0*/  FMUL.FTZ R148, R7.reuse, R148 ;  /* 0x0000009407947220 */ /* 0x040fe40000410000 */
[C---:B------:R-:W-:Y:S02]  /*187c0*/  FMUL.FTZ R149, R7.reuse, R149 ;  /* 0x0000009507957220 */ /* 0x040fe40000410000 */
[C---:B------:R-:W-:Y:S02]  /*187d0*/  FMUL.FTZ R144, R7.reuse, R144 ;  /* 0x0000009007907220 */ /* 0x040fe40000410000 */
[C---:B------:R-:W-:Y:S01]  /*187e0*/  FMUL.FTZ R145, R7.reuse, R145 ;  /* 0x0000009107917220 */ /* 0x040fe20000410000 */
[----:B------:R-:W2:Y:S01]  /*187f0*/  @P2 MUFU.LG2 R9, R9 ;  /* 0x0000000900092308 */ /* 0x000ea20000000c00 */
[C---:B------:R-:W-:Y:S01]  /*18800*/  FMUL.FTZ R100, R7.reuse, R100 ;  /* 0x0000006407647220 */ /* 0x040fe20000410000 */
[----:B------:R-:W-:Y:S01]  /*18810*/  @P1 MOV R14, 0x3f317218 ;  /* 0x3f317218000e1802 */ /* 0x000fe20000000f00 */
[----:B------:R-:W-:-:S02]  /*18820*/  FMUL.FTZ R101, R7, R101 ;  /* 0x0000006507657220 */ /* 0x000fc40000410000 */
[C---:B------:R-:W-:Y:S02]  /*18830*/  FMUL.FTZ R104, R7.reuse, R104 ;  /* 0x0000006807687220 */ /* 0x040fe40000410000 */
[C---:B------:R-:W-:Y:S01]  /*18840*/  FMUL.FTZ R105, R7.reuse, R105 ;  /* 0x0000006907697220 */ /* 0x040fe20000410000 */
[----:B------:R-:W3:Y:S01]  /*18850*/  @P0 MUFU.LG2 R17, R5 ;  /* 0x0000000500110308 */ /* 0x000ee20000000c00 */
[C---:B------:R-:W-:Y:S02]  /*18860*/  FMUL.FTZ R112, R7.reuse, R112 ;  /* 0x0000007007707220 */ /* 0x040fe40000410000 */
[C---:B------:R-:W-:Y:S02]  /*18870*/  FMUL.FTZ R113, R7.reuse, R113 ;  /* 0x0000007107717220 */ /* 0x040fe40000410000 */
[C---:B------:R-:W-:Y:S02]  /*18880*/  FMUL.FTZ R116, R7.reuse, R116 ;  /* 0x0000007407747220 */ /* 0x040fe40000410000 */
[C---:B------:R-:W-:Y:S01]  /*18890*/  FMUL.FTZ R117, R7.reuse, R117 ;  /* 0x0000007507757220 */ /* 0x040fe20000410000 */
[----:B------:R4:W-:Y:S01]  /*188a0*/  @P0 MUFU.RCP R10, R5 ;  /* 0x00000005000a0308 */ /* 0x0009e20000001000 */
[----:B------:R-:W-:-:S02]  /*188b0*/  FMUL.FTZ R128, R7, R128 ;  /* 0x0000008007807220 */ /* 0x000fc40000410000 */
[----:B------:R-:W-:Y:S01]  /*188c0*/  FMUL.FTZ R129, R7, R129 ;  /* 0x0000008107817220 */ /* 0x000fe20000410000 */
[----:B------:R-:W-:Y:S01]  /*188d0*/  MOV R7, RZ ;  /* 0x000000ff00077202 */ /* 0x000fe20000000f00 */
[----:B-1----:R-:W-:Y:S02]  /*188e0*/  @P3 FMUL.FTZ R4, R4, 0.69314718246459960938 ;  /* 0x3f31721804043820 */ /* 0x002fe40000410000 */
[----:B--2---:R-:W-:Y:S02]  /*188f0*/  @P2 FMUL.FTZ R9, R9, 0.69314718246459960938 ;  /* 0x3f31721809092820 */ /* 0x004fe40000410000 */
[----:B------:R-:W-:Y:S01]  /*18900*/  @P2 FMUL.FTZ R15, R15, c[0x0][0x2d0] ;  /* 0x0000b4000f0f2a20 */ /* 0x000fe20000410000 */
[----:B------:R-:W1:Y:S01]  /*18910*/  @P1 MUFU.RCP R7, R8 ;  /* 0x0000000800071308 */ /* 0x000e620000001000 */
[----:B------:R-:W-:Y:S02]  /*18920*/  @P1 FMUL.FTZ R14, R14, c[0x0][0x2d0] ;  /* 0x0000b4000e0e1a20 */ /* 0x000fe40000410000 */
[----:B---3--:R-:W-:-:S02]  /*18930*/  @P0 FMUL.FTZ R17, R17, 0.69314718246459960938 ;  /* 0x3f31721811110820 */ /* 0x008fc40000410000 */
[C---:B------:R-:W-:Y:S01]  /*18940*/  FMUL.FTZ R162, R6.reuse, R162 ;  /* 0x000000a206a27220 */ /* 0x040fe20000410000 */
[----:B----4-:R-:W-:Y:S01]  /*18950*/  MOV R5, 0xff800000 ;  /* 0xff80000000057802 */ /* 0x010fe20000000f00 */
[C---:B------:R-:W-:Y:S01]  /*18960*/  FMUL.FTZ R163, R6.reuse, R163 ;  /* 0x000000a306a37220 */ /* 0x040fe20000410000 */
[----:B------:R-:W2:Y:S01]  /*18970*/  @P1 MUFU.LG2 R8, R8 ;  /* 0x0000000800081308 */ /* 0x000ea20000000c00 */
[C---:B------:R-:W-:Y:S02]  /*18980*/  FMUL.FTZ R150, R6.reuse, R150 ;  /* 0x0000009606967220 */ /* 0x040fe40000410000 */
[C---:B------:R-:W-:Y:S02]  /*18990*/  FMUL.FTZ R151, R6.reuse, R151 ;  /* 0x0000009706977220 */ /* 0x040fe40000410000 */
[C---:B------:R-:W-:Y:S02]  /*189a0*/  FMUL.FTZ R146, R6.reuse, R146 ;  /* 0x0000009206927220 */ /* 0x040fe40000410000 */
[----:B------:R-:W-:-:S02]  /*189b0*/  FMUL.FTZ R147, R6, R147 ;  /* 0x0000009306937220 */ /* 0x000fc40000410000 */
[C---:B-1----:R-:W-:Y:S02]  /*189c0*/  FMUL.FTZ R156, R7.reuse, R156 ;  /* 0x0000009c079c7220 */ /* 0x042fe40000410000 */
        /* <DEDUP_REMOVED lines=14> */
[----:B------:R-:W-:Y:S01]  /*18ab0*/  FMUL.FTZ R125, R7, R125 ;  /* 0x0000007d077d7220 */ /* 0x000fe20000410000 */
[----:B------:R-:W-:Y:S01]  /*18ac0*/  @P0 MOV R7, 0x3f317218 ;  /* 0x3f31721800070802 */ /* 0x000fe20000000f00 */
[----:B--2---:R-:W-:Y:S02]  /*18ad0*/  @P1 FMUL.FTZ R8, R8, 0.69314718246459960938 ;  /* 0x3f31721808081820 */ /* 0x004fe40000410000 */
[----:B------:R-:W-:-:S02]  /*18ae0*/  FMUL.FTZ R102, R6, R102 ;  /* 0x0000006606667220 */ /* 0x000fc40000410000 */
[----:B------:R-:W-:Y:S02]  /*18af0*/  @P0 FMUL.FTZ R7, R7, c[0x0][0x2d0] ;  /* 0x0000b40007070a20 */ /* 0x000fe40000410000 */
        /* <DEDUP_REMOVED lines=25> */
[----:B------:R-:W-:Y:S02]  /*18c90*/  @P3 FFMA.FTZ R5, R16, R3, R4 ;  /* 0x0000000310053223 */ /* 0x000fe40000010004 */
[----:B------:R-:W-:Y:S02]  /*18ca0*/  @P2 FFMA.FTZ R11, R15, R2, R9 ;  /* 0x000000020f0b2223 */ /* 0x000fe40000010009 */
[----:B------:R-:W-:Y:S02]  /*18cb0*/  @P1 FFMA.FTZ R12, R14, R0, R8 ;  /* 0x000000000e0c1223 */ /* 0x000fe40000010008 */
[----:B------:R-:W-:-:S02]  /*18cc0*/  @P0 FFMA.FTZ R13, R7, R44, R17 ;  /* 0x0000002c070d0223 */ /* 0x000fc40000010011 */
.L_x_237:
[----:B------:R-:W-:Y:S01]  /*18cd0*/  USHF.R.S32.HI UR8, URZ, 0x1f, UR11 ;  /* 0x0000001f3f087899 */ /* 0x000fe2000801140b */
[----:B------:R-:W-:Y:S05]  /*18ce0*/  @P4 BRA `(.L_x_318) ;  /* 0x0000146000004947 */ /* 0x000fea0003800000 */
[----:B------:R-:W1:Y:S01]  /*18cf0*/  S2R R0, SR_TID.X ;  /* 0x0000000000007919 */ /* 0x000e620000002100 */
        /* <DEDUP_REMOVED lines=14> */
[----:B------:R-:W-:Y:S02]  /*18de0*/  F2FP.PACK_AB R144, R145, R144 ;  /* 0x000000909190723e */ /* 0x000fe400000000ff */
[----:B------:R-:W-:Y:S01]  /*18df0*/  F2FP.PACK_AB R146, R147, R146 ;  /* 0x000000929392723e */ /* 0x000fe200000000ff */
[----:B------:R-:W-:Y:S01]  /*18e00*/  IMAD.U32 R18, RZ, RZ, UR4 ;  /* 0x00000004ff127e24 */ /* 0x000fe2000f8e00ff */
[----:B------:R-:W-:Y:S01]  /*18e10*/  F2FP.PACK_AB R100, R101, R100 ;  /* 0x000000646564723e */ /* 0x000fe200000000ff */
[----:B------:R-:W-:Y:S01]  /*18e20*/  IMAD.U32 R19, RZ, RZ, UR5 ;  /* 0x00000005ff137e24 */ /* 0x000fe2000f8e00ff */
[----:B------:R-:W-:Y:S01]  /*18e30*/  F2FP.PACK_AB R102, R103, R102 ;  /* 0x000000666766723e */ /* 0x000fe200000000ff */
[----:B------:R-:W-:Y:S01]  /*18e40*/  ULDC.64 UR4, c[0x0][0x508] ;  /* 0x0001420000047ab9 */ /* 0x000fe20000000a00 */
[----:B-1----:R-:W-:-:S02]  /*18e50*/  SHF.R.S32.HI R2, RZ, 0x1f, R0 ;  /* 0x0000001fff027819 */ /* 0x002fc40000011400 */
[----:B------:R-:W-:Y:S02]  /*18e60*/  F2FP.PACK_AB R140, R141, R140 ;  /* 0x0000008c8d8c723e */ /* 0x000fe400000000ff */
[----:B------:R-:W-:Y:S02]  /*18e70*/  LEA.HI R3, R2, R0, RZ, 0x2 ;  /* 0x0000000002037211 */ /* 0x000fe400078f10ff */
[----:B------:R-:W-:Y:S02]  /*18e80*/  F2FP.PACK_AB R142, R143, R142 ;  /* 0x0000008e8f8e723e */ /* 0x000fe400000000ff */
[--C-:B------:R-:W-:Y:S02]  /*18e90*/  SHF.R.S32.HI R7, RZ, 0x2, R3.reuse ;  /* 0x00000002ff077819 */ /* 0x100fe40000011403 */
[----:B------:R-:W-:Y:S02]  /*18ea0*/  SHF.R.S32.HI R4, RZ, 0x1f, R3 ;  /* 0x0000001fff047819 */ /* 0x000fe40000011403 */
[----:B------:R-:W-:-:S02]  /*18eb0*/  LOP3.LUT R3, R3, 0xfffffffc, RZ, 0xc0, !PT ;  /* 0xfffffffc03037812 */ /* 0x000fc400078ec0ff */
[----:B------:R-:W-:Y:S02]  /*18ec0*/  LEA.HI R4, R4, R7, RZ, 0x3 ;  /* 0x0000000704047211 */ /* 0x000fe400078f18ff */
[----:B------:R-:W-:Y:S01]  /*18ed0*/  F2FP.PACK_AB R136, R137, R136 ;  /* 0x000000888988723e */ /* 0x000fe200000000ff */
[----:B------:R-:W-:Y:S01]  /*18ee0*/  IMAD.IADD R3, R0, 0x1, -R3 ;  /* 0x0000000100037824 */ /* 0x000fe200078e0a03 */
[----:B------:R-:W-:Y:S02]  /*18ef0*/  LOP3.LUT R4, R4, 0xfffffff8, RZ, 0xc0, !PT ;  /* 0xfffffff804047812 */ /* 0x000fe400078ec0ff */
[----:B------:R-:W-:Y:S02]  /*18f00*/  F2FP.PACK_AB R138, R139, R138 ;  /* 0x0000008a8b8a723e */ /* 0x000fe400000000ff */
[----:B------:R-:W-:Y:S01]  /*18f10*/  F2FP.PACK_AB R104, R105, R104 ;  /* 0x000000686968723e */ /* 0x000fe200000000ff */
[----:B------:R-:W-:Y:S01]  /*18f20*/  IMAD.IADD R4, R7, 0x1, -R4 ;  /* 0x0000000107047824 */ /* 0x000fe200078e0a04 */
[----:B------:R-:W-:-:S02]  /*18f30*/  LEA.HI R7, R2, R0, RZ, 0x5 ;  /* 0x0000000002077211 */ /* 0x000fc400078f28ff */
[----:B------:R-:W-:Y:S01]  /*18f40*/  F2FP.PACK_AB R106, R107, R106 ;  /* 0x0000006a6b6a723e */ /* 0x000fe200000000ff */
[C---:B------:R-:W-:Y:S01]  /*18f50*/  IMAD.SHL.U32 R8, R4.reuse, 0x40, RZ ;  /* 0x0000004004087824 */ /* 0x040fe200078e00ff */
[----:B------:R-:W-:Y:S02]  /*18f60*/  SHF.R.S32.HI R9, RZ, 0x5, R7 ;  /* 0x00000005ff097819 */ /* 0x000fe40000011407 */
[----:B------:R-:W-:Y:S02]  /*18f70*/  LOP3.LUT R15, R4, 0x1, RZ, 0xc0, !PT ;  /* 0x00000001040f7812 */ /* 0x000fe400078ec0ff */
[----:B------:R-:W-:Y:S01]  /*18f80*/  LOP3.LUT R8, R8, 0x1c0, RZ, 0xc0, !PT ;  /* 0x000001c008087812 */ /* 0x000fe200078ec0ff */
[----:B------:R-:W-:Y:S01]  /*18f90*/  IMAD R14, R9, 0x200, R3 ;  /* 0x00000200090e7824 */ /* 0x000fe200078e0203 */
[----:B------:R-:W-:Y:S01]  /*18fa0*/  ISETP.NE.U32.AND P0, PT, R15, 0x1, PT ;  /* 0x000000010f00780c */ /* 0x000fe20003f05070 */
[----:B------:R-:W-:Y:S01]  /*18fb0*/  IMAD.MOV.U32 R15, RZ, RZ, 0x20 ;  /* 0x00000020ff0f7424 */ /* 0x000fe200078e00ff */
[----:B------:R-:W-:-:S02]  /*18fc0*/  LEA.HI R8, R8, R8, RZ, 0x1d ;  /* 0x0000000808087211 */ /* 0x000fc400078fe8ff */
[----:B------:R-:W-:Y:S02]  /*18fd0*/  R2P PR, R4, 0x6 ;  /* 0x0000000604007804 */ /* 0x000fe40000000000 */
[----:B------:R-:W-:Y:S01]  /*18fe0*/  F2FP.PACK_AB R112, R113, R112 ;  /* 0x000000707170723e */ /* 0x000fe200000000ff */
[----:B------:R-:W-:Y:S01]  /*18ff0*/  IMAD.U32 R8, R14, 0x2, R8 ;  /* 0x000000020e087824 */ /* 0x000fe200078e0008 */
[----:B------:R-:W-:Y:S01]  /*19000*/  F2FP.PACK_AB R114, R115, R114 ;  /* 0x000000727372723e */ /* 0x000fe200000000ff */
[----:B------:R-:W-:Y:S01]  /*19010*/  IMAD.MOV.U32 R14, RZ, RZ, -0x10 ;  /* 0xfffffff0ff0e7424 */ /* 0x000fe200078e00ff */
[----:B------:R-:W-:Y:S01]  /*19020*/  SEL R15, R15, 0xffffffe0, !P1 ;  /* 0xffffffe00f0f7807 */ /* 0x000fe20004800000 */
[----:B------:R-:W-:Y:S01]  /*19030*/  IMAD.SHL.U32 R8, R8, 0x2, RZ ;  /* 0x0000000208087824 */ /* 0x000fe200078e00ff */
[----:B------:R-:W-:Y:S01]  /*19040*/  BAR.SYNC.DEFER_BLOCKING 0x1, 0x80 ;  /* 0x0042000000007b1d */ /* 0x000fe20000010000 */
[----:B------:R-:W-:Y:S02]  /*19050*/  F2FP.PACK_AB R108, R109, R108 ;  /* 0x0000006c6d6c723e */ /* 0x000fe400000000ff */
[----:B------:R-:W-:-:S02]  /*19060*/  SEL R14, R14, 0x10, !P0 ;  /* 0x000000100e0e7807 */ /* 0x000fc40004000000 */
[C---:B------:R-:W-:Y:S02]  /*19070*/  IADD3 R17, R8.reuse, 0x80, RZ ;  /* 0x0000008008117810 */ /* 0x040fe40007ffe0ff */
[C---:B------:R-:W-:Y:S01]  /*19080*/  IADD3 R16, R8.reuse, 0xc0, RZ ;  /* 0x000000c008107810 */ /* 0x040fe20007ffe0ff */
[C---:B------:R-:W-:Y:S01]  /*19090*/  IMAD.IADD R4, R8.reuse, 0x1, R14 ;  /* 0x0000000108047824 */ /* 0x040fe200078e020e */
[----:B------:R-:W-:Y:S01]  /*190a0*/  @P2 IADD3 R16, R17, -0x40, RZ ;  /* 0xffffffc011102810 */ /* 0x000fe20007ffe0ff */
[----:B------:R-:W-:Y:S01]  /*190b0*/  IMAD.IADD R17, R8, 0x1, R15 ;  /* 0x0000000108117824 */ /* 0x000fe200078e020f */
[----:B------:R-:W-:Y:S02]  /*190c0*/  F2FP.PACK_AB R110, R111, R110 ;  /* 0x0000006e6f6e723e */ /* 0x000fe400000000ff */
[----:B------:R-:W-:Y:S02]  /*190d0*/  F2FP.PACK_AB R132, R133, R132 ;  /* 0x000000848584723e */ /* 0x000fe400000000ff */
[----:B------:R-:W-:-:S02]  /*190e0*/  F2FP.PACK_AB R134, R135, R134 ;  /* 0x000000868786723e */ /* 0x000fc400000000ff */
[----:B------:R-:W-:Y:S02]  /*190f0*/  F2FP.PACK_AB R116, R117, R116 ;  /* 0x000000747574723e */ /* 0x000fe400000000ff */
[----:B------:R-:W-:Y:S02]  /*19100*/  F2FP.PACK_AB R118, R119, R118 ;  /* 0x000000767776723e */ /* 0x000fe400000000ff */
[----:B------:R-:W-:Y:S02]  /*19110*/  F2FP.PACK_AB R128, R129, R128 ;  /* 0x000000808180723e */ /* 0x000fe400000000ff */
        /* <DEDUP_REMOVED lines=8> */
[----:B------:R-:W-:-:S03]  /*191a0*/  PLOP3.LUT P1, PT, PT, PT, UP1, 0x80, 0x0 ;  /* 0x000000000000781c */ /* 0x000fc60003f2f018 */
[----:B------:R-:W-:Y:S04]  /*191b0*/  STS [R4+0x480], R150 ;  /* 0x0004809604007388 */ /* 0x000fe80000000800 */
[----:B------:R-:W-:Y:S04]  /*191c0*/  STS [R8+0x2080], R156 ;  /* 0x0020809c08007388 */ /* 0x000fe80000000800 */
[----:B------:R1:W-:Y:S04]  /*191d0*/  STS [R8+0x2480], R158 ;  /* 0x0024809e08007388 */ /* 0x0003e80000000800 */
[----:B------:R-:W-:Y:S04]  /*191e0*/  STS [R4+0x2080], R152 ;  /* 0x0020809804007388 */ /* 0x000fe80000000800 */
[----:B------:R2:W-:Y:S04]  /*191f0*/  STS [R4+0x2480], R154 ;  /* 0x0024809a04007388 */ /* 0x0005e80000000800 */
[----:B------:R-:W-:Y:S04]  /*19200*/  STS [R17+0x80], R144 ;  /* 0x0000809011007388 */ /* 0x000fe80000000800 */
[----:B------:R-:W-:Y:S01]  /*19210*/  STS [R17+0x480], R146 ;  /* 0x0004809211007388 */ /* 0x000fe20000000800 */
[----:B-1----:R-:W-:-:S05]  /*19220*/  IMAD.IADD R8, R15, 0x1, R4 ;  /* 0x000000010f087824 */ /* 0x002fca00078e0204 */
[----:B------:R-:W-:Y:S01]  /*19230*/  STS [R8+0x80], R100 ;  /* 0x0000806408007388 */ /* 0x000fe20000000800 */
[----:B--2---:R-:W-:-:S03]  /*19240*/  IADD3 R4, R15, 0x400, R16 ;  /* 0x000004000f047810 */ /* 0x004fc60007ffe010 */
[----:B------:R-:W-:Y:S02]  /*19250*/  STS [R8+0x480], R102 ;  /* 0x0004806608007388 */ /* 0x000fe40000000800 */
[C---:B------:R-:W-:Y:S02]  /*19260*/  IMAD.IADD R4, R14.reuse, 0x1, R4 ;  /* 0x000000010e047824 */ /* 0x040fe400078e0204 */
[----:B------:R-:W-:Y:S01]  /*19270*/  STS [R17+0x2080], R140 ;  /* 0x0020808c11007388 */ /* 0x000fe20000000800 */
[----:B------:R-:W-:-:S03]  /*19280*/  IMAD.IADD R14, R14, 0x1, R16 ;  /* 0x000000010e0e7824 */ /* 0x000fc600078e0210 */
[----:B------:R-:W-:Y:S04]  /*19290*/  STS [R17+0x2480], R142 ;  /* 0x0024808e11007388 */ /* 0x000fe80000000800 */
[----:B------:R-:W-:Y:S04]  /*192a0*/  STS [R8+0x2080], R136 ;  /* 0x0020808808007388 */ /* 0x000fe80000000800 */
[----:B------:R-:W-:Y:S04]  /*192b0*/  STS [R8+0x2480], R138 ;  /* 0x0024808a08007388 */ /* 0x000fe80000000800 */
[----:B------:R-:W-:Y:S04]  /*192c0*/  STS [R16], R104 ;  /* 0x0000006810007388 */ /* 0x000fe80000000800 */
[----:B------:R-:W-:Y:S04]  /*192d0*/  STS [R16+0x400], R106 ;  /* 0x0004006a10007388 */ /* 0x000fe80000000800 */
[----:B------:R-:W-:Y:S04]  /*192e0*/  STS [R14], R112 ;  /* 0x000000700e007388 */ /* 0x000fe80000000800 */
[----:B------:R-:W-:Y:S04]  /*192f0*/  STS [R14+0x400], R114 ;  /* 0x000400720e007388 */ /* 0x000fe80000000800 */
[----:B------:R-:W-:Y:S04]  /*19300*/  STS [R16+0x2000], R108 ;  /* 0x0020006c10007388 */ /* 0x000fe80000000800 */
[----:B------:R1:W-:Y:S04]  /*19310*/  STS [R16+0x2400], R110 ;  /* 0x0024006e10007388 */ /* 0x0003e80000000800 */
[----:B------:R-:W-:Y:S04]  /*19320*/  STS [R14+0x2000], R132 ;  /* 0x002000840e007388 */ /* 0x000fe80000000800 */
[----:B------:R-:W-:Y:S01]  /*19330*/  STS [R14+0x2400], R134 ;  /* 0x002400860e007388 */ /* 0x000fe20000000800 */
[----:B-1----:R-:W-:-:S02]  /*19340*/  IMAD.IADD R16, R15, 0x1, R16 ;  /* 0x000000010f107824 */ /* 0x002fc400078e0210 */
[----:B------:R-:W-:-:S03]  /*19350*/  IMAD.IADD R15, R15, 0x1, R14 ;  /* 0x000000010f0f7824 */ /* 0x000fc600078e020e */
        /* <DEDUP_REMOVED lines=9> */
[----:B------:R-:W-:-:S04]  /*193f0*/  UISETP.NE.U32.AND UP0, UPT, URZ, UR4, UPT ;  /* 0x000000043f00728c */ /* 0x000fc8000bf05070 */
[----:B------:R-:W-:Y:S01]  /*19400*/  UISETP.NE.AND.EX UP0, UPT, URZ, UR5, UPT, UP0 ;  /* 0x000000053f00728c */ /* 0x000fe2000bf05300 */
[----:B-1----:R-:W3:Y:S02]  /*19410*/  @P1 LDG.E R6, [R18.64] ;  /* 0x0000003412061981 */ /* 0x002ee4000c1e1900 */
[----:B------:R-:W-:-:S03]  /*19420*/  ULDC.64 UR4, c[0x0][0x508] ;  /* 0x0001420000047ab9 */ /* 0x000fc60000000a00 */
[----:B------:R-:W-:-:S05]  /*19430*/  PLOP3.LUT P0, PT, PT, PT, UP0, 0x80, 0x0 ;  /* 0x000000000000781c */ /* 0x000fca0003f0f008 */
[----:B------:R-:W-:Y:S01]  /*19440*/  @UP0 UIMAD.WIDE UR4, UR16, UR6, UR4 ;  /* 0x00000006100402a5 */ /* 0x000fe2000f8e0204 */
[----:B--2---:R-:W-:-:S05]  /*19450*/  IMAD.MOV.U32 R4, RZ, RZ, c[0x0][0x388] ;  /* 0x0000e200ff047624 */ /* 0x004fca00078e00ff */
[----:B------:R-:W-:Y:S02]  /*19460*/  IMAD.U32 R14, RZ, RZ, UR4 ;  /* 0x00000004ff0e7e24 */ /* 0x000fe4000f8e00ff */
[----:B------:R-:W-:-:S05]  /*19470*/  IMAD.U32 R15, RZ, RZ, UR5 ;  /* 0x00000005ff0f7e24 */ /* 0x000fca000f8e00ff */
        /* <DEDUP_REMOVED lines=9> */
[----:B-----5:R1:W2:Y:S04]  /*19510*/  LDG.E R4, [R18.64] ;  /* 0x0000003412047981 */ /* 0x0202a8000c1e1900 */
[----:B-1----:R-:W2:Y:S02]  /*19520*/  LDG.E R18, [R18.64+0x4] ;  /* 0x0000043412127981 */ /* 0x002ea4000c1e1900 */
[----:B--2---:R-:W-:Y:S02]  /*19530*/  IADD3 R4, -R4, R18, RZ ;  /* 0x0000001204047210 */ /* 0x004fe40007ffe1ff */
.L_x_319:
[----:B-1----:R-:W-:Y:S01]  /*19540*/  LEA.HI R6, R3, R3, RZ, 0x1 ;  /* 0x0000000303067211 */ /* 0x002fe200078f08ff */
[----:B------:R-:W-:Y:S01]  /*19550*/  IMAD.MOV.U32 R10, RZ, RZ, c[0x0][0x4e8] ;  /* 0x00013a00ff0a7624 */ /* 0x000fe200078e00ff */
[----:B------:R-:W-:Y:S01]  /*19560*/  LOP3.LUT R15, R7, 0xffffffe0, RZ, 0xc0, !PT ;  /* 0xffffffe0070f7812 */ /* 0x000fe200078ec0ff */
[----:B------:R-:W-:Y:S01]  /*19570*/  ULDC.64 UR4, c[0x0][0x490] ;  /* 0x0001240000047ab9 */ /* 0x000fe20000000a00 */
[C---:B------:R-:W-:Y:S01]  /*19580*/  LOP3.LUT R8, R6.reuse, 0x1ffffffe, RZ, 0xc0, !PT ;  /* 0x1ffffffe06087812 */ /* 0x040fe200078ec0ff */
[----:B------:R-:W-:Y:S01]  /*19590*/  IMAD.SHL.U32 R6, R6, 0x20, RZ ;  /* 0x0000002006067824 */ /* 0x000fe200078e00ff */
[----:B------:R-:W-:Y:S01]  /*195a0*/  ISETP.NE.AND P0, PT, R10, 0x1, PT ;  /* 0x000000010a00780c */ /* 0x000fe20003f05270 */
[----:B------:R-:W-:Y:S01]  /*195b0*/  IMAD.IADD R15, R0, 0x1, -R15 ;  /* 0x00000001000f7824 */ /* 0x000fe200078e0a0f */
[----:B------:R-:W-:Y:S01]  /*195c0*/  SHF.R.S32.HI R10, RZ, 0x1f, R9 ;  /* 0x0000001fff0a7819 */ /* 0x000fe20000011409 */
[----:B------:R-:W-:Y:S01]  /*195d0*/  IMAD.IADD R3, R3, 0x1, -R8 ;  /* 0x0000000103037824 */ /* 0x000fe200078e0a08 */
[----:B------:R-:W-:Y:S01]  /*195e0*/  LOP3.LUT R6, R6, 0xffffffc0, RZ, 0xc0, !PT ;  /* 0xffffffc006067812 */ /* 0x000fe200078ec0ff */
[----:B------:R-:W-:Y:S01]  /*195f0*/  UIMAD UR12, UR8, UR4, URZ ;  /* 0x00000004080c72a4 */ /* 0x000fe2000f8e023f */
[----:B------:R-:W-:Y:S01]  /*19600*/  LEA.HI R10, R10, R9, RZ, 0x2 ;  /* 0x000000090a0a7211 */ /* 0x000fe200078f10ff */
[----:B------:R-:W-:Y:S01]  /*19610*/  UMOV UR18, UR6 ;  /* 0x0000000600127c82 */ /* 0x000fe20008000000 */
[----:B------:R-:W-:Y:S01]  /*19620*/  SHF.R.S32.HI R7, RZ, 0x1f, R15 ;  /* 0x0000001fff077819 */ /* 0x000fe2000001140f */
[----:B------:R-:W-:Y:S01]  /*19630*/  IMAD R3, R3, 0x8, R6 ;  /* 0x0000000803037824 */ /* 0x000fe200078e0206 */
[----:B------:R-:W-:Y:S01]  /*19640*/  LOP3.LUT R10, R10, 0xffffffc, RZ, 0xc0, !PT ;  /* 0x0ffffffc0a0a7812 */ /* 0x000fe200078ec0ff */
[----:B------:R-:W1:Y:S01]  /*19650*/  S2R R6, SR_CTAID.X ;  /* 0x0000000000067919 */ /* 0x000e620000002500 */
[----:B------:R-:W-:Y:S01]  /*19660*/  LEA.HI R7, R7, R15, RZ, 0x2 ;  /* 0x0000000f07077211 */ /* 0x000fe200078f10ff */
[----:B------:R-:W-:Y:S01]  /*19670*/  UMOV UR19, UR7 ;  /* 0x0000000700137c82 */ /* 0x000fe20008000000 */
[----:B------:R-:W-:Y:S01]  /*19680*/  LOP3.LUT P1, RZ, R15, 0x3, RZ, 0xc0, !PT ;  /* 0x000000030fff7812 */ /* 0x000fe2000782c0ff */
[----:B------:R-:W-:Y:S01]  /*19690*/  IMAD.IADD R10, R9, 0x1, -R10 ;  /* 0x00000001090a7824 */ /* 0x000fe200078e0a0a */
[----:B------:R-:W-:Y:S01]  /*196a0*/  SHF.R.S32.HI R8, RZ, 0x2, R7 ;  /* 0x00000002ff087819 */ /* 0x000fe20000011407 */
[----:B------:R-:W-:Y:S01]  /*196b0*/  UIMAD.WIDE.U32 UR18, UR11, UR4, UR18 ;  /* 0x000000040b1272a5 */ /* 0x000fe2000f8e0012 */
[-C--:B------:R-:W-:Y:S01]  /*196c0*/  LEA.HI R7, R2, R0.reuse, RZ, 0x3 ;  /* 0x0000000002077211 */ /* 0x080fe200078f18ff */
[----:B------:R-:W-:Y:S01]  /*196d0*/  UIMAD UR12, UR11, UR5, UR12 ;  /* 0x000000050b0c72a4 */ /* 0x000fe2000f8e020c */
[----:B-----5:R-:W-:Y:S01]  /*196e0*/  IMAD R4, R4, c[0x0][0x4e8], RZ ;  /* 0x00013a0004047a24 */ /* 0x020fe200078e02ff */
[----:B------:R-:W-:Y:S01]  /*196f0*/  USHF.R.S32.HI UR9, URZ, 0x1f, UR16 ;  /* 0x0000001f3f097899 */ /* 0x000fe20008011410 */
[----:B------:R-:W-:Y:S01]  /*19700*/  IMAD R10, R10, 0x10, R8 ;  /* 0x000000100a0a7824 */ /* 0x000fe200078e0208 */
[----:B------:R-:W-:Y:S01]  /*19710*/  LOP3.LUT R14, R7, 0xfffffff8, RZ, 0xc0, !PT ;  /* 0xfffffff8070e7812 */ /* 0x000fe200078ec0ff */
[----:B------:R-:W-:Y:S01]  /*19720*/  ULDC.64 UR4, c[0x0][0x3a0] ;  /* 0x0000e80000047ab9 */ /* 0x000fe20000000a00 */
[----:B------:R-:W-:Y:S01]  /*19730*/  SHF.R.S32.HI R7, RZ, 0x3, R7 ;  /* 0x00000003ff077819 */ /* 0x000fe20000011407 */
[----:B------:R-:W-:Y:S01]  /*19740*/  IMAD.IADD R3, R10, 0x1, R3 ;  /* 0x000000010a037824 */ /* 0x000fe200078e0203 */
[----:B------:R-:W-:Y:S01]  /*19750*/  LEA.HI R8, R2, R0, RZ, 0x6 ;  /* 0x0000000002087211 */ /* 0x000fe200078f30ff */
[----:B------:R-:W-:Y:S01]  /*19760*/  IMAD.IADD R14, R0, 0x1, -R14 ;  /* 0x00000001000e7824 */ /* 0x000fe200078e0a0e */
[----:B------:R-:W-:Y:S01]  /*19770*/  UIMAD UR14, UR7, UR4, URZ ;  /* 0x00000004070e72a4 */ /* 0x000fe2000f8e023f */
[----:B------:R-:W-:Y:S01]  /*19780*/  IMAD.SHL.U32 R2, R7, 0x40, RZ ;  /* 0x0000004007027824 */ /* 0x000fe200078e00ff */
[----:B------:R-:W-:Y:S01]  /*19790*/  USEL UR9, UR9, URZ, !UP1 ;  /* 0x0000003f09097287 */ /* 0x000fe2000c800000 */
[----:B------:R-:W-:Y:S01]  /*197a0*/  IMAD R9, R14, 0x10, R7 ;  /* 0x000000100e097824 */ /* 0x000fe200078e0207 */
[----:B------:R-:W-:Y:S01]  /*197b0*/  UIMAD.WIDE.U32 UR20, UR6, UR4, URZ ;  /* 0x00000004061472a5 */ /* 0x000fe2000f8e003f */
[----:B------:R-:W-:Y:S01]  /*197c0*/  IMAD.SHL.U32 R8, R8, 0x8, RZ ;  /* 0x0000000808087824 */ /* 0x000fe200078e00ff */
[----:B------:R-:W-:Y:S01]  /*197d0*/  UIMAD UR14, UR6, UR5, UR14 ;  /* 0x00000005060e72a4 */ /* 0x000fe2000f8e020e */
[C---:B-1----:R-:W-:Y:S01]  /*197e0*/  IMAD R3, R6.reuse, 0x80, R3 ;  /* 0x0000008006037824 */ /* 0x042fe200078e0203 */
[----:B------:R-:W-:Y:S01]  /*197f0*/  USEL UR10, UR16, URZ, !UP1 ;  /* 0x0000003f100a7287 */ /* 0x000fe2000c800000 */
[----:B------:R-:W-:Y:S01]  /*19800*/  IMAD R9, R6, 0x80, R9 ;  /* 0x0000008006097824 */ /* 0x000fe200078e0209 */
[----:B------:R-:W-:Y:S01]  /*19810*/  ULDC.64 UR6, c[0x0][0x498] ;  /* 0x0001260000067ab9 */ /* 0x000fe20000000a00 */
[----:B------:R-:W-:Y:S01]  /*19820*/  @P0 IMAD.HI.U32 R0, R3, c[0x0][0x4ec], RZ ;  /* 0x00013b0003000a27 */ /* 0x000fe200078e00ff */
[----:B------:R-:W-:Y:S01]  /*19830*/  UIMAD UR15, UR9, UR6, URZ ;  /* 0x00000006090f72a4 */ /* 0x000fe2000f8e023f */
[----:B------:R-:W-:Y:S01]  /*19840*/  LOP3.LUT R2, R2, 0x1c0, RZ, 0xc0, !PT ;  /* 0x000001c002027812 */ /* 0x000fe200078ec0ff */
[----:B------:R-:W-:Y:S01]  /*19850*/  UIADD3 UR19, UR19, UR12, URZ ;  /* 0x0000000c13137290 */ /* 0x000fe2000fffe03f */
[----:B------:R-:W-:Y:S01]  /*19860*/  IMAD.MOV.U32 R18, RZ, RZ, R3 ;  /* 0x000000ffff127224 */ /* 0x000fe200078e0003 */
[----:B------:R-:W-:Y:S01]  /*19870*/  @P0 SHF.R.U32.HI R18, RZ, c[0x0][0x4f0], R0 ;  /* 0x00013c00ff120a19 */ /* 0x000fe20000011600 */
[----:B------:R-:W-:Y:S01]  /*19880*/  ULDC.64 UR4, c[0x0][0x3e8] ;  /* 0x0000fa0000047ab9 */ /* 0x000fe20000000a00 */
[----:B------:R-:W-:Y:S01]  /*19890*/  @P0 IMAD.HI.U32 R0, R9, c[0x0][0x4ec], RZ ;  /* 0x00013b0009000a27 */ /* 0x000fe200078e00ff */
[----:B------:R-:W-:Y:S01]  /*198a0*/  UIMAD UR7, UR10, UR7, UR15 ;  /* 0x000000070a0772a4 */ /* 0x000fe2000f8e020f */
[--C-:B------:R-:W-:Y:S01]  /*198b0*/  SHF.R.S32.HI R16, RZ, 0x1f, R18.reuse ;  /* 0x0000001fff107819 */ /* 0x100fe20000011412 */
[----:B------:R-:W-:Y:S01]  /*198c0*/  UIMAD UR13, UR8, UR4, URZ ;  /* 0x00000004080d72a4 */ /* 0x000fe2000f8e023f */
[----:B------:R-:W-:Y:S01]  /*198d0*/  IMAD.MOV R15, RZ, RZ, -R18 ;  /* 0x000000ffff0f7224 */ /* 0x000fe200078e0a12 */
[----:B------:R-:W-:Y:S01]  /*198e0*/  UIADD3 UR15, UR21, UR14, URZ ;  /* 0x0000000e150f7290 */ /* 0x000fe2000fffe03f */
[----:B------:R-:W-:Y:S01]  /*198f0*/  IMAD.MOV.U32 R26, RZ, RZ, R9 ;  /* 0x000000ffff1a7224 */ /* 0x000fe200078e0009 */
[----:B------:R-:W-:Y:S01]  /*19900*/  UIMAD.WIDE.U32 UR18, UR10, UR6, UR18 ;  /* 0x000000060a1272a5 */ /* 0x000fe2000f8e0012 */
[----:B------:R-:W-:Y:S01]  /*19910*/  IMAD R15, R15, c[0x0][0x4e8], R3 ;  /* 0x00013a000f0f7a24 */ /* 0x000fe200078e0203 */
[----:B------:R-:W-:Y:S01]  /*19920*/  UMOV UR14, UR20 ;  /* 0x00000014000e7c82 */ /* 0x000fe20008000000 */
[----:B------:R-:W-:Y:S01]  /*19930*/  @P0 SHF.R.U32.HI R26, RZ, c[0x0][0x4f0], R0 ;  /* 0x00013c00ff1a0a19 */ /* 0x000fe20000011600 */
[----:B------:R-:W-:Y:S01]  /*19940*/  UIMAD UR13, UR11, UR5, UR13 ;  /* 0x000000050b0d72a4 */ /* 0x000fe2000f8e020d */
[----:B------:R-:W-:Y:S01]  /*19950*/  IMAD.SHL.U32 R0, R14, 0x8, RZ ;  /* 0x000000080e007824 */ /* 0x000fe200078e00ff */
[----:B------:R-:W-:Y:S01]  /*19960*/  UIMAD.WIDE.U32 UR14, UR11, UR4, UR14 ;  /* 0x000000040b0e72a5 */ /* 0x000fe2000f8e000e */
[----:B------:R-:W-:Y:S01]  /*19970*/  IMAD.U32 R14, RZ, RZ, UR7 ;  /* 0x00000007ff0e7e24 */ /* 0x000fe2000f8e00ff */
[----:B------:R-:W-:Y:S01]  /*19980*/  IADD3 R18, P0, R18, UR18, RZ ;  /* 0x0000001212127c10 */ /* 0x000fe2000ff1e0ff */
[----:B------:R-:W-:Y:S01]  /*19990*/  ULDC.64 UR4, c[0x0][0x3f0] ;  /* 0x0000fc0000047ab9 */ /* 0x000fe20000000a00 */
[----:B------:R-:W-:Y:S01]  /*199a0*/  SHF.R.S32.HI R3, RZ, 0x1f, R15 ;  /* 0x0000001fff037819 */ /* 0x000fe2000001140f */
[----:B------:R-:W-:Y:S01]  /*199b0*/  UIMAD UR9, UR9, UR4, URZ ;  /* 0x00000004090972a4 */ /* 0x000fe2000f8e023f */
[----:B------:R-:W-:Y:S01]  /*199c0*/  IADD3.X R19, R16, UR19, R14, P0, !PT ;  /* 0x0000001310137c10 */ /* 0x000fe200087fe40e */
[----:B------:R-:W-:Y:S01]  /*199d0*/  UIADD3 UR15, UR15, UR13, URZ ;  /* 0x0000000d0f0f7290 */ /* 0x000fe2000fffe03f */
[----:B------:R-:W-:Y:S01]  /*199e0*/  SHF.R.S32.HI R14, RZ, 0x1f, R26 ;  /* 0x0000001fff0e7819 */ /* 0x000fe2000001141a */
[----:B------:R-:W-:Y:S01]  /*199f0*/  IMAD R3, R3, c[0x0][0x488], RZ ;  /* 0x0001220003037a24 */ /* 0x000fe200078e02ff */
[----:B------:R-:W-:Y:S01]  /*19a00*/  UIMAD UR5, UR10, UR5, UR9 ;  /* 0x000000050a0572a4 */ /* 0x000fe2000f8e0209 */
[----:B------:R-:W-:Y:S01]  /*19a10*/  IMAD.WIDE.U32 R18, R15, c[0x0][0x488], R18 ;  /* 0x000122000f127a25 */ /* 0x000fe200078e0012 */
[----:B------:R-:W-:Y:S01]  /*19a20*/  UIMAD.WIDE.U32 UR14, UR10, UR4, UR14 ;  /* 0x000000040a0e72a5 */ /* 0x000fe2000f8e000e */
[----:B------:R-:W-:-:S02]  /*19a30*/  LOP3.LUT R17, R2, 0x38, R0, 0xf8, !PT ;  /* 0x0000003802117812 */ /* 0x000fc400078ef800 */
[----:B------:R-:W-:Y:S01]  /*19a40*/  IMAD R3, R15, c[0x0][0x48c], R3 ;  /* 0x000123000f037a24 */ /* 0x000fe200078e0203 */
[----:B------:R-:W-:Y:S01]  /*19a50*/  UIADD3 UR5, UR15, UR5, URZ ;  /* 0x000000050f057290 */ /* 0x000fe2000fffe03f */
[----:B------:R-:W-:Y:S01]  /*19a60*/  LEA R16, P0, R18, c[0x0][0x450], 0x2 ;  /* 0x0001140012107a11 */ /* 0x000fe200078010ff */
[----:B------:R-:W-:Y:S01]  /*19a70*/  IMAD.U32 R21, RZ, RZ, UR15 ;  /* 0x0000000fff157e24 */ /* 0x000fe2000f8e00ff */
[----:B------:R-:W-:Y:S01]  /*19a80*/  SHF.R.U32.HI R2, RZ, 0x3, R2 ;  /* 0x00000003ff027819 */ /* 0x000fe20000011602 */
[----:B------:R-:W-:Y:S01]  /*19a90*/  IMAD.IADD R3, R19, 0x1, R3 ;  /* 0x0000000113037824 */ /* 0x000fe200078e0203 */
[----:B------:R-:W-:Y:S01]  /*19aa0*/  ISETP.GE.AND P6, PT, R0, c[0x0][0x3c8], PT ;  /* 0x0000f20000007a0c */ /* 0x000fe20003fc6270 */
[----:B------:R-:W-:Y:S01]  /*19ab0*/  IMAD R14, R14, c[0x0][0x3e0], RZ ;  /* 0x0000f8000e0e7a24 */ /* 0x000fe200078e02ff */
[----:B------:R-:W-:Y:S01]  /*19ac0*/  LOP3.LUT R2, R17, R2, RZ, 0x3c, !PT ;  /* 0x0000000211027212 */ /* 0x000fe200078e3cff */
[----:B------:R-:W-:Y:S01]  /*19ad0*/  IMAD.U32 R20, RZ, RZ, UR14 ;  /* 0x0000000eff147e24 */ /* 0x000fe2000f8e00ff */
[----:B------:R-:W-:Y:S01]  /*19ae0*/  LEA.HI.X R3, R18, c[0x0][0x454], R3, 0x2, P0 ;  /* 0x0001150012037a11 */ /* 0x000fe200000f1403 */
[----:B------:R-:W-:Y:S01]  /*19af0*/  IMAD.U32 R21, RZ, RZ, UR5 ;  /* 0x00000005ff157e24 */ /* 0x000fe2000f8e00ff */
[----:B------:R-:W-:Y:S01]  /*19b00*/  SHFL.IDX PT, R18, R16, 0x1, 0x1c1f ;  /* 0x003c1f0010127f89 */ /* 0x000fe200000e0000 */
[----:B------:R-:W-:Y:S01]  /*19b10*/  IMAD.MOV R22, RZ, RZ, -R26 ;  /* 0x000000ffff167224 */ /* 0x000fe200078e0a1a */
[----:B------:R-:W-:Y:S01]  /*19b20*/  LOP3.LUT R8, R2, 0x7ffffe00, R8, 0xf8, !PT ;  /* 0x7ffffe0002087812 */ /* 0x000fe200078ef808 */
[C---:B------:R-:W-:Y:S01]  /*19b30*/  IMAD R14, R26.reuse, c[0x0][0x3e4], R14 ;  /* 0x0000f9001a0e7a24 */ /* 0x040fe200078e020e */
[----:B------:R-:W-:Y:S01]  /*19b40*/  SHFL.IDX PT, R19, R3, 0x1, 0x1c1f ;  /* 0x003c1f0003137f89 */ /* 0x000fe200000e0000 */
[----:B------:R-:W-:-:S03]  /*19b50*/  IMAD.WIDE.U32 R26, R26, c[0x0][0x3e0], R20 ;  /* 0x0000f8001a1a7a25 */ /* 0x000fc600078e0014 */
[----:B------:R-:W-:Y:S01]  /*19b60*/  SHFL.IDX PT, R20, R16, RZ, 0x1c1f ;  /* 0x001c1fff10147589 */ /* 0x000fe200000e0000 */
[----:B------:R-:W-:Y:S02]  /*19b70*/  IMAD R22, R22, c[0x0][0x4e8], R9 ;  /* 0x00013a0016167a24 */ /* 0x000fe400078e0209 */
[----:B------:R-:W-:Y:S01]  /*19b80*/  IMAD.IADD R27, R27, 0x1, R14 ;  /* 0x000000011b1b7824 */ /* 0x000fe200078e020e */
[----:B------:R-:W1:Y:S01]  /*19b90*/  SHFL.IDX PT, R21, R3, RZ, 0x1c1f ;  /* 0x001c1fff03157589 */ /* 0x000e6200000e0000 */
[----:B------:R-:W-:Y:S01]  /*19ba0*/  IMAD R10, R6, 0x80, R10 ;  /* 0x00000080060a7824 */ /* 0x000fe200078e020a */
[----:B------:R-:W-:Y:S01]  /*19bb0*/  SHF.R.S32.HI R9, RZ, 0x1f, R22 ;  /* 0x0000001fff097819 */ /* 0x000fe20000011416 */
[----:B------:R-:W-:Y:S01]  /*19bc0*/  IMAD.SHL.U32 R8, R8, 0x2, RZ ;  /* 0x0000000208087824 */ /* 0x000fe200078e00ff */
[----:B------:R-:W-:Y:S01]  /*19bd0*/  SHFL.IDX PT, R14, R16, 0x2, 0x1c1f ;  /* 0x005c1f00100e7f89 */ /* 0x000fe200000e0000 */
[----:B------:R-:W-:Y:S01]  /*19be0*/  IMAD R6, R6, 0x80, R7 ;  /* 0x0000008006067824 */ /* 0x000fe200078e0207 */
[C---:B------:R-:W-:Y:S01]  /*19bf0*/  IADD3 R24, R10.reuse, 0x8, RZ ;  /* 0x000000080a187810 */ /* 0x040fe20007ffe0ff */
[----:B------:R-:W-:Y:S01]  /*19c00*/  IMAD R9, R9, c[0x0][0x3d8], RZ ;  /* 0x0000f60009097a24 */ /* 0x000fe200078e02ff */
[----:B------:R-:W2:Y:S01]  /*19c10*/  SHFL.IDX PT, R15, R3, 0x2, 0x1c1f ;  /* 0x005c1f00030f7f89 */ /* 0x000ea200000e0000 */
[----:B------:R-:W-:-:S02]  /*19c20*/  ISETP.GE.OR P4, PT, R10, R4, P1 ;  /* 0x000000040a00720c */ /* 0x000fc40000f86670 */
[----:B------:R-:W-:Y:S01]  /*19c30*/  IMAD R9, R22, c[0x0][0x3dc], R9 ;  /* 0x0000f70016097a24 */ /* 0x000fe200078e0209 */
[----:B------:R-:W-:Y:S01]  /*19c40*/  SHFL.IDX PT, R16, R16, 0x3, 0x1c1f ;  /* 0x007c1f0010107f89 */ /* 0x000fe200000e0000 */
[----:B------:R-:W-:Y:S01]  /*19c50*/  ISETP.GE.OR P3, PT, R24, R4, P1 ;  /* 0x000000041800720c */ /* 0x000fe20000f66670 */
[----:B------:R-:W-:Y:S01]  /*19c60*/  IMAD.WIDE.U32 R22, R22, c[0x0][0x3d8], R26 ;  /* 0x0000f60016167a25 */ /* 0x000fe200078e001a */
[----:B------:R-:W-:Y:S01]  /*19c70*/  IADD3 R45, R6, 0x60, RZ ;  /* 0x00000060062d7810 */ /* 0x000fe20007ffe0ff */
[----:B------:R3:W4:Y:S02]  /*19c80*/  SHFL.IDX PT, R17, R3, 0x3, 0x1c1f ;  /* 0x007c1f0003117f89 */ /* 0x00072400000e0000 */
[----:B------:R-:W-:-:S04]  /*19c90*/  IMAD.IADD R9, R23, 0x1, R9 ;  /* 0x0000000117097824 */ /* 0x000fc800078e0209 */
[----:B-1----:R1:W-:Y:S04]  /*19ca0*/  @!P4 ST.E [R20.64], R5 ;  /* 0x000000051400c985 */ /* 0x0023e8000c101934 */
[----:B------:R-:W-:Y:S01]  /*19cb0*/  @!P3 ST.E [R18.64], R11 ;  /* 0x0000000b1200b985 */ /* 0x000fe2000c101934 */
[-C--:B------:R-:W-:Y:S02]  /*19cc0*/  ISETP.GE.OR P3, PT, R6, R4.reuse, P6 ;  /* 0x000000040600720c */ /* 0x080fe40003766670 */
[C---:B---3--:R-:W-:Y:S02]  /*19cd0*/  IADD3 R3, R10.reuse, 0x40, RZ ;  /* 0x000000400a037810 */ /* 0x048fe40007ffe0ff */
[----:B------:R-:W-:Y:S02]  /*19ce0*/  IADD3 R10, R10, 0x48, RZ ;  /* 0x000000480a0a7810 */ /* 0x000fe40007ffe0ff */
[----:B------:R-:W-:-:S02]  /*19cf0*/  ISETP.GE.OR P2, PT, R3, R4, P1 ;  /* 0x000000040300720c */ /* 0x000fc40000f46670 */
[----:B------:R-:W-:Y:S02]  /*19d00*/  ISETP.GE.OR P1, PT, R10, R4, P1 ;  /* 0x000000040a00720c */ /* 0x000fe40000f26670 */
[----:B------:R-:W-:-:S04]  /*19d10*/  LEA R3, P0, R22, c[0x0][0x380], 0x1 ;  /* 0x0000e00016037a11 */ /* 0x000fc800078008ff */
[----:B------:R-:W-:Y:S01]  /*19d20*/  LEA.HI.X R2, R22, c[0x0][0x384], R9, 0x1, P0 ;  /* 0x0000e10016027a11 */ /* 0x000fe200000f0c09 */
[----:B------:R-:W3:Y:S01]  /*19d30*/  SHFL.IDX PT, R48, R3, RZ, 0x181f ;  /* 0x00181fff03307589 */ /* 0x000ee200000e0000 */
[----:B-1----:R-:W-:-:S03]  /*19d40*/  IADD3 R5, R6, 0x10, RZ ;  /* 0x0000001006057810 */ /* 0x002fc60007ffe0ff */
[----:B------:R-:W1:Y:S04]  /*19d50*/  SHFL.IDX PT, R46, R3, 0x1, 0x181f ;  /* 0x00381f00032e7f89 */ /* 0x000e6800000e0000 */
[----:B--2---:R2:W-:Y:S01]  /*19d60*/  @!P2 ST.E [R14.64], R12 ;  /* 0x0000000c0e00a985 */ /* 0x0045e2000c101934 */
[-C--:B------:R-:W-:Y:S02]  /*19d70*/  ISETP.GE.OR P2, PT, R5, R4.reuse, P6 ;  /* 0x000000040500720c */ /* 0x080fe40003746670 */
[----:B------:R-:W-:Y:S01]  /*19d80*/  IADD3 R5, R6, 0x20, RZ ;  /* 0x0000002006057810 */ /* 0x000fe20007ffe0ff */
[----:B------:R-:W2:Y:S04]  /*19d90*/  SHFL.IDX PT, R14, R2, RZ, 0x181f ;  /* 0x00181fff020e7589 */ /* 0x000ea800000e0000 */
[----:B------:R-:W2:Y:S04]  /*19da0*/  SHFL.IDX PT, R12, R2, 0x1, 0x181f ;  /* 0x00381f00020c7f89 */ /* 0x000ea800000e0000 */
[----:B----4-:R4:W-:Y:S01]  /*19db0*/  @!P1 ST.E [R16.64], R13 ;  /* 0x0000000d10009985 */ /* 0x0109e2000c101934 */
[----:B------:R-:W-:-:S02]  /*19dc0*/  ISETP.GE.OR P1, PT, R5, R4, P6 ;  /* 0x000000040500720c */ /* 0x000fc40003726670 */
[----:B------:R-:W-:Y:S01]  /*19dd0*/  SHF.R.S32.HI R5, RZ, 0x1f, R0 ;  /* 0x0000001fff057819 */ /* 0x000fe20000011400 */
[----:B------:R-:W-:Y:S01]  /*19de0*/  LDS.128 R36, [R8+0x80] ;  /* 0x0000800008247984 */ /* 0x000fe20000000c00 */
[----:B---3--:R-:W-:-:S03]  /*19df0*/  @!P3 LEA R48, P5, R0, R48, 0x1 ;  /* 0x000000300030b211 */ /* 0x008fc600078a08ff */
[----:B------:R-:W3:Y:S01]  /*19e00*/  SHFL.IDX PT, R7, R3, 0x2, 0x181f ;  /* 0x00581f0003077f89 */ /* 0x000ee200000e0000 */
[----:B-1----:R-:W-:-:S03]  /*19e10*/  @!P2 LEA R46, P4, R0, R46, 0x1 ;  /* 0x0000002e002ea211 */ /* 0x002fc600078808ff */
[----:B------:R-:W1:Y:S01]  /*19e20*/  SHFL.IDX PT, R11, R2, 0x2, 0x181f ;  /* 0x00581f00020b7f89 */ /* 0x000e6200000e0000 */
[----:B--2---:R-:W-:-:S03]  /*19e30*/  IADD3 R15, R6, 0x30, RZ ;  /* 0x00000030060f7810 */ /* 0x004fc60007ffe0ff */
[----:B------:R-:W2:Y:S01]  /*19e40*/  SHFL.IDX PT, R10, R3, 0x3, 0x181f ;  /* 0x00781f00030a7f89 */ /* 0x000ea200000e0000 */
[C-C-:B------:R-:W-:Y:S02]  /*19e50*/  @!P3 LEA.HI.X R49, R0.reuse, R14, R5.reuse, 0x1, P5 ;  /* 0x0000000e0031b211 */ /* 0x140fe400028f0c05 */
[----:B------:R-:W-:Y:S01]  /*19e60*/  ISETP.GE.OR P0, PT, R15, R4, P6 ;  /* 0x000000040f00720c */ /* 0x000fe20003706670 */
[----:B------:R-:W-:Y:S01]  /*19e70*/  LDS.128 R32, [R8+0x880] ;  /* 0x0008800008207984 */ /* 0x000fe20000000c00 */
[----:B------:R-:W-:-:S03]  /*19e80*/  @!P2 LEA.HI.X R47, R0, R12, R5, 0x1, P4 ;  /* 0x0000000c002fa211 */ /* 0x000fc600020f0c05 */
[----:B------:R-:W-:Y:S01]  /*19e90*/  LDS.128 R28, [R8+0x1080] ;  /* 0x00108000081c7984 */ /* 0x000fe20000000c00 */
[----:B----4-:R-:W-:-:S03]  /*19ea0*/  IADD3 R13, R6, 0x40, RZ ;  /* 0x00000040060d7810 */ /* 0x010fc60007ffe0ff */
[----:B------:R-:W-:Y:S01]  /*19eb0*/  LDS.128 R24, [R8+0x1880] ;  /* 0x0018800008187984 */ /* 0x000fe20000000c00 */
[----:B------:R-:W-:-:S03]  /*19ec0*/  ISETP.GE.OR P5, PT, R13, R4, P6 ;  /* 0x000000040d00720c */ /* 0x000fc600037a6670 */
[----:B------:R-:W4:Y:S01]  /*19ed0*/  SHFL.IDX PT, R9, R2, 0x3, 0x181f ;  /* 0x00781f0002097f89 */ /* 0x000f2200000e0000 */
[----:B---3--:R-:W-:-:S03]  /*19ee0*/  @!P1 LEA R50, P4, R0, R7, 0x1 ;  /* 0x0000000700329211 */ /* 0x008fc600078808ff */
[----:B------:R-:W-:Y:S01]  /*19ef0*/  LDS.128 R20, [R8+0x2080] ;  /* 0x0020800008147984 */ /* 0x000fe20000000c00 */
[----:B-1----:R-:W-:-:S03]  /*19f00*/  @!P1 LEA.HI.X R51, R0, R11, R5, 0x1, P4 ;  /* 0x0000000b00339211 */ /* 0x002fc600020f0c05 */
[----:B------:R-:W-:Y:S01]  /*19f10*/  LDS.128 R16, [R8+0x2880] ;  /* 0x0028800008107984 */ /* 0x000fe20000000c00 */
[----:B--2---:R-:W-:Y:S02]  /*19f20*/  @!P0 LEA R52, P4, R0, R10, 0x1 ;  /* 0x0000000a00348211 */ /* 0x004fe400078808ff */
[C---:B------:R-:W-:Y:S01]  /*19f30*/  IADD3 R10, R6.reuse, 0x50, RZ ;  /* 0x00000050060a7810 */ /* 0x040fe20007ffe0ff */
[----:B------:R-:W-:Y:S01]  /*19f40*/  LDS.128 R12, [R8+0x3080] ;  /* 0x00308000080c7984 */ /* 0x000fe20000000c00 */
[----:B------:R-:W-:-:S03]  /*19f50*/  IADD3 R6, R6, 0x70, RZ ;  /* 0x0000007006067810 */ /* 0x000fc60007ffe0ff */
[----:B------:R-:W1:Y:S04]  /*19f60*/  SHFL.IDX PT, R43, R3, 0x4, 0x181f ;  /* 0x00981f00032b7f89 */ /* 0x000e6800000e0000 */
[----:B------:R-:W2:Y:S04]  /*19f70*/  SHFL.IDX PT, R41, R3, 0x5, 0x181f ;  /* 0x00b81f0003297f89 */ /* 0x000ea800000e0000 */
[----:B------:R-:W3:Y:S01]  /*19f80*/  SHFL.IDX PT, R7, R3, 0x6, 0x181f ;  /* 0x00d81f0003077f89 */ /* 0x000ee200000e0000 */
[----:B----4-:R-:W-:Y:S02]  /*19f90*/  @!P0 LEA.HI.X R53, R0, R9, R5, 0x1, P4 ;  /* 0x0000000900358211 */ /* 0x010fe400020f0c05 */
[-C--:B------:R-:W-:Y:S01]  /*19fa0*/  ISETP.GE.OR P4, PT, R10, R4.reuse, P6 ;  /* 0x000000040a00720c */ /* 0x080fe20003786670 */
[----:B------:R-:W4:Y:S04]  /*19fb0*/  SHFL.IDX PT, R44, R2, 0x4, 0x181f ;  /* 0x00981f00022c7f89 */ /* 0x000f2800000e0000 */
[----:B------:R-:W1:Y:S04]  /*19fc0*/  SHFL.IDX PT, R42, R2, 0x5, 0x181f ;  /* 0x00b81f00022a7f89 */ /* 0x000e6800000e0000 */
[----:B------:R-:W1:Y:S04]  /*19fd0*/  SHFL.IDX PT, R40, R2, 0x6, 0x181f ;  /* 0x00d81f0002287f89 */ /* 0x000e6800000e0000 */
[----:B------:R-:W1:Y:S04]  /*19fe0*/  LDS.128 R8, [R8+0x3880] ;  /* 0x0038800008087984 */ /* 0x000e680000000c00 */
[----:B------:R-:W-:Y:S01]  /*19ff0*/  @!P3 ST.E.128 [R48.64], R36 ;  /* 0x000000243000b985 */ /* 0x000fe2000c101d34 */
[----:B------:R-:W-:-:S02]  /*1a000*/  ISETP.GE.OR P3, PT, R45, R4, P6 ;  /* 0x000000042d00720c */ /* 0x000fc40003766670 */
[----:B------:R-:W-:Y:S01]  /*1a010*/  ISETP.GE.OR P6, PT, R6, R4, P6 ;  /* 0x000000040600720c */ /* 0x000fe200037c6670 */
[----:B------:R-:W-:Y:S04]  /*1a020*/  @!P2 ST.E.128 [R46.64], R32 ;  /* 0x000000202e00a985 */ /* 0x000fe8000c101d34 */
[----:B------:R1:W-:Y:S04]  /*1a030*/  @!P1 ST.E.128 [R50.64], R28 ;  /* 0x0000001c32009985 */ /* 0x0003e8000c101d34 */
[----:B------:R2:W-:Y:S04]  /*1a040*/  @!P0 ST.E.128 [R52.64], R24 ;  /* 0x0000001834008985 */ /* 0x0005e8000c101d34 */
[----:B------:R-:W1:Y:S04]  /*1a050*/  SHFL.IDX PT, R3, R3, 0x7, 0x181f ;  /* 0x00f81f0003037f89 */ /* 0x000e6800000e0000 */
[----:B------:R-:W2:Y:S01]  /*1a060*/  SHFL.IDX PT, R2, R2, 0x7, 0x181f ;  /* 0x00f81f0002027f89 */ /* 0x000ea200000e0000 */
[----:B-1----:R-:W-:-:S02]  /*1a070*/  @!P5 LEA R28, P2, R0, R43, 0x1 ;  /* 0x0000002b001cd211 */ /* 0x002fc400078408ff */
[C---:B--2---:R-:W-:Y:S02]  /*1a080*/  @!P4 LEA R24, P1, R0.reuse, R41, 0x1 ;  /* 0x000000290018c211 */ /* 0x044fe400078208ff */
[C---:B---3--:R-:W-:Y:S02]  /*1a090*/  @!P3 LEA R26, P0, R0.reuse, R7, 0x1 ;  /* 0x00000007001ab211 */ /* 0x048fe400078008ff */
[C-C-:B----4-:R-:W-:Y:S02]  /*1a0a0*/  @!P5 LEA.HI.X R29, R0.reuse, R44, R5.reuse, 0x1, P2 ;  /* 0x0000002c001dd211 */ /* 0x150fe400010f0c05 */
[C-C-:B------:R-:W-:Y:S02]  /*1a0b0*/  @!P4 LEA.HI.X R25, R0.reuse, R42, R5.reuse, 0x1, P1 ;  /* 0x0000002a0019c211 */ /* 0x140fe400008f0c05 */
        /* <DEDUP_REMOVED lines=9> */
.L_x_318:
        /* <DEDUP_REMOVED lines=31> */
.L_x_320:
[----:B-1----:R-:W1:Y:S01]  /*1a340*/  S2R R5, SR_TID.X ;  /* 0x0000000000057919 */ /* 0x002e620000002100 */
[----:B------:R-:W-:Y:S01]  /*1a350*/  USHF.R.S32.HI UR6, URZ, 0x1f, UR16 ;  /* 0x0000001f3f067899 */ /* 0x000fe20008011410 */
[----:B------:R-:W-:Y:S01]  /*1a360*/  BSSY B0, `(.L_x_321) ;  /* 0x0000029000007945 */ /* 0x000fe20003800000 */
[----:B------:R-:W-:-:S02]  /*1a370*/  USEL UR16, UR16, URZ, !UP1 ;  /* 0x0000003f10107287 */ /* 0x000fc4000c800000 */
[----:B------:R-:W-:Y:S01]  /*1a380*/  USEL UR6, UR6, URZ, !UP1 ;  /* 0x0000003f06067287 */ /* 0x000fe2000c800000 */
[----:B-1----:R-:W-:-:S13]  /*1a390*/  ISETP.GT.AND P0, PT, R5, 0x7f, PT ;  /* 0x0000007f0500780c */ /* 0x002fda0003f04270 */
[----:B------:R-:W-:Y:S05]  /*1a3a0*/  @P0 BRA `(.L_x_322) ;  /* 0x0000024000000947 */ /* 0x000fea0003800000 */
[----:B------:R-:W1:Y:S01]  /*1a3b0*/  S2R R0, SR_CTAID.X ;  /* 0x0000000000007919 */ /* 0x000e620000002500 */
[----:B-----5:R-:W-:Y:S01]  /*1a3c0*/  IMAD R3, R2, c[0x0][0x4e8], RZ ;  /* 0x00013a0002037a24 */ /* 0x020fe200078e02ff */
[----:B-1----:R-:W-:-:S04]  /*1a3d0*/  LEA R0, R0, R5, 0x7 ;  /* 0x0000000500007211 */ /* 0x002fc800078e38ff */
[----:B------:R-:W-:-:S13]  /*1a3e0*/  ISETP.GE.AND P0, PT, R0, R3, PT ;  /* 0x000000030000720c */ /* 0x000fda0003f06270 */
[----:B------:R-:W-:Y:S05]  /*1a3f0*/  @P0 BRA `(.L_x_322) ;  /* 0x000001f000000947 */ /* 0x000fea0003800000 */
[----:B------:R-:W-:Y:S01]  /*1a400*/  IMAD.MOV.U32 R3, RZ, RZ, c[0x0][0x4e8] ;  /* 0x00013a00ff037624 */ /* 0x000fe200078e00ff */
[----:B------:R-:W-:Y:S01]  /*1a410*/  ULDC.64 UR4, c[0x0][0x490] ;  /* 0x0001240000047ab9 */ /* 0x000fe20000000a00 */
[----:B------:R-:W-:Y:S01]  /*1a420*/  IMAD.MOV.U32 R8, RZ, RZ, R0 ;  /* 0x000000ffff087224 */ /* 0x000fe200078e0000 */
[----:B------:R-:W-:Y:S02]  /*1a430*/  UIMAD UR7, UR8, UR4, URZ ;  /* 0x00000004080772a4 */ /* 0x000fe4000f8e023f */
[----:B------:R-:W-:Y:S01]  /*1a440*/  ISETP.NE.AND P0, PT, R3, 0x1, PT ;  /* 0x000000010300780c */ /* 0x000fe20003f05270 */
[----:B------:R-:W-:Y:S02]  /*1a450*/  UMOV UR14, UR12 ;  /* 0x0000000c000e7c82 */ /* 0x000fe40008000000 */
        /* <DEDUP_REMOVED lines=10> */
[C---:B------:R-:W-:Y:S02]  /*1a500*/  IADD3 R6, -R8.reuse, RZ, RZ ;  /* 0x000000ff08067210 */ /* 0x040fe40007ffe1ff */
[----:B------:R-:W-:Y:S02]  /*1a510*/  SHF.R.S32.HI R3, RZ, 0x1f, R8 ;  /* 0x0000001fff037819 */ /* 0x000fe40000011408 */
[----:B------:R-:W-:Y:S01]  /*1a520*/  IADD3 R8, P0, R8, UR14, RZ ;  /* 0x0000000e08087c10 */ /* 0x000fe2000ff1e0ff */
[----:B------:R-:W-:Y:S02]  /*1a530*/  IMAD R6, R6, c[0x0][0x4e8], R0 ;  /* 0x00013a0006067a24 */ /* 0x000fe400078e0200 */
[----:B------:R-:W-:-:S03]  /*1a540*/  IMAD.U32 R0, RZ, RZ, UR5 ;  /* 0x00000005ff007e24 */ /* 0x000fc6000f8e00ff */
        /* <DEDUP_REMOVED lines=10> */
.L_x_322:
[----:B------:R-:W-:Y:S05]  /*1a5f0*/  BSYNC B0 ;  /* 0x0000000000007941 */ /* 0x000fea0003800000 */
.L_x_321:
[----:B-1----:R-:W1:Y:S01]  /*1a600*/  S2R R0, SR_CTAID.X ;  /* 0x0000000000007919 */ /* 0x002e620000002500 */
[----:B------:R-:W-:Y:S01]  /*1a610*/  SHF.R.S32.HI R4, RZ, 0x1f, R5 ;  /* 0x0000001fff047819 */ /* 0x000fe20000011405 */
        /* <DEDUP_REMOVED lines=14> */
[C---:B------:R-:W-:Y:S01]  /*1a700*/  IMAD R6, R5.reuse, 0x10, R4 ;  /* 0x0000001005067824 */ /* 0x040fe200078e0204 */
[----:B------:R-:W-:Y:S01]  /*1a710*/  UIMAD.WIDE.U32 UR14, UR11, UR4, UR14 ;  /* 0x000000040b0e72a5 */ /* 0x000fe2000f8e000e */
[----:B------:R-:W-:Y:S01]  /*1a720*/  IMAD.SHL.U32 R5, R5, 0x8, RZ ;  /* 0x0000000805057824 */ /* 0x000fe200078e00ff */
[----:B------:R-:W-:Y:S01]  /*1a730*/  UIMAD UR7, UR11, UR5, UR7 ;  /* 0x000000050b0772a4 */ /* 0x000fe2000f8e0207 */
[C---:B-1----:R-:W-:Y:S02]  /*1a740*/  IMAD R6, R0.reuse, 0x80, R6 ;  /* 0x0000008000067824 */ /* 0x042fe400078e0206 */
[----:B------:R-:W-:Y:S01]  /*1a750*/  ULDC.64 UR4, c[0x0][0x3f0] ;  /* 0x0000fc0000047ab9 */ /* 0x000fe20000000a00 */
[----:B------:R-:W-:Y:S01]  /*1a760*/  IMAD R4, R0, 0x80, R4 ;  /* 0x0000008000047824 */ /* 0x000fe200078e0204 */
[----:B------:R-:W-:Y:S01]  /*1a770*/  UIMAD UR9, UR6, UR4, URZ ;  /* 0x00000004060972a4 */ /* 0x000fe2000f8e023f */
[----:B------:R-:W-:Y:S01]  /*1a780*/  @P0 IMAD.HI.U32 R3, R6, c[0x0][0x4ec], RZ ;  /* 0x00013b0006030a27 */ /* 0x000fe200078e00ff */
[----:B------:R-:W-:-:S02]  /*1a790*/  UIADD3 UR15, UR7, UR15, URZ ;  /* 0x0000000f070f7290 */ /* 0x000fc4000fffe03f */
[----:B------:R-:W-:Y:S01]  /*1a7a0*/  UIMAD UR5, UR16, UR5, UR9 ;  /* 0x00000005100572a4 */ /* 0x000fe2000f8e0209 */
[----:B------:R-:W-:Y:S01]  /*1a7b0*/  IMAD.MOV.U32 R8, RZ, RZ, R6 ;  /* 0x000000ffff087224 */ /* 0x000fe200078e0006 */
[----:B------:R-:W-:Y:S01]  /*1a7c0*/  @P0 SHF.R.U32.HI R8, RZ, c[0x0][0x4f0], R3 ;  /* 0x00013c00ff080a19 */ /* 0x000fe20000011603 */
[----:B------:R-:W-:Y:S01]  /*1a7d0*/  UIMAD.WIDE.U32 UR14, UR16, UR4, UR14 ;  /* 0x00000004100e72a5 */ /* 0x000fe2000f8e000e */
[----:B------:R-:W-:Y:S02]  /*1a7e0*/  IADD3 R0, R4, 0x10, RZ ;  /* 0x0000001004007810 */ /* 0x000fe40007ffe0ff */
[--C-:B------:R-:W-:Y:S01]  /*1a7f0*/  SHF.R.S32.HI R3, RZ, 0x1f, R8.reuse ;  /* 0x0000001fff037819 */ /* 0x100fe20000011408 */
[----:B------:R-:W-:Y:S01]  /*1a800*/  IMAD.MOV R7, RZ, RZ, -R8 ;  /* 0x000000ffff077224 */ /* 0x000fe200078e0a08 */
[----:B------:R-:W-:Y:S01]  /*1a810*/  UIADD3 UR5, UR15, UR5, URZ ;  /* 0x000000050f057290 */ /* 0x000fe2000fffe03f */
[----:B------:R-:W-:Y:S02]  /*1a820*/  IMAD.U32 R11, RZ, RZ, UR15 ;  /* 0x0000000fff0b7e24 */ /* 0x000fe4000f8e00ff */
[----:B------:R-:W-:-:S02]  /*1a830*/  IMAD R7, R7, c[0x0][0x4e8], R6 ;  /* 0x00013a0007077a24 */ /* 0x000fc400078e0206 */
[----:B------:R-:W-:Y:S02]  /*1a840*/  IMAD R3, R3, c[0x0][0x3e0], RZ ;  /* 0x0000f80003037a24 */ /* 0x000fe400078e02ff */
[----:B------:R-:W-:Y:S01]  /*1a850*/  IMAD.U32 R10, RZ, RZ, UR14 ;  /* 0x0000000eff0a7e24 */ /* 0x000fe2000f8e00ff */
[----:B------:R-:W-:Y:S01]  /*1a860*/  SHF.R.S32.HI R6, RZ, 0x1f, R7 ;  /* 0x0000001fff067819 */ /* 0x000fe20000011407 */
[----:B------:R-:W-:Y:S02]  /*1a870*/  IMAD.U32 R11, RZ, RZ, UR5 ;  /* 0x00000005ff0b7e24 */ /* 0x000fe4000f8e00ff */
[C---:B------:R-:W-:Y:S02]  /*1a880*/  IMAD R3, R8.reuse, c[0x0][0x3e4], R3 ;  /* 0x0000f90008037a24 */ /* 0x040fe400078e0203 */
[----:B------:R-:W-:Y:S01]  /*1a890*/  IMAD.WIDE.U32 R8, R8, c[0x0][0x3e0], R10 ;  /* 0x0000f80008087a25 */ /* 0x000fe200078e000a */
[----:B------:R-:W-:-:S03]  /*1a8a0*/  IADD3 R10, R4, 0x20, RZ ;  /* 0x00000020040a7810 */ /* 0x000fc60007ffe0ff */
[----:B------:R-:W-:Y:S02]  /*1a8b0*/  IMAD R6, R6, c[0x0][0x3d8], RZ ;  /* 0x0000f60006067a24 */ /* 0x000fe400078e02ff */
[----:B------:R-:W-:Y:S01]  /*1a8c0*/  IMAD.IADD R9, R9, 0x1, R3 ;  /* 0x0000000109097824 */ /* 0x000fe200078e0203 */
[----:B------:R-:W-:Y:S01]  /*1a8d0*/  SHF.R.S32.HI R3, RZ, 0x1f, R5 ;  /* 0x0000001fff037819 */ /* 0x000fe20000011405 */
[C---:B------:R-:W-:Y:S02]  /*1a8e0*/  IMAD R6, R7.reuse, c[0x0][0x3dc], R6 ;  /* 0x0000f70007067a24 */ /* 0x040fe400078e0206 */
[----:B------:R-:W-:-:S04]  /*1a8f0*/  IMAD.WIDE.U32 R8, R7, c[0x0][0x3d8], R8 ;  /* 0x0000f60007087a25 */ /* 0x000fc800078e0008 */
[----:B------:R-:W-:Y:S01]  /*1a900*/  IMAD.IADD R6, R9, 0x1, R6 ;  /* 0x0000000109067824 */ /* 0x000fe200078e0206 */
[----:B------:R-:W-:-:S04]  /*1a910*/  LEA R7, P0, R8, c[0x0][0x380], 0x1 ;  /* 0x0000e00008077a11 */ /* 0x000fc800078008ff */
[----:B------:R-:W-:Y:S01]  /*1a920*/  LEA.HI.X R6, R8, c[0x0][0x384], R6, 0x1, P0 ;  /* 0x0000e10008067a11 */ /* 0x000fe200000f0c06 */
[----:B------:R-:W1:Y:S01]  /*1a930*/  SHFL.IDX PT, R12, R7, RZ, 0x181f ;  /* 0x00181fff070c7589 */ /* 0x000e6200000e0000 */
[----:B------:R-:W-:Y:S02]  /*1a940*/  ISETP.GE.AND P0, PT, R5, c[0x0][0x3c8], PT ;  /* 0x0000f20005007a0c */ /* 0x000fe40003f06270 */
[C---:B------:R-:W-:Y:S01]  /*1a950*/  IADD3 R8, R4.reuse, 0x30, RZ ;  /* 0x0000003004087810 */ /* 0x040fe20007ffe0ff */
[----:B------:R-:W2:Y:S01]  /*1a960*/  SHFL.IDX PT, R11, R6, RZ, 0x181f ;  /* 0x00181fff060b7589 */ /* 0x000ea200000e0000 */
[-C--:B------:R-:W-:Y:S02]  /*1a970*/  ISETP.GE.OR P2, PT, R4, R2.reuse, P0 ;  /* 0x000000020400720c */ /* 0x080fe40000746670 */
[-C--:B------:R-:W-:Y:S01]  /*1a980*/  ISETP.GE.OR P4, PT, R0, R2.reuse, P0 ;  /* 0x000000020000720c */ /* 0x080fe20000786670 */
[----:B------:R-:W3:Y:S01]  /*1a990*/  SHFL.IDX PT, R18, R7, 0x1, 0x181f ;  /* 0x00381f0007127f89 */ /* 0x000ee200000e0000 */
[----:B------:R-:W-:-:S02]  /*1a9a0*/  ISETP.GE.OR P3, PT, R10, R2, P0 ;  /* 0x000000020a00720c */ /* 0x000fc40000766670 */
[----:B------:R-:W-:Y:S01]  /*1a9b0*/  IADD3 R0, R4, 0x40, RZ ;  /* 0x0000004004007810 */ /* 0x000fe20007ffe0ff */
[----:B------:R-:W4:Y:S03]  /*1a9c0*/  SHFL.IDX PT, R9, R6, 0x1, 0x181f ;  /* 0x00381f0006097f89 */ /* 0x000f2600000e0000 */
[----:B------:R-:W-:Y:S01]  /*1a9d0*/  ISETP.GE.OR P6, PT, R0, R2, P0 ;  /* 0x000000020000720c */ /* 0x000fe200007c6670 */
[----:B------:R-:W4:Y:S01]  /*1a9e0*/  SHFL.IDX PT, R16, R7, 0x2, 0x181f ;  /* 0x00581f0007107f89 */ /* 0x000f2200000e0000 */
[----:B------:R-:W-:-:S03]  /*1a9f0*/  IADD3 R0, R4, 0x50, RZ ;  /* 0x0000005004007810 */ /* 0x000fc60007ffe0ff */
[----:B------:R-:W4:Y:S01]  /*1aa00*/  SHFL.IDX PT, R17, R6, 0x2, 0x181f ;  /* 0x00581f0006117f89 */ /* 0x000f2200000e0000 */
[----:B------:R-:W-:Y:S02]  /*1aa10*/  ISETP.GE.OR P5, PT, R0, R2, P0 ;  /* 0x000000020000720c */ /* 0x000fe400007a6670 */
[C---:B------:R-:W-:Y:S01]  /*1aa20*/  IADD3 R0, R4.reuse, 0x60, RZ ;  /* 0x0000006004007810 */ /* 0x040fe20007ffe0ff */
[----:B------:R-:W4:Y:S01]  /*1aa30*/  SHFL.IDX PT, R14, R7, 0x3, 0x181f ;  /* 0x00781f00070e7f89 */ /* 0x000f2200000e0000 */
[C---:B-1----:R-:W-:Y:S02]  /*1aa40*/  @!P2 LEA R12, P1, R5.reuse, R12, 0x1 ;  /* 0x0000000c050ca211 */ /* 0x042fe400078208ff */
[----:B------:R-:W-:Y:S01]  /*1aa50*/  IADD3 R4, R4, 0x70, RZ ;  /* 0x0000007004047810 */ /* 0x000fe20007ffe0ff */
[----:B------:R-:W1:Y:S01]  /*1aa60*/  SHFL.IDX PT, R15, R6, 0x3, 0x181f ;  /* 0x00781f00060f7f89 */ /* 0x000e6200000e0000 */
[C---:B--2---:R-:W-:Y:S02]  /*1aa70*/  @!P2 LEA.HI.X R13, R5.reuse, R11, R3, 0x1, P1 ;  /* 0x0000000b050da211 */ /* 0x044fe400008f0c03 */
[----:B------:R-:W-:Y:S01]  /*1aa80*/  ISETP.GE.OR P1, PT, R8, R2, P0 ;  /* 0x000000020800720c */ /* 0x000fe20000726670 */
[----:B------:R-:W2:Y:S04]  /*1aa90*/  SHFL.IDX PT, R10, R7, 0x5, 0x181f ;  /* 0x00b81f00070a7f89 */ /* 0x000ea800000e0000 */
[----:B------:R-:W-:Y:S01]  /*1aaa0*/  @!P2 ST.E.128 [R12.64], RZ ;  /* 0x000000ff0c00a985 */ /* 0x000fe2000c101d34 */
[----:B---3--:R-:W-:-:S03]  /*1aab0*/  @!P4 LEA R18, P2, R5, R18, 0x1 ;  /* 0x000000120512c211 */ /* 0x008fc600078408ff */
[----:B------:R-:W3:Y:S01]  /*1aac0*/  SHFL.IDX PT, R12, R7, 0x4, 0x181f ;  /* 0x00981f00070c7f89 */ /* 0x000ee200000e0000 */
[C-C-:B----4-:R-:W-:Y:S02]  /*1aad0*/  @!P4 LEA.HI.X R19, R5.reuse, R9, R3.reuse, 0x1, P2 ;  /* 0x000000090513c211 */ /* 0x150fe400010f0c03 */
[C---:B------:R-:W-:Y:S01]  /*1aae0*/  @!P3 LEA R16, P2, R5.reuse, R16, 0x1 ;  /* 0x000000100510b211 */ /* 0x040fe200078408ff */
[----:B------:R-:W-:Y:S03]  /*1aaf0*/  SHFL.IDX PT, R8, R7, 0x6, 0x181f ;  /* 0x00d81f0007087f89 */ /* 0x000fe600000e0000 */
[C---:B------:R-:W-:Y:S01]  /*1ab00*/  @!P3 LEA.HI.X R17, R5.reuse, R17, R3, 0x1, P2 ;  /* 0x000000110511b211 */ /* 0x040fe200010f0c03 */
[----:B------:R-:W4:Y:S01]  /*1ab10*/  SHFL.IDX PT, R13, R6, 0x4, 0x181f ;  /* 0x00981f00060d7f89 */ /* 0x000f2200000e0000 */
[----:B------:R-:W-:-:S03]  /*1ab20*/  @!P1 LEA R14, P2, R5, R14, 0x1 ;  /* 0x0000000e050e9211 */ /* 0x000fc600078408ff */
[----:B------:R-:W4:Y:S01]  /*1ab30*/  SHFL.IDX PT, R11, R6, 0x5, 0x181f ;  /* 0x00b81f00060b7f89 */ /* 0x000f2200000e0000 */
[----:B-1----:R-:W-:-:S03]  /*1ab40*/  @!P1 LEA.HI.X R15, R5, R15, R3, 0x1, P2 ;  /* 0x0000000f050f9211 */ /* 0x002fc600010f0c03 */
[----:B------:R-:W1:Y:S01]  /*1ab50*/  SHFL.IDX PT, R9, R6, 0x6, 0x181f ;  /* 0x00d81f0006097f89 */ /* 0x000e6200000e0000 */
[----:B--2---:R-:W-:-:S03]  /*1ab60*/  @!P5 LEA R10, P2, R5, R10, 0x1 ;  /* 0x0000000a050ad211 */ /* 0x004fc600078408ff */
[----:B------:R2:W-:Y:S01]  /*1ab70*/  @!P4 ST.E.128 [R18.64], RZ ;  /* 0x000000ff1200c985 */ /* 0x0005e2000c101d34 */
[-C--:B------:R-:W-:Y:S02]  /*1ab80*/  ISETP.GE.OR P4, PT, R0, R2.reuse, P0 ;  /* 0x000000020000720c */ /* 0x080fe40000786670 */
[----:B------:R-:W-:Y:S01]  /*1ab90*/  ISETP.GE.OR P0, PT, R4, R2, P0 ;  /* 0x000000020400720c */ /* 0x000fe20000706670 */
[----:B------:R2:W-:Y:S01]  /*1aba0*/  @!P3 ST.E.128 [R16.64], RZ ;  /* 0x000000ff1000b985 */ /* 0x0005e2000c101d34 */
[----:B---3--:R-:W-:-:S03]  /*1abb0*/  @!P6 LEA R12, P3, R5, R12, 0x1 ;  /* 0x0000000c050ce211 */ /* 0x008fc600078608ff */
[----:B------:R2:W-:Y:S01]  /*1abc0*/  @!P1 ST.E.128 [R14.64], RZ ;  /* 0x000000ff0e009985 */ /* 0x0005e2000c101d34 */
[----:B----4-:R-:W-:-:S03]  /*1abd0*/  @!P6 LEA.HI.X R13, R5, R13, R3, 0x1, P3 ;  /* 0x0000000d050de211 */ /* 0x010fc600018f0c03 */
[----:B------:R-:W3:Y:S02]  /*1abe0*/  SHFL.IDX PT, R7, R7, 0x7, 0x181f ;  /* 0x00f81f0007077f89 */ /* 0x000ee400000e0000 */
[C---:B------:R-:W-:Y:S02]  /*1abf0*/  @!P4 LEA R8, P1, R5.reuse, R8, 0x1 ;  /* 0x000000080508c211 */ /* 0x040fe400078208ff */
[C-C-:B------:R-:W-:Y:S01]  /*1ac00*/  @!P5 LEA.HI.X R11, R5.reuse, R11, R3.reuse, 0x1, P2 ;  /* 0x0000000b050bd211 */ /* 0x140fe200010f0c03 */
[----:B------:R2:W-:Y:S01]  /*1ac10*/  @!P6 ST.E.128 [R12.64], RZ ;  /* 0x000000ff0c00e985 */ /* 0x0005e2000c101d34 */
[----:B-1----:R-:W-:-:S03]  /*1ac20*/  @!P4 LEA.HI.X R9, R5, R9, R3, 0x1, P1 ;  /* 0x000000090509c211 */ /* 0x002fc600008f0c03 */
[----:B------:R2:W-:Y:S04]  /*1ac30*/  @!P5 ST.E.128 [R10.64], RZ ;  /* 0x000000ff0a00d985 */ /* 0x0005e8000c101d34 */
[----:B------:R-:W1:Y:S04]  /*1ac40*/  SHFL.IDX PT, R6, R6, 0x7, 0x181f ;  /* 0x00f81f0006067f89 */ /* 0x000e6800000e0000 */
[----:B------:R2:W-:Y:S01]  /*1ac50*/  @!P4 ST.E.128 [R8.64], RZ ;  /* 0x000000ff0800c985 */ /* 0x0005e2000c101d34 */
[----:B------:R-:W-:Y:S05]  /*1ac60*/  @P0 EXIT ;  /* 0x000000000000094d */ /* 0x000fea0003800000 */
[----:B---3--:R-:W-:-:S04]  /*1ac70*/  LEA R2, P0, R5, R7, 0x1 ;  /* 0x0000000705027211 */ /* 0x008fc800078008ff */
[----:B-1----:R-:W-:-:S05]  /*1ac80*/  LEA.HI.X R3, R5, R6, R3, 0x1, P0 ;  /* 0x0000000605037211 */ /* 0x002fca00000f0c03 */
[----:B------:R-:W-:Y:S01]  /*1ac90*/  ST.E.128 [R2.64], RZ ;  /* 0x000000ff02007985 */ /* 0x000fe2000c101d34 */
[----:B------:R-:W-:Y:S05]  /*1aca0*/  EXIT ;  /* 0x000000000000794d */ /* 0x000fea0003800000 */
.L_x_323:
        /* <DEDUP_REMOVED lines=13> */
.L_x_802:


//--------------------- .text._ZN7cutlass13device_kernelIN5flash19enable_sm80_to_sm89INS1_16FlashAttnFwdSm80INS1_25CollectiveMainloopFwdSm80ILi4ELi1ELb0EN4cute5tupleIJNS5_1CILi128EEENS7_ILi96EEENS7_ILi64EEEEEELi64ENS_6half_tEfNS_4arch4Sm80ELb0ELb1ELb0ELb1ELb1ELb1ELb1ELb0EEENS1_21CollectiveEpilogueFwdINS6_IJS8_SA_S9_EEENS6_IJNS7_ILi1EEESI_SI_EEESC_SE_Li128ELb1ELb1ELb0ELb0EEENS1_19SingleTileSchedulerILb1ELb0ELb1ELi128EEEEEEEEEvNT_6ParamsE --------------------------
	.section	.text._ZN7cutlass13device_kernelIN5flash19enable_sm80_to_sm89INS1_16FlashAttnFwdSm80INS1_25CollectiveMainloopFwdSm80ILi4ELi1ELb0EN4cute5tupleIJNS5_1CILi128EEENS7_ILi96EEENS7_ILi64EEEEEELi64ENS_6half_tEfNS_4arch4Sm80ELb0ELb1ELb0ELb1ELb1ELb1ELb1ELb0EEENS1_21CollectiveEpilogueFwdINS6_IJS8_SA_S9_EEENS6_IJNS7_ILi1EEESI_SI_EEESC_SE_Li128ELb1ELb1ELb0ELb0EEENS1_19SingleTileSchedulerILb1ELb0ELb1ELi128EEEEEEEEEvNT_6ParamsE,"ax",@progbits
	.sectioninfo	@"SHI_REGISTERS=255"
	.align	128
.text._ZN7cutlass13device_kernelIN5flash19enable_sm80_to_sm89INS1_16FlashAttnFwdSm80INS1_25CollectiveMainloopFwdSm80ILi4ELi1ELb0EN4cute5tupleIJNS5_1CILi128EEENS7_ILi96EEENS7_ILi64EEEEEELi64ENS_6half_tEfNS_4arch4Sm80ELb0ELb1ELb0ELb1ELb1ELb1ELb1ELb0EEENS1_21CollectiveEpilogueFwdINS6_IJS8_SA_S9_EEENS6_IJNS7_ILi1EEESI_SI_EEESC_SE_Li128ELb1ELb1ELb0ELb0EEENS1_19SingleTileSchedulerILb1ELb0ELb1ELi128EEEEEEEEEvNT_6ParamsE:
        .type           _ZN7cutlass13device_kernelIN5flash19enable_sm80_to_sm89INS1_16FlashAttnFwdSm80INS1_25CollectiveMainloopFwdSm80ILi4ELi1ELb0EN4cute5tupleIJNS5_1CILi128EEENS7_ILi96EEENS7_ILi64EEEEEELi64ENS_6half_tEfNS_4arch4Sm80ELb0ELb1ELb0ELb1ELb1ELb1ELb1ELb0EEENS1_21CollectiveEpilogueFwdINS6_IJS8_SA_S9_EEENS6_IJNS7_ILi1EEESI_SI_EEESC_SE_Li128ELb1ELb1ELb0ELb0EEENS1_19SingleTileSchedulerILb1ELb0ELb1ELi128EEEEEEEEEvNT_6ParamsE,@function
        .size           _ZN7cutlass13device_kernelIN5flash19enable_sm80_to_sm89INS1_16FlashAttnFwdSm80INS1_25CollectiveMainloopFwdSm80ILi4ELi1ELb0EN4cute5tupleIJNS5_1CILi128EEENS7_ILi96EEENS7_ILi64EEEEEELi64ENS_6half_tEfNS_4arch4Sm80ELb0ELb1ELb0ELb1ELb1ELb1ELb1ELb0EEENS1_21CollectiveEpilogueFwdINS6_IJS8_SA_S9_EEENS6_IJNS7_ILi1EEESI_SI_EEESC_SE_Li128ELb1ELb1ELb0ELb0EEENS1_19SingleTileSchedulerILb1ELb0ELb1ELi128EEEEEEEEEvNT_6ParamsE,(.L_x_803 - _ZN7cutlass13device_kernelIN5flash19enable_sm80_to_sm89INS1_16FlashAttnFwdSm80INS1_25CollectiveMainloopFwdSm80ILi4ELi1ELb0EN4cute5tupleIJNS5_1CILi128EEENS7_ILi96EEENS7_ILi64EEEEEELi64ENS_6half_tEfNS_4arch4Sm80ELb0ELb1ELb0ELb1ELb1ELb1ELb1ELb0EEENS1_21CollectiveEpilogueFwdINS6_IJS8_SA_S9_EEENS6_IJNS7_ILi1EEESI_SI_EEESC_SE_Li128ELb1ELb1ELb0ELb0EEENS1_19SingleTileSchedulerILb1ELb0ELb1ELi128EEEEEEEEEvNT_6ParamsE)
        .other          _ZN7cutlass13device_kernelIN5flash19enable_sm80_to_sm89INS1_16FlashAttnFwdSm80INS1_25CollectiveMainloopFwdSm80ILi4ELi1ELb0EN4cute5tupleIJNS5_1CILi128EEENS7_ILi96EEENS7_ILi64EEEEEELi64ENS_6half_tEfNS_4arch4Sm80ELb0ELb1ELb0ELb1ELb1ELb1ELb1ELb0EEENS1_21CollectiveEpilogueFwdINS6_IJS8_SA_S9_EEENS6_IJNS7_ILi1EEESI_SI_EEESC_SE_Li128ELb1ELb1ELb0ELb0EEENS1_19SingleTileSchedulerILb1ELb0ELb1ELi128EEEEEEEEEvNT_6ParamsE,@"STO_CUDA_ENTRY STV_DEFAULT"
_ZN7cutlass13device_kernelIN5flash19enable_sm80_to_sm89INS1_16FlashAttnFwdSm80INS1_25CollectiveMainloopFwdSm80ILi4ELi1ELb0EN4cute5tupleIJNS5_1CILi128EEENS7_ILi96EEENS7_ILi64EEEEEELi64ENS_6half_tEfNS_4arch4Sm80ELb0ELb1ELb0ELb1ELb1ELb1ELb1ELb0EEENS1_21CollectiveEpilogueFwdINS6_IJS8_SA_S9_EEENS6_IJNS7_ILi1EEESI_SI_EEESC_SE_Li128ELb1ELb1ELb0ELb0EEENS1_19SingleTileSchedulerILb1ELb0ELb1ELi128EEEEEEEEEvNT_6ParamsE:
[----:B------:R-:W-:Y:S02]  /*0000*/  MOV R1, c[0x0][0x28] ;  /* 0x00000a0000017a02 */ /* 0x000fe40000000f00 */
[----:B------:R-:W1:Y:S01]  /*0010*/  S2R R204, SR_TID.X ;  /* 0x0000000000cc7919 */ /* 0x000e620000002100 */
[----:B------:R-:W-:Y:S01]  /*0020*/  IMAD.MOV.U32 R11, RZ, RZ, 0x4 ;  /* 0x00000004ff0b7424 */ /* 0x000fe200078e00ff */
[----:B------:R-:W2:Y:S01]  /*0030*/  S2UR UR17, SR_CTAID.X ;  /* 0x00000000001179c3 */ /* 0x000ea20000002500 */
[----:B------:R-:W-:Y:S01]  /*0040*/  ULDC.64 UR14, c[0x0][0x118] ;  /* 0x00004600000e7ab9 */ /* 0x000fe20000000a00 */
[----:B------:R-:W3:Y:S01]  /*0050*/  S2R R4, SR_CTAID.Z ;  /* 0x0000000000047919 */ /* 0x000ee20000002700 */
[----:B------:R-:W-:-:S05]  /*0060*/  IADD3 R1, R1, -0x40, RZ ;  /* 0xffffffc001017810 */ /* 0x000fca0007ffe0ff */
[----:B------:R-:W4:Y:S01]  /*0070*/  S2UR UR11, SR_CTAID.Z ;  /* 0x00000000000b79c3 */ /* 0x000f220000002700 */
[----:B-1----:R-:W-:Y:S01]  /*0080*/  SHF.R.U32.HI R0, RZ, 0x5, R204 ;  /* 0x00000005ff007819 */ /* 0x002fe200000116cc */
[----:B---3--:R-:W-:-:S05]  /*0090*/  IMAD.WIDE R2, R4, R11, c[0x0][0x568] ;  /* 0x00015a0004027625 */ /* 0x008fca00078e020b */
[----:B------:R-:W1:Y:S02]  /*00a0*/  SHFL.IDX PT, R0, R0, RZ, 0x1f ;  /* 0x00001fff00007589 */ /* 0x000e6400000e0000 */
[----:B-1----:R-:W-:-:S13]  /*00b0*/  ISETP.NE.AND P0, PT, R0, RZ, PT ;  /* 0x000000ff0000720c */ /* 0x002fda0003f05270 */
[----:B--2-4-:R-:W-:Y:S05]  /*00c0*/  @!P0 BRA `(.L_x_324) ;  /* 0x0000017000008947 */ /* 0x014fea0003800000 */
[----:B------:R-:W-:-:S04]  /*00d0*/  ISETP.NE.U32.AND P0, PT, RZ, c[0x0][0x568], PT ;  /* 0x00015a00ff007a0c */ /* 0x000fc80003f05070 */
[----:B------:R-:W-:-:S13]  /*00e0*/  ISETP.NE.AND.EX P0, PT, RZ, c[0x0][0x56c], PT, P0 ;  /* 0x00015b00ff007a0c */ /* 0x000fda0003f05300 */
[----:B------:R-:W-:Y:S05]  /*00f0*/  @!P0 BRA `(.L_x_325) ;  /* 0x0000003000008947 */ /* 0x000fea0003800000 */
[----:B------:R-:W2:Y:S02]  /*0100*/  LDG.E R0, [R2.64] ;  /* 0x0000000e02007981 */ /* 0x000ea4000c1e1900 */
[----:B--2---:R1:W2:Y:S02]  /*0110*/  R2UR UR5, R0 ;  /* 0x00000000000573c2 */ /* 0x0042a400000e0000 */
[----:B-12---:R-:W-:Y:S05]  /*0120*/  BRA `(.L_x_326) ;  /* 0x000000b000007947 */ /* 0x006fea0003800000 */
.L_x_325:
[----:B------:R-:W-:-:S04]  /*0130*/  ISETP.NE.U32.AND P0, PT, RZ, c[0x0][0x560], PT ;  /* 0x00015800ff007a0c */ /* 0x000fc80003f05070 */
[----:B------:R-:W-:-:S13]  /*0140*/  ISETP.NE.AND.EX P0, PT, RZ, c[0x0][0x564], PT, P0 ;  /* 0x00015900ff007a0c */ /* 0x000fda0003f05300 */
[----:B------:R-:W-:Y:S05]  /*0150*/  @!P0 BRA `(.L_x_327) ;  /* 0x0000007000008947 */ /* 0x000fea0003800000 */
[----:B------:R-:W-:-:S05]  /*0160*/  IMAD.WIDE R2, R4, R11, c[0x0][0x560] ;  /* 0x0001580004027625 */ /* 0x000fca00078e020b */
[----:B------:R-:W2:Y:S04]  /*0170*/  LDG.E R4, [R2.64] ;  /* 0x0000000e02047981 */ /* 0x000ea8000c1e1900 */
[----:B------:R-:W3:Y:S01]  /*0180*/  LDG.E R0, [R2.64+0x4] ;  /* 0x0000040e02007981 */ /* 0x000ee2000c1e1900 */
[----:B--2---:R-:W1:Y:S08]  /*0190*/  R2UR UR4, R4 ;  /* 0x00000000040473c2 */ /* 0x004e7000000e0000 */
[----:B---3--:R-:W1:Y:S02]  /*01a0*/  R2UR UR5, R0 ;  /* 0x00000000000573c2 */ /* 0x008e6400000e0000 */
[----:B-1----:R-:W-:Y:S01]  /*01b0*/  UIADD3 UR5, -UR4, UR5, URZ ;  /* 0x0000000504057290 */ /* 0x002fe2000fffe13f */
[----:B------:R-:W-:Y:S05]  /*01c0*/  BRA `(.L_x_326) ;  /* 0x0000001000007947 */ /* 0x000fea0003800000 */
.L_x_327:
[----:B------:R-:W-:Y:S02]  /*01d0*/  ULDC UR5, c[0x0][0x54c] ;  /* 0x0001530000057ab9 */ /* 0x000fe40000000800 */
.L_x_326:
[----:B------:R-:W-:Y:S02]  /*01e0*/  ULDC UR4, c[0x0][0x548] ;  /* 0x0001520000047ab9 */ /* 0x000fe40000000800 */
[----:B------:R-:W-:-:S02]  /*01f0*/  USHF.L.U32 UR17, UR17, 0x7, URZ ;  /* 0x0000000711117899 */ /* 0x000fc4000800063f */
[----:B------:R-:W-:-:S04]  /*0200*/  UIMAD UR4, UR5, UR4, URZ ;  /* 0x00000004050472a4 */ /* 0x000fc8000f8e023f */
[----:B------:R-:W-:-:S04]  /*0210*/  UISETP.GE.AND UP0, UPT, UR17, UR4, UPT ;  /* 0x000000041100728c */ /* 0x000fc8000bf06270 */
[----:B------:R-:W-:Y:S01]  /*0220*/  USEL UR11, UR11, 0xffffffff, !UP0 ;  /* 0xffffffff0b0b7887 */ /* 0x000fe2000c000000 */
[----:B------:R-:W-:Y:S05]  /*0230*/  BRA `(.L_x_328) ;  /* 0x0000016000007947 */ /* 0x000fea0003800000 */
.L_x_324:
[----:B------:R-:W-:-:S04]  /*0240*/  ISETP.NE.U32.AND P0, PT, RZ, c[0x0][0x568], PT ;  /* 0x00015a00ff007a0c */ /* 0x000fc80003f05070 */
[----:B------:R-:W-:-:S13]  /*0250*/  ISETP.NE.AND.EX P0, PT, RZ, c[0x0][0x56c], PT, P0 ;  /* 0x00015b00ff007a0c */ /* 0x000fda0003f05300 */
[----:B------:R-:W-:Y:S05]  /*0260*/  @!P0 BRA `(.L_x_329) ;  /* 0x0000003000008947 */ /* 0x000fea0003800000 */
[----:B------:R-:W2:Y:S02]  /*0270*/  LDG.E R0, [R2.64] ;  /* 0x0000000e02007981 */ /* 0x000ea4000c1e1900 */
[----:B--2---:R1:W2:Y:S02]  /*0280*/  R2UR UR5, R0 ;  /* 0x00000000000573c2 */ /* 0x0042a400000e0000 */
[----:B-12---:R-:W-:Y:S05]  /*0290*/  BRA `(.L_x_330) ;  /* 0x000000b000007947 */ /* 0x006fea0003800000 */
.L_x_329:
        /* <DEDUP_REMOVED lines=10> */
.L_x_331:
[----:B------:R-:W-:Y:S02]  /*0340*/  ULDC UR5, c[0x0][0x54c] ;  /* 0x0001530000057ab9 */ /* 0x000fe40000000800 */
.L_x_330:
[----:B------:R-:W-:Y:S02]  /*0350*/  ULDC UR4, c[0x0][0x548] ;  /* 0x0001520000047ab9 */ /* 0x000fe40000000800 */
[----:B------:R-:W-:-:S02]  /*0360*/  USHF.L.U32 UR17, UR17, 0x7, URZ ;  /* 0x0000000711117899 */ /* 0x000fc4000800063f */
[----:B------:R-:W-:-:S04]  /*0370*/  UIMAD UR4, UR5, UR4, URZ ;  /* 0x00000004050472a4 */ /* 0x000fc8000f8e023f */
[----:B------:R-:W-:-:S04]  /*0380*/  UISETP.GE.AND UP0, UPT, UR17, UR4, UPT ;  /* 0x000000041100728c */ /* 0x000fc8000bf06270 */
[----:B------:R-:W-:-:S06]  /*0390*/  USEL UR11, UR11, 0xffffffff, !UP0 ;  /* 0xffffffff0b0b7887 */ /* 0x000fcc000c000000 */
.L_x_328:
[----:B------:R-:W-:-:S13]  /*03a0*/  ISETP.LE.AND P0, PT, RZ, UR11, PT ;  /* 0x0000000bff007c0c */ /* 0x000fda000bf03270 */
[----:B------:R-:W-:Y:S05]  /*03b0*/  @!P0 EXIT ;  /* 0x000000000000894d */ /* 0x000fea0003800000 */
[----:B------:R-:W-:Y:S01]  /*03c0*/  ISETP.NE.U32.AND P0, PT, RZ, c[0x0][0x370], PT ;  /* 0x0000dc00ff007a0c */ /* 0x000fe20003f05070 */
[----:B------:R-:W-:Y:S01]  /*03d0*/  ULDC.64 UR4, c[0x0][0x358] ;  /* 0x0000d60000047ab9 */ /* 0x000fe20000000a00 */
[----:B------:R-:W-:Y:S01]  /*03e0*/  ISETP.NE.U32.AND P1, PT, RZ, c[0x0][0x360], PT ;  /* 0x0000d800ff007a0c */ /* 0x000fe20003f25070 */
[----:B------:R-:W-:Y:S01]  /*03f0*/  IMAD.U32 R2, RZ, RZ, UR11 ;  /* 0x0000000bff027e24 */ /* 0x000fe2000f8e00ff */
[----:B------:R-:W-:Y:S01]  /*0400*/  ISETP.NE.AND.EX P3, PT, RZ, c[0x0][0x374], PT, P0 ;  /* 0x0000dd00ff007a0c */ /* 0x000fe20003f65300 */
[----:B------:R-:W-:Y:S01]  /*0410*/  IMAD.U32 R0, RZ, RZ, UR11 ;  /* 0x0000000bff007e24 */ /* 0x000fe2000f8e00ff */
[----:B------:R-:W-:Y:S01]  /*0420*/  ISETP.NE.AND.EX P1, PT, RZ, c[0x0][0x364], PT, P1 ;  /* 0x0000d900ff007a0c */ /* 0x000fe20003f25310 */
[----:B------:R-:W-:Y:S01]  /*0430*/  UISETP.NE.U32.AND UP2, UPT, URZ, UR4, UPT ;  /* 0x000000043f00728c */ /* 0x000fe2000bf45070 */
[----:B------:R-:W-:Y:S02]  /*0440*/  ISETP.NE.U32.AND P2, PT, RZ, c[0x0][0x348], PT ;  /* 0x0000d200ff007a0c */ /* 0x000fe40003f45070 */
[----:B------:R-:W-:Y:S01]  /*0450*/  MOV R4, UR11 ;  /* 0x0000000b00047c02 */ /* 0x000fe20008000f00 */
[----:B------:R-:W-:Y:S01]  /*0460*/  UISETP.NE.AND.EX UP2, UPT, URZ, UR5, UPT, UP2 ;  /* 0x000000053f00728c */ /* 0x000fe2000bf45320 */
[----:B------:R-:W-:-:S02]  /*0470*/  ISETP.NE.AND.EX P2, PT, RZ, c[0x0][0x34c], PT, P2 ;  /* 0x0000d300ff007a0c */ /* 0x000fc40003f45320 */
[----:B------:R-:W-:Y:S01]  /*0480*/  ISETP.NE.U32.AND P4, PT, RZ, c[0x0][0x350], PT ;  /* 0x0000d400ff007a0c */ /* 0x000fe20003f85070 */
[----:B------:R-:W-:-:S04]  /*0490*/  IMAD.WIDE R4, R11, R4, c[0x0][0x348] ;  /* 0x0000d2000b047625 */ /* 0x000fc800078e0204 */
[----:B------:R-:W-:Y:S01]  /*04a0*/  @P3 IMAD.WIDE R6, R11, R2, c[0x0][0x370] ;  /* 0x0000dc000b063625 */ /* 0x000fe200078e0202 */
[----:B------:R-:W-:-:S03]  /*04b0*/  ISETP.NE.AND.EX P4, PT, RZ, c[0x0][0x354], PT, P4 ;  /* 0x0000d500ff007a0c */ /* 0x000fc60003f85340 */
[----:B------:R-:W-:Y:S01]  /*04c0*/  @P1 IMAD.WIDE R2, R11, R0, c[0x0][0x360] ;  /* 0x0000d8000b021625 */ /* 0x000fe200078e0200 */
[----:B------:R-:W-:Y:S01]  /*04d0*/  PLOP3.LUT P0, PT, PT, PT, UP2, 0x80, 0x0 ;  /* 0x000000000000781c */ /* 0x000fe20003f0f028 */
[----:B------:R1:W2:Y:S04]  /*04e0*/  @P3 LDG.E R9, [R6.64] ;  /* 0x0000000e06093981 */ /* 0x0002a8000c1e1900 */
[----:B------:R3:W4:Y:S01]  /*04f0*/  @P1 LDG.E R0, [R2.64] ;  /* 0x0000000e02001981 */ /* 0x000722000c1e1900 */
[----:B------:R-:W-:Y:S01]  /*0500*/  IMAD.MOV.U32 R28, RZ, RZ, RZ ;  /* 0x000000ffff1c7224 */ /* 0x000fe200078e00ff */
[----:B------:R-:W-:Y:S02]  /*0510*/  MOV R10, RZ ;  /* 0x000000ff000a7202 */ /* 0x000fe40000000f00 */
[----:B------:R-:W4:Y:S01]  /*0520*/  @P2 LDG.E R8, [R4.64] ;  /* 0x0000000e04082981 */ /* 0x000f22000c1e1900 */
[----:B-1----:R-:W-:Y:S01]  /*0530*/  MOV R6, UR11 ;  /* 0x0000000b00067c02 */ /* 0x002fe20008000f00 */
[----:B---3--:R-:W-:-:S04]  /*0540*/  IMAD.U32 R2, RZ, RZ, UR11 ;  /* 0x0000000bff027e24 */ /* 0x008fc8000f8e00ff */
[----:B------:R-:W-:-:S04]  /*0550*/  IMAD.WIDE R6, R11, R6, c[0x0][0x358] ;  /* 0x0000d6000b067625 */ /* 0x000fc800078e0206 */
[----:B------:R-:W-:Y:S01]  /*0560*/  IMAD.WIDE R2, R11, R2, c[0x0][0x350] ;  /* 0x0000d4000b027625 */ /* 0x000fe200078e0202 */
[----:B------:R1:W5:Y:S04]  /*0570*/  @P0 LDG.E R10, [R6.64] ;  /* 0x0000000e060a0981 */ /* 0x000368000c1e1900 */
[----:B------:R1:W5:Y:S01]  /*0580*/  @P4 LDG.E R28, [R2.64] ;  /* 0x0000000e021c4981 */ /* 0x000362000c1e1900 */
[----:B------:R-:W3:Y:S01]  /*0590*/  S2UR UR8, SR_CTAID.Y ;  /* 0x00000000000879c3 */ /* 0x000ee20000002600 */
[----:B------:R-:W-:Y:S02]  /*05a0*/  UMOV UR9, URZ ;  /* 0x0000003f00097c82 */ /* 0x000fe40008000000 */
[----:B------:R-:W-:Y:S02]  /*05b0*/  ULDC UR10, c[0x0][0x168] ;  /* 0x00005a00000a7ab9 */ /* 0x000fe40000000800 */
[----:B------:R-:W-:-:S02]  /*05c0*/  UMOV UR23, URZ ;  /* 0x0000003f00177c82 */ /* 0x000fc40008000000 */
[----:B------:R-:W-:Y:S02]  /*05d0*/  ULDC UR4, c[0x0][0x2ac] ;  /* 0x0000ab0000047ab9 */ /* 0x000fe40000000800 */
[----:B------:R-:W-:Y:S02]  /*05e0*/  ULDC UR31, c[0x0][0x1d0] ;  /* 0x00007400001f7ab9 */ /* 0x000fe40000000800 */
[----:B------:R-:W-:-:S03]  /*05f0*/  UIMAD UR31, UR4, UR31, URZ ;  /* 0x0000001f041f72a4 */ /* 0x000fc6000f8e023f */
[----:B------:R-:W-:Y:S02]  /*0600*/  ULDC UR4, c[0x0][0x228] ;  /* 0x00008a0000047ab9 */ /* 0x000fe40000000800 */
[----:B---3--:R-:W-:Y:S01]  /*0610*/  USHF.R.S32.HI UR22, URZ, 0x1f, UR8 ;  /* 0x0000001f3f167899 */ /* 0x008fe20008011408 */
[----:B--2---:R1:W2:Y:S08]  /*0620*/  @P3 R2UR UR9, R9 ;  /* 0x00000000090933c2 */ /* 0x0042b000000e0000 */
[----:B----4-:R1:W3:Y:S08]  /*0630*/  @P1 R2UR UR10, R0 ;  /* 0x00000000000a13c2 */ /* 0x0102f000000e0000 */
[----:B------:R1:W4:Y:S01]  /*0640*/  @P2 R2UR UR23, R8 ;  /* 0x00000000081723c2 */ /* 0x00032200000e0000 */
[----:B------:R-:W-:Y:S05]  /*0650*/  @P1 BRA `(.L_x_332) ;  /* 0x0000006000001947 */ /* 0x000fea0003800000 */
[----:B------:R-:W-:Y:S05]  /*0660*/  @!P2 BRA `(.L_x_332) ;  /* 0x000000500000a947 */ /* 0x000fea0003800000 */
[----:B-1--4-:R1:W4:Y:S04]  /*0670*/  LDG.E R0, [R4.64] ;  /* 0x0000000e04007981 */ /* 0x012328000c1e1900 */
[----:B-1-3--:R-:W3:Y:S01]  /*0680*/  LDG.E R4, [R4.64+0x4] ;  /* 0x0000040e04047981 */ /* 0x00aee2000c1e1900 */
[----:B----4-:R-:W1:Y:S08]  /*0690*/  R2UR UR10, R0 ;  /* 0x00000000000a73c2 */ /* 0x010e7000000e0000 */
[----:B---3--:R-:W1:Y:S02]  /*06a0*/  R2UR UR5, R4 ;  /* 0x00000000040573c2 */ /* 0x008e6400000e0000 */
[----:B-1----:R-:W-:-:S06]  /*06b0*/  UIADD3 UR10, -UR10, UR5, URZ ;  /* 0x000000050a0a7290 */ /* 0x002fcc000fffe13f */
.L_x_332:
[----:B------:R-:W-:-:S04]  /*06c0*/  ISETP.NE.U32.AND P1, PT, RZ, c[0x0][0x368], PT ;  /* 0x0000da00ff007a0c */ /* 0x000fc80003f25070 */
[----:B------:R-:W-:-:S13]  /*06d0*/  ISETP.NE.AND.EX P1, PT, RZ, c[0x0][0x36c], PT, P1 ;  /* 0x0000db00ff007a0c */ /* 0x000fda0003f25310 */
[----:B------:R-:W-:Y:S05]  /*06e0*/  @!P1 BRA `(.L_x_333) ;  /* 0x0000005000009947 */ /* 0x000fea0003800000 */
[----:B-1----:R-:W-:-:S05]  /*06f0*/  MOV R0, UR11 ;  /* 0x0000000b00007c02 */ /* 0x002fca0008000f00 */
[----:B------:R-:W-:-:S05]  /*0700*/  IMAD.WIDE R2, R11, R0, c[0x0][0x368] ;  /* 0x0000da000b027625 */ /* 0x000fca00078e0200 */
[----:B----4-:R-:W4:Y:S02]  /*0710*/  LDG.E R0, [R2.64] ;  /* 0x0000000e02007981 */ /* 0x010f24000c1e1900 */
[----:B----4-:R1:W4:Y:S02]  /*0720*/  R2UR UR31, R0 ;  /* 0x00000000001f73c2 */ /* 0x01032400000e0000 */
[----:B-1--4-:R-:W-:Y:S05]  /*0730*/  BRA `(.L_x_334) ;  /* 0x0000006000007947 */ /* 0x012fea0003800000 */
.L_x_333:
[----:B------:R-:W-:Y:S05]  /*0740*/  @!P4 BRA `(.L_x_334) ;  /* 0x000000500000c947 */ /* 0x000fea0003800000 */
[----:B-1--4-:R1:W4:Y:S04]  /*0750*/  LDG.E R0, [R2.64] ;  /* 0x0000000e02007981 */ /* 0x012328000c1e1900 */
[----:B-1-3--:R-:W3:Y:S01]  /*0760*/  LDG.E R2, [R2.64+0x4] ;  /* 0x0000040e02027981 */ /* 0x00aee2000c1e1900 */
[----:B----4-:R-:W1:Y:S08]  /*0770*/  R2UR UR31, R0 ;  /* 0x00000000001f73c2 */ /* 0x010e7000000e0000 */
[----:B---3--:R-:W1:Y:S02]  /*0780*/  R2UR UR5, R2 ;  /* 0x00000000020573c2 */ /* 0x008e6400000e0000 */
[----:B-1----:R-:W-:-:S06]  /*0790*/  UIADD3 UR31, -UR31, UR5, URZ ;  /* 0x000000051f1f7290 */ /* 0x002fcc000fffe13f */
.L_x_334:
[----:B----4-:R1:W4:Y:S01]  /*07a0*/  @P0 LDG.E R4, [R6.64] ;  /* 0x0000000e06040981 */ /* 0x010322000c1e1900 */
[----:B------:R-:W-:Y:S01]  /*07b0*/  ISETP.NE.U32.AND P1, PT, RZ, c[0x0][0x378], PT ;  /* 0x0000de00ff007a0c */ /* 0x000fe20003f25070 */
[----:B-1----:R-:W-:Y:S01]  /*07c0*/  IMAD.U32 R0, RZ, RZ, UR11 ;  /* 0x0000000bff007e24 */ /* 0x002fe2000f8e00ff */
[----:B------:R-:W-:Y:S01]  /*07d0*/  MOV R131, UR31 ;  /* 0x0000001f00837c02 */ /* 0x000fe20008000f00 */
[----:B------:R-:W-:-:S02]  /*07e0*/  ULDC UR5, c[0x0][0x2c4] ;  /* 0x0000b10000057ab9 */ /* 0x000fc40000000800 */
[----:B------:R-:W-:Y:S01]  /*07f0*/  ULDC.64 UR18, c[0x0][0x2c8] ;  /* 0x0000b20000127ab9 */ /* 0x000fe20000000a00 */
[----:B---3--:R-:W3:Y:S01]  /*0800*/  @P0 LDG.E R6, [R6.64+0x4] ;  /* 0x0000040e06060981 */ /* 0x008ee2000c1e1900 */
[----:B------:R-:W-:-:S13]  /*0810*/  ISETP.NE.AND.EX P1, PT, RZ, c[0x0][0x37c], PT, P1 ;  /* 0x0000df00ff007a0c */ /* 0x000fda0003f25310 */
[----:B------:R-:W-:-:S05]  /*0820*/  @P1 IMAD.WIDE R2, R11, R0, c[0x0][0x378] ;  /* 0x0000de000b021625 */ /* 0x000fca00078e0200 */
[----:B------:R1:W5:Y:S01]  /*0830*/  @P1 LDG.E R131, [R2.64] ;  /* 0x0000000e02831981 */ /* 0x000362000c1e1900 */
[----:B------:R-:W-:Y:S02]  /*0840*/  UISETP.NE.AND UP0, UPT, UR5, 0x1, UPT ;  /* 0x000000010500788c */ /* 0x000fe4000bf05270 */
[----:B--2---:R-:W-:Y:S02]  /*0850*/  UIADD3 UR5, -UR9, UR31, URZ ;  /* 0x0000001f09057290 */ /* 0x004fe4000fffe13f */
[----:B------:R-:W-:Y:S02]  /*0860*/  UIADD3 UR16, UR17, 0x7f, URZ ;  /* 0x0000007f11107890 */ /* 0x000fe4000fffe03f */
[----:B------:R-:W-:-:S05]  /*0870*/  UP2UR UR13, UPR, URZ, 0x1 ;  /* 0x000000013f0d7883 */ /* 0x000fca0008000000 */
[----:B------:R-:W-:-:S04]  /*0880*/  @UP0 UIADD3 UR20, UR17, 0x7f, URZ ;  /* 0x0000007f11140890 */ /* 0x000fc8000fffe03f */
[----:B------:R-:W-:-:S04]  /*0890*/  UIMAD.WIDE.U32 UR20, UR20, UR18, URZ ;  /* 0x00000012141472a5 */ /* 0x000fc8000f8e003f */
[----:B------:R-:W-:-:S03]  /*08a0*/  @UP0 USHF.R.U32.HI UR16, URZ, UR19, UR21 ;  /* 0x000000133f100299 */ /* 0x000fc60008011615 */
[----:B------:R-:W-:Y:S02]  /*08b0*/  ULDC.64 UR18, c[0x0][0x328] ;  /* 0x0000ca0000127ab9 */ /* 0x000fe40000000a00 */
[----:B------:R-:W-:-:S04]  /*08c0*/  UISETP.GE.AND UP0, UPT, UR19, 0x1, UPT ;  /* 0x000000011300788c */ /* 0x000fc8000bf06270 */
[----:B------:R-:W-:Y:S01]  /*08d0*/  UP2UR UR12, UPR, URZ, 0x1 ;  /* 0x000000013f0c7883 */ /* 0x000fe20008000000 */
[----:B----4-:R-:W2:Y:S08]  /*08e0*/  @P0 R2UR UR6, R4 ;  /* 0x00000000040603c2 */ /* 0x010eb000000e0000 */
[----:B---3--:R-:W2:Y:S01]  /*08f0*/  @P0 R2UR UR7, R6 ;  /* 0x00000000060703c2 */ /* 0x008ea200000e0000 */
[----:B------:R-:W-:Y:S01]  /*0900*/  PLOP3.LUT P0, PT, PT, PT, UP0, 0x40, 0x0 ;  /* 0x000000000000781c */ /* 0x000fe20003f0e808 */
[----:B--2---:R-:W-:-:S04]  /*0910*/  @UP2 UIADD3 UR4, -UR6, UR7, URZ ;  /* 0x0000000706042290 */ /* 0x004fc8000fffe13f */
[----:B------:R-:W-:-:S04]  /*0920*/  UIADD3 UR7, UR5, UR4, URZ ;  /* 0x0000000405077290 */ /* 0x000fc8000fffe03f */
[----:B------:R-:W-:-:S04]  /*0930*/  UIADD3 UR26, UR7, 0x1, -UR10 ;  /* 0x00000001071a7890 */ /* 0x000fc8000fffe80a */
[----:B------:R-:W-:-:S04]  /*0940*/  UIADD3 UR16, UR26, UR16, URZ ;  /* 0x000000101a107290 */ /* 0x000fc8000fffe03f */
[----:B------:R-:W-:-:S06]  /*0950*/  UIADD3 UR18, UR16, UR18, URZ ;  /* 0x0000001210127290 */ /* 0x000fcc000fffe03f */
[----:B------:R-:W-:Y:S01]  /*0960*/  IMAD.U32 R0, RZ, RZ, UR18 ;  /* 0x00000012ff007e24 */ /* 0x000fe2000f8e00ff */
[----:B------:R-:W-:Y:S05]  /*0970*/  @P0 BRA `(.L_x_335) ;  /* 0x0000011000000947 */ /* 0x000fea0003800000 */
[----:B-1----:R-:W-:Y:S01]  /*0980*/  ISETP.LT.AND P0, PT, RZ, UR16, PT ;  /* 0x00000010ff007c0c */ /* 0x002fe2000bf01270 */
[----:B------:R-:W-:-:S12]  /*0990*/  UIADD3 UR6, UR16, -0x1, URZ ;  /* 0xffffffff10067890 */ /* 0x000fd8000fffe03f */
[----:B------:R-:W-:Y:S05]  /*09a0*/  @P0 BRA `(.L_x_336) ;  /* 0x0000007000000947 */ /* 0x000fea0003800000 */
[----:B------:R-:W-:Y:S02]  /*09b0*/  UISETP.NE.AND UP0, UPT, UR19, 0x1, UPT ;  /* 0x000000011300788c */ /* 0x000fe4000bf05270 */
[----:B------:R-:W-:Y:S02]  /*09c0*/  UIADD3 UR6, -UR16, URZ, URZ ;  /* 0x0000003f10067290 */ /* 0x000fe4000fffe13f */
[----:B------:R-:W-:Y:S02]  /*09d0*/  ULDC.64 UR20, c[0x0][0x330] ;  /* 0x0000cc0000147ab9 */ /* 0x000fe40000000a00 */
[----:B------:R-:W-:-:S05]  /*09e0*/  UIMAD.WIDE.U32 UR24, UR6, UR20, URZ ;  /* 0x00000014061872a5 */ /* 0x000fca000f8e003f */
[----:B------:R-:W-:-:S04]  /*09f0*/  @UP0 USHF.R.U32.HI UR6, URZ, UR21, UR25 ;  /* 0x000000153f060299 */ /* 0x000fc80008011619 */
[----:B------:R-:W-:Y:S01]  /*0a00*/  ULOP3.LUT UR6, URZ, UR6, URZ, 0x33, !UPT ;  /* 0x000000063f067292 */ /* 0x000fe2000f8e333f */
[----:B------:R-:W-:Y:S05]  /*0a10*/  BRA `(.L_x_337) ;  /* 0x0000004000007947 */ /* 0x000fea0003800000 */
.L_x_336:
[----:B------:R-:W-:Y:S02]  /*0a20*/  UISETP.NE.AND UP0, UPT, UR19, 0x1, UPT ;  /* 0x000000011300788c */ /* 0x000fe4000bf05270 */
[----:B------:R-:W-:Y:S02]  /*0a30*/  ULDC.64 UR20, c[0x0][0x330] ;  /* 0x0000cc0000147ab9 */ /* 0x000fe40000000a00 */
[----:B------:R-:W-:-:S07]  /*0a40*/  UIMAD.WIDE.U32 UR24, UR6, UR20, URZ ;  /* 0x00000014061872a5 */ /* 0x000fce000f8e003f */
[----:B------:R-:W-:Y:S02]  /*0a50*/  @UP0 USHF.R.U32.HI UR6, URZ, UR21, UR25 ;  /* 0x000000153f060299 */ /* 0x000fe40008011619 */
.L_x_337:
[----:B------:R-:W-:Y:S02]  /*0a60*/  ULDC UR16, c[0x0][0x32c] ;  /* 0x0000cb0000107ab9 */ /* 0x000fe40000000800 */
[----:B------:R-:W-:-:S06]  /*0a70*/  UIMAD UR16, UR6, UR19, UR16 ;  /* 0x00000013061072a4 */ /* 0x000fcc000f8e0210 */
[----:B------:R-:W-:Y:S02]  /*0a80*/  IMNMX R0, R0, UR16, PT ;  /* 0x0000001000007c17 */ /* 0x000fe4000b800200 */
.L_x_335:
[----:B-1----:R-:W-:Y:S02]  /*0a90*/  UISETP.NE.AND UP0, UPT, UR13, URZ, UPT ;  /* 0x0000003f0d00728c */ /* 0x002fe4000bf05270 */
[----:B------:R-:W-:Y:S02]  /*0aa0*/  ULDC.64 UR20, c[0x0][0x2c8] ;  /* 0x0000b20000147ab9 */ /* 0x000fe40000000a00 */
[----:B------:R-:W-:Y:S02]  /*0ab0*/  UIMAD.WIDE.U32 UR24, UR17, UR20, URZ ;  /* 0x00000014111872a5 */ /* 0x000fe4000f8e003f */
[----:B------:R-:W-:Y:S02]  /*0ac0*/  UMOV UR18, UR17 ;  /* 0x0000001100127c82 */ /* 0x000fe40008000000 */
[----:B------:R-:W-:Y:S02]  /*0ad0*/  UIADD3 UR28, UR7, 0x5f, URZ ;  /* 0x0000005f071c7890 */ /* 0x000fe4000fffe03f */
[----:B------:R-:W-:-:S02]  /*0ae0*/  UIADD3 UR16, UR7, -UR10, URZ ;  /* 0x8000000a07107290 */ /* 0x000fc4000fffe03f */
[----:B------:R-:W-:Y:S02]  /*0af0*/  @UP0 USHF.R.U32.HI UR18, URZ, UR21, UR25 ;  /* 0x000000153f120299 */ /* 0x000fe40008011619 */
[----:B------:R-:W-:Y:S02]  /*0b00*/  UISETP.GE.AND UP0, UPT, UR19, 0x1, UPT ;  /* 0x000000011300788c */ /* 0x000fe4000bf06270 */
[----:B------:R-:W-:Y:S02]  /*0b10*/  UIMAD.WIDE UR28, UR28, 0x2aaaaaab, URZ ;  /* 0x2aaaaaab1c1c78a5 */ /* 0x000fe4000f8e023f */
[----:B------:R-:W-:Y:S02]  /*0b20*/  UIADD3 UR20, UR16, UR18, URZ ;  /* 0x0000001210147290 */ /* 0x000fe4000fffe03f */
[----:B------:R-:W-:Y:S01]  /*0b30*/  PLOP3.LUT P0, PT, PT, PT, UP0, 0x40, 0x0 ;  /* 0x000000000000781c */ /* 0x000fe20003f0e808 */
[----:B------:R-:W-:Y:S02]  /*0b40*/  ULDC UR6, c[0x0][0x324] ;  /* 0x0000c90000067ab9 */ /* 0x000fe40000000800 */
[----:B------:R-:W-:-:S02]  /*0b50*/  UMOV UR21, UR29 ;  /* 0x0000001d00157c82 */ /* 0x000fc40008000000 */
[----:B------:R-:W-:Y:S02]  /*0b60*/  USHF.R.U32.HI UR25, URZ, 0x1f, UR21 ;  /* 0x0000001f3f197899 */ /* 0x000fe40008011615 */
[----:B------:R-:W-:Y:S02]  /*0b70*/  UIADD3 UR6, UR20, -UR6, URZ ;  /* 0x8000000614067290 */ /* 0x000fe4000fffe03f */
[----:B------:R-:W-:-:S04]  /*0b80*/  ULEA.HI.SX32 UR25, UR21, UR25, 0x1c ;  /* 0x0000001915197291 */ /* 0x000fc8000f8fe23f */
[----:B------:R-:W-:Y:S05]  /*0b90*/  @P0 BRA `(.L_x_338) ;  /* 0x0000014000000947 */ /* 0x000fea0003800000 */
        /* <DEDUP_REMOVED lines=11> */
.L_x_339:
[----:B------:R-:W-:-:S03]  /*0c50*/  UISETP.NE.AND UP0, UPT, UR19, 0x1, UPT ;  /* 0x000000011300788c */ /* 0x000fc6000bf05270 */
[----:B------:R-:W-:Y:S02]  /*0c60*/  ULDC.64 UR18, c[0x0][0x330] ;  /* 0x0000cc0000127ab9 */ /* 0x000fe40000000a00 */
[----:B------:R-:W-:-:S07]  /*0c70*/  UIMAD.WIDE.U32 UR28, UR20, UR18, URZ ;  /* 0x00000012141c72a5 */ /* 0x000fce000f8e003f */
[----:B------:R-:W-:Y:S02]  /*0c80*/  @UP0 UMOV UR21, UR29 ;  /* 0x0000001d00150c82 */ /* 0x000fe40008000000 */
[----:B------:R-:W-:Y:S02]  /*0c90*/  @UP0 USHF.R.U32.HI UR20, URZ, UR19, UR21 ;  /* 0x000000133f140299 */ /* 0x000fe40008011615 */
.L_x_340:
[----:B------:R-:W-:Y:S02]  /*0ca0*/  ULDC UR18, c[0x0][0x32c] ;  /* 0x0000cb0000127ab9 */ /* 0x000fe40000000800 */
[----:B------:R-:W-:-:S04]  /*0cb0*/  UIMAD UR18, UR20, UR18, URZ ;  /* 0x00000012141272a4 */ /* 0x000fc8000f8e023f */
[----:B------:R-:W-:-:S04]  /*0cc0*/  UISETP.LT.AND UP0, UPT, UR6, UR18, UPT ;  /* 0x000000120600728c */ /* 0x000fc8000bf01270 */
[----:B------:R-:W-:-:S03]  /*0cd0*/  USEL UR6, UR6, UR18, !UP0 ;  /* 0x0000001206067287 */ /* 0x000fc6000c000000 */
.L_x_338:
[----:B------:R-:W-:Y:S01]  /*0ce0*/  IADD3 R0, R0, 0x5f, RZ ;  /* 0x0000005f00007810 */ /* 0x000fe20007ffe0ff */
[----:B------:R-:W-:-:S04]  /*0cf0*/  UIMAD.WIDE UR20, UR6, 0x2aaaaaab, URZ ;  /* 0x2aaaaaab061478a5 */ /* 0x000fc8000f8e023f */
[----:B------:R-:W-:-:S03]  /*0d00*/  IMAD.HI R0, R0, 0x2aaaaaab, RZ ;  /* 0x2aaaaaab00007827 */ /* 0x000fc600078e02ff */
[----:B------:R-:W-:Y:S01]  /*0d10*/  UMOV UR19, UR21 ;  /* 0x0000001500137c82 */ /* 0x000fe20008000000 */
[----:B------:R-:W1:Y:S01]  /*0d20*/  R2UR UR18, R0 ;  /* 0x00000000001273c2 */ /* 0x000e6200000e0000 */
[----:B------:R-:W-:-:S04]  /*0d30*/  USHF.R.U32.HI UR6, URZ, 0x1f, UR19 ;  /* 0x0000001f3f067899 */ /* 0x000fc80008011613 */
[----:B------:R-:W-:-:S04]  /*0d40*/  ULEA.HI.SX32 UR6, UR19, UR6, 0x1c ;  /* 0x0000000613067291 */ /* 0x000fc8000f8fe23f */
[----:B------:R-:W-:-:S04]  /*0d50*/  UISETP.LT.AND UP1, UPT, URZ, UR6, UPT ;  /* 0x000000063f00728c */ /* 0x000fc8000bf21270 */
[----:B------:R-:W-:-:S04]  /*0d60*/  USEL UR6, URZ, UR6, !UP1 ;  /* 0x000000063f067287 */ /* 0x000fc8000c800000 */
[----:B------:R-:W-:-:S04]  /*0d70*/  UIMAD UR6, UR6, 0x60, -UR5 ;  /* 0x00000060060678a4 */ /* 0x000fc8000f8e0a05 */
[----:B------:R-:W-:Y:S02]  /*0d80*/  UISETP.LT.AND UP1, UPT, URZ, UR6, UPT ;  /* 0x000000063f00728c */ /* 0x000fe4000bf21270 */
[----:B-1----:R-:W-:Y:S02]  /*0d90*/  USHF.R.U32.HI UR20, URZ, 0x1f, UR18 ;  /* 0x0000001f3f147899 */ /* 0x002fe40008011612 */
[----:B------:R-:W-:Y:S02]  /*0da0*/  USEL UR6, URZ, UR6, !UP1 ;  /* 0x000000063f067287 */ /* 0x000fe4000c800000 */
[----:B------:R-:W-:Y:S02]  /*0db0*/  ULEA.HI.SX32 UR20, UR18, UR20, 0x1c ;  /* 0x0000001412147291 */ /* 0x000fe4000f8fe23f */
[----:B------:R-:W-:Y:S02]  /*0dc0*/  UIMAD.WIDE.U32 UR28, UR6, -0x55555555, URZ ;  /* 0xaaaaaaab061c78a5 */ /* 0x000fe4000f8e003f */
[----:B------:R-:W-:-:S02]  /*0dd0*/  UISETP.LT.AND UP0, UPT, UR20, UR25, UPT ;  /* 0x000000191400728c */ /* 0x000fc4000bf01270 */
[----:B------:R-:W-:Y:S02]  /*0de0*/  USHF.R.U32.HI UR24, URZ, 0x6, UR29 ;  /* 0x000000063f187899 */ /* 0x000fe4000801161d */
[----:B------:R-:W-:-:S04]  /*0df0*/  USEL UR20, UR20, UR25, UP0 ;  /* 0x0000001914147287 */ /* 0x000fc80008000000 */
[----:B------:R-:W-:-:S03]  /*0e00*/  UIMAD UR20, UR20, 0x60, -UR5 ;  /* 0x00000060141478a4 */ /* 0x000fc6000f8e0a05 */
[----:B------:R-:W-:Y:S02]  /*0e10*/  UMOV UR5, UR24 ;  /* 0x0000001800057c82 */ /* 0x000fe40008000000 */
[----:B------:R-:W-:-:S04]  /*0e20*/  UISETP.LT.AND UP0, UPT, UR20, UR4, UPT ;  /* 0x000000041400728c */ /* 0x000fc8000bf01270 */
[----:B------:R-:W-:-:S04]  /*0e30*/  USEL UR20, UR20, UR4, UP0 ;  /* 0x0000000414147287 */ /* 0x000fc80008000000 */
[----:B------:R-:W-:-:S11]  /*0e40*/  UISETP.GT.AND UP0, UPT, UR20, UR6, UPT ;  /* 0x000000061400728c */ /* 0x000fd6000bf04270 */
[----:B------:R-:W-:-:S04]  /*0e50*/  @UP0 UIADD3 UR20, UR20, 0x5f, URZ ;  /* 0x0000005f14140890 */ /* 0x000fc8000fffe03f */
[----:B------:R-:W-:-:S04]  /*0e60*/  UIMAD.WIDE UR18, UR20, 0x2aaaaaab, URZ ;  /* 0x2aaaaaab141278a5 */ /* 0x000fc8000f8e023f */
[----:B------:R-:W-:-:S04]  /*0e70*/  @UP0 USHF.R.U32.HI UR6, URZ, 0x1f, UR19 ;  /* 0x0000001f3f060899 */ /* 0x000fc80008011613 */
[----:B------:R-:W-:-:S04]  /*0e80*/  @UP0 ULEA.HI.SX32 UR5, UR19, UR6, 0x1c ;  /* 0x0000000613050291 */ /* 0x000fc8000f8fe23f */
[----:B------:R-:W-:-:S06]  /*0e90*/  UISETP.GT.AND UP0, UPT, UR5, UR24, UPT ;  /* 0x000000180500728c */ /* 0x000fcc000bf04270 */
[----:B------:R-:W-:-:S13]  /*0ea0*/  PLOP3.LUT P0, PT, PT, PT, UP0, 0x80, 0x0 ;  /* 0x000000000000781c */ /* 0x000fda0003f0f008 */
[----:B------:R-:W-:Y:S05]  /*0eb0*/  @!P0 BRA `(.L_x_341) ;  /* 0x0000615000008947 */ /* 0x000fea0003800000 */
[----:B------:R-:W-:Y:S01]  /*0ec0*/  ISETP.NE.U32.AND P0, PT, RZ, c[0x0][0x340], PT ;  /* 0x0000d000ff007a0c */ /* 0x000fe20003f05070 */
[----:B------:R-:W-:Y:S01]  /*0ed0*/  IMAD.U32 R0, RZ, RZ, UR11 ;  /* 0x0000000bff007e24 */ /* 0x000fe2000f8e00ff */
[----:B------:R-:W-:Y:S01]  /*0ee0*/  SHF.R.S32.HI R29, RZ, 0x1f, R204 ;  /* 0x0000001fff1d7819 */ /* 0x000fe200000114cc */
[----:B------:R-:W-:Y:S01]  /*0ef0*/  IMAD.MOV.U32 R134, RZ, RZ, 0x60 ;  /* 0x00000060ff867424 */ /* 0x000fe200078e00ff */
[----:B------:R-:W-:Y:S01]  /*0f00*/  ISETP.NE.AND.EX P5, PT, RZ, c[0x0][0x344], PT, P0 ;  /* 0x0000d100ff007a0c */ /* 0x000fe20003fa5300 */
[----:B------:R-:W-:-:S12]  /*0f10*/  ULDC.64 UR18, c[0x0][0x240] ;  /* 0x0000900000127ab9 */ /* 0x000fd80000000a00 */
[----:B------:R-:W-:-:S05]  /*0f20*/  @P5 IMAD.WIDE R2, R11, R0, c[0x0][0x340] ;  /* 0x0000d0000b025625 */ /* 0x000fca00078e0200 */
[----:B------:R1:W2:Y:S01]  /*0f30*/  @P5 LDG.E R27, [R2.64] ;  /* 0x0000000e021b5981 */ /* 0x0002a2000c1e1900 */
[CC--:B------:R-:W-:Y:S01]  /*0f40*/  LEA.HI R0, R29.reuse, R204.reuse, RZ, 0x3 ;  /* 0x000000cc1d007211 */ /* 0x0c0fe200078f18ff */
[----:B------:R-:W-:Y:S01]  /*0f50*/  IMAD.WIDE.U32 R142, R134, c[0x0][0x238], RZ ;  /* 0x00008e00868e7a25 */ /* 0x000fe200078e00ff */
[----:B------:R-:W-:Y:S01]  /*0f60*/  UIMAD UR18, UR22, UR18, URZ ;  /* 0x00000012161272a4 */ /* 0x000fe2000f8e023f */
[C---:B------:R-:W-:Y:S01]  /*0f70*/  LEA.HI R9, R29.reuse, R204, RZ, 0x6 ;  /* 0x000000cc1d097211 */ /* 0x040fe200078f30ff */
[----:B------:R-:W-:Y:S01]  /*0f80*/  UIADD3 UR6, UR5, -0x1, URZ ;  /* 0xffffffff05067890 */ /* 0x000fe2000fffe03f */
[----:B------:R-:W-:Y:S01]  /*0f90*/  SHF.R.S32.HI R6, RZ, 0x3, R0 ;  /* 0x00000003ff067819 */ /* 0x000fe20000011400 */
[----:B------:R-:W3:Y:S01]  /*0fa0*/  R2UR UR33, R143 ;  /* 0x000000008f2173c2 */ /* 0x000ee200000e0000 */
[----:B------:R-:W-:Y:S01]  /*0fb0*/  LOP3.LUT R0, R0, 0x1ffffff8, RZ, 0xc0, !PT ;  /* 0x1ffffff800007812 */ /* 0x000fe200078ec0ff */
[----:B------:R-:W-:Y:S01]  /*0fc0*/  USHF.R.S32.HI UR30, URZ, 0x1f, UR11 ;  /* 0x0000001f3f1e7899 */ /* 0x000fe2000801140b */
[C---:B-----5:R-:W-:Y:S01]  /*0fd0*/  IADD3 R110, P0, R6.reuse, R10, RZ ;  /* 0x0000000a066e7210 */ /* 0x060fe20007f1e0ff */
[----:B------:R-:W-:Y:S01]  /*0fe0*/  UIMAD UR27, UR8, UR19, UR18 ;  /* 0x00000013081b72a4 */ /* 0x000fe2000f8e0212 */
[----:B------:R-:W-:Y:S01]  /*0ff0*/  IADD3 R109, -R6, UR4, RZ ;  /* 0x00000004066d7c10 */ /* 0x000fe2000fffe1ff */
[----:B------:R-:W-:Y:S01]  /*1000*/  IMAD.IADD R0, R204, 0x1, -R0 ;  /* 0x00000001cc007824 */ /* 0x000fe200078e0a00 */
[----:B------:R-:W-:Y:S01]  /*1010*/  USEL UR29, UR11, URZ, !UP2 ;  /* 0x0000003f0b1d7287 */ /* 0x000fe2000d000000 */
[----:B------:R-:W-:Y:S01]  /*1020*/  IMAD.U32 R8, RZ, RZ, UR6 ;  /* 0x00000006ff087e24 */ /* 0x000fe2000f8e00ff */
[----:B------:R-:W-:Y:S01]  /*1030*/  UMOV UR21, 0x60 ;  /* 0x0000006000157882 */ /* 0x000fe20000000000 */
[----:B------:R-:W-:Y:S01]  /*1040*/  IMAD.SHL.U32 R4, R0, 0x8, RZ ;  /* 0x0000000800047824 */ /* 0x000fe200078e00ff */
[----:B------:R-:W-:Y:S01]  /*1050*/  ULDC UR20, c[0x0][0x23c] ;  /* 0x00008f0000147ab9 */ /* 0x000fe20000000800 */
[----:B------:R-:W-:Y:S01]  /*1060*/  IMAD R8, R8, -0x60, R109 ;  /* 0xffffffa008087824 */ /* 0x000fe200078e026d */
[----:B------:R-:W-:Y:S01]  /*1070*/  USEL UR28, UR30, URZ, !UP2 ;  /* 0x0000003f1e1c7287 */ /* 0x000fe2000d000000 */
[----:B------:R-:W-:Y:S01]  /*1080*/  IMAD.U32 R84, RZ, RZ, UR29 ;  /* 0x0000001dff547e24 */ /* 0x000fe2000f8e00ff */
[----:B------:R-:W-:Y:S01]  /*1090*/  SHF.R.S32.HI R5, RZ, 0x1f, R4 ;  /* 0x0000001fff057819 */ /* 0x000fe20000011404 */
[----:B------:R-:W-:Y:S01]  /*10a0*/  UIMAD UR20, UR21, UR20, URZ ;  /* 0x00000014151472a4 */ /* 0x000fe2000f8e023f */
[----:B------:R-:W-:Y:S01]  /*10b0*/  ISETP.GE.AND P4, PT, R8, 0x11, PT ;  /* 0x000000110800780c */ /* 0x000fe20003f86270 */
[----:B------:R-:W-:Y:S01]  /*10c0*/  ULDC.64 UR18, c[0x0][0x248] ;  /* 0x0000920000127ab9 */ /* 0x000fe20000000a00 */
[----:B-1----:R-:W-:Y:S01]  /*10d0*/  SHF.R.S32.HI R2, RZ, 0x1f, R10 ;  /* 0x0000001fff027819 */ /* 0x002fe2000001140a */
[----:B------:R-:W-:Y:S01]  /*10e0*/  UIMAD UR18, UR28, UR18, URZ ;  /* 0x000000121c1272a4 */ /* 0x000fe2000f8e023f */
[----:B------:R-:W-:Y:S01]  /*10f0*/  IMAD R7, R134, c[0x0][0x294], RZ ;  /* 0x0000a50086077a24 */ /* 0x000fe200078e02ff */
[----:B------:R-:W-:Y:S01]  /*1100*/  ISETP.GE.AND P1, PT, R8, 0x1, PT ;  /* 0x000000010800780c */ /* 0x000fe20003f26270 */
[----:B------:R-:W-:Y:S01]  /*1110*/  IMAD.MOV.U32 R133, RZ, RZ, c[0x0][0x238] ;  /* 0x00008e00ff857624 */ /* 0x000fe200078e00ff */
[----:B------:R-:W-:Y:S01]  /*1120*/  LEA.HI.X.SX32 R111, R6, R2, 0x1, P0 ;  /* 0x00000002066f7211 */ /* 0x000fe200000f0eff */
[----:B------:R-:W-:Y:S01]  /*1130*/  IMAD.WIDE.U32 R2, R110, c[0x0][0x238], R4 ;  /* 0x00008e006e027a25 */ /* 0x000fe200078e0004 */
[----:B------:R-:W-:Y:S01]  /*1140*/  UIMAD UR19, UR29, UR19, UR18 ;  /* 0x000000131d1372a4 */ /* 0x000fe2000f8e0212 */
[----:B------:R1:W4:Y:S01]  /*1150*/  R2UR UR5, R7 ;  /* 0x00000000070573c2 */ /* 0x00032200000e0000 */
[----:B------:R-:W-:Y:S01]  /*1160*/  LEA.HI R26, R29, R204, RZ, 0x2 ;  /* 0x000000cc1d1a7211 */ /* 0x000fe200078f10ff */
[----:B------:R-:W-:Y:S01]  /*1170*/  IMAD R0, R111, c[0x0][0x238], RZ ;  /* 0x00008e006f007a24 */ /* 0x000fe200078e02ff */
[----:B------:R-:W-:Y:S01]  /*1180*/  ISETP.GE.AND P6, PT, R4, c[0x0][0x1d4], PT ;  /* 0x0000750004007a0c */ /* 0x000fe20003fc6270 */
[----:B------:R-:W-:Y:S01]  /*1190*/  IMAD.MOV.U32 R132, RZ, RZ, c[0x0][0x23c] ;  /* 0x00008f00ff847624 */ /* 0x000fe200078e00ff */
[----:B------:R-:W-:Y:S01]  /*11a0*/  SHF.R.S32.HI R35, RZ, 0x2, R26 ;  /* 0x00000002ff237819 */ /* 0x000fe2000001141a */
[----:B------:R-:W-:Y:S01]  /*11b0*/  IMAD R0, R110, c[0x0][0x23c], R0 ;  /* 0x00008f006e007a24 */ /* 0x000fe200078e0200 */
[C---:B------:R-:W-:Y:S01]  /*11c0*/  ISETP.GE.AND P3, PT, R8.reuse, 0x21, PT ;  /* 0x000000210800780c */ /* 0x040fe20003f66270 */
[----:B------:R-:W-:Y:S01]  /*11d0*/  IMAD.U32 R12, RZ, RZ, UR8 ;  /* 0x00000008ff0c7e24 */ /* 0x000fe2000f8e00ff */
[----:B------:R-:W-:Y:S01]  /*11e0*/  ISETP.GE.AND P2, PT, R8, 0x41, PT ;  /* 0x000000410800780c */ /* 0x000fe20003f46270 */
[----:B------:R-:W-:Y:S01]  /*11f0*/  IMAD.IADD R3, R3, 0x1, R0 ;  /* 0x0000000103037824 */ /* 0x000fe200078e0200 */
[C---:B------:R-:W-:Y:S01]  /*1200*/  IADD3 R138, R35.reuse, 0x20, RZ ;  /* 0x00000020238a7810 */ /* 0x040fe20007ffe0ff */
[----:B------:R-:W-:Y:S01]  /*1210*/  IMAD.U32 R0, RZ, RZ, UR8 ;  /* 0x00000008ff007e24 */ /* 0x000fe2000f8e00ff */
[----:B------:R-:W-:Y:S01]  /*1220*/  IADD3 R137, R35, 0x40, RZ ;  /* 0x0000004023897810 */ /* 0x000fe20007ffe0ff */
[----:B------:R-:W-:Y:S01]  /*1230*/  IMAD.WIDE.U32 R12, R12, c[0x0][0x260], R4 ;  /* 0x000098000c0c7a25 */ /* 0x000fe200078e0004 */
[----:B------:R-:W-:Y:S01]  /*1240*/  UMOV UR36, 0x6 ;  /* 0x0000000600247882 */ /* 0x000fe20000000000 */
[----:B------:R2:W4:Y:S01]  /*1250*/  R2UR UR32, R142 ;  /* 0x000000008e2073c2 */ /* 0x00052200000e0000 */
[----:B------:R-:W-:Y:S01]  /*1260*/  UMOV UR38, 0x5 ;  /* 0x0000000500267882 */ /* 0x000fe20000000000 */
[----:B------:R-:W-:Y:S01]  /*1270*/  IMAD.WIDE.U32 R2, R0, c[0x0][0x240], R2 ;  /* 0x0000900000027a25 */ /* 0x000fe200078e0002 */
[----:B------:R-:W-:Y:S01]  /*1280*/  ULDC UR34, c[0x0][0x284] ;  /* 0x0000a10000227ab9 */ /* 0x000fe20000000800 */
[----:B------:R-:W-:-:S02]  /*1290*/  P2R R130, PR, RZ, 0x40 ;  /* 0x00000040ff827803 */ /* 0x000fc40000000000 */
[----:B------:R-:W-:Y:S01]  /*12a0*/  IMAD.SHL.U32 R0, R6, 0x40, RZ ;  /* 0x0000004006007824 */ /* 0x000fe200078e00ff */
[----:B------:R-:W-:Y:S01]  /*12b0*/  IADD3 R3, R3, UR27, RZ ;  /* 0x0000001b03037c10 */ /* 0x000fe2000fffe0ff */
[----:B---3--:R-:W-:Y:S01]  /*12c0*/  UIADD3 UR27, UR33, UR20, URZ ;  /* 0x00000014211b7290 */ /* 0x008fe2000fffe03f */
[----:B------:R-:W-:Y:S01]  /*12d0*/  IMAD.MOV.U32 R14, RZ, RZ, R12 ;  /* 0x000000ffff0e7224 */ /* 0x000fe200078e000c */
[----:B------:R-:W-:Y:S01]  /*12e0*/  USHF.R.S32.HI UR20, URZ, 0x1f, UR6 ;  /* 0x0000001f3f147899 */ /* 0x000fe20008011406 */
[----:B------:R-:W-:Y:S01]  /*12f0*/  LOP3.LUT R0, R0, 0x1c0, RZ, 0xc0, !PT ;  /* 0x000001c000007812 */ /* 0x000fe200078ec0ff */
[----:B------:R-:W-:Y:S01]  /*1300*/  UIMAD UR18, UR27, UR6, URZ ;  /* 0x000000061b1272a4 */ /* 0x000fe2000f8e023f */
[----:B------:R-:W-:Y:S01]  /*1310*/  IMAD.WIDE.U32 R116, R84, c[0x0][0x248], R2 ;  /* 0x0000920054747a25 */ /* 0x000fe200078e0002 */
[----:B------:R-:W-:Y:S02]  /*1320*/  IADD3 R127, R28, UR31, RZ ;  /* 0x0000001f1c7f7c10 */ /* 0x000fe4000fffe0ff */
[----:B-1----:R-:W-:Y:S01]  /*1330*/  LOP3.LUT R7, R0, 0x38, R4, 0xf8, !PT ;  /* 0x0000003800077812 */ /* 0x002fe200078ef804 */
[----:B------:R-:W-:Y:S01]  /*1340*/  IMAD.MOV.U32 R112, RZ, RZ, R116 ;  /* 0x000000ffff707224 */ /* 0x000fe200078e0074 */
[----:B------:R-:W-:Y:S01]  /*1350*/  IADD3 R113, R117, UR19, RZ ;  /* 0x0000001375717c10 */ /* 0x000fe2000fffe0ff */
[----:B------:R-:W-:Y:S01]  /*1360*/  IMAD.U32 R2, RZ, RZ, UR18 ;  /* 0x00000012ff027e24 */ /* 0x000fe2000f8e00ff */
[----:B------:R-:W-:Y:S01]  /*1370*/  SHF.R.U32.HI R6, RZ, 0x3, R0 ;  /* 0x00000003ff067819 */ /* 0x000fe20000011600 */
[----:B------:R-:W-:Y:S01]  /*1380*/  ULDC.64 UR18, c[0x0][0x260] ;  /* 0x0000980000127ab9 */ /* 0x000fe20000000a00 */
[----:B------:R-:W-:Y:S01]  /*1390*/  IMAD R139, R134, c[0x0][0x284], RZ ;  /* 0x0000a100868b7a24 */ /* 0x000fe200078e02ff */
[----:B------:R-:W-:Y:S01]  /*13a0*/  UIMAD UR18, UR22, UR18, URZ ;  /* 0x00000012161272a4 */ /* 0x000fe2000f8e023f */
[C---:B------:R-:W-:Y:S01]  /*13b0*/  IMAD R2, R142.reuse, UR20, R2 ;  /* 0x000000148e027c24 */ /* 0x040fe2000f8e0202 */
[----:B------:R-:W-:Y:S01]  /*13c0*/  LOP3.LUT R6, R7, R6, RZ, 0x3c, !PT ;  /* 0x0000000607067212 */ /* 0x000fe200078e3cff */
[----:B------:R-:W-:Y:S01]  /*13d0*/  IMAD.WIDE.U32 R10, R142, UR6, R112 ;  /* 0x000000068e0a7c25 */ /* 0x000fe2000f8e0070 */
[----:B------:R-:W-:-:S02]  /*13e0*/  UIMAD UR18, UR8, UR19, UR18 ;  /* 0x00000013081272a4 */ /* 0x000fc4000f8e0212 */
[----:B------:R-:W-:Y:S01]  /*13f0*/  ULDC UR20, c[0x0][0x294] ;  /* 0x0000a50000147ab9 */ /* 0x000fe20000000800 */
[----:B------:R-:W-:Y:S01]  /*1400*/  IMAD.IADD R3, R11, 0x1, R2 ;  /* 0x000000010b037824 */ /* 0x000fe200078e0202 */
[----:B------:R-:W-:Y:S01]  /*1410*/  @P4 LEA R0, P0, R133, R10, 0x4 ;  /* 0x0000000a85004211 */ /* 0x000fe200078020ff */
[----:B------:R-:W-:Y:S01]  /*1420*/  IMAD.SHL.U32 R2, R9, 0x8, RZ ;  /* 0x0000000809027824 */ /* 0x000fe200078e00ff */
[----:B------:R-:W-:Y:S01]  /*1430*/  IADD3 R15, R13, UR18, RZ ;  /* 0x000000120d0f7c10 */ /* 0x000fe2000fffe0ff */
[C---:B------:R-:W-:Y:S01]  /*1440*/  IMAD.WIDE.U32 R12, R133.reuse, 0x20, RZ ;  /* 0x00000020850c7825 */ /* 0x040fe200078e00ff */
[----:B------:R-:W-:Y:S01]  /*1450*/  @P4 LEA.HI.X R7, R133, R3, R132, 0x4, P0 ;  /* 0x0000000385074211 */ /* 0x000fe200000f2484 */
[----:B------:R-:W-:Y:S01]  /*1460*/  ULDC.64 UR18, c[0x0][0x280] ;  /* 0x0000a00000127ab9 */ /* 0x000fe20000000a00 */
[----:B------:R-:W-:Y:S01]  /*1470*/  @P4 LEA R16, P0, R0, c[0x0][0x220], 0x1 ;  /* 0x0000880000104a11 */ /* 0x000fe200078008ff */
[----:B----4-:R-:W-:Y:S01]  /*1480*/  USHF.L.U64.HI UR32, UR18, UR36, UR19 ;  /* 0x0000002412207299 */ /* 0x010fe20008010213 */
[----:B------:R-:W-:Y:S01]  /*1490*/  LOP3.LUT R6, R6, 0xfffffe00, R2, 0xf8, !PT ;  /* 0xfffffe0006067812 */ /* 0x000fe200078ef802 */
[----:B------:R-:W-:Y:S01]  /*14a0*/  USHF.L.U64.HI UR34, UR18, UR38, UR34 ;  /* 0x0000002612227299 */ /* 0x000fe20008010222 */
[----:B------:R-:W-:Y:S01]  /*14b0*/  @P4 LEA.HI.X R17, R0, c[0x0][0x224], R7, 0x1, P0 ;  /* 0x0000890000114a11 */ /* 0x000fe200000f0c07 */
[----:B------:R-:W-:Y:S01]  /*14c0*/  USHF.L.U32 UR33, UR18, 0x6, URZ ;  /* 0x0000000612217899 */ /* 0x000fe2000800063f */
[----:B------:R-:W-:Y:S01]  /*14d0*/  LOP3.LUT R0, R26, 0xfffffffc, RZ, 0xc0, !PT ;  /* 0xfffffffc1a007812 */ /* 0x000fe200078ec0ff */
[----:B------:R-:W-:Y:S01]  /*14e0*/  IMAD.SHL.U32 R78, R6, 0x2, RZ ;  /* 0x00000002064e7824 */ /* 0x000fe200078e00ff */
[----:B------:R-:W-:Y:S01]  /*14f0*/  @P1 LEA R4, P0, R10, c[0x0][0x220], 0x1 ;  /* 0x000088000a041a11 */ /* 0x000fe200078008ff */
[----:B------:R-:W-:Y:S01]  /*1500*/  USHF.L.U32 UR35, UR18, 0x5, URZ ;  /* 0x0000000512237899 */ /* 0x000fe2000800063f */
[----:B------:R-:W-:Y:S01]  /*1510*/  SHF.R.S32.HI R2, RZ, 0x1f, R35 ;  /* 0x0000001fff027819 */ /* 0x000fe20000011423 */
[----:B------:R-:W-:Y:S01]  /*1520*/  IMAD.IADD R0, R204, 0x1, -R0 ;  /* 0x00000001cc007824 */ /* 0x000fe200078e0a00 */
[----:B------:R-:W-:Y:S01]  /*1530*/  @P1 LEA.HI.X R5, R10, c[0x0][0x224], R3, 0x1, P0 ;  /* 0x000089000a051a11 */ /* 0x000fe200000f0c03 */
[----:B------:R-:W-:Y:S01]  /*1540*/  ULDC.64 UR18, c[0x0][0x290] ;  /* 0x0000a40000127ab9 */ /* 0x000fe20000000a00 */
[----:B------:R-:W-:Y:S01]  /*1550*/  ISETP.GT.AND P0, PT, R8, 0x50, PT ;  /* 0x000000500800780c */ /* 0x000fe20003f04270 */
[C---:B------:R-:W-:Y:S01]  /*1560*/  IMAD.SHL.U32 R32, R0.reuse, 0x4, RZ ;  /* 0x0000000400207824 */ /* 0x040fe200078e00ff */
[----:B------:R-:W-:Y:S01]  /*1570*/  USHF.L.U64.HI UR36, UR18, UR36, UR19 ;  /* 0x0000002412247299 */ /* 0x000fe20008010213 */
[----:B------:R-:W-:Y:S01]  /*1580*/  @!PT LDS RZ, [RZ] ;  /* 0x00000000fffff984 */ /* 0x000fe20000000800 */
[----:B------:R-:W-:Y:S01]  /*1590*/  @!PT LDS RZ, [RZ] ;  /* 0x00000000fffff984 */ /* 0x000fe20000000800 */
[----:B------:R-:W-:Y:S01]  /*15a0*/  @!PT LDS RZ, [RZ] ;  /* 0x00000000fffff984 */ /* 0x000fe20000000800 */
[----:B------:R1:W-:Y:S01]  /*15b0*/  @P1 LDGSTS.E.BYPASS.LTC128B.128 [R78+0x3100], [R4.64], !P6 ;  /* 0x03100000044e1fae */ /* 0x0003e2000f101d4e */
[----:B------:R-:W-:Y:S01]  /*15c0*/  IMAD.SHL.U32 R20, R0, 0x8, RZ ;  /* 0x0000000800147824 */ /* 0x000fe200078e00ff */
[----:B------:R-:W-:Y:S01]  /*15d0*/  ISETP.GE.AND P1, PT, R8, 0x31, PT ;  /* 0x000000310800780c */ /* 0x000fe20003f26270 */
[----:B------:R-:W-:Y:S01]  /*15e0*/  USHF.L.U64.HI UR38, UR18, UR38, UR20 ;  /* 0x0000002612267299 */ /* 0x000fe20008010214 */
[----:B------:R-:W-:Y:S01]  /*15f0*/  SHF.R.S32.HI R33, RZ, 0x1f, R32 ;  /* 0x0000001fff217819 */ /* 0x000fe20000011420 */
[----:B------:R3:W-:Y:S01]  /*1600*/  @P4 LDGSTS.E.BYPASS.LTC128B.128 [R78+0x3900], [R16.64], !P6 ;  /* 0x03900000104e4fae */ /* 0x0007e2000f101d4e */
[----:B------:R-:W-:Y:S01]  /*1610*/  SHF.R.S32.HI R21, RZ, 0x1f, R20 ;  /* 0x0000001fff157819 */ /* 0x000fe20000011414 */
[----:B------:R-:W-:Y:S01]  /*1620*/  USHF.L.U32 UR37, UR18, 0x6, URZ ;  /* 0x0000000612257899 */ /* 0x000fe2000800063f */
[----:B------:R-:W-:Y:S01]  /*1630*/  IADD3 R83, R20, 0x20, RZ ;  /* 0x0000002014537810 */ /* 0x000fe20007ffe0ff */
[----:B------:R-:W-:Y:S01]  /*1640*/  IMAD.WIDE.U32 R6, R35, c[0x0][0x280], R32 ;  /* 0x0000a00023067a25 */ /* 0x000fe200078e0020 */
[----:B------:R-:W-:Y:S01]  /*1650*/  USHF.L.U32 UR39, UR18, 0x5, URZ ;  /* 0x0000000512277899 */ /* 0x000fe2000800063f */
[----:B------:R-:W-:Y:S01]  /*1660*/  IADD3 R34, R32, 0x10, RZ ;  /* 0x0000001020227810 */ /* 0x000fe20007ffe0ff */
[----:B------:R-:W-:Y:S01]  /*1670*/  UIMAD.WIDE.U32 UR40, UR18, 0x60, URZ ;  /* 0x00000060122878a5 */ /* 0x000fe2000f8e003f */
[----:B------:R-:W-:Y:S01]  /*1680*/  IMAD.MOV.U32 R24, RZ, RZ, R6 ;  /* 0x000000ffff187224 */ /* 0x000fe200078e0006 */
[----:B------:R-:W-:Y:S01]  /*1690*/  ULDC.64 UR20, c[0x0][0x268] ;  /* 0x00009a0000147ab9 */ /* 0x000fe20000000a00 */
[----:B------:R-:W-:Y:S01]  /*16a0*/  @P1 IMAD R8, R132, 0x30, RZ ;  /* 0x0000003084081824 */ /* 0x000fe200078e02ff */
[----:B------:R-:W-:Y:S01]  /*16b0*/  ULDC.64 UR18, c[0x0][0x1e8] ;  /* 0x00007a0000127ab9 */ /* 0x000fe20000000a00 */
[----:B------:R-:W-:Y:S01]  /*16c0*/  IMAD.MOV.U32 R145, RZ, RZ, c[0x0][0x2b8] ;  /* 0x0000ae00ff917624 */ /* 0x000fe200078e00ff */
[----:B------:R-:W-:Y:S01]  /*16d0*/  UIMAD UR43, UR22, UR18, URZ ;  /* 0x00000012162b72a4 */ /* 0x000fe2000f8e023f */
[----:B------:R-:W-:Y:S01]  /*16e0*/  IMAD.MOV.U32 R144, RZ, RZ, c[0x0][0x27c] ;  /* 0x00009f00ff907624 */ /* 0x000fe200078e00ff */
[----:B------:R-:W-:Y:S01]  /*16f0*/  UIMAD.WIDE.U32 UR44, UR8, UR18, URZ ;  /* 0x00000012082c72a5 */ /* 0x000fe2000f8e003f */
[----:B------:R-:W-:Y:S01]  /*1700*/  IMAD.MOV.U32 R136, RZ, RZ, c[0x0][0x27c] ;  /* 0x00009f00ff887624 */ /* 0x000fe200078e00ff */
[----:B------:R-:W-:Y:S01]  /*1710*/  UIMAD UR43, UR8, UR19, UR43 ;  /* 0x00000013082b72a4 */ /* 0x000fe2000f8e022b */
[----:B------:R-:W-:Y:S01]  /*1720*/  IMAD.WIDE.U32 R134, R134, c[0x0][0x280], RZ ;  /* 0x0000a00086867a25 */ /* 0x000fe200078e00ff */
[----:B------:R-:W-:-:S02]  /*1730*/  UIMAD UR20, UR28, UR20, URZ ;  /* 0x000000141c1472a4 */ /* 0x000fc4000f8e023f */
[----:B------:R-:W-:Y:S01]  /*1740*/  ULDC.64 UR18, c[0x0][0x210] ;  /* 0x0000840000127ab9 */ /* 0x000fe20000000a00 */
[C---:B-1----:R-:W-:Y:S01]  /*1750*/  IMAD R4, R2.reuse, c[0x0][0x280], RZ ;  /* 0x0000a00002047a24 */ /* 0x042fe200078e02ff */
[----:B------:R-:W-:Y:S01]  /*1760*/  UIMAD UR42, UR22, UR18, URZ ;  /* 0x00000012162a72a4 */ /* 0x000fe2000f8e023f */
[----:B------:R-:W-:Y:S01]  /*1770*/  IMAD R2, R2, c[0x0][0x290], RZ ;  /* 0x0000a40002027a24 */ /* 0x000fe200078e02ff */
[----:B------:R-:W-:Y:S01]  /*1780*/  UIMAD UR20, UR29, UR21, UR20 ;  /* 0x000000151d1472a4 */ /* 0x000fe2000f8e0214 */
[C---:B------:R-:W-:Y:S01]  /*1790*/  IMAD R9, R35.reuse, c[0x0][0x284], R4 ;  /* 0x0000a10023097a24 */ /* 0x040fe200078e0204 */
[----:B------:R-:W-:Y:S01]  /*17a0*/  UIMAD.WIDE.U32 UR46, UR8, UR18, URZ ;  /* 0x00000012082e72a5 */ /* 0x000fe2000f8e003f */
[----:B------:R-:W-:Y:S01]  /*17b0*/  IMAD R11, R35, c[0x0][0x294], R2 ;  /* 0x0000a500230b7a24 */ /* 0x000fe200078e0202 */
[----:B------:R-:W-:Y:S01]  /*17c0*/  @P3 IADD3 R2, P4, R10, R12, RZ ;  /* 0x0000000c0a023210 */ /* 0x000fe20007f9e0ff */
[----:B------:R-:W-:Y:S01]  /*17d0*/  IMAD.IADD R25, R7, 0x1, R9 ;  /* 0x0000000107197824 */ /* 0x000fe200078e0209 */
[----:B------:R-:W-:Y:S01]  /*17e0*/  UIMAD UR19, UR8, UR19, UR42 ;  /* 0x00000013081372a4 */ /* 0x000fe2000f8e022a */
[----:B------:R-:W-:Y:S01]  /*17f0*/  IMAD.WIDE.U32 R4, R35, c[0x0][0x290], R32 ;  /* 0x0000a40023047a25 */ /* 0x000fe200078e0020 */
[----:B------:R-:W-:-:S02]  /*1800*/  UIADD3 UR43, UR45, UR43, URZ ;  /* 0x0000002b2d2b7290 */ /* 0x000fc4000fffe03f */
[----:B------:R-:W-:Y:S01]  /*1810*/  UIADD3 UR19, UR47, UR19, URZ ;  /* 0x000000132f137290 */ /* 0x000fe2000fffe03f */
[----:B------:R-:W-:Y:S01]  /*1820*/  IMAD.WIDE.U32 R6, R35, c[0x0][0x280], R20 ;  /* 0x0000a00023067a25 */ /* 0x000fe200078e0014 */
[----:B------:R-:W-:-:S03]  /*1830*/  UIADD3 UR18, UR41, UR5, URZ ;  /* 0x0000000529127290 */ /* 0x000fc6000fffe03f */
[----:B------:R-:W-:Y:S02]  /*1840*/  IMAD.IADD R23, R5, 0x1, R11 ;  /* 0x0000000105177824 */ /* 0x000fe400078e020b */
[----:B------:R-:W-:Y:S02]  /*1850*/  IMAD.MOV.U32 R22, RZ, RZ, R4 ;  /* 0x000000ffff167224 */ /* 0x000fe400078e0004 */
[----:B------:R-:W-:Y:S02]  /*1860*/  IMAD.IADD R19, R9, 0x1, R7 ;  /* 0x0000000109137824 */ /* 0x000fe400078e0207 */
[----:B------:R-:W-:-:S04]  /*1870*/  IMAD.WIDE.U32 R4, R35, c[0x0][0x290], R20 ;  /* 0x0000a40023047a25 */ /* 0x000fc800078e0014 */
[----:B------:R-:W-:Y:S02]  /*1880*/  IMAD.SHL.U32 R7, R132, 0x20, RZ ;  /* 0x0000002084077824 */ /* 0x000fe400078e00ff */
[----:B---3--:R-:W-:Y:S02]  /*1890*/  IMAD.IADD R17, R11, 0x1, R5 ;  /* 0x000000010b117824 */ /* 0x008fe400078e0205 */
[----:B------:R-:W-:Y:S01]  /*18a0*/  IMAD.MOV.U32 R18, RZ, RZ, R6 ;  /* 0x000000ffff127224 */ /* 0x000fe200078e0006 */
[----:B------:R-:W-:Y:S01]  /*18b0*/  @P3 IADD3.X R5, R3, R13, R7, P4, !PT ;  /* 0x0000000d03053210 */ /* 0x000fe200027fe407 */
[----:B------:R-:W-:Y:S01]  /*18c0*/  IMAD.MOV.U32 R16, RZ, RZ, R4 ;  /* 0x000000ffff107224 */ /* 0x000fe200078e0004 */
[----:B------:R-:W-:Y:S01]  /*18d0*/  @P3 LEA R6, P4, R2, c[0x0][0x220], 0x1 ;  /* 0x0000880002063a11 */ /* 0x000fe200078808ff */
[----:B------:R-:W-:Y:S02]  /*18e0*/  @P0 IMAD R11, R132, 0x50, RZ ;  /* 0x00000050840b0824 */ /* 0x000fe400078e02ff */
[----:B------:R-:W-:Y:S01]  /*18f0*/  IMAD.WIDE.U32 R96, R131, c[0x0][0x280], R24 ;  /* 0x0000a00083607a25 */ /* 0x000fe200078e0018 */
[----:B------:R-:W-:-:S02]  /*1900*/  @P3 LEA.HI.X R7, R2, c[0x0][0x224], R5, 0x1, P4 ;  /* 0x0000890002073a11 */ /* 0x000fc400020f0c05 */
[----:B------:R-:W-:Y:S01]  /*1910*/  ISETP.GE.AND P4, PT, R20, c[0x0][0x27c], PT ;  /* 0x00009f0014007a0c */ /* 0x000fe20003f86270 */
[----:B------:R-:W-:Y:S02]  /*1920*/  @P1 IMAD.MOV.U32 R2, RZ, RZ, R10 ;  /* 0x000000ffff021224 */ /* 0x000fe400078e000a */
[----:B------:R1:W-:Y:S01]  /*1930*/  @P3 LDGSTS.E.BYPASS.LTC128B.128 [R78+0x4100], [R6.64], !P6 ;  /* 0x04100000064e3fae */ /* 0x0003e2000f101d4e */
[----:B------:R-:W-:Y:S01]  /*1940*/  IMAD.WIDE.U32 R94, R131, c[0x0][0x290], R22 ;  /* 0x0000a400835e7a25 */ /* 0x000fe200078e0016 */
[----:B------:R-:W-:-:S03]  /*1950*/  P2R R129, PR, RZ, 0x10 ;  /* 0x00000010ff817803 */ /* 0x000fc60000000000 */
[----:B------:R-:W-:Y:S01]  /*1960*/  @P1 IMAD.WIDE.U32 R4, R133, 0x30, R2 ;  /* 0x0000003085041825 */ /* 0x000fe200078e0002 */
[----:B------:R-:W-:-:S03]  /*1970*/  SEL R2, RZ, c[0x0][0x27c], !P4 ;  /* 0x00009f00ff027a07 */ /* 0x000fc60006000000 */
[----:B------:R-:W-:Y:S01]  /*1980*/  @P1 IMAD.IADD R8, R5, 0x1, R8 ;  /* 0x0000000105081824 */ /* 0x000fe200078e0208 */
[----:B------:R-:W-:Y:S01]  /*1990*/  @P1 LEA R12, P3, R4, c[0x0][0x220], 0x1 ;  /* 0x00008800040c1a11 */ /* 0x000fe200078608ff */
[----:B------:R-:W-:-:S03]  /*19a0*/  IMAD.WIDE.U32 R92, R131, c[0x0][0x280], R18 ;  /* 0x0000a000835c7a25 */ /* 0x000fc600078e0012 */
[----:B------:R-:W-:Y:S01]  /*19b0*/  @P1 LEA.HI.X R13, R4, c[0x0][0x224], R8, 0x1, P3 ;  /* 0x00008900040d1a11 */ /* 0x000fe200018f0c08 */
[----:B------:R-:W-:Y:S01]  /*19c0*/  IMAD.IADD R4, R20, 0x1, R2 ;  /* 0x0000000114047824 */ /* 0x000fe200078e0202 */
[----:B------:R-:W-:Y:S01]  /*19d0*/  @P2 LEA R5, P3, R133, R10, 0x6 ;  /* 0x0000000a85052211 */ /* 0x000fe200078630ff */
[----:B------:R-:W-:Y:S02]  /*19e0*/  @P0 IMAD.MOV.U32 R2, RZ, RZ, R10 ;  /* 0x000000ffff020224 */ /* 0x000fe400078e000a */
[----:B------:R3:W-:Y:S01]  /*19f0*/  @P1 LDGSTS.E.BYPASS.LTC128B.128 [R78+0x4900], [R12.64], !P6 ;  /* 0x049000000c4e1fae */ /* 0x0007e2000f101d4e */
[----:B------:R-:W-:Y:S01]  /*1a00*/  ISETP.GE.AND P1, PT, R83, c[0x0][0x1d4], PT ;  /* 0x0000750053007a0c */ /* 0x000fe20003f26270 */
[----:B------:R-:W-:-:S03]  /*1a10*/  IMAD.WIDE.U32 R90, R131, c[0x0][0x290], R16 ;  /* 0x0000a400835a7a25 */ /* 0x000fc600078e0010 */
[----:B------:R-:W-:Y:S01]  /*1a20*/  P2R R106, PR, RZ, 0x2 ;  /* 0x00000002ff6a7803 */ /* 0x000fe20000000000 */
[----:B------:R-:W-:Y:S01]  /*1a30*/  IMAD.WIDE.U32 R84, R84, c[0x0][0x268], R14 ;  /* 0x00009a0054547a25 */ /* 0x000fe200078e000e */
[----:B------:R-:W-:Y:S02]  /*1a40*/  ISETP.NE.AND P1, PT, R145, 0x1, PT ;  /* 0x000000019100780c */ /* 0x000fe40003f25270 */
[C---:B-1----:R-:W-:Y:S01]  /*1a50*/  @P2 LEA.HI.X R6, R133.reuse, R3, R132, 0x6, P3 ;  /* 0x0000000385062211 */ /* 0x042fe200018f3484 */
[----:B------:R-:W-:Y:S01]  /*1a60*/  @P0 IMAD.WIDE.U32 R2, R133, 0x50, R2 ;  /* 0x0000005085020825 */ /* 0x000fe200078e0002 */
[----:B------:R-:W-:Y:S02]  /*1a70*/  @P2 LEA R8, P3, R5, c[0x0][0x220], 0x1 ;  /* 0x0000880005082a11 */ /* 0x000fe400078608ff */
[----:B------:R-:W-:Y:S01]  /*1a80*/  SHF.R.S32.HI R7, RZ, 0x1f, R4 ;  /* 0x0000001fff077819 */ /* 0x000fe20000011404 */
[----:B------:R-:W-:Y:S01]  /*1a90*/  @P0 IMAD.IADD R3, R3, 0x1, R11 ;  /* 0x0000000103030824 */ /* 0x000fe200078e020b */
[----:B------:R-:W-:Y:S01]  /*1aa0*/  @P2 LEA.HI.X R9, R5, c[0x0][0x224], R6, 0x1, P3 ;  /* 0x0000890005092a11 */ /* 0x000fe200018f0c06 */
[----:B------:R-:W-:Y:S01]  /*1ab0*/  IMAD.U32 R5, RZ, RZ, UR30 ;  /* 0x0000001eff057e24 */ /* 0x000fe2000f8e00ff */
[C---:B------:R-:W-:Y:S01]  /*1ac0*/  @P0 LEA R6, P3, R2.reuse, c[0x0][0x220], 0x1 ;  /* 0x0000880002060a11 */ /* 0x040fe200078608ff */
[----:B------:R-:W-:Y:S01]  /*1ad0*/  IMAD.SHL.U32 R11, R137, 0x40, RZ ;  /* 0x00000040890b7824 */ /* 0x000fe200078e00ff */
[----:B------:R-:W-:Y:S01]  /*1ae0*/  LEA.HI R4, R7, R4, RZ, 0x3 ;  /* 0x0000000407047211 */ /* 0x000fe200078f18ff */
[----:B------:R1:W-:Y:S01]  /*1af0*/  @P2 LDGSTS.E.BYPASS.LTC128B.128 [R78+0x5100], [R8.64], !P6 ;  /* 0x05100000084e2fae */ /* 0x0003e2000f101d4e */
[----:B------:R-:W-:Y:S01]  /*1b00*/  @P0 LEA.HI.X R7, R2, c[0x0][0x224], R3, 0x1, P3 ;  /* 0x0000890002070a11 */ /* 0x000fe200018f0c03 */
[----:B------:R-:W-:Y:S01]  /*1b10*/  IMAD.SHL.U32 R136, R136, 0x2, RZ ;  /* 0x0000000288887824 */ /* 0x000fe200078e00ff */
[----:B------:R-:W-:Y:S01]  /*1b20*/  LOP3.LUT R107, R11, 0x1c0, RZ, 0xc0, !PT ;  /* 0x000001c00b6b7812 */ /* 0x000fe200078ec0ff */
[----:B------:R-:W-:Y:S01]  /*1b30*/  IMAD.IADD R139, R135, 0x1, R139 ;  /* 0x00000001878b7824 */ /* 0x000fe200078e028b */
[----:B------:R-:W-:Y:S01]  /*1b40*/  LOP3.LUT R88, R4, 0xfffffff8, RZ, 0xc0, !PT ;  /* 0xfffffff804587812 */ /* 0x000fe200078ec0ff */
[----:B------:R4:W-:Y:S01]  /*1b50*/  @P0 LDGSTS.E.BYPASS.LTC128B.128 [R78+0x5900], [R6.64], !P6 ;  /* 0x05900000064e0fae */ /* 0x0009e2000f101d4e */
[----:B------:R-:W-:Y:S01]  /*1b60*/  ISETP.GE.AND P0, PT, R20, c[0x0][0x1d4], PT ;  /* 0x0000750014007a0c */ /* 0x000fe20003f06270 */
[----:B------:R-:W-:Y:S01]  /*1b70*/  IMAD R0, R0, 0x20, R35 ;  /* 0x0000002000007824 */ /* 0x000fe200078e0223 */
[----:B------:R-:W-:Y:S01]  /*1b80*/  SHF.R.U32.HI R140, RZ, 0x3, R107 ;  /* 0x00000003ff8c7819 */ /* 0x000fe2000001166b */
[----:B------:R-:W0:Y:S01]  /*1b90*/  LDGDEPBAR ;  /* 0x00000000000079af */ /* 0x000e220000000000 */
[----:B------:R-:W-:-:S02]  /*1ba0*/  P2R R89, PR, RZ, 0x1 ;  /* 0x00000001ff597803 */ /* 0x000fc40000000000 */
[C---:B------:R-:W-:Y:S01]  /*1bb0*/  SHF.L.U64.HI R132, R133.reuse, 0x5, R132 ;  /* 0x0000000585847819 */ /* 0x040fe20000010284 */
[----:B------:R-:W-:Y:S01]  /*1bc0*/  IMAD.SHL.U32 R133, R133, 0x20, RZ ;  /* 0x0000002085857824 */ /* 0x000fe200078e00ff */
[----:B------:R-:W-:Y:S02]  /*1bd0*/  SHF.R.S32.HI R105, RZ, 0x3, R4 ;  /* 0x00000003ff697819 */ /* 0x000fe40000011404 */
[----:B------:R-:W-:Y:S02]  /*1be0*/  SHF.R.S32.HI R100, RZ, 0x1f, R88 ;  /* 0x0000001fff647819 */ /* 0x000fe40000011458 */
[----:B------:R-:W-:Y:S01]  /*1bf0*/  IADD3 R87, R85, UR20, RZ ;  /* 0x0000001455577c10 */ /* 0x000fe2000fffe0ff */
[----:B------:R-:W-:Y:S01]  /*1c00*/  ULDC.U8 UR20, c[0x0][0x298] ;  /* 0x0000a60000147ab9 */ /* 0x000fe20000000000 */
[----:B-1----:R-:W-:Y:S01]  /*1c10*/  IMAD.U32 R8, RZ, RZ, UR11 ;  /* 0x0000000bff087e24 */ /* 0x002fe2000f8e00ff */
[----:B----4-:R-:W-:Y:S02]  /*1c20*/  LEA.HI R6, R29, R204, RZ, 0x5 ;  /* 0x000000cc1d067211 */ /* 0x010fe400078f28ff */
[----:B------:R-:W-:-:S03]  /*1c30*/  SHF.R.S32.HI R7, RZ, 0x1f, R26 ;  /* 0x0000001fff077819 */ /* 0x000fc6000001141a */
[----:B------:R-:W-:-:S05]  /*1c40*/  IMAD.SHL.U32 R6, R6, 0x10, RZ ;  /* 0x0000001006067824 */ /* 0x000fca00078e00ff */
[----:B------:R-:W-:Y:S01]  /*1c50*/  LOP3.LUT R120, R6, 0xfffffe00, RZ, 0xc0, !PT ;  /* 0xfffffe0006787812 */ /* 0x000fe200078ec0ff */
[----:B------:R-:W-:-:S05]  /*1c60*/  IMAD.SHL.U32 R6, R138, 0x40, RZ ;  /* 0x000000408a067824 */ /* 0x000fca00078e00ff */
[----:B------:R-:W-:-:S04]  /*1c70*/  LOP3.LUT R108, R6, 0x1c0, RZ, 0xc0, !PT ;  /* 0x000001c0066c7812 */ /* 0x000fc800078ec0ff */
[----:B------:R-:W-:Y:S02]  /*1c80*/  SHF.R.U32.HI R141, RZ, 0x3, R108 ;  /* 0x00000003ff8d7819 */ /* 0x000fe4000001166c */
[----:B--2---:R-:W-:Y:S01]  /*1c90*/  @P5 SHF.R.S32.HI R3, RZ, 0x1f, R27 ;  /* 0x0000001fff035819 */ /* 0x004fe2000001141b */
[----:B------:R-:W-:Y:S01]  /*1ca0*/  @!P5 IMAD.MOV.U32 R3, RZ, RZ, R5 ;  /* 0x000000ffff03d224 */ /* 0x000fe200078e0005 */
[----:B------:R-:W-:Y:S01]  /*1cb0*/  SHF.R.S32.HI R5, RZ, 0x1f, R131 ;  /* 0x0000001fff057819 */ /* 0x000fe20000011483 */
[----:B------:R-:W-:Y:S02]  /*1cc0*/  @P5 IMAD.MOV.U32 R2, RZ, RZ, R27 ;  /* 0x000000ffff025224 */ /* 0x000fe400078e001b */
[----:B------:R-:W-:Y:S02]  /*1cd0*/  @!P5 IMAD.MOV.U32 R2, RZ, RZ, R8 ;  /* 0x000000ffff02d224 */ /* 0x000fe400078e0008 */
[C---:B------:R-:W-:Y:S02]  /*1ce0*/  IMAD R8, R5.reuse, c[0x0][0x280], RZ ;  /* 0x0000a00005087a24 */ /* 0x040fe400078e02ff */
[----:B------:R-:W-:-:S02]  /*1cf0*/  IMAD R5, R5, c[0x0][0x290], RZ ;  /* 0x0000a40005057a24 */ /* 0x000fc400078e02ff */
[C---:B------:R-:W-:Y:S01]  /*1d00*/  IMAD R10, R131.reuse, c[0x0][0x284], R8 ;  /* 0x0000a100830a7a24 */ /* 0x040fe200078e0208 */
[----:B------:R-:W-:Y:S01]  /*1d10*/  SHF.R.S32.HI R8, RZ, 0x1f, R137 ;  /* 0x0000001fff087819 */ /* 0x000fe20000011489 */
[----:B------:R-:W-:Y:S01]  /*1d20*/  IMAD R9, R131, c[0x0][0x294], R5 ;  /* 0x0000a50083097a24 */ /* 0x000fe200078e0205 */
[----:B------:R-:W-:Y:S01]  /*1d30*/  LEA.HI R5, R7, R35, RZ, 0x3 ;  /* 0x0000002307057211 */ /* 0x000fe200078f18ff */
[----:B------:R-:W-:Y:S01]  /*1d40*/  IMAD R3, R3, c[0x0][0x2b0], RZ ;  /* 0x0000ac0003037a24 */ /* 0x000fe200078e02ff */
[----:B------:R-:W-:Y:S01]  /*1d50*/  LEA.HI R6, R8, R137, RZ, 0x3 ;  /* 0x0000008908067211 */ /* 0x000fe200078f18ff */
[C---:B------:R-:W-:Y:S01]  /*1d60*/  IMAD.WIDE.U32 R114, R2.reuse, c[0x0][0x2b0], RZ ;  /* 0x0000ac0002727a25 */ /* 0x040fe200078e00ff */
[----:B------:R-:W-:Y:S02]  /*1d70*/  LOP3.LUT R5, R5, 0xfffffff8, RZ, 0xc0, !PT ;  /* 0xfffffff805057812 */ /* 0x000fe400078ec0ff */
[----:B------:R-:W-:Y:S01]  /*1d80*/  SHF.R.S32.HI R7, RZ, 0x1f, R138 ;  /* 0x0000001fff077819 */ /* 0x000fe2000001148a */
[----:B------:R-:W-:-:S02]  /*1d90*/  IMAD R3, R2, c[0x0][0x2b4], R3 ;  /* 0x0000ad0002037a24 */ /* 0x000fc400078e0203 */
[----:B------:R-:W-:Y:S01]  /*1da0*/  IMAD.IADD R5, R35, 0x1, -R5 ;  /* 0x0000000123057824 */ /* 0x000fe200078e0a05 */
[----:B------:R-:W-:Y:S01]  /*1db0*/  LEA.HI R7, R7, R138, RZ, 0x3 ;  /* 0x0000008a07077211 */ /* 0x000fe200078f18ff */
[----:B------:R-:W-:Y:S02]  /*1dc0*/  IMAD.SHL.U32 R6, R6, 0x40, RZ ;  /* 0x0000004006067824 */ /* 0x000fe400078e00ff */
[C---:B------:R-:W-:Y:S01]  /*1dd0*/  IMAD.SHL.U32 R8, R5.reuse, 0x40, RZ ;  /* 0x0000004005087824 */ /* 0x040fe200078e00ff */
[----:B------:R-:W-:Y:S01]  /*1de0*/  LOP3.LUT P0, RZ, R5, 0x4, RZ, 0xc0, !PT ;  /* 0x0000000405ff7812 */ /* 0x000fe2000780c0ff */
[----:B------:R-:W-:Y:S01]  /*1df0*/  IMAD.IADD R126, R115, 0x1, R3 ;  /* 0x00000001737e7824 */ /* 0x000fe200078e0203 */
[----:B------:R-:W-:Y:S01]  /*1e00*/  SHF.R.S32.HI R5, RZ, 0x1f, R83 ;  /* 0x0000001fff057819 */ /* 0x000fe20000011453 */
[----:B------:R-:W-:Y:S01]  /*1e10*/  IMAD.SHL.U32 R7, R7, 0x40, RZ ;  /* 0x0000004007077824 */ /* 0x000fe200078e00ff */
[----:B------:R-:W-:Y:S01]  /*1e20*/  LOP3.LUT R118, R8, 0x1c0, RZ, 0xc0, !PT ;  /* 0x000001c008767812 */ /* 0x000fe200078ec0ff */
[----:B------:R-:W-:Y:S01]  /*1e30*/  IMAD.IADD R104, R97, 0x1, R10 ;  /* 0x0000000161687824 */ /* 0x000fe200078e020a */
[----:B------:R-:W-:Y:S01]  /*1e40*/  LEA.HI R5, R5, R83, RZ, 0x3 ;  /* 0x0000005305057211 */ /* 0x000fe200078f18ff */
[----:B------:R-:W-:Y:S01]  /*1e50*/  IMAD.IADD R102, R10, 0x1, R93 ;  /* 0x000000010a667824 */ /* 0x000fe200078e025d */
[----:B------:R-:W-:Y:S01]  /*1e60*/  SHF.R.U32.HI R119, RZ, 0x3, R118 ;  /* 0x00000003ff777819 */ /* 0x000fe20000011676 */
[----:B------:R-:W-:Y:S01]  /*1e70*/  IMAD.IADD R103, R95, 0x1, R9 ;  /* 0x000000015f677824 */ /* 0x000fe200078e0209 */
[----:B------:R-:W-:Y:S01]  /*1e80*/  LOP3.LUT R2, R118, 0x18, R20, 0xf8, !PT ;  /* 0x0000001876027812 */ /* 0x000fe200078ef814 */
[----:B------:R-:W-:Y:S01]  /*1e90*/  IMAD.IADD R101, R9, 0x1, R91 ;  /* 0x0000000109657824 */ /* 0x000fe200078e025b */
[----:B------:R-:W-:-:S02]  /*1ea0*/  LOP3.LUT R121, R6, 0xfffffe00, RZ, 0xc0, !PT ;  /* 0xfffffe0006797812 */ /* 0x000fc400078ec0ff */
[----:B------:R-:W-:Y:S02]  /*1eb0*/  LOP3.LUT R2, R2, R119, RZ, 0x3c, !PT ;  /* 0x0000007702027212 */ /* 0x000fe400078e3cff */
[----:B------:R-:W-:Y:S02]  /*1ec0*/  LOP3.LUT R6, R118, 0x38, R4, 0xf8, !PT ;  /* 0x0000003876067812 */ /* 0x000fe400078ef804 */
[----:B------:R-:W-:Y:S01]  /*1ed0*/  LOP3.LUT R73, R5, 0xfffffff8, RZ, 0xc0, !PT ;  /* 0xfffffff805497812 */ /* 0x000fe200078ec0ff */
[----:B------:R-:W-:Y:S01]  /*1ee0*/  IMAD.IADD R3, R2, 0x1, R120 ;  /* 0x0000000102037824 */ /* 0x000fe200078e0278 */
[----:B------:R-:W-:Y:S02]  /*1ef0*/  LOP3.LUT R122, R7, 0xfffffe00, RZ, 0xc0, !PT ;  /* 0xfffffe00077a7812 */ /* 0x000fe400078ec0ff */
[----:B------:R-:W-:Y:S02]  /*1f00*/  LOP3.LUT R5, R108, 0x38, R4, 0xf8, !PT ;  /* 0x000000386c057812 */ /* 0x000fe400078ef804 */
[----:B------:R-:W-:-:S02]  /*1f10*/  LEA R79, R3, 0x100, 0x1 ;  /* 0x00000100034f7811 */ /* 0x000fc400078e08ff */
[----:B------:R-:W-:Y:S02]  /*1f20*/  LOP3.LUT R2, R107, 0x38, R4, 0xf8, !PT ;  /* 0x000000386b027812 */ /* 0x000fe400078ef804 */
[----:B------:R-:W-:Y:S02]  /*1f30*/  LOP3.LUT R3, R6, R119, RZ, 0x3c, !PT ;  /* 0x0000007706037212 */ /* 0x000fe400078e3cff */
[----:B------:R-:W-:Y:S02]  /*1f40*/  LOP3.LUT R5, R122, R5, R141, 0xf6, !PT ;  /* 0x000000057a057212 */ /* 0x000fe400078ef68d */
[----:B------:R-:W-:Y:S01]  /*1f50*/  LOP3.LUT R2, R121, R2, R140, 0xf6, !PT ;  /* 0x0000000279027212 */ /* 0x000fe200078ef68c */
[----:B------:R-:W-:Y:S01]  /*1f60*/  IMAD.IADD R3, R3, 0x1, R120 ;  /* 0x0000000103037824 */ /* 0x000fe200078e0278 */
[----:B------:R-:W-:Y:S01]  /*1f70*/  IADD3 R80, R79, 0x40, RZ ;  /* 0x000000404f507810 */ /* 0x000fe20007ffe0ff */
[----:B------:R-:W-:Y:S01]  /*1f80*/  IMAD.SHL.U32 R125, R5, 0x2, RZ ;  /* 0x00000002057d7824 */ /* 0x000fe200078e00ff */
[----:B------:R-:W-:Y:S01]  /*1f90*/  @P0 IADD3 R80, R79, -0x40, RZ ;  /* 0xffffffc04f500810 */ /* 0x000fe20007ffe0ff */
[----:B------:R-:W-:Y:S01]  /*1fa0*/  IMAD.SHL.U32 R124, R2, 0x2, RZ ;  /* 0x00000002027c7824 */ /* 0x000fe200078e00ff */
[----:B------:R-:W-:Y:S01]  /*1fb0*/  SHF.R.S32.HI R81, RZ, 0x1f, R73 ;  /* 0x0000001fff517819 */ /* 0x000fe20000011449 */
[----:B------:R-:W-:Y:S01]  /*1fc0*/  IMAD.SHL.U32 R123, R3, 0x2, RZ ;  /* 0x00000002037b7824 */ /* 0x000fe200078e00ff */
[----:B------:R-:W-:Y:S01]  /*1fd0*/  BAR.SYNC.DEFER_BLOCKING 0x0 ;  /* 0x0000000000007b1d */ /* 0x000fe20000010000 */
[----:B---3--:R-:W-:-:S05]  /*1fe0*/  ISETP.GE.AND P0, PT, R144, 0x1, PT ;  /* 0x000000019000780c */ /* 0x008fca0003f06270 */
.L_x_376:
        /* <DEDUP_REMOVED lines=9> */
[----:B------:R-:W-:Y:S01]  /*2080*/  IMAD.MOV.U32 R5, RZ, RZ, R4 ;  /* 0x000000ffff057224 */ /* 0x000fe200078e0004 */
[----:B------:R-:W-:Y:S05]  /*2090*/  ISETP.GT.OR P0, PT, R0, 0x5f, P0 ;  /* 0x0000005f0000780c */ /* 0x000fea0000704670 */
[----:B------:R-:W-:Y:S05]  /*20a0*/  @P1 IMAD.HI.U32 R2, R4, c[0x0][0x2bc], RZ ;  /* 0x0000af0004021a27 */ /* 0x000fea00078e00ff */
[----:B------:R-:W-:Y:S04]  /*20b0*/  @P1 SHF.R.U32.HI R5, RZ, c[0x0][0x2c0], R2 ;  /* 0x0000b000ff051a19 */ /* 0x000fe80000011602 */
[C---:B------:R-:W-:Y:S04]  /*20c0*/  @!P0 IADD3 R3, P1, R5.reuse, R114, RZ ;  /* 0x0000007205038210 */ /* 0x040fe80007f3e0ff */
[----:B------:R-:W-:Y:S02]  /*20d0*/  @!P0 LEA.HI.X.SX32 R6, R5, R126, 0x1, P1 ;  /* 0x0000007e05068211 */ /* 0x000fe400008f0eff */
[C---:B------:R-:W-:Y:S04]  /*20e0*/  @!P0 LEA R2, P1, R3.reuse, c[0x0][0x2a0], 0x2 ;  /* 0x0000a80003028a11 */ /* 0x040fe800078210ff */
[----:B------:R-:W-:Y:S05]  /*20f0*/  @!P0 LEA.HI.X R3, R3, c[0x0][0x2a4], R6, 0x2, P1 ;  /* 0x0000a90003038a11 */ /* 0x000fea00008f1406 */
[----:B------:R1:W2:Y:S04]  /*2100*/  @!P0 LDG.E R82, [R2.64] ;  /* 0x0000000e02528981 */ /* 0x0002a8000c1e1900 */
[----:B------:R-:W-:Y:S01]  /*2110*/  BAR.SYNC.DEFER_BLOCKING 0x0 ;  /* 0x0000000000007b1d */ /* 0x000fe20000010000 */
[----:B-1----:R-:W-:Y:S04]  /*2120*/  IMAD.MOV R2, RZ, RZ, -R5 ;  /* 0x000000ffff027224 */ /* 0x002fe800078e0a05 */
[----:B------:R-:W-:Y:S04]  /*2130*/  IMAD R86, R2, c[0x0][0x2b8], R4 ;  /* 0x0000ae0002567a24 */ /* 0x000fe800078e0204 */
[----:B------:R-:W-:Y:S01]  /*2140*/  IMAD.WIDE.U32 R2, R86, c[0x0][0x1e0], RZ ;  /* 0x0000780056027a25 */ /* 0x000fe200078e00ff */
[----:B------:R-:W-:Y:S05]  /*2150*/  SHF.R.S32.HI R98, RZ, 0x1f, R86 ;  /* 0x0000001fff627819 */ /* 0x000fea0000011456 */
[----:B------:R-:W-:Y:S04]  /*2160*/  IMAD R4, R98, c[0x0][0x1e0], RZ ;  /* 0x0000780062047a24 */ /* 0x000fe800078e02ff */
[----:B------:R-:W-:Y:S04]  /*2170*/  IMAD R4, R86, c[0x0][0x1e4], R4 ;  /* 0x0000790056047a24 */ /* 0x000fe800078e0204 */
        /* <DEDUP_REMOVED lines=9> */
[----:B------:R-:W-:-:S05]  /*2210*/  @!P2 BRA `(.L_x_343) ;  /* 0x00003b400000a947 */ /* 0x000fca0003800000 */
[----:B------:R-:W-:Y:S01]  /*2220*/  USHF.R.S32.HI UR28, URZ, 0x1f, UR6 ;  /* 0x0000001f3f1c7899 */ /* 0x000fe20008011406 */
[----:B------:R-:W-:Y:S01]  /*2230*/  ISETP.NE.AND P0, PT, RZ, UR20, PT ;  /* 0x00000014ff007c0c */ /* 0x000fe2000bf05270 */
[----:B------:R-:W-:Y:S01]  /*2240*/  UIMAD UR21, UR18, UR6, URZ ;  /* 0x00000006121572a4 */ /* 0x000fe2000f8e023f */
[----:B------:R-:W-:Y:S01]  /*2250*/  IMAD R2, R139, UR6, RZ ;  /* 0x000000068b027c24 */ /* 0x000fe2000f8e02ff */
[----:B------:R-:W-:Y:S01]  /*2260*/  UIMAD UR5, UR6, -0x60, UR4 ;  /* 0xffffffa0060578a4 */ /* 0x000fe2000f8e0204 */
[C---:B------:R-:W-:Y:S01]  /*2270*/  IMAD.WIDE.U32 R60, R134.reuse, UR6, RZ ;  /* 0x00000006863c7c25 */ /* 0x040fe2000f8e00ff */
[----:B------:R-:W-:Y:S02]  /*2280*/  UIMAD.WIDE.U32 UR30, UR40, UR6, URZ ;  /* 0x00000006281e72a5 */ /* 0x000fe4000f8e003f */
[----:B------:R-:W-:Y:S01]  /*2290*/  UIMAD UR21, UR28, UR40, UR21 ;  /* 0x000000281c1572a4 */ /* 0x000fe2000f8e0215 */
[----:B------:R-:W-:Y:S01]  /*22a0*/  IMAD R2, R134, UR28, R2 ;  /* 0x0000001c86027c24 */ /* 0x000fe2000f8e0202 */
[----:B------:R-:W-:Y:S02]  /*22b0*/  UISETP.LT.AND UP0, UPT, UR5, 0x60, UPT ;  /* 0x000000600500788c */ /* 0x000fe4000bf01270 */
[----:B------:R-:W-:Y:S02]  /*22c0*/  UIADD3 UR21, UR31, UR21, URZ ;  /* 0x000000151f157290 */ /* 0x000fe4000fffe03f */
[----:B------:R-:W-:Y:S01]  /*22d0*/  USEL UR28, UR5, 0x60, UP0 ;  /* 0x00000060051c7887 */ /* 0x000fe20008000000 */
        /* <DEDUP_REMOVED lines=15> */
[----:B------:R-:W-:Y:S04]  /*23d0*/  IADD3 R3, P0, R94, UR30, RZ ;  /* 0x0000001e5e037c10 */ /* 0x000fe8000ff1e0ff */
[----:B------:R-:W-:Y:S02]  /*23e0*/  IADD3.X R5, R103, UR21, RZ, P0, !PT ;  /* 0x0000001567057c10 */ /* 0x000fe400087fe4ff */
        /* <DEDUP_REMOVED lines=13> */
.L_x_346:
[----:B------:R-:W-:Y:S05]  /*24c0*/  BSYNC B0 ;  /* 0x0000000000007941 */ /* 0x000fea0003800000 */
.L_x_345:
        /* <DEDUP_REMOVED lines=19> */
[----:B------:R-:W-:Y:S01]  /*2600*/  IADD3 R4, P1, P0, R96, UR35, R60 ;  /* 0x0000002360047c10 */ /* 0x000fe2000f83e03c */
[----:B------:R-:W-:Y:S01]  /*2610*/  IMAD.U32 R5, RZ, RZ, UR39 ;  /* 0x00000027ff057e24 */ /* 0x000fe2000f8e00ff */
[----:B------:R-:W-:Y:S01]  /*2620*/  CS2R R42, SRZ ;  /* 0x00000000002a7805 */ /* 0x000fe2000001ff00 */
[----:B------:R-:W-:Y:S01]  /*2630*/  IMAD.U32 R8, RZ, RZ, UR38 ;  /* 0x00000026ff087e24 */ /* 0x000fe2000f8e00ff */
[----:B------:R-:W-:Y:S01]  /*2640*/  IADD3.X R7, R104, UR34, R37, P1, P0 ;  /* 0x0000002268077c10 */ /* 0x000fe20008fe0425 */
[----:B------:R-:W-:Y:S01]  /*2650*/  CS2R R14, SRZ ;  /* 0x00000000000e7805 */ /* 0x000fe2000001ff00 */
[----:B------:R-:W-:Y:S01]  /*2660*/  IADD3 R5, P1, P0, R94, UR30, R5 ;  /* 0x0000001e5e057c10 */ /* 0x000fe2000f83e005 */
[----:B------:R-:W-:Y:S01]  /*2670*/  CS2R R44, SRZ ;  /* 0x00000000002c7805 */ /* 0x000fe2000001ff00 */
[----:B------:R-:W-:Y:S02]  /*2680*/  CS2R R16, SRZ ;  /* 0x0000000000107805 */ /* 0x000fe4000001ff00 */
[----:B------:R-:W-:Y:S02]  /*2690*/  IADD3.X R8, R103, UR21, R8, P1, P0 ;  /* 0x0000001567087c10 */ /* 0x000fe40008fe0408 */
        /* <DEDUP_REMOVED lines=12> */
.L_x_348:
[----:B------:R-:W-:Y:S05]  /*2760*/  BSYNC B0 ;  /* 0x0000000000007941 */ /* 0x000fea0003800000 */
.L_x_347:
        /* <DEDUP_REMOVED lines=24> */
[----:B------:R-:W-:Y:S01]  /*28f0*/  IMAD.U32 R5, RZ, RZ, UR31 ;  /* 0x0000001fff057e24 */ /* 0x000fe2000f8e00ff */
[----:B------:R-:W-:Y:S01]  /*2900*/  IADD3 R5, P1, P0, R94, UR37, R4 ;  /* 0x000000255e057c10 */ /* 0x000fe2000f83e004 */
[----:B------:R-:W-:Y:S03]  /*2910*/  CS2R R24, SRZ ;  /* 0x0000000000187805 */ /* 0x000fe6000001ff00 */
        /* <DEDUP_REMOVED lines=13> */
.L_x_350:
[----:B------:R-:W-:Y:S05]  /*29f0*/  BSYNC B0 ;  /* 0x0000000000007941 */ /* 0x000fea0003800000 */
.L_x_349:
        /* <DEDUP_REMOVED lines=74> */
.L_x_354:
[----:B------:R-:W-:Y:S05]  /*2ea0*/  BSYNC B0 ;  /* 0x0000000000007941 */ /* 0x000fea0003800000 */
.L_x_353:
        /* <DEDUP_REMOVED lines=57> */
.L_x_352:
[----:B------:R-:W-:Y:S05]  /*3240*/  BSYNC B1 ;  /* 0x0000000000017941 */ /* 0x000fea0003800000 */
.L_x_351:
[----:B--2---:R2:W4:Y:S01]  /*3250*/  SHFL.IDX PT, R38, R76, 0x1, 0x1c1f ;  /* 0x003c1f004c267f89 */ /* 0x00452200000e0000 */
[----:B------:R-:W-:Y:S03]  /*3260*/  BSSY B1, `(.L_x_355) ;  /* 0x0000077000017945 */ /* 0x000fe60003800000 */
[----:B------:R2:W1:Y:S01]  /*3270*/  SHFL.IDX PT, R37, R77, 0x1, 0x1c1f ;  /* 0x003c1f004d257f89 */ /* 0x00046200000e0000 */
[----:B------:R-:W-:-:S05]  /*3280*/  @P4 BRA `(.L_x_356) ;  /* 0x0000074000004947 */ /* 0x000fca0003800000 */
[----:B------:R-:W-:Y:S01]  /*3290*/  ISETP.NE.AND P0, PT, R89, RZ, PT ;  /* 0x000000ff5900720c */ /* 0x000fe20003f05270 */
[----:B------:R-:W-:Y:S01]  /*32a0*/  @!UPT UIADD3 URZ, URZ, URZ, URZ ;  /* 0x0000003f3f3ff290 */ /* 0x000fe2000fffe03f */
[----:B------:R-:W-:Y:S11]  /*32b0*/  BSSY B0, `(.L_x_357) ;  /* 0x0000038000007945 */ /* 0x000ff60003800000 */
[----:B------:R-:W-:-:S05]  /*32c0*/  @P0 BRA `(.L_x_358) ;  /* 0x0000036000000947 */ /* 0x000fca0003800000 */
[C---:B-1----:R-:W-:Y:S01]  /*32d0*/  LEA R30, P0, R20.reuse, R37, 0x1 ;  /* 0x00000025141e7211 */ /* 0x042fe200078008ff */
[----:B------:R-:W1:Y:S03]  /*32e0*/  LDS.128 R8, [R79+0x4000] ;  /* 0x004000004f087984 */ /* 0x000e660000000c00 */
        /* <DEDUP_REMOVED lines=39> */
[----:B------:R-:W-:Y:S01]  /*3560*/  @!P0 FMUL.FTZ R4, R7, R4 ;  /* 0x0000000407048220 */ /* 0x000fe20000410000 */
        /* <DEDUP_REMOVED lines=12> */
.L_x_358:
[----:B------:R-:W-:Y:S05]  /*3630*/  BSYNC B0 ;  /* 0x0000000000007941 */ /* 0x000fea0003800000 */
.L_x_357:
[----:B------:R-:W-:Y:S11]  /*3640*/  ISETP.NE.AND P0, PT, R106, RZ, PT ;  /* 0x000000ff6a00720c */ /* 0x000ff60003f05270 */
[----:B------:R-:W-:Y:S02]  /*3650*/  @!UPT UIADD3 URZ, URZ, URZ, URZ ;  /* 0x0000003f3f3ff290 */ /* 0x000fe4000fffe03f */
        /* <DEDUP_REMOVED lines=55> */
.L_x_356:
[----:B------:R-:W-:Y:S05]  /*39d0*/  BSYNC B1 ;  /* 0x0000000000017941 */ /* 0x000fea0003800000 */
.L_x_355:
[----:B-1----:R1:W2:Y:S04]  /*39e0*/  SHFL.IDX PT, R31, R76, 0x2, 0x1c1f ;  /* 0x005c1f004c1f7f89 */ /* 0x0022a800000e0000 */
[----:B------:R1:W4:Y:S01]  /*39f0*/  SHFL.IDX PT, R30, R77, 0x2, 0x1c1f ;  /* 0x005c1f004d1e7f89 */ /* 0x00032200000e0000 */
[----:B------:R-:W-:-:S05]  /*3a00*/  @P2 BRA `(.L_x_359) ;  /* 0x000026e000002947 */ /* 0x000fca0003800000 */
[----:B------:R-:W-:Y:S01]  /*3a10*/  ISETP.NE.AND P0, PT, R89, RZ, PT ;  /* 0x000000ff5900720c */ /* 0x000fe20003f05270 */
[----:B------:R-:W-:Y:S01]  /*3a20*/  @!UPT UIADD3 URZ, URZ, URZ, URZ ;  /* 0x0000003f3f3ff290 */ /* 0x000fe2000fffe03f */
[----:B------:R-:W-:Y:S11]  /*3a30*/  BSSY B0, `(.L_x_360) ;  /* 0x0000038000007945 */ /* 0x000ff60003800000 */
[----:B------:R-:W-:-:S05]  /*3a40*/  @P0 BRA `(.L_x_361) ;  /* 0x0000036000000947 */ /* 0x000fca0003800000 */
[C---:B----4-:R-:W-:Y:S01]  /*3a50*/  LEA R26, P0, R20.reuse, R30, 0x1 ;  /* 0x0000001e141a7211 */ /* 0x050fe200078008ff */
[----:B------:R-:W4:Y:S03]  /*3a60*/  LDS.128 R8, [R79+0x5000] ;  /* 0x005000004f087984 */ /* 0x000f260000000c00 */
[----:B--2---:R-:W-:Y:S02]  /*3a70*/  LEA.HI.X R27, R20, R31, R21, 0x1, P0 ;  /* 0x0000001f141b7211 */ /* 0x004fe400000f0c15 */
        /* <DEDUP_REMOVED lines=13> */
[----:B----4-:R-:W-:Y:S02]  /*3b50*/  @!P0 MOV R3, R8 ;  /* 0x0000000800038202 */ /* 0x010fe40000000f00 */
        /* <DEDUP_REMOVED lines=37> */
.L_x_361:
[----:B------:R-:W-:Y:S05]  /*3db0*/  BSYNC B0 ;  /* 0x0000000000007941 */ /* 0x000fea0003800000 */
.L_x_360:
[----:B------:R-:W-:Y:S11]  /*3dc0*/  ISETP.NE.AND P0, PT, R106, RZ, PT ;  /* 0x000000ff6a00720c */ /* 0x000ff60003f05270 */
[----:B------:R-:W-:Y:S02]  /*3dd0*/  @!UPT UIADD3 URZ, URZ, URZ, URZ ;  /* 0x0000003f3f3ff290 */ /* 0x000fe4000fffe03f */
[----:B------:R-:W-:-:S05]  /*3de0*/  @P0 BRA `(.L_x_359) ;  /* 0x0000230000000947 */ /* 0x000fca0003800000 */
[C---:B----4-:R-:W-:Y:S01]  /*3df0*/  LEA R22, P0, R73.reuse, R30, 0x1 ;  /* 0x0000001e49167211 */ /* 0x050fe200078008ff */
[----:B--2---:R-:W2:Y:S03]  /*3e00*/  LDS.128 R8, [R80+0x5000] ;  /* 0x0050000050087984 */ /* 0x004ea60000000c00 */
        /* <DEDUP_REMOVED lines=53> */
.L_x_344:
[----:B------:R-:W-:Y:S01]  /*4160*/  ISETP.GE.AND P0, PT, R138, UR28, PT ;  /* 0x0000001c8a007c0c */ /* 0x000fe2000bf06270 */
[----:B------:R-:W-:Y:S01]  /*4170*/  CS2R R26, SRZ ;  /* 0x00000000001a7805 */ /* 0x000fe2000001ff00 */
[----:B------:R-:W-:Y:S01]  /*4180*/  ISETP.NE.AND P5, PT, R89, RZ, PT ;  /* 0x000000ff5900720c */ /* 0x000fe20003fa5270 */
[----:B------:R-:W-:Y:S01]  /*4190*/  CS2R R24, SRZ ;  /* 0x0000000000187805 */ /* 0x000fe2000001ff00 */
[----:B------:R-:W-:Y:S01]  /*41a0*/  ISETP.GE.OR P2, PT, R20, c[0x0][0x27c], P0 ;  /* 0x00009f0014007a0c */ /* 0x000fe20000746670 */
[----:B------:R-:W-:Y:S01]  /*41b0*/  IMAD.U32 R7, RZ, RZ, UR39 ;  /* 0x00000027ff077e24 */ /* 0x000fe2000f8e00ff */
[----:B------:R-:W-:Y:S01]  /*41c0*/  ISETP.NE.AND P4, PT, R129, RZ, PT ;  /* 0x000000ff8100720c */ /* 0x000fe20003f85270 */
[----:B------:R-:W-:Y:S01]  /*41d0*/  IMAD.U32 R8, RZ, RZ, UR38 ;  /* 0x00000026ff087e24 */ /* 0x000fe2000f8e00ff */
        /* <DEDUP_REMOVED lines=9> */
[----:B------:R-:W-:Y:S01]  /*4270*/  @!P2 IADD3 R7, P1, P0, R90, UR30, R7 ;  /* 0x0000001e5a07ac10 */ /* 0x000fe2000f83e007 */
[----:B------:R-:W-:Y:S01]  /*4280*/  IMAD.U32 R2, RZ, RZ, UR30 ;  /* 0x0000001eff027e24 */ /* 0x000fe2000f8e00ff */
[----:B------:R1:W2:Y:S01]  /*4290*/  SHFL.IDX PT, R65, R76, RZ, 0x1c1f ;  /* 0x001c1fff4c417589 */ /* 0x0002a200000e0000 */
[----:B------:R-:W-:Y:S01]  /*42a0*/  IMAD.U32 R3, RZ, RZ, UR31 ;  /* 0x0000001fff037e24 */ /* 0x000fe2000f8e00ff */
[----:B------:R-:W-:Y:S01]  /*42b0*/  @!P2 IADD3.X R8, R101, UR21, R8, P1, P0 ;  /* 0x000000156508ac10 */ /* 0x000fe20008fe0408 */
[----:B------:R-:W-:Y:S01]  /*42c0*/  IMAD.U32 R3, RZ, RZ, UR21 ;  /* 0x00000015ff037e24 */ /* 0x000fe2000f8e00ff */
[----:B------:R-:W-:Y:S01]  /*42d0*/  ISETP.GE.AND P0, PT, R137, UR28, PT ;  /* 0x0000001c89007c0c */ /* 0x000fe2000bf06270 */
[----:B------:R-:W-:Y:S03]  /*42e0*/  BSSY B0, `(.L_x_362) ;  /* 0x00000b8000007945 */ /* 0x000fe60003800000 */
[----:B------:R-:W-:Y:S01]  /*42f0*/  ISETP.GE.OR P1, PT, R20, c[0x0][0x27c], P0 ;  /* 0x00009f0014007a0c */ /* 0x000fe20000726670 */
[----:B------:R1:W3:Y:S11]  /*4300*/  SHFL.IDX PT, R64, R77, RZ, 0x1c1f ;  /* 0x001c1fff4d407589 */ /* 0x0002f600000e0000 */
[----:B------:R-:W-:Y:S01]  /*4310*/  @!UPT UIADD3 URZ, URZ, URZ, URZ ;  /* 0x0000003f3f3ff290 */ /* 0x000fe2000fffe03f */
[----:B------:R-:W-:Y:S04]  /*4320*/  @!P1 IADD3 R10, P3, P0, R90, UR37, R2 ;  /* 0x000000255a0a9c10 */ /* 0x000fe8000f87e002 */
[----:B------:R-:W-:Y:S02]  /*4330*/  @!P1 IADD3.X R11, R101, UR36, R3, P3, P0 ;  /* 0x00000024650b9c10 */ /* 0x000fe40009fe0403 */
[--C-:B------:R-:W-:Y:S04]  /*4340*/  @!P2 IADD3 R2, P3, P0, R92, UR35, R60.reuse ;  /* 0x000000235c02ac10 */ /* 0x100fe8000f87e03c */
[--C-:B------:R-:W-:Y:S02]  /*4350*/  @!P2 IADD3.X R3, R102, UR34, R37.reuse, P3, P0 ;  /* 0x000000226603ac10 */ /* 0x100fe40009fe0425 */
[----:B------:R-:W-:Y:S04]  /*4360*/  @!P1 IADD3 R6, P3, P0, R92, UR33, R60 ;  /* 0x000000215c069c10 */ /* 0x000fe8000f87e03c */
[----:B------:R-:W-:Y:S02]  /*4370*/  @!P1 IADD3.X R9, R102, UR32, R37, P3, P0 ;  /* 0x0000002066099c10 */ /* 0x000fe40009fe0425 */
        /* <DEDUP_REMOVED lines=10> */
[----:B------:R-:W-:Y:S01]  /*4420*/  ISETP.GE.AND P0, PT, R35, UR28, PT ;  /* 0x0000001c23007c0c */ /* 0x000fe2000bf06270 */
[----:B------:R4:W3:Y:S03]  /*4430*/  @!P1 LDG.E.128 R56, [R8.64] ;  /* 0x0000000e08389981 */ /* 0x0008e6000c1e1d00 */
[----:B------:R-:W-:Y:S05]  /*4440*/  ISETP.GE.OR P0, PT, R20, c[0x0][0x27c], P0 ;  /* 0x00009f0014007a0c */ /* 0x000fea0000706670 */
[----:B------:R4:W3:Y:S08]  /*4450*/  @!P1 LDG.E.128 R28, [R6.64] ;  /* 0x0000000e061c9981 */ /* 0x0008f0000c1e1d00 */
[----:B-1----:R-:W-:Y:S05]  /*4460*/  @!P0 IADD3 R2, P1, R92, R60, RZ ;  /* 0x0000003c5c028210 */ /* 0x002fea0007f3e0ff */
[----:B------:R-:W-:Y:S01]  /*4470*/  @!P0 IMAD.X R3, R102, 0x1, R37, P1 ;  /* 0x0000000166038824 */ /* 0x000fe200008e0625 */
[C---:B----4-:R-:W-:Y:S04]  /*4480*/  @!P0 LEA R8, P1, R2.reuse, c[0x0][0x270], 0x1 ;  /* 0x00009c0002088a11 */ /* 0x050fe800078208ff */
[----:B------:R-:W-:Y:S02]  /*4490*/  @!P0 LEA.HI.X R9, R2, c[0x0][0x274], R3, 0x1, P1 ;  /* 0x00009d0002098a11 */ /* 0x000fe400008f0c03 */
[----:B------:R-:W-:Y:S01]  /*44a0*/  @!P0 IADD3 R3, P1, R90, UR30, RZ ;  /* 0x0000001e5a038c10 */ /* 0x000fe2000ff3e0ff */
[----:B------:R-:W-:Y:S02]  /*44b0*/  CS2R R6, SRZ ;  /* 0x0000000000067805 */ /* 0x000fe4000001ff00 */
[----:B------:R2:W5:Y:S01]  /*44c0*/  @!P0 LDG.E.128 R40, [R8.64] ;  /* 0x0000000e08288981 */ /* 0x000562000c1e1d00 */
[----:B------:R-:W-:Y:S02]  /*44d0*/  @!P0 IADD3.X R4, R101, UR21, RZ, P1, !PT ;  /* 0x0000001565048c10 */ /* 0x000fe40008ffe4ff */
[C---:B------:R-:W-:Y:S04]  /*44e0*/  @!P0 LEA R2, P1, R3.reuse, c[0x0][0x288], 0x1 ;  /* 0x0000a20003028a11 */ /* 0x040fe800078208ff */
[----:B------:R-:W-:Y:S02]  /*44f0*/  @!P0 LEA.HI.X R3, R3, c[0x0][0x28c], R4, 0x1, P1 ;  /* 0x0000a30003038a11 */ /* 0x000fe400008f0c04 */
[----:B------:R-:W-:Y:S01]  /*4500*/  CS2R R4, SRZ ;  /* 0x0000000000047805 */ /* 0x000fe2000001ff00 */
[----:B------:R-:W-:Y:S05]  /*4510*/  ISETP.GE.AND P1, PT, R20, c[0x0][0x27c], PT ;  /* 0x00009f0014007a0c */ /* 0x000fea0003f26270 */
        /* <DEDUP_REMOVED lines=49> */
[----:B------:R-:W-:Y:S01]  /*4830*/  LEA R70, P0, R88, R64, 0x1 ;  /* 0x0000004058467211 */ /* 0x000fe200078008ff */
[----:B------:R-:W-:Y:S01]  /*4840*/  @!P1 HADD2.F32 R38, -RZ, R38.H0_H0 ;  /* 0x20000026ff269230 */ /* 0x000fe20000004100 */
[----:B------:R-:W-:Y:S01]  /*4850*/  MOV R13, R7 ;  /* 0x00000007000d7202 */ /* 0x000fe20000000f00 */
[----:B------:R-:W-:Y:S01]  /*4860*/  IMAD.SHL.U32 R48, R48, 0x2, RZ ;  /* 0x0000000230307824 */ /* 0x000fe200078e00ff */
[----:B------:R-:W-:Y:S02]  /*4870*/  @!P1 SHF.R.U32.HI R14, RZ, 0x10, R7 ;  /* 0x00000010ff0e9819 */ /* 0x000fe40000011607 */
[----:B------:R-:W-:Y:S02]  /*4880*/  @!P1 SHF.R.U32.HI R40, RZ, 0x10, R41 ;  /* 0x00000010ff289819 */ /* 0x000fe40000011629 */
[----:B------:R-:W-:Y:S01]  /*4890*/  LEA.HI.X R71, R88, R65, R100, 0x1, P0 ;  /* 0x0000004158477211 */ /* 0x000fe200000f0c64 */
[----:B------:R-:W1:Y:S01]  /*48a0*/  LDS.128 R48, [R48+0x3100] ;  /* 0x0031000030307984 */ /* 0x000e620000000c00 */
[----:B------:R-:W-:Y:S01]  /*48b0*/  ISETP.GE.AND P0, PT, R66, c[0x0][0x1d4], PT ;  /* 0x0000750042007a0c */ /* 0x000fe20003f06270 */
[----:B------:R-:W-:Y:S01]  /*48c0*/  @!P1 HADD2.F32 R40, -RZ, R40.H0_H0 ;  /* 0x20000028ff289230 */ /* 0x000fe20000004100 */
[--C-:B------:R-:W-:Y:S02]  /*48d0*/  @!P1 SHF.R.U32.HI R47, RZ, 0x10, R43.reuse ;  /* 0x00000010ff2f9819 */ /* 0x100fe4000001162b */
[----:B------:R-:W-:Y:S01]  /*48e0*/  @!P1 SHF.R.U64 R45, R42, 0x10, R43 ;  /* 0x000000102a2d9819 */ /* 0x000fe2000000122b */
[----:B------:R-:W-:Y:S01]  /*48f0*/  @!P1 HADD2.F32 R42, -RZ, R44.H0_H0 ;  /* 0x2000002cff2a9230 */ /* 0x000fe20000004100 */
[----:B------:R-:W-:Y:S03]  /*4900*/  MOV R46, R43 ;  /* 0x0000002b002e7202 */ /* 0x000fe60000000f00 */
[----:B------:R-:W-:Y:S04]  /*4910*/  @!P1 HADD2.F32 R44, -RZ, R45.H0_H0 ;  /* 0x2000002dff2c9230 */ /* 0x000fe80000004100 */
        /* <DEDUP_REMOVED lines=18> */
[----:B------:R-:W-:Y:S01]  /*4a40*/  @!P1 HADD2.F32 R37, -RZ, R7.H0_H0 ;  /* 0x20000007ff259230 */ /* 0x000fe20000004100 */
[----:B------:R-:W-:Y:S01]  /*4a50*/  @!P1 IMAD.MOV.U32 R9, RZ, RZ, R50 ;  /* 0x000000ffff099224 */ /* 0x000fe200078e0032 */
[----:B------:R-:W-:Y:S02]  /*4a60*/  @!P1 HADD2.F32 R4, -RZ, R10.H0_H0 ;  /* 0x2000000aff049230 */ /* 0x000fe40000004100 */
[----:B------:R-:W-:Y:S01]  /*4a70*/  @!P1 HADD2.F32 R38, -RZ, R39.H0_H0 ;  /* 0x20000027ff269230 */ /* 0x000fe20000004100 */
[----:B------:R-:W-:Y:S01]  /*4a80*/  @!P1 F2FP.PACK_AB R2, R3, R2 ;  /* 0x000000020302923e */ /* 0x000fe200000000ff */
[----:B------:R-:W-:Y:S02]  /*4a90*/  @!P1 HADD2.F32 R39, -RZ, R7.H1_H1 ;  /* 0x30000007ff279230 */ /* 0x000fe40000004100 */
[--C-:B------:R-:W-:Y:S01]  /*4aa0*/  @!P1 HADD2.F32 R7, -RZ, R5.reuse.H1_H1 ;  /* 0x30000005ff079230 */ /* 0x100fe20000004100 */
[----:B------:R-:W-:Y:S01]  /*4ab0*/  @!P1 MOV R48, R2 ;  /* 0x0000000200309202 */ /* 0x000fe20000000f00 */
[----:B------:R-:W-:Y:S01]  /*4ac0*/  @!P1 HADD2.F32 R8, -RZ, R5.H0_H0 ;  /* 0x20000005ff089230 */ /* 0x000fe20000004100 */
[----:B------:R-:W-:Y:S01]  /*4ad0*/  @!P1 FMUL.FTZ R5, R37, R4 ;  /* 0x0000000425059220 */ /* 0x000fe20000410000 */
[--C-:B------:R-:W-:Y:S01]  /*4ae0*/  @!P1 HADD2.F32 R41, -RZ, R9.reuse.H0_H0 ;  /* 0x20000009ff299230 */ /* 0x100fe20000004100 */
[----:B------:R-:W-:Y:S01]  /*4af0*/  @!P1 FMUL.FTZ R10, R39, R6 ;  /* 0x00000006270a9220 */ /* 0x000fe20000410000 */
[----:B------:R-:W-:Y:S01]  /*4b00*/  @!P1 HADD2.F32 R43, -RZ, R9.H1_H1 ;  /* 0x30000009ff2b9230 */ /* 0x000fe20000004100 */
[C---:B------:R-:W-:Y:S02]  /*4b10*/  @!P1 FFMA.FTZ R72, R8.reuse, R38, -R5 ;  /* 0x0000002608489223 */ /* 0x040fe40000010805 */
[C---:B------:R-:W-:Y:S01]  /*4b20*/  @!P1 FMUL.FTZ R5, R7.reuse, R6 ;  /* 0x0000000607059220 */ /* 0x040fe20000410000 */
[----:B------:R-:W-:Y:S01]  /*4b30*/  @!P1 HADD2.F32 R6, -RZ, R11.H0_H0 ;  /* 0x2000000bff069230 */ /* 0x000fe20000004100 */
[----:B------:R-:W-:Y:S01]  /*4b40*/  @!P1 FFMA.FTZ R69, R7, R40, -R10 ;  /* 0x0000002807459223 */ /* 0x000fe2000001080a */
[----:B------:R-:W-:Y:S01]  /*4b50*/  @!P1 MOV R7, R18 ;  /* 0x0000001200079202 */ /* 0x000fe20000000f00 */
[----:B------:R-:W-:Y:S01]  /*4b60*/  @!P1 FMUL.FTZ R4, R8, R4 ;  /* 0x0000000408049220 */ /* 0x000fe20000410000 */
[----:B------:R-:W-:Y:S01]  /*4b70*/  @!P1 HADD2.F32 R8, -RZ, R12.H0_H0 ;  /* 0x2000000cff089230 */ /* 0x000fe20000004100 */
[----:B------:R-:W-:Y:S02]  /*4b80*/  @!P1 MOV R11, R51 ;  /* 0x00000033000b9202 */ /* 0x000fe40000000f00 */
[----:B------:R-:W-:Y:S01]  /*4b90*/  @!P1 FFMA.FTZ R4, R37, R38, R4 ;  /* 0x0000002625049223 */ /* 0x000fe20000010004 */
[--C-:B------:R-:W-:Y:S01]  /*4ba0*/  @!P1 HADD2.F32 R9, -RZ, R7.reuse.H1_H1 ;  /* 0x30000007ff099230 */ /* 0x100fe20000004100 */
[----:B------:R-:W-:Y:S01]  /*4bb0*/  @!P1 FMUL.FTZ R12, R43, R8 ;  /* 0x000000082b0c9220 */ /* 0x000fe20000410000 */
[----:B------:R-:W-:Y:S01]  /*4bc0*/  @!P1 HADD2.F32 R10, -RZ, R7.H0_H0 ;  /* 0x20000007ff0a9230 */ /* 0x000fe20000004100 */
[----:B------:R-:W-:Y:S01]  /*4bd0*/  @!P1 FMUL.FTZ R7, R41, R6 ;  /* 0x0000000629079220 */ /* 0x000fe20000410000 */
[----:B------:R-:W-:Y:S01]  /*4be0*/  @!P1 HADD2.F32 R45, -RZ, R11.H1_H1 ;  /* 0x3000000bff2d9230 */ /* 0x000fe20000004100 */
[C---:B------:R-:W-:Y:S02]  /*4bf0*/  @!P1 FFMA.FTZ R67, R9.reuse, R44, -R12 ;  /* 0x0000002c09439223 */ /* 0x040fe4000001080c */
[C---:B------:R-:W-:Y:S02]  /*4c00*/  @!P1 FFMA.FTZ R68, R10.reuse, R42, -R7 ;  /* 0x0000002a0a449223 */ /* 0x040fe40000010807 */
[----:B------:R-:W-:Y:S01]  /*4c10*/  @!P1 FMUL.FTZ R7, R9, R8 ;  /* 0x0000000809079220 */ /* 0x000fe20000410000 */
[----:B------:R-:W-:Y:S01]  /*4c20*/  @!P1 HADD2.F32 R8, -RZ, R13.H0_H0 ;  /* 0x2000000dff089230 */ /* 0x000fe20000004100 */
[----:B------:R-:W-:Y:S01]  /*4c30*/  @!P1 IMAD.MOV.U32 R9, RZ, RZ, R19 ;  /* 0x000000ffff099224 */ /* 0x000fe200078e0013 */
[----:B------:R-:W-:Y:S01]  /*4c40*/  @!P1 HADD2.F32 R13, -RZ, R11.H0_H0 ;  /* 0x2000000bff0d9230 */ /* 0x000fe20000004100 */
[----:B------:R-:W-:Y:S01]  /*4c50*/  @!P1 FMUL.FTZ R6, R10, R6 ;  /* 0x000000060a069220 */ /* 0x000fe20000410000 */
[----:B------:R-:W-:Y:S01]  /*4c60*/  @!P1 HADD2.F32 R10, -RZ, R14.H0_H0 ;  /* 0x2000000eff0a9230 */ /* 0x000fe20000004100 */
[----:B------:R-:W-:Y:S01]  /*4c70*/  @!P1 FFMA.FTZ R5, R39, R40, R5 ;  /* 0x0000002827059223 */ /* 0x000fe20000010005 */
[--C-:B------:R-:W-:Y:S01]  /*4c80*/  @!P1 HADD2.F32 R12, -RZ, R9.reuse.H0_H0 ;  /* 0x20000009ff0c9230 */ /* 0x100fe20000004100 */
[----:B------:R-:W-:Y:S01]  /*4c90*/  @!P1 FFMA.FTZ R6, R41, R42, R6 ;  /* 0x0000002a29069223 */ /* 0x000fe20000010006 */
[----:B------:R-:W-:Y:S01]  /*4ca0*/  @!P1 HADD2.F32 R11, -RZ, R9.H1_H1 ;  /* 0x30000009ff0b9230 */ /* 0x000fe20000004100 */
[----:B------:R-:W-:Y:S01]  /*4cb0*/  @!P1 FMUL.FTZ R9, R13, R8 ;  /* 0x000000080d099220 */ /* 0x000fe20000410000 */
[----:B------:R-:W-:Y:S01]  /*4cc0*/  @!P1 F2FP.PACK_AB R4, R5, R4 ;  /* 0x000000040504923e */ /* 0x000fe200000000ff */
        /* <DEDUP_REMOVED lines=16> */
[----:B------:R-:W-:Y:S01]  /*4dd0*/  @!P1 MOV R17, R11 ;  /* 0x0000000b00119202 */ /* 0x000fe20000000f00 */
[----:B------:R-:W-:Y:S01]  /*4de0*/  @!P1 IMAD.MOV.U32 R49, RZ, RZ, R4 ;  /* 0x000000ffff319224 */ /* 0x000fe200078e0004 */
[----:B------:R-:W-:Y:S02]  /*4df0*/  @!P1 MOV R19, R37 ;  /* 0x0000002500139202 */ /* 0x000fe40000000f00 */
[----:B------:R-:W-:Y:S02]  /*4e00*/  @!P1 F2FP.PACK_AB R6, R7, R6 ;  /* 0x000000060706923e */ /* 0x000fe400000000ff */
[----:B------:R-:W-:Y:S01]  /*4e10*/  @!P1 F2FP.PACK_AB R8, R9, R8 ;  /* 0x000000080908923e */ /* 0x000fe200000000ff */
[----:B------:R1:W-:Y:S01]  /*4e20*/  ST.E.128 [R70.64], R16 ;  /* 0x0000001046007985 */ /* 0x0003e2000c101d0e */
[----:B------:R-:W-:Y:S02]  /*4e30*/  @!P1 MOV R50, R6 ;  /* 0x0000000600329202 */ /* 0x000fe40000000f00 */
[----:B------:R-:W-:Y:S05]  /*4e40*/  @!P1 MOV R51, R8 ;  /* 0x0000000800339202 */ /* 0x000fea0000000f00 */
[----:B------:R1:W-:Y:S02]  /*4e50*/  @!P0 ST.E.128 [R64.64], R48 ;  /* 0x0000003040008985 */ /* 0x0003e4000c101d0e */
.L_x_363:
[----:B------:R-:W-:Y:S05]  /*4e60*/  BSYNC B0 ;  /* 0x0000000000007941 */ /* 0x000fea0003800000 */
.L_x_362:
        /* <DEDUP_REMOVED lines=13> */
[----:B------:R-:W-:Y:S02]  /*4f40*/  @!P1 SHF.R.U64 R3, R24, 0x10, R25 ;  /* 0x0000001018039819 */ /* 0x000fe40000001219 */
[----:B------:R-:W-:Y:S02]  /*4f50*/  LEA.HI.SX32 R6, R6, R105, 0x1c ;  /* 0x0000006906067211 */ /* 0x000fe400078fe2ff */
[----:B------:R-:W-:Y:S01]  /*4f60*/  @!P1 SHF.R.U64 R13, R52, 0x10, R53 ;  /* 0x00000010340d9819 */ /* 0x000fe20000001235 */
[----:B------:R-:W-:Y:S01]  /*4f70*/  @!P1 HADD2.F32 R3, -RZ, R3.H0_H0 ;  /* 0x20000003ff039230 */ /* 0x000fe20000004100 */
[----:B------:R-:W-:Y:S02]  /*4f80*/  SHF.L.U32 R6, R6, 0x3, RZ ;  /* 0x0000000306067819 */ /* 0x000fe400000006ff */
[----:B------:R-:W-:Y:S01]  /*4f90*/  @!P1 SHF.R.U64 R11, R26, 0x10, R27 ;  /* 0x000000101a0b9819 */ /* 0x000fe2000000121b */
[----:B------:R-:W-:Y:S01]  /*4fa0*/  @!P1 HADD2.F32 R13, -RZ, R13.H0_H0 ;  /* 0x2000000dff0d9230 */ /* 0x000fe20000004100 */
[----:B------:R-:W-:Y:S02]  /*4fb0*/  LOP3.LUT R44, R108, 0x38, R6, 0xf8, !PT ;  /* 0x000000386c2c7812 */ /* 0x000fe400078ef806 */
[----:B------:R-:W-:Y:S02]  /*4fc0*/  ISETP.GE.AND P0, PT, R6, c[0x0][0x1d4], PT ;  /* 0x0000750006007a0c */ /* 0x000fe40003f06270 */
[----:B------:R-:W-:Y:S02]  /*4fd0*/  LOP3.LUT R44, R44, R141, RZ, 0x3c, !PT ;  /* 0x0000008d2c2c7212 */ /* 0x000fe400078e3cff */
[----:B------:R-:W-:Y:S01]  /*4fe0*/  @!P1 SHF.R.U32.HI R7, RZ, 0x10, R25 ;  /* 0x00000010ff079819 */ /* 0x000fe20000011619 */
[----:B------:R-:W-:Y:S01]  /*4ff0*/  @!P1 HADD2.F32 R25, -RZ, R61.H1_H1 ;  /* 0x3000003dff199230 */ /* 0x000fe20000004100 */
[----:B------:R-:W-:Y:S02]  /*5000*/  IADD3 R44, R122, R44, RZ ;  /* 0x0000002c7a2c7210 */ /* 0x000fe40007ffe0ff */
[----:B------:R-:W-:Y:S02]  /*5010*/  @!P1 SHF.R.U32.HI R24, RZ, 0x10, R53 ;  /* 0x00000010ff189819 */ /* 0x000fe40000011635 */
[----:B------:R-:W-:Y:S01]  /*5020*/  @!P1 SHF.R.U32.HI R9, RZ, 0x10, R27 ;  /* 0x00000010ff099819 */ /* 0x000fe2000001161b */
        /* <DEDUP_REMOVED lines=90> */
.L_x_365:
[----:B------:R-:W-:Y:S05]  /*55d0*/  BSYNC B0 ;  /* 0x0000000000007941 */ /* 0x000fea0003800000 */
.L_x_364:
[----:B-1----:R1:W2:Y:S01]  /*55e0*/  SHFL.IDX PT, R47, R76, 0x2, 0x1c1f ;  /* 0x005c1f004c2f7f89 */ /* 0x0022a200000e0000 */
[----:B------:R-:W-:Y:S03]  /*55f0*/  ISETP.GE.OR P0, PT, R137, UR28, P5 ;  /* 0x0000001c89007c0c */ /* 0x000fe6000af06670 */
[----:B------:R1:W4:Y:S10]  /*5600*/  SHFL.IDX PT, R46, R77, 0x2, 0x1c1f ;  /* 0x005c1f004d2e7f89 */ /* 0x00033400000e0000 */
[----:B------:R-:W-:-:S05]  /*5610*/  @P0 BRA `(.L_x_359) ;  /* 0x00000ad000000947 */ /* 0x000fca0003800000 */
[----:B------:R-:W-:Y:S01]  /*5620*/  SEL R2, R136, R128, !P4 ;  /* 0x0000008088027207 */ /* 0x000fe20006000000 */
[----:B------:R-:W5:Y:S01]  /*5630*/  LDS.128 R16, [R124+0x3100] ;  /* 0x003100007c107984 */ /* 0x000f620000000c00 */
[C---:B----4-:R-:W-:Y:S01]  /*5640*/  LEA R52, P0, R88.reuse, R46, 0x1 ;  /* 0x0000002e58347211 */ /* 0x050fe200078008ff */
[--C-:B------:R-:W-:Y:S01]  /*5650*/  @!P1 HADD2.F32 R25, -RZ, R62.reuse.H0_H0 ;  /* 0x2000003eff199230 */ /* 0x100fe20000004100 */
[----:B------:R-:W-:Y:S01]  /*5660*/  SHF.R.S32.HI R3, RZ, 0x1f, R2 ;  /* 0x0000001fff037819 */ /* 0x000fe20000011402 */
[----:B------:R-:W-:Y:S01]  /*5670*/  @!P1 HADD2.F32 R15, -RZ, R62.H1_H1 ;  /* 0x3000003eff0f9230 */ /* 0x000fe20000004100 */
[----:B--2---:R-:W-:Y:S01]  /*5680*/  LEA.HI.X R53, R88, R47, R100, 0x1, P0 ;  /* 0x0000002f58357211 */ /* 0x004fe200000f0c64 */
[----:B------:R-:W-:Y:S01]  /*5690*/  @!P1 HADD2.F32 R38, -RZ, R63.H0_H0 ;  /* 0x2000003fff269230 */ /* 0x000fe20000004100 */
[----:B------:R-:W-:Y:S02]  /*56a0*/  LEA.HI R2, R3, R2, RZ, 0x4 ;  /* 0x0000000203027211 */ /* 0x000fe400078f20ff */
[----:B------:R-:W-:Y:S02]  /*56b0*/  @!P1 SHF.R.U32.HI R10, RZ, 0x10, R57 ;  /* 0x00000010ff0a9819 */ /* 0x000fe40000011639 */
[----:B------:R-:W-:Y:S02]  /*56c0*/  LEA.HI.SX32 R2, R2, R105, 0x1c ;  /* 0x0000006902027211 */ /* 0x000fe400078fe2ff */
[--C-:B------:R-:W-:Y:S01]  /*56d0*/  @!P1 SHF.R.U64 R11, R30, 0x10, R31.reuse ;  /* 0x000000101e0b9819 */ /* 0x100fe2000000121f */
[----:B------:R-:W-:Y:S01]  /*56e0*/  @!P1 HADD2.F32 R27, -RZ, R10.H0_H0 ;  /* 0x2000000aff1b9230 */ /* 0x000fe20000004100 */
[----:B------:R-:W-:Y:S01]  /*56f0*/  SHF.L.U32 R45, R2, 0x3, RZ ;  /* 0x00000003022d7819 */ /* 0x000fe200000006ff */
[----:B------:R-:W-:Y:S01]  /*5700*/  @!P1 HADD2.F32 R2, -RZ, R23.H0_H0 ;  /* 0x20000017ff029230 */ /* 0x000fe20000004100 */
[----:B------:R-:W-:Y:S02]  /*5710*/  @!P1 SHF.R.U32.HI R13, RZ, 0x10, R31 ;  /* 0x00000010ff0d9819 */ /* 0x000fe4000001161f */
[----:B------:R-:W-:Y:S02]  /*5720*/  LOP3.LUT R40, R107, 0x38, R45, 0xf8, !PT ;  /* 0x000000386b287812 */ /* 0x000fe400078ef82d */
[--C-:B------:R-:W-:Y:S01]  /*5730*/  @!P1 SHF.R.U32.HI R6, RZ, 0x10, R29.reuse ;  /* 0x00000010ff069819 */ /* 0x100fe2000001161d */
[----:B------:R-:W-:Y:S01]  /*5740*/  @!P1 HADD2.F32 R13, -RZ, R13.H0_H0 ;  /* 0x2000000dff0d9230 */ /* 0x000fe20000004100 */
[----:B------:R-:W-:Y:S02]  /*5750*/  LOP3.LUT R40, R40, R140, RZ, 0x3c, !PT ;  /* 0x0000008c28287212 */ /* 0x000fe400078e3cff */
[----:B------:R-:W-:Y:S01]  /*5760*/  @!P1 SHF.R.U64 R9, R28, 0x10, R29 ;  /* 0x000000101c099819 */ /* 0x000fe2000000121d */
[----:B------:R-:W-:Y:S01]  /*5770*/  @!P1 HADD2.F32 R29, -RZ, R63.H1_H1 ;  /* 0x3000003fff1d9230 */ /* 0x000fe20000004100 */
[----:B------:R-:W-:Y:S02]  /*5780*/  IADD3 R40, R121, R40, RZ ;  /* 0x0000002879287210 */ /* 0x000fe40007ffe0ff */
[----:B------:R-:W-:Y:S02]  /*5790*/  @!P1 SHF.R.U64 R28, R56, 0x10, R57 ;  /* 0x00000010381c9819 */ /* 0x000fe40000001239 */
[--C-:B------:R-:W-:Y:S01]  /*57a0*/  @!P1 SHF.R.U64 R31, R58, 0x10, R59.reuse ;  /* 0x000000103a1f9819 */ /* 0x100fe2000000123b */
[----:B------:R-:W-:Y:S01]  /*57b0*/  IMAD.SHL.U32 R40, R40, 0x2, RZ ;  /* 0x0000000228287824 */ /* 0x000fe200078e00ff */
[----:B------:R-:W-:Y:S02]  /*57c0*/  @!P1 SHF.R.U32.HI R39, RZ, 0x10, R59 ;  /* 0x00000010ff279819 */ /* 0x000fe4000001163b */
[----:B------:R-:W-:Y:S01]  /*57d0*/  ISETP.GE.AND P0, PT, R45, c[0x0][0x1d4], PT ;  /* 0x000075002d007a0c */ /* 0x000fe20003f06270 */
[----:B------:R-:W-:Y:S02]  /*57e0*/  @!P1 HADD2.F32 R31, -RZ, R31.H0_H0 ;  /* 0x2000001fff1f9230 */ /* 0x000fe40000004100 */
[----:B------:R-:W2:Y:S01]  /*57f0*/  LDS.128 R40, [R40+0x3100] ;  /* 0x0031000028287984 */ /* 0x000ea20000000c00 */
[----:B------:R-:W-:Y:S01]  /*5800*/  @!P1 HADD2.F32 R39, -RZ, R39.H0_H0 ;  /* 0x20000027ff279230 */ /* 0x000fe20000004100 */
[----:B---3-5:R-:W-:Y:S05]  /*5810*/  @!P1 IMAD.MOV.U32 R5, RZ, RZ, R17 ;  /* 0x000000ffff059224 */ /* 0x028fea00078e0011 */
[----:B------:R-:W-:Y:S05]  /*5820*/  @!P1 HADD2.F32 R3, -RZ, R5.H0_H0 ;  /* 0x20000005ff039230 */ /* 0x000fea0000004100 */
[C---:B------:R-:W-:Y:S02]  /*5830*/  @!P1 FMUL.FTZ R4, R3.reuse, R2 ;  /* 0x0000000203049220 */ /* 0x040fe40000410000 */
[----:B--2---:R-:W-:Y:S01]  /*5840*/  @!P1 IMAD.MOV.U32 R44, RZ, RZ, R43 ;  /* 0x000000ffff2c9224 */ /* 0x004fe200078e002b */
[----:B------:R-:W-:Y:S01]  /*5850*/  @!P1 MOV R7, R41 ;  /* 0x0000002900079202 */ /* 0x000fe20000000f00 */
[----:B------:R-:W-:Y:S01]  /*5860*/  @!P1 IMAD.MOV.U32 R30, RZ, RZ, R42 ;  /* 0x000000ffff1e9224 */ /* 0x000fe200078e002a */
[----:B------:R-:W-:Y:S02]  /*5870*/  @!P1 MOV R12, R40 ;  /* 0x00000028000c9202 */ /* 0x000fe40000000f00 */
[----:B------:R-:W-:Y:S02]  /*5880*/  @!P1 HADD2.F32 R37, -RZ, R44.H0_H0 ;  /* 0x2000002cff259230 */ /* 0x000fe40000004100 */
[--C-:B------:R-:W-:Y:S02]  /*5890*/  @!P1 HADD2.F32 R24, -RZ, R7.reuse.H0_H0 ;  /* 0x20000007ff189230 */ /* 0x100fe40000004100 */
[----:B------:R-:W-:Y:S02]  /*58a0*/  @!P1 HADD2.F32 R26, -RZ, R7.H1_H1 ;  /* 0x30000007ff1a9230 */ /* 0x000fe40000004100 */
[----:B------:R-:W-:Y:S01]  /*58b0*/  @!P1 HADD2.F32 R14, -RZ, R12.H0_H0 ;  /* 0x2000000cff0e9230 */ /* 0x000fe20000004100 */
        /* <DEDUP_REMOVED lines=11> */
[C---:B------:R-:W-:Y:S01]  /*5970*/  @!P1 FMUL.FTZ R22, R14.reuse, R3 ;  /* 0x000000030e169220 */ /* 0x040fe20000410000 */
[----:B------:R-:W-:Y:S01]  /*5980*/  @!P1 MOV R10, R19 ;  /* 0x00000013000a9202 */ /* 0x000fe20000000f00 */
[----:B------:R-:W-:Y:S02]  /*5990*/  @!P1 HADD2.F32 R6, -RZ, R36.H0_H0 ;  /* 0x20000024ff069230 */ /* 0x000fe40000004100 */
        /* <DEDUP_REMOVED lines=11> */
[----:B------:R-:W-:Y:S01]  /*5a50*/  @!P1 HADD2.F32 R28, -RZ, R30.H0_H0 ;  /* 0x2000001eff1c9230 */ /* 0x000fe20000004100 */
[-C--:B------:R-:W-:Y:S01]  /*5a60*/  @!P1 FFMA.FTZ R51, R7, R23.reuse, -R8 ;  /* 0x0000001707339223 */ /* 0x080fe20000010808 */
[----:B------:R-:W-:Y:S01]  /*5a70*/  @!P1 MOV R7, R18 ;  /* 0x0000001200079202 */ /* 0x000fe20000000f00 */
[C---:B------:R-:W-:Y:S01]  /*5a80*/  @!P1 FMUL.FTZ R8, R9.reuse, R6 ;  /* 0x0000000609089220 */ /* 0x040fe20000410000 */
[----:B------:R-:W-:Y:S01]  /*5a90*/  @!P1 HADD2.F32 R6, -RZ, R36.H1_H1 ;  /* 0x30000024ff069230 */ /* 0x000fe20000004100 */
[----:B------:R-:W-:Y:S01]  /*5aa0*/  @!P1 FFMA.FTZ R50, R9, R38, -R12 ;  /* 0x0000002609329223 */ /* 0x000fe2000001080c */
[----:B------:R-:W-:Y:S01]  /*5ab0*/  @!P1 HADD2.F32 R9, -RZ, R11.H0_H0 ;  /* 0x2000000bff099230 */ /* 0x000fe20000004100 */
[----:B------:R-:W-:Y:S01]  /*5ac0*/  @!P1 FFMA.FTZ R3, R22, R23, R3 ;  /* 0x0000001716039223 */ /* 0x000fe20000010003 */
[----:B------:R-:W-:Y:S01]  /*5ad0*/  @!P1 HADD2.F32 R30, -RZ, R30.H1_H1 ;  /* 0x3000001eff1e9230 */ /* 0x000fe20000004100 */
[----:B------:R-:W-:Y:S01]  /*5ae0*/  @!P1 FFMA.FTZ R4, R24, R25, R4 ;  /* 0x0000001918049223 */ /* 0x000fe20000010004 */
[----:B------:R-:W-:Y:S01]  /*5af0*/  @!P1 HADD2.F32 R36, -RZ, R44.H1_H1 ;  /* 0x3000002cff249230 */ /* 0x000fe20000004100 */
[----:B------:R-:W-:Y:S01]  /*5b00*/  @!P1 FFMA.FTZ R5, R26, R27, R5 ;  /* 0x0000001b1a059223 */ /* 0x000fe20000010005 */
[--C-:B------:R-:W-:Y:S01]  /*5b10*/  @!P1 HADD2.F32 R12, -RZ, R7.reuse.H0_H0 ;  /* 0x20000007ff0c9230 */ /* 0x100fe20000004100 */
[----:B------:R-:W-:Y:S01]  /*5b20*/  @!P1 FMUL.FTZ R48, R30, R9 ;  /* 0x000000091e309220 */ /* 0x000fe20000410000 */
[----:B------:R-:W-:Y:S01]  /*5b30*/  @!P1 F2FP.PACK_AB R2, R3, R2 ;  /* 0x000000020302923e */ /* 0x000fe200000000ff */
[----:B------:R-:W-:Y:S01]  /*5b40*/  @!P1 FMUL.FTZ R44, R36, R13 ;  /* 0x0000000d242c9220 */ /* 0x000fe20000410000 */
[----:B------:R-:W-:Y:S01]  /*5b50*/  @!P1 F2FP.PACK_AB R4, R5, R4 ;  /* 0x000000040504923e */ /* 0x000fe200000000ff */
[----:B------:R-:W-:Y:S01]  /*5b60*/  @!P1 HADD2.F32 R11, -RZ, R7.H1_H1 ;  /* 0x30000007ff0b9230 */ /* 0x000fe20000004100 */
[----:B------:R-:W-:Y:S01]  /*5b70*/  @!P1 FMUL.FTZ R7, R28, R6 ;  /* 0x000000061c079220 */ /* 0x000fe20000410000 */
[----:B------:R-:W-:Y:S01]  /*5b80*/  @!P1 MOV R40, R2 ;  /* 0x0000000200289202 */ /* 0x000fe20000000f00 */
[----:B------:R-:W-:Y:S02]  /*5b90*/  @!P1 FFMA.FTZ R44, R10, R39, -R44 ;  /* 0x000000270a2c9223 */ /* 0x000fe4000001082c */
[----:B------:R-:W-:Y:S02]  /*5ba0*/  @!P1 FFMA.FTZ R49, R12, R29, -R7 ;  /* 0x0000001d0c319223 */ /* 0x000fe40000010807 */
[C---:B------:R-:W-:Y:S02]  /*5bb0*/  @!P1 FFMA.FTZ R48, R11.reuse, R31, -R48 ;  /* 0x0000001f0b309223 */ /* 0x040fe40000010830 */
[----:B------:R-:W-:Y:S01]  /*5bc0*/  @!P1 FMUL.FTZ R7, R11, R9 ;  /* 0x000000090b079220 */ /* 0x000fe20000410000 */
[----:B------:R-:W-:Y:S01]  /*5bd0*/  @!P1 F2FP.PACK_AB R11, R44, R50 ;  /* 0x000000322c0b923e */ /* 0x000fe200000000ff */
[----:B------:R-:W-:Y:S01]  /*5be0*/  @!P1 FMUL.FTZ R9, R10, R13 ;  /* 0x0000000d0a099220 */ /* 0x000fe20000410000 */
[----:B------:R-:W-:Y:S01]  /*5bf0*/  @!P1 F2FP.PACK_AB R10, R48, R49 ;  /* 0x00000031300a923e */ /* 0x000fe200000000ff */
[----:B------:R-:W-:Y:S01]  /*5c00*/  @!P1 FMUL.FTZ R6, R12, R6 ;  /* 0x000000060c069220 */ /* 0x000fe20000410000 */
[----:B------:R-:W-:Y:S01]  /*5c10*/  @!P1 F2FP.PACK_AB R13, R55, R56 ;  /* 0x00000038370d923e */ /* 0x000fe200000000ff */
[----:B------:R-:W-:Y:S01]  /*5c20*/  @!P1 IMAD.MOV.U32 R41, RZ, RZ, R4 ;  /* 0x000000ffff299224 */ /* 0x000fe200078e0004 */
[----:B------:R-:W-:Y:S01]  /*5c30*/  @!P1 F2FP.PACK_AB R12, R51, R54 ;  /* 0x00000036330c923e */ /* 0x000fe200000000ff */
[----:B------:R-:W-:Y:S01]  /*5c40*/  @!P1 IMAD.MOV.U32 R18, RZ, RZ, R10 ;  /* 0x000000ffff129224 */ /* 0x000fe200078e000a */
[----:B------:R-:W-:Y:S01]  /*5c50*/  @!P1 MOV R17, R13 ;  /* 0x0000000d00119202 */ /* 0x000fe20000000f00 */
[----:B------:R-:W-:Y:S01]  /*5c60*/  @!P1 FFMA.FTZ R6, R28, R29, R6 ;  /* 0x0000001d1c069223 */ /* 0x000fe20000010006 */
[----:B------:R-:W-:Y:S01]  /*5c70*/  @!P1 MOV R16, R12 ;  /* 0x0000000c00109202 */ /* 0x000fe20000000f00 */
[----:B------:R-:W-:Y:S01]  /*5c80*/  @!P1 FFMA.FTZ R7, R30, R31, R7 ;  /* 0x0000001f1e079223 */ /* 0x000fe20000010007 */
[----:B------:R-:W-:Y:S01]  /*5c90*/  @!P1 MOV R19, R11 ;  /* 0x0000000b00139202 */ /* 0x000fe20000000f00 */
[----:B------:R-:W-:Y:S02]  /*5ca0*/  @!P1 FFMA.FTZ R8, R37, R38, R8 ;  /* 0x0000002625089223 */ /* 0x000fe40000010008 */
[----:B------:R-:W-:Y:S01]  /*5cb0*/  @!P1 FFMA.FTZ R9, R36, R39, R9 ;  /* 0x0000002724099223 */ /* 0x000fe20000010009 */
[----:B------:R-:W-:Y:S01]  /*5cc0*/  @!P1 F2FP.PACK_AB R6, R7, R6 ;  /* 0x000000060706923e */ /* 0x000fe200000000ff */
[----:B------:R2:W-:Y:S03]  /*5cd0*/  ST.E.128 [R52.64], R16 ;  /* 0x0000001034007985 */ /* 0x0005e6000c101d0e */
[----:B------:R-:W-:Y:S02]  /*5ce0*/  @!P1 F2FP.PACK_AB R8, R9, R8 ;  /* 0x000000080908923e */ /* 0x000fe400000000ff */
[----:B------:R-:W-:Y:S02]  /*5cf0*/  @!P1 MOV R42, R6 ;  /* 0x00000006002a9202 */ /* 0x000fe40000000f00 */
[----:B------:R-:W-:Y:S01]  /*5d00*/  @!P1 MOV R43, R8 ;  /* 0x00000008002b9202 */ /* 0x000fe20000000f00 */
[----:B------:R-:W-:-:S05]  /*5d10*/  @P0 BRA `(.L_x_359) ;  /* 0x000003d000000947 */ /* 0x000fca0003800000 */
[C---:B------:R-:W-:Y:S04]  /*5d20*/  LEA R2, P0, R45.reuse, R46, 0x1 ;  /* 0x0000002e2d027211 */ /* 0x040fe800078008ff */
[----:B------:R-:W-:Y:S05]  /*5d30*/  LEA.HI.X.SX32 R3, R45, R47, 0x1, P0 ;  /* 0x0000002f2d037211 */ /* 0x000fea00000f0eff */
[----:B------:R3:W-:Y:S01]  /*5d40*/  ST.E.128 [R2.64], R40 ;  /* 0x0000002802007985 */ /* 0x0007e2000c101d0e */
[----:B------:R-:W-:-:S05]  /*5d50*/  BRA `(.L_x_359) ;  /* 0x0000039000007947 */ /* 0x000fca0003800000 */
.L_x_343:
        /* <DEDUP_REMOVED lines=22> */
.L_x_367:
[----:B-123--:R-:W-:Y:S05]  /*5ec0*/  BSYNC B0 ;  /* 0x0000000000007941 */ /* 0x00efea0003800000 */
.L_x_366:
        /* <DEDUP_REMOVED lines=17> */
.L_x_369:
[----:B------:R-:W-:Y:S05]  /*5fe0*/  BSYNC B0 ;  /* 0x0000000000007941 */ /* 0x000fea0003800000 */
.L_x_368:
[----:B--2---:R2:W4:Y:S01]  /*5ff0*/  SHFL.IDX PT, R3, R76, 0x2, 0x1c1f ;  /* 0x005c1f004c037f89 */ /* 0x00452200000e0000 */
[----:B------:R-:W-:Y:S03]  /*6000*/  ISETP.GE.AND P0, PT, R12, 0x41, PT ;  /* 0x000000410c00780c */ /* 0x000fe60003f06270 */
        /* <DEDUP_REMOVED lines=14> */
.L_x_359:
[----:B------:R-:W-:Y:S05]  /*60f0*/  BSYNC B2 ;  /* 0x0000000000027941 */ /* 0x000fea0003800000 */
.L_x_342:
[----:B---3--:R-:W-:Y:S01]  /*6100*/  IMAD.U32 R2, RZ, RZ, UR6 ;  /* 0x00000006ff027e24 */ /* 0x008fe2000f8e00ff */
        /* <DEDUP_REMOVED lines=10> */
[----:B------:R-:W-:Y:S07]  /*61b0*/  ISETP.GE.AND P1, PT, R4, 0x41, PT ;  /* 0x000000410400780c */ /* 0x000fee0003f26270 */
[C---:B------:R-:W-:Y:S05]  /*61c0*/  @P4 IADD3 R6, P0, R2.reuse, 0x10, RZ ;  /* 0x0000001002064810 */ /* 0x040fea0007f1e0ff */
[--C-:B------:R-:W-:Y:S01]  /*61d0*/  @P4 IMAD.X R7, RZ, RZ, R3.reuse, P0 ;  /* 0x000000ffff074224 */ /* 0x100fe200000e0603 */
[C---:B--2---:R-:W-:Y:S04]  /*61e0*/  @P3 IADD3 R8, P0, R2.reuse, 0x20, RZ ;  /* 0x0000002002083810 */ /* 0x044fe80007f1e0ff */
        /* <DEDUP_REMOVED lines=9> */
[----:B------:R-:W-:Y:S11]  /*6280*/  ISETP.GE.AND P5, PT, R4, 0x1, PT ;  /* 0x000000010400780c */ /* 0x000ff60003fa6270 */
[----:B------:R-:W-:Y:S02]  /*6290*/  @!UPT UIADD3 URZ, URZ, URZ, URZ ;  /* 0x0000003f3f3ff290 */ /* 0x000fe4000fffe03f */
[----:B------:R-:W-:Y:S02]  /*62a0*/  @P5 IMAD R3, R3, c[0x0][0x258], RZ ;  /* 0x0000960003035a24 */ /* 0x000fe400078e02ff */
[----:B------:R-:W-:Y:S02]  /*62b0*/  @P5 IMAD.MOV.U32 R4, RZ, RZ, R84 ;  /* 0x000000ffff045224 */ /* 0x000fe400078e0054 */
[----:B------:R-:W-:Y:S04]  /*62c0*/  @P5 IMAD.MOV.U32 R5, RZ, RZ, R87 ;  /* 0x000000ffff055224 */ /* 0x000fe800078e0057 */
[C---:B------:R-:W-:Y:S04]  /*62d0*/  @P5 IMAD.WIDE.U32 R4, R2.reuse, c[0x0][0x258], R4 ;  /* 0x0000960002045a25 */ /* 0x040fe800078e0004 */
[----:B------:R-:W-:Y:S01]  /*62e0*/  @P5 IMAD R2, R2, c[0x0][0x25c], R3 ;  /* 0x0000970002025a24 */ /* 0x000fe200078e0203 */
[C---:B------:R-:W-:Y:S02]  /*62f0*/  @P5 LEA R14, P6, R4.reuse, c[0x0][0x250], 0x1 ;  /* 0x00009400040e5a11 */ /* 0x040fe400078c08ff */
[-C--:B------:R-:W-:Y:S02]  /*6300*/  @P4 MOV R3, R87.reuse ;  /* 0x0000005700034202 */ /* 0x080fe40000000f00 */
[----:B------:R-:W-:Y:S04]  /*6310*/  @P5 IADD3 R2, R5, R2, RZ ;  /* 0x0000000205025210 */ /* 0x000fe80007ffe0ff */
[----:B------:R-:W-:Y:S01]  /*6320*/  @P5 LEA.HI.X R15, R4, c[0x0][0x254], R2, 0x1, P6 ;  /* 0x00009500040f5a11 */ /* 0x000fe200030f0c02 */
[----:B------:R-:W-:Y:S02]  /*6330*/  @P4 IMAD R4, R7, c[0x0][0x258], RZ ;  /* 0x0000960007044a24 */ /* 0x000fe400078e02ff */
[----:B------:R-:W-:Y:S02]  /*6340*/  @P4 IMAD.MOV.U32 R2, RZ, RZ, R84 ;  /* 0x000000ffff024224 */ /* 0x000fe400078e0054 */
[C---:B------:R-:W-:Y:S02]  /*6350*/  @P4 IMAD R4, R6.reuse, c[0x0][0x25c], R4 ;  /* 0x0000970006044a24 */ /* 0x040fe400078e0204 */
[----:B------:R-:W-:Y:S04]  /*6360*/  @P4 IMAD.WIDE.U32 R2, R6, c[0x0][0x258], R2 ;  /* 0x0000960006024a25 */ /* 0x000fe800078e0002 */
[----:B------:R-:W-:Y:S01]  /*6370*/  @P4 IMAD.IADD R4, R3, 0x1, R4 ;  /* 0x0000000103044824 */ /* 0x000fe200078e0204 */
[----:B------:R-:W-:Y:S01]  /*6380*/  @P4 LEA R12, P6, R2, c[0x0][0x250], 0x1 ;  /* 0x00009400020c4a11 */ /* 0x000fe200078c08ff */
[----:B------:R-:W-:Y:S02]  /*6390*/  @P3 IMAD.MOV.U32 R3, RZ, RZ, R87 ;  /* 0x000000ffff033224 */ /* 0x000fe400078e0057 */
[----:B------:R-:W-:Y:S01]  /*63a0*/  @P0 IMAD R6, R22, c[0x0][0x258], RZ ;  /* 0x0000960016060a24 */ /* 0x000fe200078e02ff */
[----:B------:R-:W-:Y:S01]  /*63b0*/  @P4 LEA.HI.X R13, R2, c[0x0][0x254], R4, 0x1, P6 ;  /* 0x00009500020d4a11 */ /* 0x000fe200030f0c04 */
[----:B------:R-:W-:Y:S01]  /*63c0*/  @P3 IMAD R4, R10, c[0x0][0x258], RZ ;  /* 0x000096000a043a24 */ /* 0x000fe200078e02ff */
[----:B------:R-:W-:Y:S01]  /*63d0*/  @P3 MOV R2, R84 ;  /* 0x0000005400023202 */ /* 0x000fe20000000f00 */
[----:B------:R-:W-:Y:S02]  /*63e0*/  @P0 IMAD R6, R18, c[0x0][0x25c], R6 ;  /* 0x0000970012060a24 */ /* 0x000fe400078e0206 */
[C---:B------:R-:W-:Y:S02]  /*63f0*/  @P3 IMAD R4, R8.reuse, c[0x0][0x25c], R4 ;  /* 0x0000970008043a24 */ /* 0x040fe400078e0204 */
[----:B------:R-:W-:Y:S05]  /*6400*/  @P3 IMAD.WIDE.U32 R2, R8, c[0x0][0x258], R2 ;  /* 0x0000960008023a25 */ /* 0x000fea00078e0002 */
[C---:B------:R-:W-:Y:S02]  /*6410*/  @P3 LEA R10, P6, R2.reuse, c[0x0][0x250], 0x1 ;  /* 0x00009400020a3a11 */ /* 0x040fe400078c08ff */
[----:B------:R-:W-:Y:S02]  /*6420*/  @P3 IADD3 R4, R3, R4, RZ ;  /* 0x0000000403043210 */ /* 0x000fe40007ffe0ff */
[-C--:B------:R-:W-:Y:S02]  /*6430*/  @P2 MOV R3, R87.reuse ;  /* 0x0000005700032202 */ /* 0x080fe40000000f00 */
[----:B------:R-:W-:Y:S01]  /*6440*/  @P3 LEA.HI.X R11, R2, c[0x0][0x254], R4, 0x1, P6 ;  /* 0x00009500020b3a11 */ /* 0x000fe200030f0c04 */
[----:B------:R-:W-:Y:S02]  /*6450*/  @P2 IMAD R4, R17, c[0x0][0x258], RZ ;  /* 0x0000960011042a24 */ /* 0x000fe400078e02ff */
[----:B------:R-:W-:Y:S02]  /*6460*/  @P2 IMAD.MOV.U32 R2, RZ, RZ, R84 ;  /* 0x000000ffff022224 */ /* 0x000fe400078e0054 */
[C---:B------:R-:W-:Y:S02]  /*6470*/  @P2 IMAD R4, R9.reuse, c[0x0][0x25c], R4 ;  /* 0x0000970009042a24 */ /* 0x040fe400078e0204 */
[----:B------:R-:W-:Y:S04]  /*6480*/  @P2 IMAD.WIDE.U32 R2, R9, c[0x0][0x258], R2 ;  /* 0x0000960009022a25 */ /* 0x000fe800078e0002 */
[----:B------:R-:W-:Y:S01]  /*6490*/  @P2 IMAD.IADD R4, R3, 0x1, R4 ;  /* 0x0000000103042824 */ /* 0x000fe200078e0204 */
[C---:B------:R-:W-:Y:S01]  /*64a0*/  @P2 LEA R8, P6, R2.reuse, c[0x0][0x250], 0x1 ;  /* 0x0000940002082a11 */ /* 0x040fe200078c08ff */
[----:B------:R-:W-:Y:S03]  /*64b0*/  @P1 IMAD.MOV.U32 R3, RZ, RZ, R87 ;  /* 0x000000ffff031224 */ /* 0x000fe600078e0057 */
[----:B------:R-:W-:Y:S01]  /*64c0*/  @P2 LEA.HI.X R9, R2, c[0x0][0x254], R4, 0x1, P6 ;  /* 0x0000950002092a11 */ /* 0x000fe200030f0c04 */
[----:B------:R-:W-:Y:S01]  /*64d0*/  @P1 IMAD R4, R19, c[0x0][0x258], RZ ;  /* 0x0000960013041a24 */ /* 0x000fe200078e02ff */
[----:B------:R-:W-:Y:S03]  /*64e0*/  @P1 MOV R2, R84 ;  /* 0x0000005400021202 */ /* 0x000fe60000000f00 */
[C---:B------:R-:W-:Y:S02]  /*64f0*/  @P1 IMAD R4, R16.reuse, c[0x0][0x25c], R4 ;  /* 0x0000970010041a24 */ /* 0x040fe400078e0204 */
[----:B------:R-:W-:Y:S05]  /*6500*/  @P1 IMAD.WIDE.U32 R2, R16, c[0x0][0x258], R2 ;  /* 0x0000960010021a25 */ /* 0x000fea00078e0002 */
[----:B------:R-:W-:Y:S02]  /*6510*/  @P1 IADD3 R3, R3, R4, RZ ;  /* 0x0000000403031210 */ /* 0x000fe40007ffe0ff */
[C---:B------:R-:W-:Y:S04]  /*6520*/  @P1 LEA R4, P6, R2.reuse, c[0x0][0x250], 0x1 ;  /* 0x0000940002041a11 */ /* 0x040fe800078c08ff */
[----:B------:R-:W-:Y:S01]  /*6530*/  @P1 LEA.HI.X R5, R2, c[0x0][0x254], R3, 0x1, P6 ;  /* 0x0000950002051a11 */ /* 0x000fe200030f0c03 */
[----:B------:R-:W-:Y:S01]  /*6540*/  @P0 IMAD.MOV.U32 R2, RZ, RZ, R84 ;  /* 0x000000ffff020224 */ /* 0x000fe200078e0054 */
[----:B------:R-:W-:Y:S05]  /*6550*/  @P0 MOV R3, R87 ;  /* 0x0000005700030202 */ /* 0x000fea0000000f00 */
[----:B------:R-:W-:Y:S04]  /*6560*/  @P0 IMAD.WIDE.U32 R2, R18, c[0x0][0x258], R2 ;  /* 0x0000960012020a25 */ /* 0x000fe800078e0002 */
[----:B------:R-:W-:Y:S01]  /*6570*/  @P0 IMAD.IADD R3, R3, 0x1, R6 ;  /* 0x0000000103030824 */ /* 0x000fe200078e0206 */
        /* <DEDUP_REMOVED lines=8> */
[----:B------:R2:W-:Y:S08]  /*6600*/  @P5 LDGSTS.E.BYPASS.LTC128B.128 [R78+0x100], [R14.64], !P6 ;  /* 0x001000000e4e5fae */ /* 0x0005f0000f101d4e */
[----:B------:R3:W-:Y:S08]  /*6610*/  @P4 LDGSTS.E.BYPASS.LTC128B.128 [R78+0x900], [R12.64], !P6 ;  /* 0x009000000c4e4fae */ /* 0x0007f0000f101d4e */
[----:B------:R4:W-:Y:S08]  /*6620*/  @P3 LDGSTS.E.BYPASS.LTC128B.128 [R78+0x1100], [R10.64], !P6 ;  /* 0x011000000a4e3fae */ /* 0x0009f0000f101d4e */
[----:B------:R4:W-:Y:S08]  /*6630*/  @P2 LDGSTS.E.BYPASS.LTC128B.128 [R78+0x1900], [R8.64], !P6 ;  /* 0x01900000084e2fae */ /* 0x0009f0000f101d4e */
[----:B------:R5:W-:Y:S01]  /*6640*/  @P1 LDGSTS.E.BYPASS.LTC128B.128 [R78+0x2100], [R4.64], !P6 ;  /* 0x02100000044e1fae */ /* 0x000be2000f101d4e */
[----:B---3--:R-:W-:Y:S07]  /*6650*/  IADD3 R13, -R35, UR5, RZ ;  /* 0x00000005230d7c10 */ /* 0x008fee000fffe1ff */
[----:B------:R4:W-:Y:S08]  /*6660*/  @P0 LDGSTS.E.BYPASS.LTC128B.128 [R78+0x2900], [R6.64], !P6 ;  /* 0x02900000064e0fae */ /* 0x0009f0000f101d4e */
[----:B------:R-:W0:Y:S01]  /*6670*/  LDGDEPBAR ;  /* 0x00000000000079af */ /* 0x000e220000000000 */
[C---:B-----5:R-:W-:Y:S02]  /*6680*/  IMAD R4, R86.reuse, c[0x0][0x20c], R2 ;  /* 0x0000830056047a24 */ /* 0x060fe400078e0202 */
[----:B------:R-:W-:Y:S05]  /*6690*/  IMAD.WIDE.U32 R2, R86, c[0x0][0x208], RZ ;  /* 0x0000820056027a25 */ /* 0x000fea00078e00ff */
[----:B------:R-:W-:Y:S01]  /*66a0*/  IADD3 R3, R3, R4, RZ ;  /* 0x0000000403037210 */ /* 0x000fe20007ffe0ff */
[----:B------:R-:W-:Y:S04]  /*66b0*/  IMAD R4, R99, c[0x0][0x218], RZ ;  /* 0x0000860063047a24 */ /* 0x000fe800078e02ff */
[C---:B------:R-:W-:Y:S01]  /*66c0*/  IMAD.WIDE.U32 R2, R82.reuse, c[0x0][0x218], R2 ;  /* 0x0000860052027a25 */ /* 0x040fe200078e0002 */
[----:B------:R-:W-:Y:S04]  /*66d0*/  DEPBAR.LE SB0, 0x0 ;  /* 0x000080000000791a */ /* 0x000fe80000000000 */
[----:B------:R-:W-:Y:S01]  /*66e0*/  BAR.SYNC.DEFER_BLOCKING 0x0 ;  /* 0x0000000000007b1d */ /* 0x000fe20000010000 */
[----:B------:R-:W-:Y:S01]  /*66f0*/  IMAD R4, R82, c[0x0][0x21c], R4 ;  /* 0x0000870052047a24 */ /* 0x000fe200078e0204 */
[----:B------:R-:W-:Y:S04]  /*6700*/  IADD3 R2, P0, R2, UR46, RZ ;  /* 0x0000002e02027c10 */ /* 0x000fe8000ff1e0ff */
[----:B------:R-:W-:Y:S02]  /*6710*/  IADD3.X R3, R3, UR19, R4, P0, !PT ;  /* 0x0000001303037c10 */ /* 0x000fe400087fe404 */
[C---:B--2---:R-:W-:Y:S04]  /*6720*/  LEA R14, P0, R2.reuse, c[0x0][0x1f8], 0x1 ;  /* 0x00007e00020e7a11 */ /* 0x044fe800078008ff */
[----:B------:R-:W-:Y:S02]  /*6730*/  LEA.HI.X R12, R2, c[0x0][0x1fc], R3, 0x1, P0 ;  /* 0x00007f00020c7a11 */ /* 0x000fe400000f0c03 */
[----:B------:R4:W2:Y:S01]  /*6740*/  SHFL.IDX PT, R2, R14, RZ, 0x1c1f ;  /* 0x001c1fff0e027589 */ /* 0x0008a200000e0000 */
[----:B------:R-:W-:Y:S07]  /*6750*/  ISETP.GE.AND P0, PT, R13, 0x1, PT ;  /* 0x000000010d00780c */ /* 0x000fee0003f06270 */
[----:B------:R4:W3:Y:S06]  /*6760*/  SHFL.IDX PT, R3, R12, RZ, 0x1c1f ;  /* 0x001c1fff0c037589 */ /* 0x0008ec00000e0000 */
[----:B------:R-:W-:-:S05]  /*6770*/  @!P0 BRA `(.L_x_371) ;  /* 0x000000c000008947 */ /* 0x000fca0003800000 */
[C---:B------:R-:W-:Y:S11]  /*6780*/  ISETP.GE.AND P1, PT, R20.reuse, c[0x0][0x1d4], PT ;  /* 0x0000750014007a0c */ /* 0x040ff60003f26270 */
[----:B------:R-:W-:Y:S02]  /*6790*/  @!UPT UIADD3 URZ, URZ, URZ, URZ ;  /* 0x0000003f3f3ff290 */ /* 0x000fe4000fffe03f */
[----:B----4-:R-:W4:Y:S01]  /*67a0*/  @!P1 LDS.128 R8, [R79] ;  /* 0x000000004f089984 */ /* 0x010f220000000c00 */
[CC--:B--2---:R-:W-:Y:S04]  /*67b0*/  @!P1 LEA R4, P0, R20.reuse, R2.reuse, 0x1 ;  /* 0x0000000214049211 */ /* 0x0c4fe800078008ff */
[-C--:B---3--:R-:W-:Y:S02]  /*67c0*/  @!P1 LEA.HI.X R5, R20, R3.reuse, R21, 0x1, P0 ;  /* 0x0000000314059211 */ /* 0x088fe400000f0c15 */
[----:B------:R-:W-:Y:S11]  /*67d0*/  ISETP.GE.AND P0, PT, R83, c[0x0][0x1d4], PT ;  /* 0x0000750053007a0c */ /* 0x000ff60003f06270 */
[----:B------:R-:W-:Y:S02]  /*67e0*/  @!UPT UIADD3 URZ, URZ, URZ, URZ ;  /* 0x0000003f3f3ff290 */ /* 0x000fe4000fffe03f */
[C---:B------:R-:W-:Y:S04]  /*67f0*/  @!P0 LEA R2, P2, R73.reuse, R2, 0x1 ;  /* 0x0000000249028211 */ /* 0x040fe800078408ff */
[----:B------:R-:W-:Y:S01]  /*6800*/  @!P0 LEA.HI.X R3, R73, R3, R81, 0x1, P2 ;  /* 0x0000000349038211 */ /* 0x000fe200010f0c51 */
[----:B----4-:R-:W-:Y:S04]  /*6810*/  @!P1 ST.E.128 [R4.64], R8 ;  /* 0x0000000804009985 */ /* 0x010fe8000c101d0e */
[----:B------:R-:W2:Y:S04]  /*6820*/  @!P0 LDS.128 R4, [R80] ;  /* 0x0000000050048984 */ /* 0x000ea80000000c00 */
[----:B--2---:R2:W-:Y:S02]  /*6830*/  @!P0 ST.E.128 [R2.64], R4 ;  /* 0x0000000402008985 */ /* 0x0045e4000c101d0e */
.L_x_371:
[----:B------:R-:W-:Y:S05]  /*6840*/  BSYNC B0 ;  /* 0x0000000000007941 */ /* 0x000fea0003800000 */
.L_x_370:
[----:B--23--:R2:W3:Y:S01]  /*6850*/  SHFL.IDX PT, R3, R12, 0x1, 0x1c1f ;  /* 0x003c1f000c037f89 */ /* 0x00c4e200000e0000 */
[----:B------:R-:W-:Y:S01]  /*6860*/  ISETP.GE.AND P0, PT, R13, 0x21, PT ;  /* 0x000000210d00780c */ /* 0x000fe20003f06270 */
[----:B------:R-:W-:Y:S02]  /*6870*/  BSSY B0, `(.L_x_372) ;  /* 0x000000f000007945 */ /* 0x000fe40003800000 */
[----:B------:R2:W1:Y:S10]  /*6880*/  SHFL.IDX PT, R2, R14, 0x1, 0x1c1f ;  /* 0x003c1f000e027f89 */ /* 0x00047400000e0000 */
[----:B------:R-:W-:-:S05]  /*6890*/  @!P0 BRA `(.L_x_373) ;  /* 0x000000c000008947 */ /* 0x000fca0003800000 */
[C---:B------:R-:W-:Y:S11]  /*68a0*/  ISETP.GE.AND P1, PT, R20.reuse, c[0x0][0x1d4], PT ;  /* 0x0000750014007a0c */ /* 0x040ff60003f26270 */
[----:B------:R-:W-:Y:S02]  /*68b0*/  @!UPT UIADD3 URZ, URZ, URZ, URZ ;  /* 0x0000003f3f3ff290 */ /* 0x000fe4000fffe03f */
[----:B----4-:R-:W4:Y:S01]  /*68c0*/  @!P1 LDS.128 R8, [R79+0x1000] ;  /* 0x001000004f089984 */ /* 0x010f220000000c00 */
[CC--:B-1----:R-:W-:Y:S04]  /*68d0*/  @!P1 LEA R4, P0, R20.reuse, R2.reuse, 0x1 ;  /* 0x0000000214049211 */ /* 0x0c2fe800078008ff */
[-C--:B---3--:R-:W-:Y:S02]  /*68e0*/  @!P1 LEA.HI.X R5, R20, R3.reuse, R21, 0x1, P0 ;  /* 0x0000000314059211 */ /* 0x088fe400000f0c15 */
[----:B------:R-:W-:Y:S11]  /*68f0*/  ISETP.GE.AND P0, PT, R83, c[0x0][0x1d4], PT ;  /* 0x0000750053007a0c */ /* 0x000ff60003f06270 */
[----:B------:R-:W-:Y:S02]  /*6900*/  @!UPT UIADD3 URZ, URZ, URZ, URZ ;  /* 0x0000003f3f3ff290 */ /* 0x000fe4000fffe03f */
[C---:B------:R-:W-:Y:S04]  /*6910*/  @!P0 LEA R2, P2, R73.reuse, R2, 0x1 ;  /* 0x0000000249028211 */ /* 0x040fe800078408ff */
[----:B------:R-:W-:Y:S01]  /*6920*/  @!P0 LEA.HI.X R3, R73, R3, R81, 0x1, P2 ;  /* 0x0000000349038211 */ /* 0x000fe200010f0c51 */
[----:B----4-:R-:W-:Y:S04]  /*6930*/  @!P1 ST.E.128 [R4.64], R8 ;  /* 0x0000000804009985 */ /* 0x010fe8000c101d0e */
[----:B------:R-:W1:Y:S04]  /*6940*/  @!P0 LDS.128 R4, [R80+0x1000] ;  /* 0x0010000050048984 */ /* 0x000e680000000c00 */
[----:B-1----:R1:W-:Y:S02]  /*6950*/  @!P0 ST.E.128 [R2.64], R4 ;  /* 0x0000000402008985 */ /* 0x0023e4000c101d0e */
.L_x_373:
[----:B------:R-:W-:Y:S05]  /*6960*/  BSYNC B0 ;  /* 0x0000000000007941 */ /* 0x000fea0003800000 */
.L_x_372:
[----:B-1-3--:R1:W3:Y:S01]  /*6970*/  SHFL.IDX PT, R3, R12, 0x2, 0x1c1f ;  /* 0x005c1f000c037f89 */ /* 0x00a2e200000e0000 */
[----:B------:R-:W-:Y:S01]  /*6980*/  ISETP.GE.AND P0, PT, R13, 0x41, PT ;  /* 0x000000410d00780c */ /* 0x000fe20003f06270 */
[----:B------:R-:W-:Y:S02]  /*6990*/  BSSY B0, `(.L_x_374) ;  /* 0x000000f000007945 */ /* 0x000fe40003800000 */
[----:B------:R1:W2:Y:S10]  /*69a0*/  SHFL.IDX PT, R2, R14, 0x2, 0x1c1f ;  /* 0x005c1f000e027f89 */ /* 0x0002b400000e0000 */
[----:B------:R-:W-:-:S05]  /*69b0*/  @!P0 BRA `(.L_x_375) ;  /* 0x000000c000008947 */ /* 0x000fca0003800000 */
[C---:B------:R-:W-:Y:S11]  /*69c0*/  ISETP.GE.AND P1, PT, R20.reuse, c[0x0][0x1d4], PT ;  /* 0x0000750014007a0c */ /* 0x040ff60003f26270 */
[----:B------:R-:W-:Y:S02]  /*69d0*/  @!UPT UIADD3 URZ, URZ, URZ, URZ ;  /* 0x0000003f3f3ff290 */ /* 0x000fe4000fffe03f */
[----:B----4-:R-:W4:Y:S01]  /*69e0*/  @!P1 LDS.128 R8, [R79+0x2000] ;  /* 0x002000004f089984 */ /* 0x010f220000000c00 */
[CC--:B--2---:R-:W-:Y:S04]  /*69f0*/  @!P1 LEA R4, P0, R20.reuse, R2.reuse, 0x1 ;  /* 0x0000000214049211 */ /* 0x0c4fe800078008ff */
[-C--:B---3--:R-:W-:Y:S02]  /*6a00*/  @!P1 LEA.HI.X R5, R20, R3.reuse, R21, 0x1, P0 ;  /* 0x0000000314059211 */ /* 0x088fe400000f0c15 */
[----:B------:R-:W-:Y:S11]  /*6a10*/  ISETP.GE.AND P0, PT, R83, c[0x0][0x1d4], PT ;  /* 0x0000750053007a0c */ /* 0x000ff60003f06270 */
[----:B------:R-:W-:Y:S02]  /*6a20*/  @!UPT UIADD3 URZ, URZ, URZ, URZ ;  /* 0x0000003f3f3ff290 */ /* 0x000fe4000fffe03f */
[C---:B------:R-:W-:Y:S04]  /*6a30*/  @!P0 LEA R2, P2, R73.reuse, R2, 0x1 ;  /* 0x0000000249028211 */ /* 0x040fe800078408ff */
[----:B------:R-:W-:Y:S01]  /*6a40*/  @!P0 LEA.HI.X R3, R73, R3, R81, 0x1, P2 ;  /* 0x0000000349038211 */ /* 0x000fe200010f0c51 */
[----:B----4-:R-:W-:Y:S04]  /*6a50*/  @!P1 ST.E.128 [R4.64], R8 ;  /* 0x0000000804009985 */ /* 0x010fe8000c101d0e */
[----:B------:R-:W2:Y:S04]  /*6a60*/  @!P0 LDS.128 R4, [R80+0x2000] ;  /* 0x0020000050048984 */ /* 0x000ea80000000c00 */
[----:B--2---:R2:W-:Y:S02]  /*6a70*/  @!P0 ST.E.128 [R2.64], R4 ;  /* 0x0000000402008985 */ /* 0x0045e4000c101d0e */
.L_x_375:
[----:B------:R-:W-:Y:S05]  /*6a80*/  BSYNC B0 ;  /* 0x0000000000007941 */ /* 0x000fea0003800000 */
.L_x_374:
[----:B------:R-:W-:Y:S02]  /*6a90*/  UISETP.GT.AND UP0, UPT, UR6, UR24, UPT ;  /* 0x000000180600728c */ /* 0x000fe4000bf04270 */
[----:B------:R-:W-:Y:S04]  /*6aa0*/  UIADD3 UR6, UR6, -0x1, URZ ;  /* 0xffffffff06067890 */ /* 0x000fe8000fffe03f */
[----:B------:R-:W-:Y:S05]  /*6ab0*/  PLOP3.LUT P0, PT, PT, PT, UP0, 0x80, 0x0 ;  /* 0x000000000000781c */ /* 0x000fea0003f0f008 */
[----:B------:R-:W-:Y:S02]  /*6ac0*/  @UP0 UIMAD UR5, UR27, UR6, URZ ;  /* 0x000000061b0502a4 */ /* 0x000fe4000f8e023f */
[----:B------:R-:W-:Y:S04]  /*6ad0*/  @UP0 USHF.R.S32.HI UR21, URZ, 0x1f, UR6 ;  /* 0x0000001f3f150899 */ /* 0x000fe80008011406 */
[----:B--2---:R-:W-:Y:S02]  /*6ae0*/  IMAD.U32 R4, RZ, RZ, UR5 ;  /* 0x00000005ff047e24 */ /* 0x004fe4000f8e00ff */
[----:B------:R-:W-:Y:S02]  /*6af0*/  @P0 IMAD.MOV.U32 R2, RZ, RZ, R116 ;  /* 0x000000ffff020224 */ /* 0x000fe400078e0074 */
[----:B---3--:R-:W-:Y:S01]  /*6b00*/  @P0 IMAD.MOV.U32 R3, RZ, RZ, R113 ;  /* 0x000000ffff030224 */ /* 0x008fe200078e0071 */
[----:B------:R-:W-:Y:S11]  /*6b10*/  PLOP3.LUT P0, PT, PT, PT, UP0, 0x80, 0x0 ;  /* 0x000000000000781c */ /* 0x000ff60003f0f008 */
[----:B------:R-:W-:Y:S02]  /*6b20*/  @!UPT UIADD3 URZ, URZ, URZ, URZ ;  /* 0x0000003f3f3ff290 */ /* 0x000fe4000fffe03f */
[C---:B------:R-:W-:Y:S01]  /*6b30*/  @P0 IMAD.WIDE.U32 R2, R142.reuse, UR6, R2 ;  /* 0x000000068e020c25 */ /* 0x040fe2000f8e0002 */
[----:B------:R-:W-:Y:S11]  /*6b40*/  PLOP3.LUT P0, PT, PT, PT, UP0, 0x80, 0x0 ;  /* 0x000000000000781c */ /* 0x000ff60003f0f008 */
[----:B------:R-:W-:Y:S02]  /*6b50*/  @!UPT UIADD3 URZ, URZ, URZ, URZ ;  /* 0x0000003f3f3ff290 */ /* 0x000fe4000fffe03f */
[----:B------:R-:W-:Y:S01]  /*6b60*/  @P0 IMAD R4, R142, UR21, R4 ;  /* 0x000000158e040c24 */ /* 0x000fe2000f8e0204 */
[----:B------:R-:W-:Y:S11]  /*6b70*/  PLOP3.LUT P0, PT, PT, PT, UP0, 0x80, 0x0 ;  /* 0x000000000000781c */ /* 0x000ff60003f0f008 */
[----:B------:R-:W-:Y:S02]  /*6b80*/  @!UPT UIADD3 URZ, URZ, URZ, URZ ;  /* 0x0000003f3f3ff290 */ /* 0x000fe4000fffe03f */
[----:B------:R-:W-:Y:S01]  /*6b90*/  @P0 IMAD.IADD R4, R3, 0x1, R4 ;  /* 0x0000000103040824 */ /* 0x000fe200078e0204 */
[----:B------:R-:W-:Y:S11]  /*6ba0*/  PLOP3.LUT P0, PT, PT, PT, UP0, 0x80, 0x0 ;  /* 0x000000000000781c */ /* 0x000ff60003f0f008 */
[----:B------:R-:W-:Y:S02]  /*6bb0*/  @!UPT UIADD3 URZ, URZ, URZ, URZ ;  /* 0x0000003f3f3ff290 */ /* 0x000fe4000fffe03f */
[C---:B-1--4-:R-:W-:Y:S02]  /*6bc0*/  @P0 LEA R12, P1, R2.reuse, c[0x0][0x220], 0x1 ;  /* 0x00008800020c0a11 */ /* 0x052fe400078208ff */
[----:B------:R-:W-:Y:S11]  /*6bd0*/  PLOP3.LUT P0, PT, PT, PT, UP0, 0x80, 0x0 ;  /* 0x000000000000781c */ /* 0x000ff60003f0f008 */
[----:B------:R-:W-:Y:S02]  /*6be0*/  @!UPT UIADD3 URZ, URZ, URZ, URZ ;  /* 0x0000003f3f3ff290 */ /* 0x000fe4000fffe03f */
[----:B------:R-:W-:Y:S02]  /*6bf0*/  @P0 LEA.HI.X R2, R2, c[0x0][0x224], R4, 0x1, P1 ;  /* 0x0000890002020a11 */ /* 0x000fe400008f0c04 */
[----:B------:R-:W-:Y:S11]  /*6c00*/  PLOP3.LUT P0, PT, PT, PT, UP0, 0x80, 0x0 ;  /* 0x000000000000781c */ /* 0x000ff60003f0f008 */
[----:B------:R-:W-:Y:S02]  /*6c10*/  @!UPT UIADD3 URZ, URZ, URZ, URZ ;  /* 0x0000003f3f3ff290 */ /* 0x000fe4000fffe03f */
[-C--:B------:R-:W-:Y:S02]  /*6c20*/  @P0 IADD3 R10, P1, R12, R133.reuse, RZ ;  /* 0x000000850c0a0210 */ /* 0x080fe40007f3e0ff */
[----:B------:R-:W-:Y:S11]  /*6c30*/  PLOP3.LUT P0, PT, PT, PT, UP0, 0x80, 0x0 ;  /* 0x000000000000781c */ /* 0x000ff60003f0f008 */
[----:B------:R-:W-:Y:S02]  /*6c40*/  @!UPT UIADD3 URZ, URZ, URZ, URZ ;  /* 0x0000003f3f3ff290 */ /* 0x000fe4000fffe03f */
[--C-:B------:R-:W-:Y:S01]  /*6c50*/  @P0 IMAD.X R11, R2, 0x1, R132.reuse, P1 ;  /* 0x00000001020b0824 */ /* 0x100fe200008e0684 */
        /* <DEDUP_REMOVED lines=20> */
[----:B------:R-:W-:Y:S02]  /*6da0*/  @P0 IADD3 R14, P1, R4, R133, RZ ;  /* 0x00000085040e0210 */ /* 0x000fe40007f3e0ff */
[----:B------:R-:W-:Y:S11]  /*6db0*/  PLOP3.LUT P0, PT, PT, PT, UP0, 0x80, 0x0 ;  /* 0x000000000000781c */ /* 0x000ff60003f0f008 */
[----:B------:R-:W-:Y:S02]  /*6dc0*/  @!UPT UIADD3 URZ, URZ, URZ, URZ ;  /* 0x0000003f3f3ff290 */ /* 0x000fe4000fffe03f */
[----:B------:R-:W-:Y:S01]  /*6dd0*/  @P0 IMAD.X R3, R5, 0x1, R132, P1 ;  /* 0x0000000105030824 */ /* 0x000fe200008e0684 */
[----:B------:R-:W-:Y:S11]  /*6de0*/  PLOP3.LUT P0, PT, PT, PT, UP0, 0x80, 0x0 ;  /* 0x000000000000781c */ /* 0x000ff60003f0f008 */
[----:B------:R-:W-:Y:S02]  /*6df0*/  @!UPT UIADD3 URZ, URZ, URZ, URZ ;  /* 0x0000003f3f3ff290 */ /* 0x000fe4000fffe03f */
[----:B------:R-:W-:Y:S01]  /*6e00*/  @P0 IMAD.MOV.U32 R13, RZ, RZ, R2 ;  /* 0x000000ffff0d0224 */ /* 0x000fe200078e0002 */
[----:B------:R-:W-:Y:S11]  /*6e10*/  PLOP3.LUT P0, PT, PT, PT, UP0, 0x80, 0x0 ;  /* 0x000000000000781c */ /* 0x000ff60003f0f008 */
[----:B------:R-:W-:Y:S02]  /*6e20*/  @!UPT UIADD3 URZ, URZ, URZ, URZ ;  /* 0x0000003f3f3ff290 */ /* 0x000fe4000fffe03f */
[----:B------:R-:W-:Y:S01]  /*6e30*/  @!PT LDS RZ, [RZ] ;  /* 0x00000000fffff984 */ /* 0x000fe20000000800 */
[----:B------:R-:W-:Y:S01]  /*6e40*/  @!PT LDS RZ, [RZ] ;  /* 0x00000000fffff984 */ /* 0x000fe20000000800 */
[----:B------:R-:W-:Y:S01]  /*6e50*/  @!PT LDS RZ, [RZ] ;  /* 0x00000000fffff984 */ /* 0x000fe20000000800 */
[----:B------:R1:W-:Y:S01]  /*6e60*/  @P0 LDGSTS.E.BYPASS.LTC128B.128 [R78+0x3100], [R12.64], !P6 ;  /* 0x031000000c4e0fae */ /* 0x0003e2000f101d4e */
[----:B------:R-:W-:Y:S02]  /*6e70*/  PLOP3.LUT P0, PT, PT, PT, UP0, 0x80, 0x0 ;  /* 0x000000000000781c */ /* 0x000fe40003f0f008 */
[----:B------:R-:W-:Y:S11]  /*6e80*/  PLOP3.LUT P0, PT, PT, PT, UP0, 0x80, 0x0 ;  /* 0x000000000000781c */ /* 0x000ff60003f0f008 */
[----:B------:R-:W-:Y:S02]  /*6e90*/  @!UPT UIADD3 URZ, URZ, URZ, URZ ;  /* 0x0000003f3f3ff290 */ /* 0x000fe4000fffe03f */
        /* <DEDUP_REMOVED lines=13> */
[----:B------:R-:W-:Y:S11]  /*6f70*/  PLOP3.LUT P0, PT, PT, PT, UP0, 0x80, 0x0 ;  /* 0x000000000000781c */ /* 0x000ff60003f0f008 */
[----:B------:R-:W-:Y:S02]  /*6f80*/  @!UPT UIADD3 URZ, URZ, URZ, URZ ;  /* 0x0000003f3f3ff290 */ /* 0x000fe4000fffe03f */
[----:B------:R-:W-:Y:S01]  /*6f90*/  @P0 IMAD.MOV.U32 R2, RZ, RZ, R14 ;  /* 0x000000ffff020224 */ /* 0x000fe200078e000e */
[----:B------:R-:W-:Y:S11]  /*6fa0*/  PLOP3.LUT P0, PT, PT, PT, UP0, 0x80, 0x0 ;  /* 0x000000000000781c */ /* 0x000ff60003f0f008 */
[----:B------:R-:W-:Y:S02]  /*6fb0*/  @!UPT UIADD3 URZ, URZ, URZ, URZ ;  /* 0x0000003f3f3ff290 */ /* 0x000fe4000fffe03f */
[----:B------:R1:W-:Y:S01]  /*6fc0*/  @P0 LDGSTS.E.BYPASS.LTC128B.128 [R78+0x5900], [R2.64], !P6 ;  /* 0x05900000024e0fae */ /* 0x0003e2000f101d4e */
[----:B------:R-:W-:Y:S05]  /*6fd0*/  PLOP3.LUT P0, PT, PT, PT, UP0, 0x80, 0x0 ;  /* 0x000000000000781c */ /* 0x000fea0003f0f008 */
[----:B------:R-:W0:Y:S08]  /*6fe0*/  LDGDEPBAR ;  /* 0x00000000000079af */ /* 0x000e300000000000 */
[----:B------:R-:W-:-:S05]  /*6ff0*/  @P0 BRA `(.L_x_376) ;  /* 0xffffaff000000947 */ /* 0x000fca000383ffff */
[----:B------:R-:W-:Y:S06]  /*7000*/  BAR.SYNC.DEFER_BLOCKING 0x0 ;  /* 0x0000000000007b1d */ /* 0x000fec0000010000 */
.L_x_341:
[----:B------:R-:W-:Y:S02]  /*7010*/  UISETP.NE.AND UP1, UPT, UR13, URZ, UPT ;  /* 0x0000003f0d00728c */ /* 0x000fe4000bf25270 */
[----:B------:R-:W-:-:S02]  /*7020*/  UISETP.NE.AND UP0, UPT, UR12, URZ, UPT ;  /* 0x0000003f0c00728c */ /* 0x000fc4000bf05270 */
[----:B------:R-:W-:Y:S02]  /*7030*/  UIADD3 UR6, UR17, 0x7f, URZ ;  /* 0x0000007f11067890 */ /* 0x000fe4000fffe03f */
[----:B------:R-:W-:Y:S02]  /*7040*/  ULDC.64 UR4, c[0x0][0x2c8] ;  /* 0x0000b20000047ab9 */ /* 0x000fe40000000a00 */
[----:B------:R-:W-:Y:S01]  /*7050*/  UIMAD.WIDE.U32 UR18, UR6, UR4, URZ ;  /* 0x00000004061272a5 */ /* 0x000fe2000f8e003f */
[----:B------:R-:W-:-:S03]  /*7060*/  PLOP3.LUT P0, PT, PT, PT, UP0, 0x40, 0x0 ;  /* 0x000000000000781c */ /* 0x000fc60003f0e808 */
[----:B------:R-:W-:-:S03]  /*7070*/  @UP1 USHF.R.U32.HI UR6, URZ, UR5, UR19 ;  /* 0x000000053f061299 */ /* 0x000fc60008011613 */
[----:B------:R-:W-:Y:S02]  /*7080*/  ULDC UR18, c[0x0][0x328] ;  /* 0x0000ca0000127ab9 */ /* 0x000fe40000000800 */
[----:B------:R-:W-:-:S04]  /*7090*/  UIADD3 UR26, UR26, UR6, URZ ;  /* 0x000000061a1a7290 */ /* 0x000fc8000fffe03f */
[----:B------:R-:W-:Y:S01]  /*70a0*/  UIADD3 UR18, UR26, UR18, URZ ;  /* 0x000000121a127290 */ /* 0x000fe2000fffe03f */
[----:B------:R-:W-:Y:S05]  /*70b0*/  @P0 BRA `(.L_x_377) ;  /* 0x0000013000000947 */ /* 0x000fea0003800000 */
[----:B------:R-:W-:Y:S01]  /*70c0*/  ISETP.LT.AND P0, PT, RZ, UR26, PT ;  /* 0x0000001aff007c0c */ /* 0x000fe2000bf01270 */
[----:B------:R-:W-:Y:S02]  /*70d0*/  UIADD3 UR19, UR26, -0x1, URZ ;  /* 0xffffffff1a137890 */ /* 0x000fe4000fffe03f */
[----:B------:R-:W-:-:S10]  /*70e0*/  ULDC UR6, c[0x0][0x32c] ;  /* 0x0000cb0000067ab9 */ /* 0x000fd40000000800 */
        /* <DEDUP_REMOVED lines=8> */
.L_x_378:
[----:B------:R-:W-:Y:S02]  /*7170*/  UISETP.NE.AND UP0, UPT, UR6, 0x1, UPT ;  /* 0x000000010600788c */ /* 0x000fe4000bf05270 */
[----:B------:R-:W-:Y:S02]  /*7180*/  ULDC.64 UR4, c[0x0][0x330] ;  /* 0x0000cc0000047ab9 */ /* 0x000fe40000000a00 */
[----:B------:R-:W-:-:S07]  /*7190*/  UIMAD.WIDE.U32 UR20, UR19, UR4, URZ ;  /* 0x00000004131472a5 */ /* 0x000fce000f8e003f */
[----:B------:R-:W-:Y:S02]  /*71a0*/  @UP0 USHF.R.U32.HI UR19, URZ, UR5, UR21 ;  /* 0x000000053f130299 */ /* 0x000fe40008011615 */
.L_x_379:
[----:B------:R-:W-:Y:S02]  /*71b0*/  ULDC UR4, c[0x0][0x32c] ;  /* 0x0000cb0000047ab9 */ /* 0x000fe40000000800 */
[----:B------:R-:W-:-:S04]  /*71c0*/  UIMAD UR4, UR19, UR6, UR4 ;  /* 0x00000006130472a4 */ /* 0x000fc8000f8e0204 */
[----:B------:R-:W-:-:S04]  /*71d0*/  UISETP.LT.AND UP0, UPT, UR18, UR4, UPT ;  /* 0x000000041200728c */ /* 0x000fc8000bf01270 */
[----:B------:R-:W-:Y:S02]  /*71e0*/  USEL UR18, UR18, UR4, UP0 ;  /* 0x0000000412127287 */ /* 0x000fe40008000000 */
.L_x_377:
[----:B------:R-:W-:Y:S02]  /*71f0*/  UISETP.NE.AND UP0, UPT, UR13, URZ, UPT ;  /* 0x0000003f0d00728c */ /* 0x000fe4000bf05270 */
[----:B------:R-:W-:Y:S02]  /*7200*/  UIADD3 UR20, UR18, 0x5f, URZ ;  /* 0x0000005f12147890 */ /* 0x000fe4000fffe03f */
[----:B------:R-:W-:Y:S02]  /*7210*/  ULDC.64 UR4, c[0x0][0x2c8] ;  /* 0x0000b20000047ab9 */ /* 0x000fe40000000a00 */
[----:B------:R-:W-:Y:S02]  /*7220*/  UISETP.NE.AND UP1, UPT, UR12, URZ, UPT ;  /* 0x0000003f0c00728c */ /* 0x000fe4000bf25270 */
[----:B------:R-:W-:Y:S02]  /*7230*/  UIMAD.WIDE.U32 UR26, UR17, UR4, URZ ;  /* 0x00000004111a72a5 */ /* 0x000fe4000f8e003f */
[----:B------:R-:W-:-:S02]  /*7240*/  UIMAD.WIDE UR20, UR20, 0x2aaaaaab, URZ ;  /* 0x2aaaaaab141478a5 */ /* 0x000fc4000f8e023f */
[----:B------:R-:W-:Y:S01]  /*7250*/  PLOP3.LUT P0, PT, PT, PT, UP1, 0x40, 0x0 ;  /* 0x000000000000781c */ /* 0x000fe20003f0e818 */
[----:B------:R-:W-:Y:S02]  /*7260*/  UMOV UR4, UR17 ;  /* 0x0000001100047c82 */ /* 0x000fe40008000000 */
[----:B------:R-:W-:Y:S02]  /*7270*/  USHF.R.U32.HI UR18, URZ, 0x1f, UR21 ;  /* 0x0000001f3f127899 */ /* 0x000fe40008011615 */
[----:B------:R-:W-:Y:S02]  /*7280*/  @UP0 UMOV UR19, UR27 ;  /* 0x0000001b00130c82 */ /* 0x000fe40008000000 */
[----:B------:R-:W-:Y:S02]  /*7290*/  @UP0 USHF.R.U32.HI UR4, URZ, UR5, UR19 ;  /* 0x000000053f040299 */ /* 0x000fe40008011613 */
        /* <DEDUP_REMOVED lines=15> */
[----:B------:R-:W-:-:S05]  /*7390*/  UIMAD.WIDE.U32 UR20, UR18, UR4, URZ ;  /* 0x00000004121472a5 */ /* 0x000fca000f8e003f */
[----:B------:R-:W-:-:S04]  /*73a0*/  @UP0 USHF.R.U32.HI UR18, URZ, UR5, UR21 ;  /* 0x000000053f120299 */ /* 0x000fc80008011615 */
[----:B------:R-:W-:Y:S01]  /*73b0*/  ULOP3.LUT UR18, URZ, UR18, URZ, 0x33, !UPT ;  /* 0x000000123f127292 */ /* 0x000fe2000f8e333f */
[----:B------:R-:W-:Y:S05]  /*73c0*/  BRA `(.L_x_382) ;  /* 0x0000005000007947 */ /* 0x000fea0003800000 */
.L_x_381:
[----:B------:R-:W-:Y:S02]  /*73d0*/  ULDC UR4, c[0x0][0x32c] ;  /* 0x0000cb0000047ab9 */ /* 0x000fe40000000800 */
[----:B------:R-:W-:-:S03]  /*73e0*/  UISETP.NE.AND UP0, UPT, UR4, 0x1, UPT ;  /* 0x000000010400788c */ /* 0x000fc6000bf05270 */
[----:B------:R-:W-:Y:S02]  /*73f0*/  ULDC.64 UR4, c[0x0][0x330] ;  /* 0x0000cc0000047ab9 */ /* 0x000fe40000000a00 */
[----:B------:R-:W-:-:S06]  /*7400*/  UIMAD.WIDE.U32 UR20, UR18, UR4, URZ ;  /* 0x00000004121472a5 */ /* 0x000fcc000f8e003f */
[----:B------:R-:W-:Y:S02]  /*7410*/  @UP0 USHF.R.U32.HI UR18, URZ, UR5, UR21 ;  /* 0x000000053f120299 */ /* 0x000fe40008011615 */
.L_x_382:
[----:B------:R-:W-:Y:S02]  /*7420*/  ULDC UR4, c[0x0][0x32c] ;  /* 0x0000cb0000047ab9 */ /* 0x000fe40000000800 */
[----:B------:R-:W-:-:S04]  /*7430*/  UIMAD UR4, UR18, UR4, URZ ;  /* 0x00000004120472a4 */ /* 0x000fc8000f8e023f */
[----:B------:R-:W-:-:S04]  /*7440*/  UISETP.LT.AND UP0, UPT, UR6, UR4, UPT ;  /* 0x000000040600728c */ /* 0x000fc8000bf01270 */
[----:B------:R-:W-:-:S04]  /*7450*/  USEL UR6, UR6, UR4, !UP0 ;  /* 0x0000000406067287 */ /* 0x000fc8000c000000 */
.L_x_380:
[----:B------:R-:W-:Y:S01]  /*7460*/  UIMAD.WIDE UR4, UR6, 0x2aaaaaab, URZ ;  /* 0x2aaaaaab060478a5 */ /* 0x000fe2000f8e023f */
[----:B------:R-:W-:Y:S01]  /*7470*/  PLOP3.LUT P4, PT, PT, PT, PT, 0x80, 0x0 ;  /* 0x000000000000781c */ /* 0x000fe20003f8f070 */
[----:B------:R-:W-:Y:S01]  /*7480*/  CS2R R126, SRZ ;  /* 0x00000000007e7805 */ /* 0x000fe2000001ff00 */
[----:B------:R-:W-:Y:S01]  /*7490*/  CS2R R124, SRZ ;  /* 0x00000000007c7805 */ /* 0x000fe2000001ff00 */
[----:B------:R-:W-:Y:S01]  /*74a0*/  USHF.R.U32.HI UR4, URZ, 0x1f, UR5 ;  /* 0x0000001f3f047899 */ /* 0x000fe20008011605 */
[----:B------:R-:W-:Y:S01]  /*74b0*/  CS2R R170, SRZ ;  /* 0x0000000000aa7805 */ /* 0x000fe2000001ff00 */
[----:B------:R-:W-:Y:S01]  /*74c0*/  CS2R R168, SRZ ;  /* 0x0000000000a87805 */ /* 0x000fe2000001ff00 */
[----:B-1----:R-:W-:Y:S01]  /*74d0*/  CS2R R12, SRZ ;  /* 0x00000000000c7805 */ /* 0x002fe2000001ff00 */
[----:B------:R-:W-:Y:S01]  /*74e0*/  ULEA.HI.SX32 UR4, UR5, UR4, 0x1c ;  /* 0x0000000405047291 */ /* 0x000fe2000f8fe23f */
[----:B------:R-:W-:Y:S01]  /*74f0*/  IMAD.MOV.U32 R122, RZ, RZ, RZ ;  /* 0x000000ffff7a7224 */ /* 0x000fe200078e00ff */
[----:B------:R-:W-:Y:S01]  /*7500*/  MOV R16, RZ ;  /* 0x000000ff00107202 */ /* 0x000fe20000000f00 */
[----:B------:R-:W-:Y:S01]  /*7510*/  IMAD.MOV.U32 R120, RZ, RZ, RZ ;  /* 0x000000ffff787224 */ /* 0x000fe200078e00ff */
[----:B------:R-:W-:Y:S01]  /*7520*/  UISETP.LT.AND UP0, UPT, URZ, UR4, UPT ;  /* 0x000000043f00728c */ /* 0x000fe2000bf01270 */
[----:B------:R-:W-:Y:S01]  /*7530*/  IMAD.MOV.U32 R118, RZ, RZ, RZ ;  /* 0x000000ffff767224 */ /* 0x000fe200078e00ff */
[----:B------:R-:W-:Y:S01]  /*7540*/  CS2R R18, SRZ ;  /* 0x0000000000127805 */ /* 0x000fe2000001ff00 */
[----:B------:R-:W-:Y:S01]  /*7550*/  MOV R116, RZ ;  /* 0x000000ff00747202 */ /* 0x000fe20000000f00 */
[----:B------:R-:W-:Y:S01]  /*7560*/  USEL UR18, URZ, UR4, !UP0 ;  /* 0x000000043f127287 */ /* 0x000fe2000c000000 */
[----:B------:R-:W-:Y:S01]  /*7570*/  CS2R R20, SRZ ;  /* 0x0000000000147805 */ /* 0x000fe2000001ff00 */
[----:B------:R-:W-:Y:S01]  /*7580*/  IMAD.MOV.U32 R166, RZ, RZ, RZ ;  /* 0x000000ffffa67224 */ /* 0x000fe200078e00ff */
[----:B------:R-:W-:Y:S01]  /*7590*/  CS2R R14, SRZ ;  /* 0x00000000000e7805 */ /* 0x000fe2000001ff00 */
[----:B------:R-:W-:Y:S01]  /*75a0*/  UISETP.GT.AND UP0, UPT, UR19, UR18, UPT ;  /* 0x000000121300728c */ /* 0x000fe2000bf04270 */
[----:B------:R-:W-:Y:S01]  /*75b0*/  MOV R164, RZ ;  /* 0x000000ff00a47202 */ /* 0x000fe20000000f00 */
[----:B------:R-:W-:Y:S01]  /*75c0*/  IMAD.MOV.U32 R114, RZ, RZ, RZ ;  /* 0x000000ffff727224 */ /* 0x000fe200078e00ff */
[----:B------:R-:W-:Y:S01]  /*75d0*/  MOV R112, RZ ;  /* 0x000000ff00707202 */ /* 0x000fe20000000f00 */
[----:B------:R-:W-:Y:S01]  /*75e0*/  CS2R R110, SRZ ;  /* 0x00000000006e7805 */ /* 0x000fe2000001ff00 */
[----:B------:R-:W-:Y:S01]  /*75f0*/  CS2R R22, SRZ ;  /* 0x0000000000167805 */ /* 0x000fe2000001ff00 */
[----:B------:R-:W-:Y:S01]  /*7600*/  PLOP3.LUT P0, PT, PT, PT, UP0, 0x80, 0x0 ;  /* 0x000000000000781c */ /* 0x000fe20003f0f008 */
        /* <DEDUP_REMOVED lines=8> */
[----:B------:R-:W-:Y:S01]  /*7690*/  MOV R100, RZ ;  /* 0x000000ff00647202 */ /* 0x000fe20000000f00 */
[----:B------:R-:W-:Y:S01]  /*76a0*/  CS2R R158, SRZ ;  /* 0x00000000009e7805 */ /* 0x000fe2000001ff00 */
[----:B------:R-:W-:Y:S01]  /*76b0*/  IMAD.MOV.U32 R156, RZ, RZ, RZ ;  /* 0x000000ffff9c7224 */ /* 0x000fe200078e00ff */
[----:B------:R-:W-:Y:S01]  /*76c0*/  CS2R R26, SRZ ;  /* 0x00000000001a7805 */ /* 0x000fe2000001ff00 */
[----:B------:R-:W-:Y:S01]  /*76d0*/  MOV R154, RZ ;  /* 0x000000ff009a7202 */ /* 0x000fe20000000f00 */
[----:B-----5:R-:W-:Y:S01]  /*76e0*/  CS2R R28, SRZ ;  /* 0x00000000001c7805 */ /* 0x020fe2000001ff00 */
[----:B------:R-:W-:Y:S01]  /*76f0*/  IMAD.MOV.U32 R152, RZ, RZ, RZ ;  /* 0x000000ffff987224 */ /* 0x000fe200078e00ff */
[----:B------:R-:W-:Y:S01]  /*7700*/  CS2R R146, SRZ ;  /* 0x0000000000927805 */ /* 0x000fe2000001ff00 */
        /* <DEDUP_REMOVED lines=14> */
[----:B------:R-:W-:Y:S02]  /*77f0*/  UISETP.NE.AND.EX UP0, UPT, URZ, UR5, UPT, UP0 ;  /* 0x000000053f00728c */ /* 0x000fe4000bf05300 */
[----:B------:R-:W-:-:S04]  /*7800*/  UISETP.NE.AND UP1, UPT, UR13, URZ, UPT ;  /* 0x0000003f0d00728c */ /* 0x000fc8000bf25270 */
[----:B------:R-:W-:-:S05]  /*7810*/  PLOP3.LUT P3, PT, PT, PT, UP0, 0x80, 0x0 ;  /* 0x000000000000781c */ /* 0x000fca0003f6f008 */
[----:B------:R-:W-:Y:S02]  /*7820*/  @UP0 UMOV UR4, 0x4 ;  /* 0x0000000400040882 */ /* 0x000fe40000000000 */
[----:B------:R-:W-:Y:S01]  /*7830*/  @UP0 UIMAD.WIDE UR4, UR11, UR4, UR20 ;  /* 0x000000040b0402a5 */ /* 0x000fe2000f8e0214 */
[----:B------:R-:W-:Y:S01]  /*7840*/  SHF.R.S32.HI R205, RZ, 0x1f, R204 ;  /* 0x0000001fffcd7819 */ /* 0x000fe200000114cc */
[----:B------:R-:W-:Y:S01]  /*7850*/  USHF.R.S32.HI UR6, URZ, 0x1f, UR23 ;  /* 0x0000001f3f067899 */ /* 0x000fe20008011417 */
[----:B------:R-:W-:Y:S01]  /*7860*/  PLOP3.LUT P1, PT, PT, PT, UP1, 0x80, 0x0 ;  /* 0x000000000000781c */ /* 0x000fe20003f2f018 */
[----:B------:R-:W-:Y:S02]  /*7870*/  ULDC.64 UR20, c[0x0][0x348] ;  /* 0x0000d20000147ab9 */ /* 0x000fe40000000a00 */
[----:B------:R-:W-:Y:S02]  /*7880*/  IMAD.U32 R2, RZ, RZ, UR4 ;  /* 0x00000004ff027e24 */ /* 0x000fe4000f8e00ff */
[----:B------:R-:W-:Y:S01]  /*7890*/  IMAD.U32 R3, RZ, RZ, UR5 ;  /* 0x00000005ff037e24 */ /* 0x000fe2000f8e00ff */
[----:B------:R-:W-:-:S04]  /*78a0*/  ULDC.64 UR4, c[0x0][0x178] ;  /* 0x00005e0000047ab9 */ /* 0x000fc80000000a00 */
[----:B------:R1:W5:Y:S01]  /*78b0*/  @P3 LDG.E R13, [R2.64] ;  /* 0x0000000e020d3981 */ /* 0x000362000c1e1900 */
[----:B------:R-:W-:Y:S01]  /*78c0*/  UIMAD UR6, UR6, UR4, URZ ;  /* 0x00000004060672a4 */ /* 0x000fe2000f8e023f */
[----:B------:R-:W-:Y:S01]  /*78d0*/  PLOP3.LUT P0, PT, PT, PT, UP1, 0x80, 0x0 ;  /* 0x000000000000781c */ /* 0x000fe20003f0f018 */
[----:B------:R-:W-:Y:S01]  /*78e0*/  UIMAD.WIDE.U32 UR24, UR23, UR4, URZ ;  /* 0x00000004171872a5 */ /* 0x000fe2000f8e003f */
[----:B------:R-:W-:Y:S01]  /*78f0*/  LEA.HI R86, R205, R204, RZ, 0x4 ;  /* 0x000000cccd567211 */ /* 0x000fe200078f20ff */
[----:B------:R-:W-:Y:S01]  /*7900*/  UIMAD UR23, UR23, UR5, UR6 ;  /* 0x00000005171772a4 */ /* 0x000fe2000f8e0206 */
[----:B------:R-:W-:Y:S01]  /*7910*/  BSSY B0, `(.L_x_384) ;  /* 0x0000053000007945 */ /* 0x000fe20003800000 */
[----:B------:R-:W-:Y:S02]  /*7920*/  UISETP.NE.U32.AND UP0, UPT, URZ, UR20, UPT ;  /* 0x000000143f00728c */ /* 0x000fe4000bf05070 */
[----:B------:R-:W-:Y:S02]  /*7930*/  ULDC.64 UR4, c[0x0][0x1b8] ;  /* 0x00006e0000047ab9 */ /* 0x000fe40000000a00 */
[----:B------:R-:W-:-:S02]  /*7940*/  UIADD3 UR25, UR25, UR23, URZ ;  /* 0x0000001719197290 */ /* 0x000fc4000fffe03f */
[----:B------:R-:W-:Y:S02]  /*7950*/  UIMAD UR6, UR22, UR4, URZ ;  /* 0x00000004160672a4 */ /* 0x000fe4000f8e023f */
[----:B------:R-:W-:Y:S02]  /*7960*/  UISETP.NE.AND.EX UP0, UPT, URZ, UR21, UPT, UP0 ;  /* 0x000000153f00728c */ /* 0x000fe4000bf05300 */
[----:B------:R-:W-:Y:S02]  /*7970*/  USHF.R.S32.HI UR20, URZ, 0x1f, UR11 ;  /* 0x0000001f3f147899 */ /* 0x000fe4000801140b */
[----:B------:R-:W-:Y:S02]  /*7980*/  UIMAD UR6, UR8, UR5, UR6 ;  /* 0x00000005080672a4 */ /* 0x000fe4000f8e0206 */
[----:B------:R-:W-:Y:S02]  /*7990*/  UIMAD.WIDE.U32 UR24, UR8, UR4, UR24 ;  /* 0x00000004081872a5 */ /* 0x000fe4000f8e0018 */
[----:B------:R-:W-:Y:S01]  /*79a0*/  USEL UR20, UR20, URZ, !UP0 ;  /* 0x0000003f14147287 */ /* 0x000fe2000c000000 */
[----:B-1----:R-:W-:Y:S01]  /*79b0*/  LEA.HI R2, R205, R204, RZ, 0x3 ;  /* 0x000000cccd027211 */ /* 0x002fe200078f18ff */
[----:B------:R-:W-:-:S02]  /*79c0*/  ULDC.64 UR4, c[0x0][0x1c0] ;  /* 0x0000700000047ab9 */ /* 0x000fc40000000a00 */
[----:B------:R-:W-:Y:S01]  /*79d0*/  USEL UR21, UR11, URZ, !UP0 ;  /* 0x0000003f0b157287 */ /* 0x000fe2000c000000 */
[----:B------:R-:W-:Y:S01]  /*79e0*/  LOP3.LUT R0, R2, 0xfffffff8, RZ, 0xc0, !PT ;  /* 0xfffffff802007812 */ /* 0x000fe200078ec0ff */
[----:B------:R-:W-:Y:S01]  /*79f0*/  UIMAD UR20, UR20, UR4, URZ ;  /* 0x00000004141472a4 */ /* 0x000fe2000f8e023f */
[----:B------:R-:W-:Y:S01]  /*7a00*/  SHF.R.S32.HI R77, RZ, 0x3, R2 ;  /* 0x00000003ff4d7819 */ /* 0x000fe20000011402 */
[----:B------:R-:W-:Y:S02]  /*7a10*/  UIADD3 UR25, UR25, UR6, URZ ;  /* 0x0000000619197290 */ /* 0x000fe4000fffe03f */
[----:B------:R-:W-:Y:S01]  /*7a20*/  IMAD.IADD R6, R204, 0x1, -R0 ;  /* 0x00000001cc067824 */ /* 0x000fe200078e0a00 */
[----:B------:R-:W-:Y:S02]  /*7a30*/  UIMAD UR5, UR21, UR5, UR20 ;  /* 0x00000005150572a4 */ /* 0x000fe4000f8e0214 */
[----:B------:R-:W-:Y:S01]  /*7a40*/  UIMAD.WIDE.U32 UR24, UR21, UR4, UR24 ;  /* 0x00000004151872a5 */ /* 0x000fe2000f8e0018 */
[----:B------:R-:W-:-:S02]  /*7a50*/  IMAD R207, R6, 0x10, R77 ;  /* 0x0000001006cf7824 */ /* 0x000fc400078e024d */
[----:B------:R-:W-:Y:S01]  /*7a60*/  IMAD.SHL.U32 R6, R6, 0x8, RZ ;  /* 0x0000000806067824 */ /* 0x000fe200078e00ff */
[----:B------:R-:W-:Y:S02]  /*7a70*/  UIADD3 UR5, UR25, UR5, URZ ;  /* 0x0000000519057290 */ /* 0x000fe4000fffe03f */
[----:B------:R-:W-:Y:S01]  /*7a80*/  IADD3 R4, R207, UR17, RZ ;  /* 0x00000011cf047c10 */ /* 0x000fe2000fffe0ff */
[----:B------:R-:W-:Y:S01]  /*7a90*/  IMAD.U32 R3, RZ, RZ, UR25 ;  /* 0x00000019ff037e24 */ /* 0x000fe2000f8e00ff */
[----:B------:R-:W-:Y:S01]  /*7aa0*/  ULDC UR21, c[0x0][0x2c4] ;  /* 0x0000b10000157ab9 */ /* 0x000fe20000000800 */
[----:B------:R1:W-:Y:S01]  /*7ab0*/  STL [R1+0x14], R207 ;  /* 0x000014cf01007387 */ /* 0x0003e20000100800 */
[----:B------:R-:W-:Y:S01]  /*7ac0*/  IMAD.U32 R3, RZ, RZ, UR5 ;  /* 0x00000005ff037e24 */ /* 0x000fe2000f8e00ff */
[----:B------:R-:W-:Y:S01]  /*7ad0*/  UIMAD UR21, UR10, UR21, URZ ;  /* 0x000000150a1572a4 */ /* 0x000fe2000f8e023f */
[----:B------:R-:W-:Y:S01]  /*7ae0*/  @P1 IMAD.HI.U32 R2, R4, c[0x0][0x2c8], RZ ;  /* 0x0000b20004021a27 */ /* 0x000fe200078e00ff */
[----:B------:R-:W-:-:S03]  /*7af0*/  ISETP.GE.AND P4, PT, R6, c[0x0][0x198], PT ;  /* 0x0000660006007a0c */ /* 0x000fc60003f86270 */
[----:B------:R-:W-:Y:S01]  /*7b00*/  IMAD.MOV.U32 R0, RZ, RZ, R4 ;  /* 0x000000ffff007224 */ /* 0x000fe200078e0004 */
[----:B------:R-:W-:Y:S01]  /*7b10*/  @P0 SHF.R.U32.HI R0, RZ, c[0x0][0x2cc], R2 ;  /* 0x0000b300ff000a19 */ /* 0x000fe20000011602 */
[----:B------:R-:W-:-:S03]  /*7b20*/  IMAD.U32 R2, RZ, RZ, UR24 ;  /* 0x00000018ff027e24 */ /* 0x000fc6000f8e00ff */
[--C-:B------:R-:W-:Y:S01]  /*7b30*/  SHF.R.S32.HI R5, RZ, 0x1f, R0.reuse ;  /* 0x0000001fff057819 */ /* 0x100fe20000011400 */
[----:B------:R-:W-:Y:S02]  /*7b40*/  IMAD.MOV R7, RZ, RZ, -R0 ;  /* 0x000000ffff077224 */ /* 0x000fe400078e0a00 */
[----:B------:R-:W-:-:S04]  /*7b50*/  IMAD.WIDE.U32 R2, R0, c[0x0][0x1b0], R2 ;  /* 0x00006c0000027a25 */ /* 0x000fc800078e0002 */
[----:B------:R-:W-:-:S04]  /*7b60*/  IMAD R5, R5, c[0x0][0x1b0], RZ ;  /* 0x00006c0005057a24 */ /* 0x000fc800078e02ff */
[----:B------:R-:W-:Y:S02]  /*7b70*/  IMAD R5, R0, c[0x0][0x1b4], R5 ;  /* 0x00006d0000057a24 */ /* 0x000fe400078e0205 */
[----:B------:R-:W-:Y:S02]  /*7b80*/  IMAD R0, R7, c[0x0][0x2c4], R4 ;  /* 0x0000b10007007a24 */ /* 0x000fe400078e0204 */
[----:B------:R-:W-:Y:S02]  /*7b90*/  IMAD.IADD R3, R3, 0x1, R5 ;  /* 0x0000000103037824 */ /* 0x000fe400078e0205 */
[----:B------:R-:W-:Y:S01]  /*7ba0*/  IMAD.SHL.U32 R4, R77, 0x40, RZ ;  /* 0x000000404d047824 */ /* 0x000fe200078e00ff */
[----:B------:R-:W-:Y:S01]  /*7bb0*/  SHF.R.S32.HI R5, RZ, 0x1f, R0 ;  /* 0x0000001fff057819 */ /* 0x000fe20000011400 */
[----:B------:R-:W-:-:S03]  /*7bc0*/  IMAD.WIDE.U32 R2, R0, c[0x0][0x1a8], R2 ;  /* 0x00006a0000027a25 */ /* 0x000fc600078e0002 */
[----:B------:R-:W-:Y:S01]  /*7bd0*/  LOP3.LUT R4, R4, 0x1c0, RZ, 0xc0, !PT ;  /* 0x000001c004047812 */ /* 0x000fe200078ec0ff */
[----:B------:R-:W-:Y:S01]  /*7be0*/  IMAD R5, R5, c[0x0][0x1a8], RZ ;  /* 0x00006a0005057a24 */ /* 0x000fe200078e02ff */
[----:B------:R-:W-:-:S03]  /*7bf0*/  LEA R9, P0, R2, c[0x0][0x160], 0x1 ;  /* 0x0000580002097a11 */ /* 0x000fc600078008ff */
[----:B------:R-:W-:Y:S01]  /*7c00*/  IMAD R7, R0, c[0x0][0x1ac], R5 ;  /* 0x00006b0000077a24 */ /* 0x000fe200078e0205 */
[----:B------:R-:W-:Y:S02]  /*7c10*/  LOP3.LUT R0, R86, 0xfffffff0, RZ, 0xc0, !PT ;  /* 0xfffffff056007812 */ /* 0x000fe400078ec0ff */
[----:B------:R-:W-:Y:S01]  /*7c20*/  LOP3.LUT R5, R4, 0x38, R6, 0xf8, !PT ;  /* 0x0000003804057812 */ /* 0x000fe200078ef806 */
[----:B------:R-:W-:Y:S01]  /*7c30*/  IMAD.IADD R3, R3, 0x1, R7 ;  /* 0x0000000103037824 */ /* 0x000fe200078e0207 */
[----:B------:R-:W-:Y:S01]  /*7c40*/  SHF.R.U32.HI R4, RZ, 0x3, R4 ;  /* 0x00000003ff047819 */ /* 0x000fe20000011604 */
[----:B------:R-:W-:Y:S01]  /*7c50*/  IMAD.IADD R0, R204, 0x1, -R0 ;  /* 0x00000001cc007824 */ /* 0x000fe200078e0a00 */
[----:B------:R1:W2:Y:S02]  /*7c60*/  SHFL.IDX PT, R6, R9, RZ, 0x181f ;  /* 0x00181fff09067589 */ /* 0x0002a400000e0000 */
[----:B------:R-:W-:Y:S02]  /*7c70*/  LOP3.LUT R10, R5, R4, RZ, 0x3c, !PT ;  /* 0x00000004050a7212 */ /* 0x000fe400078e3cff */
[----:B------:R-:W-:-:S02]  /*7c80*/  LEA.HI.X R8, R2, c[0x0][0x164], R3, 0x1, P0 ;  /* 0x0000590002087a11 */ /* 0x000fc400000f0c03 */
[----:B------:R-:W-:Y:S02]  /*7c90*/  SHF.R.S32.HI R3, RZ, 0x1f, R0 ;  /* 0x0000001fff037819 */ /* 0x000fe40000011400 */
[----:B------:R-:W-:Y:S01]  /*7ca0*/  LEA.HI R5, R205, R204, RZ, 0x6 ;  /* 0x000000cccd057211 */ /* 0x000fe200078f30ff */
[----:B------:R1:W3:Y:S01]  /*7cb0*/  SHFL.IDX PT, R7, R8, RZ, 0x181f ;  /* 0x00181fff08077589 */ /* 0x0002e200000e0000 */
[----:B------:R-:W-:Y:S02]  /*7cc0*/  LEA.HI R83, R3, R0, RZ, 0x3 ;  /* 0x0000000003537211 */ /* 0x000fe400078f18ff */
[----:B------:R-:W-:Y:S01]  /*7cd0*/  LEA.HI R2, R205, R204, RZ, 0x3 ;  /* 0x000000cccd027211 */ /* 0x000fe200078f18ff */
[----:B------:R-:W-:Y:S01]  /*7ce0*/  IMAD.SHL.U32 R3, R5, 0x8, RZ ;  /* 0x0000000805037824 */ /* 0x000fe200078e00ff */
[----:B------:R-:W-:Y:S02]  /*7cf0*/  IADD3 R5, R77, UR17, RZ ;  /* 0x000000114d057c10 */ /* 0x000fe4000fffe0ff */
[----:B------:R-:W-:-:S02]  /*7d00*/  LOP3.LUT R4, R83, 0xfffffff8, RZ, 0xc0, !PT ;  /* 0xfffffff853047812 */ /* 0x000fc400078ec0ff */
[----:B------:R-:W-:Y:S02]  /*7d10*/  ISETP.GE.AND P0, PT, R5, UR21, PT ;  /* 0x0000001505007c0c */ /* 0x000fe4000bf06270 */
[----:B------:R-:W-:Y:S01]  /*7d20*/  LOP3.LUT R2, R2, 0xfffffff8, RZ, 0xc0, !PT ;  /* 0xfffffff802027812 */ /* 0x000fe200078ec0ff */
[----:B------:R-:W-:Y:S01]  /*7d30*/  IMAD.IADD R82, R0, 0x1, -R4 ;  /* 0x0000000100527824 */ /* 0x000fe200078e0a04 */
[----:B------:R-:W-:Y:S01]  /*7d40*/  LOP3.LUT R58, R10, 0xfffffe00, R3, 0xf8, !PT ;  /* 0xfffffe000a3a7812 */ /* 0x000fe200078ef803 */
[----:B------:R-:W-:Y:S02]  /*7d50*/  IMAD.MOV.U32 R4, RZ, RZ, 0x20 ;  /* 0x00000020ff047424 */ /* 0x000fe400078e00ff */
[----:B------:R-:W-:Y:S01]  /*7d60*/  IMAD.IADD R69, R204, 0x1, -R2 ;  /* 0x00000001cc457824 */ /* 0x000fe200078e0a02 */
[----:B------:R-:W-:Y:S01]  /*7d70*/  R2P PR, R82, 0x6 ;  /* 0x0000000652007804 */ /* 0x000fe20000000000 */
[----:B------:R-:W-:Y:S02]  /*7d80*/  IMAD.MOV.U32 R2, RZ, RZ, 0x10 ;  /* 0x00000010ff027424 */ /* 0x000fe400078e00ff */
[----:B------:R-:W-:-:S02]  /*7d90*/  IMAD.SHL.U32 R70, R69, 0x8, RZ ;  /* 0x0000000845467824 */ /* 0x000fc400078e00ff */
[----:B------:R-:W-:Y:S02]  /*7da0*/  SEL R4, R4, 0xffffffe0, !P2 ;  /* 0xffffffe004047807 */ /* 0x000fe40005000000 */
[----:B------:R-:W-:Y:S02]  /*7db0*/  SEL R2, R2, 0xfffffff0, !P1 ;  /* 0xfffffff002027807 */ /* 0x000fe40004800000 */
[----:B------:R-:W-:Y:S01]  /*7dc0*/  SHF.R.S32.HI R233, RZ, 0x1f, R70 ;  /* 0x0000001fffe97819 */ /* 0x000fe20000011446 */
[----:B------:R-:W-:Y:S01]  /*7dd0*/  @!P3 IMAD.U32 R13, RZ, RZ, UR11 ;  /* 0x0000000bff0dbe24 */ /* 0x000fe2000f8e00ff */
[----:B------:R-:W-:Y:S05]  /*7de0*/  @P0 BRA `(.L_x_385) ;  /* 0x0000005000000947 */ /* 0x000fea0003800000 */
[----:B-123--:R-:W-:Y:S01]  /*7df0*/  LEA R6, P0, R70, R6, 0x1 ;  /* 0x0000000646067211 */ /* 0x00efe200078008ff */
[----:B------:R-:W-:-:S03]  /*7e00*/  IMAD.SHL.U32 R0, R58, 0x2, RZ ;  /* 0x000000023a007824 */ /* 0x000fc600078e00ff */
[----:B------:R-:W-:-:S05]  /*7e10*/  LEA.HI.X R7, R70, R7, R233, 0x1, P0 ;  /* 0x0000000746077211 */ /* 0x000fca00000f0ce9 */
[----:B------:R-:W-:Y:S01]  /*7e20*/  @!PT LDS RZ, [RZ] ;  /* 0x00000000fffff984 */ /* 0x000fe20000000800 */
[----:B------:R1:W-:Y:S04]  /*7e30*/  LDGSTS.E.BYPASS.LTC128B.128 [R0+0x6100], [R6.64], !P4 ;  /* 0x0610000006007fae */ /* 0x0003e8000e101d4e */
.L_x_385:
[----:B-123--:R-:W-:Y:S05]  /*7e40*/  BSYNC B0 ;  /* 0x0000000000007941 */ /* 0x00efea0003800000 */
.L_x_384:
[----:B------:R-:W-:Y:S01]  /*7e50*/  IADD3 R0, R5, 0x10, RZ ;  /* 0x0000001005007810 */ /* 0x000fe20007ffe0ff */
[----:B------:R1:W2:Y:S01]  /*7e60*/  SHFL.IDX PT, R3, R8, 0x1, 0x181f ;  /* 0x00381f0008037f89 */ /* 0x0002a200000e0000 */
[----:B------:R-:W-:Y:S02]  /*7e70*/  BSSY B0, `(.L_x_386) ;  /* 0x0000009000007945 */ /* 0x000fe40003800000 */
[----:B------:R-:W-:Y:S01]  /*7e80*/  ISETP.GE.AND P0, PT, R0, UR21, PT ;  /* 0x0000001500007c0c */ /* 0x000fe2000bf06270 */
[----:B------:R1:W3:-:S12]  /*7e90*/  SHFL.IDX PT, R6, R9, 0x1, 0x181f ;  /* 0x00381f0009067f89 */ /* 0x0002d800000e0000 */
[----:B------:R-:W-:Y:S05]  /*7ea0*/  @P0 BRA `(.L_x_387) ;  /* 0x0000005000000947 */ /* 0x000fea0003800000 */
[----:B---3--:R-:W-:Y:S01]  /*7eb0*/  LEA R6, P0, R70, R6, 0x1 ;  /* 0x0000000646067211 */ /* 0x008fe200078008ff */
[----:B------:R-:W-:-:S03]  /*7ec0*/  IMAD.SHL.U32 R0, R58, 0x2, RZ ;  /* 0x000000023a007824 */ /* 0x000fc600078e00ff */
[----:B--2---:R-:W-:-:S05]  /*7ed0*/  LEA.HI.X R7, R70, R3, R233, 0x1, P0 ;  /* 0x0000000346077211 */ /* 0x004fca00000f0ce9 */
[----:B------:R-:W-:Y:S01]  /*7ee0*/  @!PT LDS RZ, [RZ] ;  /* 0x00000000fffff984 */ /* 0x000fe20000000800 */
[----:B------:R2:W-:Y:S04]  /*7ef0*/  LDGSTS.E.BYPASS.LTC128B.128 [R0+0x6900], [R6.64], !P4 ;  /* 0x0690000006007fae */ /* 0x0005e8000e101d4e */
.L_x_387:
[----:B------:R-:W-:Y:S05]  /*7f00*/  BSYNC B0 ;  /* 0x0000000000007941 */ /* 0x000fea0003800000 */
.L_x_386:
[----:B--2---:R-:W-:Y:S01]  /*7f10*/  IADD3 R0, R5, 0x20, RZ ;  /* 0x0000002005007810 */ /* 0x004fe20007ffe0ff */
[----:B------:R2:W4:Y:S01]  /*7f20*/  SHFL.IDX PT, R3, R8, 0x2, 0x181f ;  /* 0x00581f0008037f89 */ /* 0x00052200000e0000 */
[----:B------:R-:W-:Y:S02]  /*7f30*/  BSSY B0, `(.L_x_388) ;  /* 0x0000009000007945 */ /* 0x000fe40003800000 */
[----:B------:R-:W-:Y:S01]  /*7f40*/  ISETP.GE.AND P0, PT, R0, UR21, PT ;  /* 0x0000001500007c0c */ /* 0x000fe2000bf06270 */
[----:B---3--:R2:W3:-:S12]  /*7f50*/  SHFL.IDX PT, R6, R9, 0x2, 0x181f ;  /* 0x00581f0009067f89 */ /* 0x0084d800000e0000 */
[----:B------:R-:W-:Y:S05]  /*7f60*/  @P0 BRA `(.L_x_389) ;  /* 0x0000005000000947 */ /* 0x000fea0003800000 */
[----:B---3--:R-:W-:Y:S01]  /*7f70*/  LEA R6, P0, R70, R6, 0x1 ;  /* 0x0000000646067211 */ /* 0x008fe200078008ff */
[----:B------:R-:W-:-:S03]  /*7f80*/  IMAD.SHL.U32 R0, R58, 0x2, RZ ;  /* 0x000000023a007824 */ /* 0x000fc600078e00ff */
[----:B----4-:R-:W-:-:S05]  /*7f90*/  LEA.HI.X R7, R70, R3, R233, 0x1, P0 ;  /* 0x0000000346077211 */ /* 0x010fca00000f0ce9 */
[----:B------:R-:W-:Y:S01]  /*7fa0*/  @!PT LDS RZ, [RZ] ;  /* 0x00000000fffff984 */ /* 0x000fe20000000800 */
[----:B------:R3:W-:Y:S04]  /*7fb0*/  LDGSTS.E.BYPASS.LTC128B.128 [R0+0x7100], [R6.64], !P4 ;  /* 0x0710000006007fae */ /* 0x0007e8000e101d4e */
.L_x_389:
[----:B------:R-:W-:Y:S05]  /*7fc0*/  BSYNC B0 ;  /* 0x0000000000007941 */ /* 0x000fea0003800000 */
.L_x_388:
[----:B---3--:R-:W-:Y:S01]  /*7fd0*/  IADD3 R0, R5, 0x30, RZ ;  /* 0x0000003005007810 */ /* 0x008fe20007ffe0ff */
[----:B----4-:R3:W4:Y:S01]  /*7fe0*/  SHFL.IDX PT, R3, R8, 0x3, 0x181f ;  /* 0x00781f0008037f89 */ /* 0x01072200000e0000 */
[----:B------:R-:W-:Y:S02]  /*7ff0*/  BSSY B0, `(.L_x_390) ;  /* 0x0000009000007945 */ /* 0x000fe40003800000 */
[----:B------:R-:W-:Y:S01]  /*8000*/  ISETP.GE.AND P0, PT, R0, UR21, PT ;  /* 0x0000001500007c0c */ /* 0x000fe2000bf06270 */
[----:B------:R3:W1:-:S12]  /*8010*/  SHFL.IDX PT, R6, R9, 0x3, 0x181f ;  /* 0x00781f0009067f89 */ /* 0x00065800000e0000 */
[----:B------:R-:W-:Y:S05]  /*8020*/  @P0 BRA `(.L_x_391) ;  /* 0x0000005000000947 */ /* 0x000fea0003800000 */
[----:B-1----:R-:W-:Y:S01]  /*8030*/  LEA R6, P0, R70, R6, 0x1 ;  /* 0x0000000646067211 */ /* 0x002fe200078008ff */
[----:B------:R-:W-:-:S03]  /*8040*/  IMAD.SHL.U32 R0, R58, 0x2, RZ ;  /* 0x000000023a007824 */ /* 0x000fc600078e00ff */
[----:B----4-:R-:W-:-:S05]  /*8050*/  LEA.HI.X R7, R70, R3, R233, 0x1, P0 ;  /* 0x0000000346077211 */ /* 0x010fca00000f0ce9 */
[----:B------:R-:W-:Y:S01]  /*8060*/  @!PT LDS RZ, [RZ] ;  /* 0x00000000fffff984 */ /* 0x000fe20000000800 */
[----:B------:R1:W-:Y:S04]  /*8070*/  LDGSTS.E.BYPASS.LTC128B.128 [R0+0x7900], [R6.64], !P4 ;  /* 0x0790000006007fae */ /* 0x0003e8000e101d4e */
.L_x_391:
[----:B------:R-:W-:Y:S05]  /*8080*/  BSYNC B0 ;  /* 0x0000000000007941 */ /* 0x000fea0003800000 */
.L_x_390:
[----:B-1----:R-:W-:Y:S01]  /*8090*/  IADD3 R0, R5, 0x40, RZ ;  /* 0x0000004005007810 */ /* 0x002fe20007ffe0ff */
[----:B----4-:R1:W4:Y:S01]  /*80a0*/  SHFL.IDX PT, R3, R8, 0x4, 0x181f ;  /* 0x00981f0008037f89 */ /* 0x01032200000e0000 */
[----:B------:R-:W-:Y:S02]  /*80b0*/  BSSY B0, `(.L_x_392) ;  /* 0x0000009000007945 */ /* 0x000fe40003800000 */
[----:B------:R-:W-:Y:S01]  /*80c0*/  ISETP.GE.AND P0, PT, R0, UR21, PT ;  /* 0x0000001500007c0c */ /* 0x000fe2000bf06270 */
[----:B------:R1:W2:-:S12]  /*80d0*/  SHFL.IDX PT, R6, R9, 0x4, 0x181f ;  /* 0x00981f0009067f89 */ /* 0x00029800000e0000 */
[----:B------:R-:W-:Y:S05]  /*80e0*/  @P0 BRA `(.L_x_393) ;  /* 0x0000005000000947 */ /* 0x000fea0003800000 */
[----:B--2---:R-:W-:Y:S01]  /*80f0*/  LEA R6, P0, R70, R6, 0x1 ;  /* 0x0000000646067211 */ /* 0x004fe200078008ff */
[----:B------:R-:W-:-:S03]  /*8100*/  IMAD.SHL.U32 R0, R58, 0x2, RZ ;  /* 0x000000023a007824 */ /* 0x000fc600078e00ff */
[----:B----4-:R-:W-:-:S05]  /*8110*/  LEA.HI.X R7, R70, R3, R233, 0x1, P0 ;  /* 0x0000000346077211 */ /* 0x010fca00000f0ce9 */
[----:B------:R-:W-:Y:S01]  /*8120*/  @!PT LDS RZ, [RZ] ;  /* 0x00000000fffff984 */ /* 0x000fe20000000800 */
[----:B------:R2:W-:Y:S04]  /*8130*/  LDGSTS.E.BYPASS.LTC128B.128 [R0+0x8100], [R6.64], !P4 ;  /* 0x0810000006007fae */ /* 0x0005e8000e101d4e */
.L_x_393:
[----:B------:R-:W-:Y:S05]  /*8140*/  BSYNC B0 ;  /* 0x0000000000007941 */ /* 0x000fea0003800000 */
.L_x_392:
[----:B--2---:R-:W-:Y:S01]  /*8150*/  IADD3 R0, R5, 0x50, RZ ;  /* 0x0000005005007810 */ /* 0x004fe20007ffe0ff */
        /* <DEDUP_REMOVED lines=10> */
.L_x_395:
[----:B------:R-:W-:Y:S05]  /*8200*/  BSYNC B0 ;  /* 0x0000000000007941 */ /* 0x000fea0003800000 */
.L_x_394:
        /* <DEDUP_REMOVED lines=11> */
.L_x_397:
[----:B------:R-:W-:Y:S05]  /*82c0*/  BSYNC B0 ;  /* 0x0000000000007941 */ /* 0x000fea0003800000 */
.L_x_396:
[----:B-123--:R-:W1:Y:S01]  /*82d0*/  SHFL.IDX PT, R9, R9, 0x7, 0x181f ;  /* 0x00f81f0009097f89 */ /* 0x00ee6200000e0000 */
[----:B------:R-:W-:Y:S01]  /*82e0*/  IMAD.MOV.U32 R210, RZ, RZ, c[0x0][0x2b8] ;  /* 0x0000ae00ffd27624 */ /* 0x000fe200078e00ff */
[----:B------:R-:W-:Y:S01]  /*82f0*/  UMOV UR36, 0x60 ;  /* 0x0000006000247882 */ /* 0x000fe20000000000 */
[----:B------:R-:W-:Y:S01]  /*8300*/  IADD3 R5, R5, 0x70, RZ ;  /* 0x0000007005057810 */ /* 0x000fe20007ffe0ff */
[----:B------:R1:W2:Y:S01]  /*8310*/  SHFL.IDX PT, R11, R8, 0x7, 0x181f ;  /* 0x00f81f00080b7f89 */ /* 0x0002a200000e0000 */
[----:B------:R-:W-:Y:S01]  /*8320*/  UIMAD UR20, UR19, UR36, -0x60 ;  /* 0xffffffa0131474a4 */ /* 0x000fe2000f8e0224 */
[----:B------:R-:W-:Y:S01]  /*8330*/  ISETP.NE.AND P2, PT, R210, 0x1, PT ;  /* 0x00000001d200780c */ /* 0x000fe20003f45270 */
[----:B-----5:R-:W-:Y:S01]  /*8340*/  IMAD.WIDE.U32 R208, R13, c[0x0][0x2b0], RZ ;  /* 0x0000ac000dd07a25 */ /* 0x020fe200078e00ff */
[----:B------:R-:W-:Y:S01]  /*8350*/  ISETP.GE.AND P1, PT, R5, UR21, PT ;  /* 0x0000001505007c0c */ /* 0x000fe2000bf26270 */
[----:B------:R-:W-:Y:S01]  /*8360*/  ULDC.64 UR4, c[0x0][0x1e8] ;  /* 0x00007a0000047ab9 */ /* 0x000fe20000000a00 */
[----:B----4-:R-:W-:Y:S01]  /*8370*/  SHF.R.S32.HI R3, RZ, 0x1f, R13 ;  /* 0x0000001fff037819 */ /* 0x010fe2000001140d */
[----:B------:R-:W-:Y:S01]  /*8380*/  IMAD.MOV.U32 R235, RZ, RZ, RZ ;  /* 0x000000ffffeb7224 */ /* 0x000fe200078e00ff */
[----:B------:R-:W-:Y:S01]  /*8390*/  IADD3 R0, R207, UR20, RZ ;  /* 0x00000014cf007c10 */ /* 0x000fe2000fffe0ff */
[----:B------:R-:W-:Y:S01]  /*83a0*/  UIMAD UR36, UR19, -0x60, UR36 ;  /* 0xffffffa0132478a4 */ /* 0x000fe2000f8e0224 */
[----:B------:R-:W-:Y:S01]  /*83b0*/  ISETP.GE.AND P6, PT, R70, c[0x0][0x1d4], PT ;  /* 0x0000750046007a0c */ /* 0x000fe20003fc6270 */
[----:B------:R-:W-:Y:S01]  /*83c0*/  IMAD R3, R3, c[0x0][0x2b0], RZ ;  /* 0x0000ac0003037a24 */ /* 0x000fe200078e02ff */
[C---:B------:R-:W-:Y:S01]  /*83d0*/  IADD3 R10, R0.reuse, UR9, RZ ;  /* 0x00000009000a7c10 */ /* 0x040fe2000fffe0ff */
[----:B------:R-:W-:Y:S01]  /*83e0*/  STL.64 [R1+0x20], R208 ;  /* 0x000020d001007387 */ /* 0x000fe20000100a00 */
[----:B------:R-:W-:Y:S01]  /*83f0*/  ISETP.GE.AND P0, PT, R0, UR7, PT ;  /* 0x0000000700007c0c */ /* 0x000fe2000bf06270 */
[----:B------:R-:W-:-:S02]  /*8400*/  IMAD R3, R13, c[0x0][0x2b4], R3 ;  /* 0x0000ad000d037a24 */ /* 0x000fc400078e0203 */
[----:B------:R-:W-:Y:S01]  /*8410*/  @P2 IMAD.HI.U32 R5, R10, c[0x0][0x2bc], RZ ;  /* 0x0000af000a052a27 */ /* 0x000fe200078e00ff */
[----:B------:R-:W-:-:S03]  /*8420*/  ISETP.GT.OR P0, PT, R207, 0x5f, P0 ;  /* 0x0000005fcf00780c */ /* 0x000fc60000704670 */
[----:B------:R-:W-:Y:S01]  /*8430*/  IMAD.MOV.U32 R0, RZ, RZ, R10 ;  /* 0x000000ffff007224 */ /* 0x000fe200078e000a */
[----:B------:R-:W-:Y:S01]  /*8440*/  @P2 SHF.R.U32.HI R0, RZ, c[0x0][0x2c0], R5 ;  /* 0x0000b000ff002a19 */ /* 0x000fe20000011605 */
[----:B------:R-:W-:Y:S01]  /*8450*/  @!P1 IMAD.SHL.U32 R5, R58, 0x2, RZ ;  /* 0x000000023a059824 */ /* 0x000fe200078e00ff */
[----:B-1----:R-:W-:Y:S01]  /*8460*/  @!P1 LEA R8, P3, R70, R9, 0x1 ;  /* 0x0000000946089211 */ /* 0x002fe200078608ff */
[----:B------:R-:W-:-:S03]  /*8470*/  IMAD.IADD R206, R209, 0x1, R3 ;  /* 0x00000001d1ce7824 */ /* 0x000fc600078e0203 */
[----:B--2---:R-:W-:Y:S01]  /*8480*/  @!P1 LEA.HI.X R9, R70, R11, R233, 0x1, P3 ;  /* 0x0000000b46099211 */ /* 0x004fe200018f0ce9 */
[----:B------:R-:W-:Y:S01]  /*8490*/  UIMAD UR6, UR22, UR4, URZ ;  /* 0x00000004160672a4 */ /* 0x000fe2000f8e023f */
[----:B------:R-:W-:Y:S01]  /*84a0*/  STL [R1+0x1c], R206 ;  /* 0x00001cce01007387 */ /* 0x000fe20000100800 */
[----:B------:R-:W-:-:S03]  /*84b0*/  @!P0 IADD3 R3, P2, R0, R208, RZ ;  /* 0x000000d000038210 */ /* 0x000fc60007f5e0ff */
[----:B------:R-:W-:Y:S01]  /*84c0*/  @!PT LDS RZ, [RZ] ;  /* 0x00000000fffff984 */ /* 0x000fe20000000800 */
[----:B------:R1:W-:Y:S01]  /*84d0*/  @!P1 LDGSTS.E.BYPASS.LTC128B.128 [R5+0x9900], [R8.64], !P4 ;  /* 0x0990000008059fae */ /* 0x0003e2000e101d4e */
[----:B------:R-:W-:Y:S02]  /*84e0*/  @!P0 LEA.HI.X.SX32 R7, R0, R206, 0x1, P2 ;  /* 0x000000ce00078211 */ /* 0x000fe400010f0eff */
[C---:B------:R-:W-:Y:S01]  /*84f0*/  @!P0 LEA R6, P2, R3.reuse, c[0x0][0x2a0], 0x2 ;  /* 0x0000a80003068a11 */ /* 0x040fe200078410ff */
[----:B------:R-:W0:Y:S03]  /*8500*/  LDGDEPBAR ;  /* 0x00000000000079af */ /* 0x000e260000000000 */
[----:B------:R-:W-:Y:S01]  /*8510*/  @!P0 LEA.HI.X R7, R3, c[0x0][0x2a4], R7, 0x2, P2 ;  /* 0x0000a90003078a11 */ /* 0x000fe200010f1407 */
[----:B------:R-:W-:Y:S06]  /*8520*/  BAR.SYNC.DEFER_BLOCKING 0x0 ;  /* 0x0000000000007b1d */ /* 0x000fec0000010000 */
[----:B------:R2:W3:Y:S01]  /*8530*/  @!P0 LDG.E R235, [R6.64] ;  /* 0x0000000e06eb8981 */ /* 0x0004e2000c1e1900 */
[----:B------:R-:W-:Y:S01]  /*8540*/  IMAD.MOV R0, RZ, RZ, -R0 ;  /* 0x000000ffff007224 */ /* 0x000fe200078e0a00 */
[----:B------:R-:W-:Y:S01]  /*8550*/  UIMAD.WIDE.U32 UR48, UR8, UR4, URZ ;  /* 0x00000004083072a5 */ /* 0x000fe2000f8e003f */
[----:B------:R-:W-:Y:S01]  /*8560*/  LEA.HI R202, R205, R204, RZ, 0x5 ;  /* 0x000000cccdca7211 */ /* 0x000fe200078f28ff */
[----:B------:R-:W-:Y:S01]  /*8570*/  UIMAD UR6, UR8, UR5, UR6 ;  /* 0x00000005080672a4 */ /* 0x000fe2000f8e0206 */
[----:B------:R-:W-:Y:S01]  /*8580*/  IMAD R236, R0, c[0x0][0x2b8], R10 ;  /* 0x0000ae0000ec7a24 */ /* 0x000fe200078e020a */
[----:B------:R-:W-:Y:S01]  /*8590*/  UIADD3 UR23, UR7, UR36, URZ ;  /* 0x0000002407177290 */ /* 0x000fe2000fffe03f */
[----:B------:R-:W-:Y:S01]  /*85a0*/  SHF.R.S32.HI R203, RZ, 0x5, R202 ;  /* 0x00000005ffcb7819 */ /* 0x000fe200000114ca */
[----:B------:R-:W-:-:S02]  /*85b0*/  UIADD3 UR6, UR49, UR6, URZ ;  /* 0x0000000631067290 */ /* 0x000fc4000fffe03f */
[----:B------:R-:W-:Y:S01]  /*85c0*/  SHF.R.S32.HI R84, RZ, 0x1f, R236 ;  /* 0x0000001fff547819 */ /* 0x000fe200000114ec */
[----:B------:R-:W-:Y:S01]  /*85d0*/  ULDC.64 UR4, c[0x0][0x210] ;  /* 0x0000840000047ab9 */ /* 0x000fe20000000a00 */
[----:B------:R-:W-:Y:S01]  /*85e0*/  IADD3 R68, -R77, UR23, RZ ;  /* 0x000000174d447c10 */ /* 0x000fe2000fffe1ff */
[----:B------:R-:W-:Y:S02]  /*85f0*/  UIMAD UR22, UR22, UR4, URZ ;  /* 0x00000004161672a4 */ /* 0x000fe4000f8e023f */
[----:B------:R-:W-:Y:S01]  /*8600*/  IMAD R0, R84, c[0x0][0x1e0], RZ ;  /* 0x0000780054007a24 */ /* 0x000fe200078e02ff */
[C---:B------:R-:W-:Y:S01]  /*8610*/  ISETP.GE.AND P1, PT, R68.reuse, 0x1, PT ;  /* 0x000000014400780c */ /* 0x040fe20003f26270 */
[----:B------:R-:W-:Y:S01]  /*8620*/  UIMAD.WIDE.U32 UR46, UR8, UR4, URZ ;  /* 0x00000004082e72a5 */ /* 0x000fe2000f8e003f */
[----:B------:R-:W-:Y:S01]  /*8630*/  ISETP.GE.AND P3, PT, R68, 0x21, PT ;  /* 0x000000214400780c */ /* 0x000fe20003f66270 */
[----:B------:R-:W-:Y:S01]  /*8640*/  IMAD R0, R236, c[0x0][0x1e4], R0 ;  /* 0x00007900ec007a24 */ /* 0x000fe200078e0200 */
[----:B------:R-:W-:-:S02]  /*8650*/  UIMAD UR5, UR8, UR5, UR22 ;  /* 0x00000005080572a4 */ /* 0x000fc4000f8e0216 */
[----:B------:R-:W-:Y:S02]  /*8660*/  UIADD3 UR22, UR19, -0x1, URZ ;  /* 0xffffffff13167890 */ /* 0x000fe4000fffe03f */
[----:B------:R-:W-:Y:S01]  /*8670*/  UIADD3 UR5, UR47, UR5, URZ ;  /* 0x000000052f057290 */ /* 0x000fe2000fffe03f */
[----:B--2---:R-:W-:-:S04]  /*8680*/  IMAD.WIDE.U32 R6, R236, c[0x0][0x1e0], RZ ;  /* 0x00007800ec067a25 */ /* 0x004fc800078e00ff */
[----:B------:R-:W-:Y:S02]  /*8690*/  IMAD.IADD R7, R7, 0x1, R0 ;  /* 0x0000000107077824 */ /* 0x000fe400078e0200 */
[----:B------:R-:W-:Y:S01]  /*86a0*/  @P1 IMAD.SHL.U32 R10, R58, 0x2, RZ ;  /* 0x000000023a0a1824 */ /* 0x000fe200078e00ff */
[----:B---3--:R-:W-:Y:S01]  /*86b0*/  SHF.R.S32.HI R85, RZ, 0x1f, R235 ;  /* 0x0000001fff557819 */ /* 0x008fe200000114eb */
[----:B------:R-:W-:-:S04]  /*86c0*/  IMAD.WIDE.U32 R6, R235, c[0x0][0x1f0], R6 ;  /* 0x00007c00eb067a25 */ /* 0x000fc800078e0006 */
[----:B------:R-:W-:Y:S01]  /*86d0*/  IMAD R3, R85, c[0x0][0x1f0], RZ ;  /* 0x00007c0055037a24 */ /* 0x000fe200078e02ff */
[----:B------:R-:W-:-:S03]  /*86e0*/  IADD3 R0, P0, R6, UR48, RZ ;  /* 0x0000003006007c10 */ /* 0x000fc6000ff1e0ff */
[----:B------:R-:W-:-:S05]  /*86f0*/  IMAD R3, R235, c[0x0][0x1f4], R3 ;  /* 0x00007d00eb037a24 */ /* 0x000fca00078e0203 */
[----:B------:R-:W-:Y:S02]  /*8700*/  IADD3.X R6, R7, UR6, R3, P0, !PT ;  /* 0x0000000607067c10 */ /* 0x000fe400087fe403 */
[----:B------:R-:W-:-:S04]  /*8710*/  LEA R3, P0, R0, c[0x0][0x1c8], 0x1 ;  /* 0x0000720000037a11 */ /* 0x000fc800078008ff */
[----:B------:R-:W-:Y:S01]  /*8720*/  LEA.HI.X R0, R0, c[0x0][0x1cc], R6, 0x1, P0 ;  /* 0x0000730000007a11 */ /* 0x000fe200000f0c06 */
[----:B-1----:R-:W1:Y:S01]  /*8730*/  SHFL.IDX PT, R8, R3, RZ, 0x181f ;  /* 0x00181fff03087589 */ /* 0x002e6200000e0000 */
[----:B------:R-:W-:-:S03]  /*8740*/  ISETP.GE.AND P0, PT, R68, 0x11, PT ;  /* 0x000000114400780c */ /* 0x000fc60003f06270 */
[----:B------:R-:W2:Y:S04]  /*8750*/  SHFL.IDX PT, R6, R3, 0x1, 0x181f ;  /* 0x00381f0003067f89 */ /* 0x000ea800000e0000 */
[----:B------:R-:W3:Y:S04]  /*8760*/  SHFL.IDX PT, R9, R0, RZ, 0x181f ;  /* 0x00181fff00097589 */ /* 0x000ee800000e0000 */
[----:B------:R-:W4:Y:S02]  /*8770*/  SHFL.IDX PT, R7, R0, 0x1, 0x181f ;  /* 0x00381f0000077f89 */ /* 0x000f2400000e0000 */
[----:B------:R-:W-:-:S02]  /*8780*/  @P0 IMAD.SHL.U32 R5, R58, 0x2, RZ ;  /* 0x000000023a050824 */ /* 0x000fc400078e00ff */
[----:B------:R-:W-:Y:S04]  /*8790*/  SHFL.IDX PT, R11, R3, 0x2, 0x181f ;  /* 0x00581f00030b7f89 */ /* 0x000fe800000e0000 */
[----:B------:R-:W-:Y:S04]  /*87a0*/  SHFL.IDX PT, R13, R0, 0x2, 0x181f ;  /* 0x00581f00000d7f89 */ /* 0x000fe800000e0000 */
[----:B------:R-:W4:Y:S01]  /*87b0*/  SHFL.IDX PT, R14, R3, 0x3, 0x181f ;  /* 0x00781f00030e7f89 */ /* 0x000f2200000e0000 */
[----:B-1----:R-:W-:-:S03]  /*87c0*/  @P1 LEA R8, P4, R70, R8, 0x1 ;  /* 0x0000000846081211 */ /* 0x002fc600078808ff */
[----:B------:R-:W-:Y:S01]  /*87d0*/  SHFL.IDX PT, R15, R3, 0x4, 0x181f ;  /* 0x00981f00030f7f89 */ /* 0x000fe200000e0000 */
[----:B--2---:R-:W-:-:S03]  /*87e0*/  @P0 LEA R6, P2, R70, R6, 0x1 ;  /* 0x0000000646060211 */ /* 0x004fc600078408ff */
[----:B------:R-:W-:Y:S01]  /*87f0*/  SHFL.IDX PT, R3, R3, 0x5, 0x181f ;  /* 0x00b81f0003037f89 */ /* 0x000fe200000e0000 */
[----:B---3--:R-:W-:-:S03]  /*8800*/  @P1 LEA.HI.X R9, R70, R9, R233, 0x1, P4 ;  /* 0x0000000946091211 */ /* 0x008fc600020f0ce9 */
[----:B------:R-:W1:Y:S01]  /*8810*/  SHFL.IDX PT, R17, R0, 0x3, 0x181f ;  /* 0x00781f0000117f89 */ /* 0x000e6200000e0000 */
[----:B----4-:R-:W-:Y:S02]  /*8820*/  @P0 LEA.HI.X R7, R70, R7, R233, 0x1, P2 ;  /* 0x0000000746070211 */ /* 0x010fe400010f0ce9 */
[C---:B------:R-:W-:Y:S01]  /*8830*/  ISETP.GE.AND P2, PT, R68.reuse, 0x31, PT ;  /* 0x000000314400780c */ /* 0x040fe20003f46270 */
[----:B------:R-:W2:Y:S04]  /*8840*/  SHFL.IDX PT, R18, R0, 0x4, 0x181f ;  /* 0x00981f0000127f89 */ /* 0x000ea800000e0000 */
[----:B------:R3:W4:Y:S04]  /*8850*/  SHFL.IDX PT, R16, R0, 0x5, 0x181f ;  /* 0x00b81f0000107f89 */ /* 0x00072800000e0000 */
[----:B------:R1:W-:Y:S01]  /*8860*/  @P1 LDGSTS.E.BYPASS.LTC128B.128 [R10+0x3100], [R8.64], !P6 ;  /* 0x03100000080a1fae */ /* 0x0003e2000f101d4e */
[----:B------:R-:W-:-:S03]  /*8870*/  ISETP.GE.AND P1, PT, R68, 0x41, PT ;  /* 0x000000414400780c */ /* 0x000fc60003f26270 */
[----:B------:R2:W-:Y:S01]  /*8880*/  @P0 LDGSTS.E.BYPASS.LTC128B.128 [R5+0x3900], [R6.64], !P6 ;  /* 0x0390000006050fae */ /* 0x0005e2000f101d4e */
[----:B------:R-:W-:Y:S01]  /*8890*/  ISETP.GE.AND P0, PT, R68, 0x51, PT ;  /* 0x000000514400780c */ /* 0x000fe20003f06270 */
[----:B---3--:R-:W-:Y:S01]  /*88a0*/  @P3 IMAD.SHL.U32 R0, R58, 0x2, RZ ;  /* 0x000000023a003824 */ /* 0x008fe200078e00ff */
[C---:B-1----:R-:W-:Y:S02]  /*88b0*/  @P2 LEA R10, P5, R70.reuse, R14, 0x1 ;  /* 0x0000000e460a2211 */ /* 0x042fe400078a08ff */
[----:B--2---:R-:W-:Y:S01]  /*88c0*/  @P3 LEA R6, P4, R70, R11, 0x1 ;  /* 0x0000000b46063211 */ /* 0x004fe200078808ff */
[----:B------:R-:W-:Y:S01]  /*88d0*/  @P2 IMAD.SHL.U32 R5, R58, 0x2, RZ ;  /* 0x000000023a052824 */ /* 0x000fe200078e00ff */
[C-C-:B------:R-:W-:Y:S02]  /*88e0*/  @P2 LEA.HI.X R11, R70.reuse, R17, R233.reuse, 0x1, P5 ;  /* 0x00000011460b2211 */ /* 0x140fe400028f0ce9 */
[C---:B------:R-:W-:Y:S02]  /*88f0*/  @P3 LEA.HI.X R7, R70.reuse, R13, R233, 0x1, P4 ;  /* 0x0000000d46073211 */ /* 0x040fe400020f0ce9 */
[----:B------:R-:W-:-:S02]  /*8900*/  @P1 LEA R8, P4, R70, R15, 0x1 ;  /* 0x0000000f46081211 */ /* 0x000fc400078808ff */
[----:B------:R-:W-:Y:S01]  /*8910*/  ISETP.GT.AND P5, PT, R207, 0x5f, PT ;  /* 0x0000005fcf00780c */ /* 0x000fe20003fa4270 */
[----:B------:R1:W-:Y:S01]  /*8920*/  @P3 LDGSTS.E.BYPASS.LTC128B.128 [R0+0x4100], [R6.64], !P6 ;  /* 0x0410000006003fae */ /* 0x0003e2000f101d4e */
[----:B------:R-:W-:-:S03]  /*8930*/  @P1 LEA.HI.X R9, R70, R18, R233, 0x1, P4 ;  /* 0x0000001246091211 */ /* 0x000fc600020f0ce9 */
[----:B------:R2:W-:Y:S01]  /*8940*/  @P2 LDGSTS.E.BYPASS.LTC128B.128 [R5+0x4900], [R10.64], !P6 ;  /* 0x049000000a052fae */ /* 0x0005e2000f101d4e */
[----:B-1----:R-:W-:Y:S01]  /*8950*/  @P0 LEA R6, P3, R70, R3, 0x1 ;  /* 0x0000000346060211 */ /* 0x002fe200078608ff */
[C---:B------:R-:W-:Y:S02]  /*8960*/  @P1 IMAD.SHL.U32 R3, R58.reuse, 0x2, RZ ;  /* 0x000000023a031824 */ /* 0x040fe400078e00ff */
[----:B------:R-:W-:Y:S01]  /*8970*/  @P0 IMAD.SHL.U32 R0, R58, 0x2, RZ ;  /* 0x000000023a000824 */ /* 0x000fe200078e00ff */
[----:B----4-:R-:W-:Y:S02]  /*8980*/  @P0 LEA.HI.X R7, R70, R16, R233, 0x1, P3 ;  /* 0x0000001046070211 */ /* 0x010fe400018f0ce9 */
[----:B------:R2:W-:Y:S04]  /*8990*/  @P1 LDGSTS.E.BYPASS.LTC128B.128 [R3+0x5100], [R8.64], !P6 ;  /* 0x0510000008031fae */ /* 0x0005e8000f101d4e */
[----:B------:R2:W-:Y:S01]  /*89a0*/  @P0 LDGSTS.E.BYPASS.LTC128B.128 [R0+0x5900], [R6.64], !P6 ;  /* 0x0590000006000fae */ /* 0x0005e2000f101d4e */
[----:B------:R-:W-:-:S03]  /*89b0*/  ISETP.LT.AND P0, PT, RZ, c[0x0][0x27c], PT ;  /* 0x00009f00ff007a0c */ /* 0x000fc60003f01270 */
[----:B------:R-:W0:Y:S10]  /*89c0*/  LDGDEPBAR ;  /* 0x00000000000079af */ /* 0x000e340000000000 */
[----:B------:R-:W-:Y:S05]  /*89d0*/  @P0 BRA `(.L_x_398) ;  /* 0x0000002000000947 */ /* 0x000fea0003800000 */
[----:B------:R-:W-:-:S04]  /*89e0*/  DEPBAR.LE SB0, 0x1 ;  /* 0x000080400000791a */ /* 0x000fc80000000000 */
[----:B------:R-:W-:Y:S05]  /*89f0*/  BRA `(.L_x_399) ;  /* 0x00004ba000007947 */ /* 0x000fea0003800000 */
.L_x_398:
[----:B------:R-:W-:Y:S01]  /*8a00*/  ULDC.U8 UR4, c[0x0][0x298] ;  /* 0x0000a60000047ab9 */ /* 0x000fe20000000000 */
[----:B--2---:R-:W-:Y:S01]  /*8a10*/  SHF.R.S32.HI R0, RZ, 0x1f, R131 ;  /* 0x0000001fff007819 */ /* 0x004fe20000011483 */
[----:B------:R-:W-:Y:S01]  /*8a20*/  IMAD.WIDE.U32 R12, R131, c[0x0][0x280], RZ ;  /* 0x0000a000830c7a25 */ /* 0x000fe200078e00ff */
[----:B------:R-:W-:Y:S01]  /*8a30*/  ISETP.NE.AND P0, PT, RZ, UR4, PT ;  /* 0x00000004ff007c0c */ /* 0x000fe2000bf05270 */
[----:B------:R-:W-:Y:S01]  /*8a40*/  BSSY B2, `(.L_x_399) ;  /* 0x00004b5000027945 */ /* 0x000fe20003800000 */
[-C--:B------:R-:W-:Y:S01]  /*8a50*/  LEA.HI R6, R205, R204.reuse, RZ, 0x2 ;  /* 0x000000cccd067211 */ /* 0x080fe200078f10ff */
[C---:B------:R-:W-:Y:S02]  /*8a60*/  IMAD R3, R0.reuse, c[0x0][0x280], RZ ;  /* 0x0000a00000037a24 */ /* 0x040fe400078e02ff */
[----:B------:R-:W-:Y:S01]  /*8a70*/  IMAD R0, R0, c[0x0][0x290], RZ ;  /* 0x0000a40000007a24 */ /* 0x000fe200078e02ff */
[----:B------:R-:W-:Y:S01]  /*8a80*/  LOP3.LUT R5, R6, 0xfffffffc, RZ, 0xc0, !PT ;  /* 0xfffffffc06057812 */ /* 0x000fe200078ec0ff */
[C---:B------:R-:W-:Y:S01]  /*8a90*/  IMAD R3, R131.reuse, c[0x0][0x284], R3 ;  /* 0x0000a10083037a24 */ /* 0x040fe200078e0203 */
[----:B------:R-:W-:Y:S01]  /*8aa0*/  SHF.R.S32.HI R56, RZ, 0x2, R6 ;  /* 0x00000002ff387819 */ /* 0x000fe20000011406 */
[----:B------:R-:W-:Y:S01]  /*8ab0*/  IMAD R0, R131, c[0x0][0x294], R0 ;  /* 0x0000a50083007a24 */ /* 0x000fe200078e0200 */
[----:B------:R-:W-:Y:S01]  /*8ac0*/  IADD3 R14, -R5, R204, RZ ;  /* 0x000000cc050e7210 */ /* 0x000fe20007ffe1ff */
[----:B------:R-:W-:Y:S01]  /*8ad0*/  IMAD.WIDE.U32 R10, R131, c[0x0][0x290], RZ ;  /* 0x0000a400830a7a25 */ /* 0x000fe200078e00ff */
[----:B------:R-:W-:-:S02]  /*8ae0*/  IADD3 R24, R56, UR17, RZ ;  /* 0x0000001138187c10 */ /* 0x000fc4000fffe0ff */
[----:B------:R-:W-:Y:S01]  /*8af0*/  IADD3 R9, R3, R13, RZ ;  /* 0x0000000d03097210 */ /* 0x000fe20007ffe0ff */
[----:B------:R-:W-:Y:S01]  /*8b00*/  IMAD.IADD R7, R0, 0x1, R11 ;  /* 0x0000000100077824 */ /* 0x000fe200078e020b */
[C---:B------:R-:W-:Y:S01]  /*8b10*/  SHF.L.U32 R25, R14.reuse, 0x3, RZ ;  /* 0x000000030e197819 */ /* 0x040fe200000006ff */
[----:B------:R-:W-:Y:S01]  /*8b20*/  IMAD R0, R14, 0x20, R24 ;  /* 0x000000200e007824 */ /* 0x000fe200078e0218 */
[----:B------:R-:W-:Y:S05]  /*8b30*/  @!P0 BRA `(.L_x_400) ;  /* 0x0000260000008947 */ /* 0x000fea0003800000 */
[----:B------:R-:W-:Y:S01]  /*8b40*/  UISETP.NE.AND UP0, UPT, UR13, URZ, UPT ;  /* 0x0000003f0d00728c */ /* 0x000fe2000bf05270 */
[----:B------:R-:W-:Y:S01]  /*8b50*/  MOV R6, R10 ;  /* 0x0000000a00067202 */ /* 0x000fe20000000f00 */
[----:B------:R-:W-:Y:S01]  /*8b60*/  IMAD.MOV.U32 R8, RZ, RZ, R12 ;  /* 0x000000ffff087224 */ /* 0x000fe200078e000c */
[----:B------:R-:W-:Y:S01]  /*8b70*/  BSSY B0, `(.L_x_401) ;  /* 0x0000030000007945 */ /* 0x000fe20003800000 */
[----:B------:R-:W-:Y:S01]  /*8b80*/  IMAD.SHL.U32 R16, R14, 0x4, RZ ;  /* 0x000000040e107824 */ /* 0x000fe200078e00ff */
[----:B------:R-:W-:Y:S01]  /*8b90*/  CS2R R36, SRZ ;  /* 0x0000000000247805 */ /* 0x000fe2000001ff00 */
[----:B------:R-:W-:Y:S01]  /*8ba0*/  PLOP3.LUT P1, PT, PT, PT, UP0, 0x80, 0x0 ;  /* 0x000000000000781c */ /* 0x000fe20003f2f008 */
[----:B------:R-:W-:Y:S01]  /*8bb0*/  CS2R R26, SRZ ;  /* 0x00000000001a7805 */ /* 0x000fe2000001ff00 */
[----:B------:R-:W-:Y:S01]  /*8bc0*/  PLOP3.LUT P0, PT, PT, PT, UP0, 0x80, 0x0 ;  /* 0x000000000000781c */ /* 0x000fe20003f0f008 */
[----:B------:R-:W-:Y:S01]  /*8bd0*/  CS2R R14, SRZ ;  /* 0x00000000000e7805 */ /* 0x000fe2000001ff00 */
[----:B------:R-:W-:Y:S01]  /*8be0*/  CS2R R28, SRZ ;  /* 0x00000000001c7805 */ /* 0x000fe2000001ff00 */
[----:B------:R-:W-:-:S08]  /*8bf0*/  CS2R R18, SRZ ;  /* 0x0000000000127805 */ /* 0x000fd0000001ff00 */
[----:B------:R-:W-:-:S05]  /*8c00*/  @P1 IMAD.HI.U32 R3, R0, c[0x0][0x2c8], RZ ;  /* 0x0000b20000031a27 */ /* 0x000fca00078e00ff */
[----:B------:R-:W-:-:S04]  /*8c10*/  @P0 SHF.R.U32.HI R0, RZ, c[0x0][0x2cc], R3 ;  /* 0x0000b300ff000a19 */ /* 0x000fc80000011603 */
[----:B------:R-:W-:Y:S01]  /*8c20*/  SHF.R.S32.HI R3, RZ, 0x1f, R0 ;  /* 0x0000001fff037819 */ /* 0x000fe20000011400 */
[----:B------:R-:W-:-:S04]  /*8c30*/  IMAD.WIDE.U32 R8, R0, c[0x0][0x280], R8 ;  /* 0x0000a00000087a25 */ /* 0x000fc800078e0008 */
[C---:B------:R-:W-:Y:S01]  /*8c40*/  IMAD R10, R3.reuse, c[0x0][0x280], RZ ;  /* 0x0000a000030a7a24 */ /* 0x040fe200078e02ff */
[----:B------:R-:W-:Y:S01]  /*8c50*/  LEA R21, P1, R8, c[0x0][0x270], 0x1 ;  /* 0x00009c0008157a11 */ /* 0x000fe200078208ff */
[----:B------:R-:W-:Y:S02]  /*8c60*/  IMAD R5, R3, c[0x0][0x290], RZ ;  /* 0x0000a40003057a24 */ /* 0x000fe400078e02ff */
[----:B------:R-:W-:-:S04]  /*8c70*/  IMAD.WIDE.U32 R6, R0, c[0x0][0x290], R6 ;  /* 0x0000a40000067a25 */ /* 0x000fc800078e0006 */
[----:B------:R-:W-:Y:S01]  /*8c80*/  IMAD R3, R0, c[0x0][0x284], R10 ;  /* 0x0000a10000037a24 */ /* 0x000fe200078e020a */
[----:B------:R-:W-:Y:S01]  /*8c90*/  LEA R22, P0, R6, c[0x0][0x288], 0x1 ;  /* 0x0000a20006167a11 */ /* 0x000fe200078008ff */
[----:B------:R-:W-:Y:S02]  /*8ca0*/  IMAD R0, R0, c[0x0][0x294], R5 ;  /* 0x0000a50000007a24 */ /* 0x000fe400078e0205 */
[----:B------:R-:W-:-:S03]  /*8cb0*/  IMAD.IADD R3, R9, 0x1, R3 ;  /* 0x0000000109037824 */ /* 0x000fc600078e0203 */
[----:B------:R-:W-:Y:S02]  /*8cc0*/  IADD3 R0, R7, R0, RZ ;  /* 0x0000000007007210 */ /* 0x000fe40007ffe0ff */
[----:B------:R-:W-:Y:S02]  /*8cd0*/  LEA.HI.X R20, R8, c[0x0][0x274], R3, 0x1, P1 ;  /* 0x00009d0008147a11 */ /* 0x000fe400008f0c03 */
[----:B------:R-:W-:Y:S01]  /*8ce0*/  LEA.HI.X R17, R6, c[0x0][0x28c], R0, 0x1, P0 ;  /* 0x0000a30006117a11 */ /* 0x000fe200000f0c00 */
[----:B------:R1:W2:Y:S01]  /*8cf0*/  SHFL.IDX PT, R8, R21, RZ, 0x1c1f ;  /* 0x001c1fff15087589 */ /* 0x0002a200000e0000 */
[----:B------:R-:W-:-:S03]  /*8d00*/  ISETP.GE.AND P0, PT, R24, UR21, PT ;  /* 0x0000001518007c0c */ /* 0x000fc6000bf06270 */
[----:B------:R1:W3:Y:S04]  /*8d10*/  SHFL.IDX PT, R6, R22, RZ, 0x1c1f ;  /* 0x001c1fff16067589 */ /* 0x0002e800000e0000 */
[----:B------:R1:W4:Y:S04]  /*8d20*/  SHFL.IDX PT, R9, R20, RZ, 0x1c1f ;  /* 0x001c1fff14097589 */ /* 0x00032800000e0000 */
[----:B------:R1:W1:Y:S02]  /*8d30*/  SHFL.IDX PT, R7, R17, RZ, 0x1c1f ;  /* 0x001c1fff11077589 */ /* 0x00026400000e0000 */
[----:B------:R-:W-:Y:S05]  /*8d40*/  @P0 BRA `(.L_x_402) ;  /* 0x0000012000000947 */ /* 0x000fea0003800000 */
[C---:B------:R-:W-:Y:S01]  /*8d50*/  IADD3 R3, R16.reuse, 0x10, RZ ;  /* 0x0000001010037810 */ /* 0x040fe20007ffe0ff */
[----:B------:R-:W-:Y:S01]  /*8d60*/  CS2R R14, SRZ ;  /* 0x00000000000e7805 */ /* 0x000fe2000001ff00 */
[----:B------:R-:W-:Y:S01]  /*8d70*/  ISETP.GE.AND P1, PT, R16, c[0x0][0x27c], PT ;  /* 0x00009f0010007a0c */ /* 0x000fe20003f26270 */
[----:B------:R-:W-:Y:S01]  /*8d80*/  CS2R R18, SRZ ;  /* 0x0000000000127805 */ /* 0x000fe2000001ff00 */
[----:B------:R-:W-:Y:S01]  /*8d90*/  ISETP.GE.AND P0, PT, R3, c[0x0][0x27c], PT ;  /* 0x00009f0003007a0c */ /* 0x000fe20003f06270 */
[----:B------:R-:W-:Y:S01]  /*8da0*/  CS2R R26, SRZ ;  /* 0x00000000001a7805 */ /* 0x000fe2000001ff00 */
[----:B------:R-:W-:-:S09]  /*8db0*/  CS2R R28, SRZ ;  /* 0x00000000001c7805 */ /* 0x000fd2000001ff00 */
[----:B--2-4-:R-:W-:Y:S02]  /*8dc0*/  @!P1 IMAD.WIDE R12, R16, 0x2, R8 ;  /* 0x00000002100c9825 */ /* 0x014fe400078e0208 */
[----:B------:R-:W-:-:S03]  /*8dd0*/  @!P0 SHF.R.S32.HI R0, RZ, 0x1f, R3 ;  /* 0x0000001fff008819 */ /* 0x000fc60000011403 */
[----:B------:R2:W5:Y:S01]  /*8de0*/  @!P1 LD.E.64 R14, [R12.64] ;  /* 0x0000000e0c0e9980 */ /* 0x000562000c101b00 */
[----:B------:R-:W-:-:S04]  /*8df0*/  @!P0 LEA.HI R0, R0, R3, RZ, 0x2 ;  /* 0x0000000300008211 */ /* 0x000fc800078f10ff */
[----:B------:R-:W-:-:S05]  /*8e00*/  @!P0 LOP3.LUT R0, R0, 0xfffffffc, RZ, 0xc0, !PT ;  /* 0xfffffffc00008812 */ /* 0x000fca00078ec0ff */
[----:B------:R-:W-:-:S04]  /*8e10*/  @!P0 IMAD.WIDE R10, R0, 0x2, R8 ;  /* 0x00000002000a8825 */ /* 0x000fc800078e0208 */
[--C-:B-1-3--:R-:W-:Y:S01]  /*8e20*/  @!P0 IMAD.WIDE R8, R0, 0x2, R6.reuse ;  /* 0x0000000200088825 */ /* 0x10afe200078e0206 */
[----:B------:R2:W5:Y:S03]  /*8e30*/  @!P0 LD.E.64 R26, [R10.64] ;  /* 0x0000000e0a1a8980 */ /* 0x000566000c101b00 */
[----:B------:R-:W-:Y:S01]  /*8e40*/  @!P1 IMAD.WIDE R6, R16, 0x2, R6 ;  /* 0x0000000210069825 */ /* 0x000fe200078e0206 */
[----:B------:R2:W5:Y:S04]  /*8e50*/  @!P0 LD.E.64 R28, [R8.64] ;  /* 0x0000000e081c8980 */ /* 0x000568000c101b00 */
[----:B------:R2:W5:Y:S02]  /*8e60*/  @!P1 LD.E.64 R18, [R6.64] ;  /* 0x0000000e06129980 */ /* 0x000564000c101b00 */
.L_x_402:
[----:B------:R-:W-:Y:S05]  /*8e70*/  BSYNC B0 ;  /* 0x0000000000007941 */ /* 0x000fea0003800000 */
.L_x_401:
[----:B------:R-:W-:Y:S01]  /*8e80*/  IADD3 R0, R24, 0x20, RZ ;  /* 0x0000002018007810 */ /* 0x000fe20007ffe0ff */
[----:B--2--5:R-:W-:Y:S01]  /*8e90*/  IMAD.MOV.U32 R10, RZ, RZ, R26 ;  /* 0x000000ffff0a7224 */ /* 0x024fe200078e001a */
[----:B----4-:R2:W4:Y:S01]  /*8ea0*/  SHFL.IDX PT, R9, R20, 0x1, 0x1c1f ;  /* 0x003c1f0014097f89 */ /* 0x01052200000e0000 */
[----:B------:R-:W-:Y:S01]  /*8eb0*/  IMAD.MOV.U32 R5, RZ, RZ, R27 ;  /* 0x000000ffff057224 */ /* 0x000fe200078e001b */
[----:B------:R-:W-:Y:S01]  /*8ec0*/  ISETP.GE.AND P0, PT, R0, UR21, PT ;  /* 0x0000001500007c0c */ /* 0x000fe2000bf06270 */
[----:B------:R-:W-:Y:S01]  /*8ed0*/  IMAD.MOV.U32 R3, RZ, RZ, R14 ;  /* 0x000000ffff037224 */ /* 0x000fe200078e000e */
[----:B------:R-:W-:Y:S01]  /*8ee0*/  PRMT R55, R55, 0x5410, R10 ;  /* 0x0000541037377816 */ /* 0x000fe2000000000a */
[----:B------:R-:W-:Y:S01]  /*8ef0*/  IMAD.MOV.U32 R0, RZ, RZ, R15 ;  /* 0x000000ffff007224 */ /* 0x000fe200078e000f */
[----:B------:R-:W-:Y:S01]  /*8f00*/  PRMT R57, R57, 0x5410, R5 ;  /* 0x0000541039397816 */ /* 0x000fe20000000005 */
[----:B------:R-:W-:Y:S01]  /*8f10*/  IMAD.MOV.U32 R10, RZ, RZ, R28 ;  /* 0x000000ffff0a7224 */ /* 0x000fe200078e001c */
[----:B------:R-:W-:Y:S01]  /*8f20*/  PRMT R23, R23, 0x5410, R3 ;  /* 0x0000541017177816 */ /* 0x000fe20000000003 */
[----:B------:R-:W-:Y:S01]  /*8f30*/  IMAD.MOV.U32 R5, RZ, RZ, R29 ;  /* 0x000000ffff057224 */ /* 0x000fe200078e001d */
[----:B------:R-:W-:Y:S01]  /*8f40*/  PRMT R54, R54, 0x5410, R0 ;  /* 0x0000541036367816 */ /* 0x000fe20000000000 */
[----:B------:R-:W-:Y:S01]  /*8f50*/  IMAD.MOV.U32 R3, RZ, RZ, R18 ;  /* 0x000000ffff037224 */ /* 0x000fe200078e0012 */
[----:B------:R2:W3:Y:S01]  /*8f60*/  SHFL.IDX PT, R8, R21, 0x1, 0x1c1f ;  /* 0x003c1f0015087f89 */ /* 0x0004e200000e0000 */
[----:B------:R-:W-:Y:S01]  /*8f70*/  IMAD.MOV.U32 R0, RZ, RZ, R19 ;  /* 0x000000ffff007224 */ /* 0x000fe200078e0013 */
[----:B------:R-:W-:Y:S01]  /*8f80*/  BSSY B0, `(.L_x_403) ;  /* 0x000001d000007945 */ /* 0x000fe20003800000 */
[----:B------:R-:W-:Y:S01]  /*8f90*/  PRMT R55, R10, 0x7610, R55 ;  /* 0x000076100a377816 */ /* 0x000fe20000000037 */
[----:B-1----:R2:W1:Y:S01]  /*8fa0*/  SHFL.IDX PT, R7, R17, 0x1, 0x1c1f ;  /* 0x003c1f0011077f89 */ /* 0x00246200000e0000 */
[----:B------:R-:W-:Y:S01]  /*8fb0*/  PRMT R57, R5, 0x7610, R57 ;  /* 0x0000761005397816 */ /* 0x000fe20000000039 */
[----:B------:R-:W-:Y:S01]  /*8fc0*/  CS2R R30, SRZ ;  /* 0x00000000001e7805 */ /* 0x000fe2000001ff00 */
[----:B------:R-:W-:Y:S01]  /*8fd0*/  PRMT R23, R3, 0x7610, R23 ;  /* 0x0000761003177816 */ /* 0x000fe20000000017 */
[----:B---3--:R2:W3:Y:S01]  /*8fe0*/  SHFL.IDX PT, R6, R22, 0x1, 0x1c1f ;  /* 0x003c1f0016067f89 */ /* 0x0084e200000e0000 */
[----:B------:R-:W-:Y:S01]  /*8ff0*/  PRMT R54, R0, 0x7610, R54 ;  /* 0x0000761000367816 */ /* 0x000fe20000000036 */
[----:B------:R-:W-:Y:S01]  /*9000*/  CS2R R34, SRZ ;  /* 0x0000000000227805 */ /* 0x000fe2000001ff00 */
[----:B------:R-:W-:Y:S01]  /*9010*/  CS2R R32, SRZ ;  /* 0x0000000000207805 */ /* 0x000fe2000001ff00 */
[----:B------:R-:W-:Y:S05]  /*9020*/  @P0 BRA `(.L_x_404) ;  /* 0x0000012000000947 */ /* 0x000fea0003800000 */
[C---:B----4-:R-:W-:Y:S01]  /*9030*/  IADD3 R3, R16.reuse, 0x10, RZ ;  /* 0x0000001010037810 */ /* 0x050fe20007ffe0ff */
[----:B------:R-:W-:Y:S01]  /*9040*/  CS2R R30, SRZ ;  /* 0x00000000001e7805 */ /* 0x000fe2000001ff00 */
[----:B------:R-:W-:Y:S01]  /*9050*/  ISETP.GE.AND P1, PT, R16, c[0x0][0x27c], PT ;  /* 0x00009f0010007a0c */ /* 0x000fe20003f26270 */
[----:B------:R-:W-:Y:S01]  /*9060*/  CS2R R32, SRZ ;  /* 0x0000000000207805 */ /* 0x000fe2000001ff00 */
[----:B------:R-:W-:Y:S01]  /*9070*/  ISETP.GE.AND P0, PT, R3, c[0x0][0x27c], PT ;  /* 0x00009f0003007a0c */ /* 0x000fe20003f06270 */
[----:B------:R-:W-:Y:S01]  /*9080*/  CS2R R36, SRZ ;  /* 0x0000000000247805 */ /* 0x000fe2000001ff00 */
[----:B------:R-:W-:-:S09]  /*9090*/  CS2R R34, SRZ ;  /* 0x0000000000227805 */ /* 0x000fd2000001ff00 */
[----:B------:R-:W-:Y:S02]  /*90a0*/  @!P1 IMAD.WIDE R12, R16, 0x2, R8 ;  /* 0x00000002100c9825 */ /* 0x000fe400078e0208 */
        /* <DEDUP_REMOVED lines=10> */
.L_x_404:
[----:B----4-:R-:W-:Y:S05]  /*9150*/  BSYNC B0 ;  /* 0x0000000000007941 */ /* 0x010fea0003800000 */
.L_x_403:
[----:B------:R-:W-:Y:S01]  /*9160*/  IADD3 R0, R24, 0x40, RZ ;  /* 0x0000004018007810 */ /* 0x000fe20007ffe0ff */
[----:B-----5:R-:W-:Y:S01]  /*9170*/  IMAD.MOV.U32 R10, RZ, RZ, R36 ;  /* 0x000000ffff0a7224 */ /* 0x020fe200078e0024 */
[----:B------:R4:W2:Y:S01]  /*9180*/  SHFL.IDX PT, R9, R20, 0x2, 0x1c1f ;  /* 0x005c1f0014097f89 */ /* 0x0008a200000e0000 */
        /* <DEDUP_REMOVED lines=23> */
[----:B------:R-:W-:Y:S01]  /*9300*/  CS2R R44, SRZ ;  /* 0x00000000002c7805 */ /* 0x000fe2000001ff00 */
[----:B------:R-:W-:Y:S01]  /*9310*/  CS2R R40, SRZ ;  /* 0x0000000000287805 */ /* 0x000fe2000001ff00 */
[----:B------:R-:W-:Y:S05]  /*9320*/  @P0 BRA `(.L_x_406) ;  /* 0x0000012000000947 */ /* 0x000fea0003800000 */
[C---:B--2---:R-:W-:Y:S01]  /*9330*/  IADD3 R3, R16.reuse, 0x10, RZ ;  /* 0x0000001010037810 */ /* 0x044fe20007ffe0ff */
        /* <DEDUP_REMOVED lines=17> */
.L_x_406:
[----:B--2---:R-:W-:Y:S05]  /*9450*/  BSYNC B0 ;  /* 0x0000000000007941 */ /* 0x004fea0003800000 */
.L_x_405:
[----:B------:R-:W-:Y:S01]  /*9460*/  IADD3 R0, R24, 0x60, RZ ;  /* 0x0000006018007810 */ /* 0x000fe20007ffe0ff */
[----:B-----5:R-:W-:Y:S01]  /*9470*/  IMAD.MOV.U32 R10, RZ, RZ, R42 ;  /* 0x000000ffff0a7224 */ /* 0x020fe200078e002a */
[----:B------:R2:W4:Y:S01]  /*9480*/  SHFL.IDX PT, R9, R20, 0x3, 0x1c1f ;  /* 0x007c1f0014097f89 */ /* 0x00052200000e0000 */
        /* <DEDUP_REMOVED lines=42> */
.L_x_408:
[----:B----4-:R-:W-:Y:S05]  /*9730*/  BSYNC B0 ;  /* 0x0000000000007941 */ /* 0x010fea0003800000 */
.L_x_407:
[----:B------:R-:W-:Y:S01]  /*9740*/  SHF.R.S32.HI R0, RZ, 0x1f, R56 ;  /* 0x0000001fff007819 */ /* 0x000fe20000011438 */
[----:B---3-5:R-:W-:Y:S01]  /*9750*/  IMAD.MOV.U32 R6, RZ, RZ, R52 ;  /* 0x000000ffff067224 */ /* 0x028fe200078e0034 */
[----:B------:R-:W-:Y:S01]  /*9760*/  UIADD3 UR4, -UR17, UR21, URZ ;  /* 0x0000001511047290 */ /* 0x000fe2000fffe13f */
[----:B------:R-:W-:Y:S01]  /*9770*/  IMAD.MOV.U32 R5, RZ, RZ, R53 ;  /* 0x000000ffff057224 */ /* 0x000fe200078e0035 */
[----:B------:R-:W-:Y:S01]  /*9780*/  LEA.HI R0, R0, R56, RZ, 0x3 ;  /* 0x0000003800007211 */ /* 0x000fe200078f18ff */
[----:B------:R-:W-:Y:S01]  /*9790*/  IMAD.MOV.U32 R3, RZ, RZ, R46 ;  /* 0x000000ffff037224 */ /* 0x000fe200078e002e */
[----:B------:R-:W-:Y:S01]  /*97a0*/  UISETP.LT.AND UP0, UPT, UR4, 0x80, UPT ;  /* 0x000000800400788c */ /* 0x000fe2000bf01270 */
[----:B-1----:R-:W-:Y:S01]  /*97b0*/  IMAD.MOV.U32 R7, RZ, RZ, R51 ;  /* 0x000000ffff077224 */ /* 0x002fe200078e0033 */
[----:B------:R-:W-:Y:S01]  /*97c0*/  LOP3.LUT R0, R0, 0xfffffff8, RZ, 0xc0, !PT ;  /* 0xfffffff800007812 */ /* 0x000fe200078ec0ff */
[----:B------:R-:W-:-:S04]  /*97d0*/  DEPBAR.LE SB0, 0x1 ;  /* 0x000080400000791a */ /* 0x000fc80000000000 */
[----:B------:R-:W-:Y:S01]  /*97e0*/  IMAD.IADD R0, R56, 0x1, -R0 ;  /* 0x0000000138007824 */ /* 0x000fe200078e0a00 */
[----:B------:R-:W-:Y:S01]  /*97f0*/  PRMT R71, R6, 0x5410, R5 ;  /* 0x0000541006477816 */ /* 0x000fe20000000005 */
[----:B------:R-:W-:Y:S01]  /*9800*/  USEL UR4, UR4, 0x80, UP0 ;  /* 0x0000008004047887 */ /* 0x000fe20008000000 */
[----:B------:R-:W-:Y:S01]  /*9810*/  PRMT R66, R3, 0x7610, R66 ;  /* 0x0000761003427816 */ /* 0x000fe20000000042 */
[C---:B------:R-:W-:Y:S01]  /*9820*/  IMAD.SHL.U32 R6, R0.reuse, 0x40, RZ ;  /* 0x0000004000067824 */ /* 0x040fe200078e00ff */
[----:B------:R-:W-:Y:S01]  /*9830*/  BAR.SYNC.DEFER_BLOCKING 0x0 ;  /* 0x0000000000007b1d */ /* 0x000fe20000010000 */
[----:B------:R-:W-:Y:S01]  /*9840*/  LOP3.LUT P1, RZ, R0, 0x4, RZ, 0xc0, !PT ;  /* 0x0000000400ff7812 */ /* 0x000fe2000782c0ff */
[----:B------:R-:W-:Y:S01]  /*9850*/  IMAD.MOV.U32 R5, RZ, RZ, R47 ;  /* 0x000000ffff057224 */ /* 0x000fe200078e002f */
[----:B------:R-:W-:Y:S02]  /*9860*/  ISETP.GE.AND P0, PT, R56, UR4, PT ;  /* 0x0000000438007c0c */ /* 0x000fe4000bf06270 */
[----:B------:R-:W-:Y:S01]  /*9870*/  LOP3.LUT R0, R6, 0x1c0, RZ, 0xc0, !PT ;  /* 0x000001c006007812 */ /* 0x000fe200078ec0ff */
[----:B------:R-:W-:Y:S01]  /*9880*/  IMAD.MOV.U32 R6, RZ, RZ, R48 ;  /* 0x000000ffff067224 */ /* 0x000fe200078e0030 */
[----:B------:R-:W-:Y:S01]  /*9890*/  PRMT R66, R66, 0x5410, R5 ;  /* 0x0000541042427816 */ /* 0x000fe20000000005 */
[----:B------:R-:W-:Y:S01]  /*98a0*/  IMAD.MOV.U32 R5, RZ, RZ, R49 ;  /* 0x000000ffff057224 */ /* 0x000fe200078e0031 */
[----:B------:R-:W-:Y:S01]  /*98b0*/  LOP3.LUT R3, R0, 0x18, R25, 0xf8, !PT ;  /* 0x0000001800037812 */ /* 0x000fe200078ef819 */
[----:B------:R-:W-:Y:S01]  /*98c0*/  BSSY B1, `(.L_x_409) ;  /* 0x0000068000017945 */ /* 0x000fe20003800000 */
[----:B------:R-:W-:-:S02]  /*98d0*/  SHF.R.U32.HI R0, RZ, 0x3, R0 ;  /* 0x00000003ff007819 */ /* 0x000fc40000011600 */
[----:B------:R-:W-:Y:S02]  /*98e0*/  PRMT R25, R6, 0x5410, R5 ;  /* 0x0000541006197816 */ /* 0x000fe40000000005 */
[----:B------:R-:W-:Y:S01]  /*98f0*/  LOP3.LUT R0, R3, R0, RZ, 0x3c, !PT ;  /* 0x0000000003007212 */ /* 0x000fe200078e3cff */
[----:B------:R-:W-:-:S04]  /*9900*/  IMAD.MOV.U32 R3, RZ, RZ, R50 ;  /* 0x000000ffff037224 */ /* 0x000fc800078e0032 */
[----:B------:R-:W-:Y:S01]  /*9910*/  IMAD R0, R203, 0x200, R0 ;  /* 0x00000200cb007824 */ /* 0x000fe200078e0200 */
[----:B------:R-:W-:-:S04]  /*9920*/  PRMT R67, R3, 0x7610, R67 ;  /* 0x0000761003437816 */ /* 0x000fc80000000043 */
[C---:B------:R-:W-:Y:S02]  /*9930*/  IADD3 R3, R0.reuse, 0x20, RZ ;  /* 0x0000002000037810 */ /* 0x040fe40007ffe0ff */
[C---:B------:R-:W-:Y:S02]  /*9940*/  @P1 IADD3 R3, R0.reuse, -0x20, RZ ;  /* 0xffffffe000031810 */ /* 0x040fe40007ffe0ff */
[----:B------:R-:W-:Y:S02]  /*9950*/  PRMT R67, R67, 0x5410, R7 ;  /* 0x0000541043437816 */ /* 0x000fe40000000007 */
[----:B--2---:R-:W-:Y:S02]  /*9960*/  LEA R21, R0, 0x6100, 0x1 ;  /* 0x0000610000157811 */ /* 0x004fe400078e08ff */
[----:B------:R-:W-:Y:S01]  /*9970*/  LEA R22, R3, 0x6100, 0x1 ;  /* 0x0000610003167811 */ /* 0x000fe200078e08ff */
[----:B------:R-:W-:Y:S05]  /*9980*/  @P0 BRA `(.L_x_410) ;  /* 0x000005b000000947 */ /* 0x000fea0003800000 */
[----:B------:R-:W-:Y:S01]  /*9990*/  ISETP.GE.AND P0, PT, R16, c[0x0][0x27c], PT ;  /* 0x00009f0010007a0c */ /* 0x000fe20003f06270 */
[----:B------:R-:W-:-:S12]  /*99a0*/  BSSY B0, `(.L_x_411) ;  /* 0x000002c000007945 */ /* 0x000fd80003800000 */
[----:B------:R-:W-:Y:S05]  /*99b0*/  @P0 BRA `(.L_x_412) ;  /* 0x000002a000000947 */ /* 0x000fea0003800000 */
[----:B------:R-:W1:Y:S01]  /*99c0*/  LDS.128 R8, [R21] ;  /* 0x0000000015087984 */ /* 0x000e620000000c00 */
[----:B------:R-:W-:Y:S02]  /*99d0*/  SHF.R.U32.HI R0, RZ, 0x10, R19 ;  /* 0x00000010ff007819 */ /* 0x000fe40000011613 */
[----:B------:R-:W-:Y:S02]  /*99e0*/  SHF.R.U32.HI R3, RZ, 0x10, R15 ;  /* 0x00000010ff037819 */ /* 0x000fe4000001160f */
[----:B------:R-:W-:Y:S02]  /*99f0*/  SHF.R.U64 R18, R18, 0x10, R19 ;  /* 0x0000001012127819 */ /* 0x000fe40000001213 */
[----:B------:R-:W-:Y:S01]  /*9a00*/  SHF.R.U64 R20, R14, 0x10, R15 ;  /* 0x000000100e147819 */ /* 0x000fe2000000120f */
[----:B------:R-:W-:Y:S02]  /*9a10*/  HADD2.F32 R19, -RZ, R3.H0_H0 ;  /* 0x20000003ff137230 */ /* 0x000fe40000004100 */
[----:B------:R-:W-:-:S02]  /*9a20*/  HADD2.F32 R3, -RZ, R23.H1_H1 ;  /* 0x30000017ff037230 */ /* 0x000fc40000004100 */
[----:B------:R-:W-:Y:S02]  /*9a30*/  HADD2.F32 R20, -RZ, R20.H0_H0 ;  /* 0x20000014ff147230 */ /* 0x000fe40000004100 */
[--C-:B-1----:R-:W-:Y:S02]  /*9a40*/  HADD2.F32 R5, -RZ, R11.reuse.H0_H0 ;  /* 0x2000000bff057230 */ /* 0x102fe40000004100 */
[--C-:B------:R-:W-:Y:S02]  /*9a50*/  HADD2.F32 R13, -RZ, R10.reuse.H0_H0 ;  /* 0x2000000aff0d7230 */ /* 0x100fe40000004100 */
[----:B------:R-:W-:Y:S02]  /*9a60*/  HADD2.F32 R12, -RZ, R10.H1_H1 ;  /* 0x3000000aff0c7230 */ /* 0x000fe40000004100 */
[----:B------:R-:W-:Y:S02]  /*9a70*/  HADD2.F32 R11, -RZ, R11.H1_H1 ;  /* 0x3000000bff0b7230 */ /* 0x000fe40000004100 */
[----:B------:R-:W-:-:S02]  /*9a80*/  HADD2.F32 R10, -RZ, R0.H0_H0 ;  /* 0x20000000ff0a7230 */ /* 0x000fc40000004100 */
[--C-:B------:R-:W-:Y:S02]  /*9a90*/  HADD2.F32 R6, -RZ, R8.reuse.H0_H0 ;  /* 0x20000008ff067230 */ /* 0x100fe40000004100 */
[----:B------:R-:W-:Y:S01]  /*9aa0*/  HADD2.F32 R8, -RZ, R8.H1_H1 ;  /* 0x30000008ff087230 */ /* 0x000fe20000004100 */
[-C--:B------:R-:W-:Y:S01]  /*9ab0*/  FMUL.FTZ R7, R11, R10.reuse ;  /* 0x0000000a0b077220 */ /* 0x080fe20000410000 */
[--C-:B------:R-:W-:Y:S02]  /*9ac0*/  HADD2.F32 R15, -RZ, R9.reuse.H0_H0 ;  /* 0x20000009ff0f7230 */ /* 0x100fe40000004100 */
[----:B------:R-:W-:Y:S01]  /*9ad0*/  HADD2.F32 R14, -RZ, R9.H1_H1 ;  /* 0x30000009ff0e7230 */ /* 0x000fe20000004100 */
[C---:B------:R-:W-:Y:S01]  /*9ae0*/  FMUL.FTZ R9, R5.reuse, R10 ;  /* 0x0000000a05097220 */ /* 0x040fe20000410000 */
[----:B------:R-:W-:Y:S01]  /*9af0*/  HADD2.F32 R0, -RZ, R23.H0_H0 ;  /* 0x20000017ff007230 */ /* 0x000fe20000004100 */
[-C--:B------:R-:W-:Y:S02]  /*9b00*/  FFMA.FTZ R17, R5, R19.reuse, -R7 ;  /* 0x0000001305117223 */ /* 0x080fe40000010807 */
[----:B------:R-:W-:Y:S01]  /*9b10*/  FFMA.FTZ R11, R11, R19, R9 ;  /* 0x000000130b0b7223 */ /* 0x000fe20000010009 */
[----:B------:R-:W-:Y:S01]  /*9b20*/  HADD2.F32 R9, -RZ, R18.H0_H0 ;  /* 0x20000012ff097230 */ /* 0x000fe20000004100 */
[----:B------:R-:W-:-:S02]  /*9b30*/  FMUL.FTZ R10, R8, R0 ;  /* 0x00000000080a7220 */ /* 0x000fc40000410000 */
[C---:B------:R-:W-:Y:S01]  /*9b40*/  FMUL.FTZ R5, R6.reuse, R0 ;  /* 0x0000000006057220 */ /* 0x040fe20000410000 */
[--C-:B------:R-:W-:Y:S01]  /*9b50*/  HADD2.F32 R0, -RZ, R54.reuse.H0_H0 ;  /* 0x20000036ff007230 */ /* 0x100fe20000004100 */
[----:B------:R-:W-:Y:S01]  /*9b60*/  FFMA.FTZ R7, R6, R3, -R10 ;  /* 0x0000000306077223 */ /* 0x000fe2000001080a */
[----:B------:R-:W-:Y:S01]  /*9b70*/  F2FP.PACK_AB R11, R11, R17 ;  /* 0x000000110b0b723e */ /* 0x000fe200000000ff */
[----:B------:R-:W-:Y:S01]  /*9b80*/  FFMA.FTZ R8, R8, R3, R5 ;  /* 0x0000000308087223 */ /* 0x000fe20000010005 */
[----:B------:R-:W-:Y:S01]  /*9b90*/  HADD2.F32 R3, -RZ, R54.H1_H1 ;  /* 0x30000036ff037230 */ /* 0x000fe20000004100 */
[-C--:B------:R-:W-:Y:S02]  /*9ba0*/  FMUL.FTZ R5, R12, R0.reuse ;  /* 0x000000000c057220 */ /* 0x080fe40000410000 */
[----:B------:R-:W-:Y:S01]  /*9bb0*/  FMUL.FTZ R6, R14, R9 ;  /* 0x000000090e067220 */ /* 0x000fe20000410000 */
[----:B------:R-:W-:Y:S01]  /*9bc0*/  F2FP.PACK_AB R8, R8, R7 ;  /* 0x000000070808723e */ /* 0x000fe200000000ff */
[----:B------:R-:W-:-:S02]  /*9bd0*/  FMUL.FTZ R0, R13, R0 ;  /* 0x000000000d007220 */ /* 0x000fc40000410000 */
[----:B------:R-:W-:Y:S02]  /*9be0*/  FMUL.FTZ R9, R15, R9 ;  /* 0x000000090f097220 */ /* 0x000fe40000410000 */
[-C--:B------:R-:W-:Y:S02]  /*9bf0*/  FFMA.FTZ R5, R13, R3.reuse, -R5 ;  /* 0x000000030d057223 */ /* 0x080fe40000010805 */
[----:B------:R-:W-:Y:S02]  /*9c00*/  FFMA.FTZ R3, R12, R3, R0 ;  /* 0x000000030c037223 */ /* 0x000fe40000010000 */
[-C--:B------:R-:W-:Y:S02]  /*9c10*/  FFMA.FTZ R6, R15, R20.reuse, -R6 ;  /* 0x000000140f067223 */ /* 0x080fe40000010806 */
[----:B------:R-:W-:Y:S01]  /*9c20*/  FFMA.FTZ R9, R14, R20, R9 ;  /* 0x000000140e097223 */ /* 0x000fe20000010009 */
[----:B------:R-:W-:-:S04]  /*9c30*/  F2FP.PACK_AB R10, R3, R5 ;  /* 0x00000005030a723e */ /* 0x000fc800000000ff */
[----:B------:R-:W-:-:S05]  /*9c40*/  F2FP.PACK_AB R9, R9, R6 ;  /* 0x000000060909723e */ /* 0x000fca00000000ff */
[----:B------:R1:W-:Y:S02]  /*9c50*/  STS.128 [R21], R8 ;  /* 0x0000000815007388 */ /* 0x0003e40000000c00 */
.L_x_412:
[----:B------:R-:W-:Y:S05]  /*9c60*/  BSYNC B0 ;  /* 0x0000000000007941 */ /* 0x000fea0003800000 */
.L_x_411:
[----:B------:R-:W-:-:S04]  /*9c70*/  IADD3 R0, R16, 0x10, RZ ;  /* 0x0000001010007810 */ /* 0x000fc80007ffe0ff */
[----:B------:R-:W-:-:S13]  /*9c80*/  ISETP.GE.AND P0, PT, R0, c[0x0][0x27c], PT ;  /* 0x00009f0000007a0c */ /* 0x000fda0003f06270 */
[----:B------:R-:W-:Y:S05]  /*9c90*/  @P0 BRA `(.L_x_410) ;  /* 0x000002a000000947 */ /* 0x000fea0003800000 */
[----:B-1----:R-:W1:Y:S01]  /*9ca0*/  LDS.128 R8, [R22] ;  /* 0x0000000016087984 */ /* 0x002e620000000c00 */
        /* <DEDUP_REMOVED lines=25> */
[-C--:B------:R-:W-:Y:S01]  /*9e40*/  FFMA.FTZ R7, R6, R3.reuse, -R10 ;  /* 0x0000000306077223 */ /* 0x080fe2000001080a */
        /* <DEDUP_REMOVED lines=15> */
.L_x_410:
[----:B------:R-:W-:Y:S05]  /*9f40*/  BSYNC B1 ;  /* 0x0000000000017941 */ /* 0x000fea0003800000 */
.L_x_409:
        /* <DEDUP_REMOVED lines=48> */
[----:B------:R1:W-:Y:S02]  /*a250*/  STS.128 [R21+0x1000], R8 ;  /* 0x0010000815007388 */ /* 0x0003e40000000c00 */
.L_x_416:
[----:B------:R-:W-:Y:S05]  /*a260*/  BSYNC B0 ;  /* 0x0000000000007941 */ /* 0x000fea0003800000 */
.L_x_415:
[----:B------:R-:W-:-:S04]  /*a270*/  IADD3 R0, R16, 0x10, RZ ;  /* 0x0000001010007810 */ /* 0x000fc80007ffe0ff */
[----:B------:R-:W-:-:S13]  /*a280*/  ISETP.GE.AND P0, PT, R0, c[0x0][0x27c], PT ;  /* 0x00009f0000007a0c */ /* 0x000fda0003f06270 */
        /* <DEDUP_REMOVED lines=43> */
.L_x_414:
[----:B------:R-:W-:Y:S05]  /*a540*/  BSYNC B1 ;  /* 0x0000000000017941 */ /* 0x000fea0003800000 */
.L_x_413:
        /* <DEDUP_REMOVED lines=49> */
.L_x_420:
[----:B------:R-:W-:Y:S05]  /*a860*/  BSYNC B0 ;  /* 0x0000000000007941 */ /* 0x000fea0003800000 */
.L_x_419:
        /* <DEDUP_REMOVED lines=45> */
.L_x_418:
[----:B------:R-:W-:Y:S05]  /*ab40*/  BSYNC B1 ;  /* 0x0000000000017941 */ /* 0x000fea0003800000 */
.L_x_417:
[----:B------:R-:W-:-:S04]  /*ab50*/  IADD3 R0, R56, 0x60, RZ ;  /* 0x0000006038007810 */ /* 0x000fc80007ffe0ff */
        /* <DEDUP_REMOVED lines=11> */
[----:B------:R-:W-:-:S02]  /*ac10*/  HADD2.F32 R3, -RZ, R66.H0_H0 ;  /* 0x20000042ff037230 */ /* 0x000fc40000004100 */
        /* <DEDUP_REMOVED lines=18> */
[----:B------:R-:W-:Y:S01]  /*ad40*/  HADD2.F32 R0, -RZ, R25.H1_H1 ;  /* 0x30000019ff007230 */ /* 0x000fe20000004100 */
        /* <DEDUP_REMOVED lines=16> */
.L_x_423:
[----:B------:R-:W-:Y:S05]  /*ae50*/  BSYNC B0 ;  /* 0x0000000000007941 */ /* 0x000fea0003800000 */
.L_x_422:
        /* <DEDUP_REMOVED lines=44> */
[----:B------:R1:W-:Y:S01]  /*b120*/  STS.128 [R22+0x3000], R8 ;  /* 0x0030000816007388 */ /* 0x0003e20000000c00 */
[----:B------:R-:W-:Y:S05]  /*b130*/  BRA `(.L_x_421) ;  /* 0x0000245000007947 */ /* 0x000fea0003800000 */
.L_x_400:
[----:B------:R-:W-:Y:S01]  /*b140*/  UISETP.NE.AND UP0, UPT, UR13, URZ, UPT ;  /* 0x0000003f0d00728c */ /* 0x000fe2000bf05270 */
[----:B------:R-:W-:Y:S01]  /*b150*/  IMAD.MOV.U32 R8, RZ, RZ, R12 ;  /* 0x000000ffff087224 */ /* 0x000fe200078e000c */
[----:B------:R-:W-:Y:S01]  /*b160*/  ISETP.GE.AND P2, PT, R25, c[0x0][0x27c], PT ;  /* 0x00009f0019007a0c */ /* 0x000fe20003f46270 */
[----:B------:R-:W-:Y:S01]  /*b170*/  IMAD.MOV.U32 R6, RZ, RZ, R10 ;  /* 0x000000ffff067224 */ /* 0x000fe200078e000a */
[----:B------:R-:W-:Y:S01]  /*b180*/  SHF.R.S32.HI R26, RZ, 0x1f, R25 ;  /* 0x0000001fff1a7819 */ /* 0x000fe20000011419 */
[----:B------:R-:W-:Y:S01]  /*b190*/  CS2R R22, SRZ ;  /* 0x0000000000167805 */ /* 0x000fe2000001ff00 */
[----:B------:R-:W-:Y:S01]  /*b1a0*/  PLOP3.LUT P1, PT, PT, PT, UP0, 0x80, 0x0 ;  /* 0x000000000000781c */ /* 0x000fe20003f2f008 */
[----:B------:R-:W-:Y:S01]  /*b1b0*/  CS2R R20, SRZ ;  /* 0x0000000000147805 */ /* 0x000fe2000001ff00 */
[----:B------:R-:W-:-:S11]  /*b1c0*/  PLOP3.LUT P0, PT, PT, PT, UP0, 0x80, 0x0 ;  /* 0x000000000000781c */ /* 0x000fd60003f0f008 */
[----:B------:R-:W-:-:S05]  /*b1d0*/  @P1 IMAD.HI.U32 R3, R0, c[0x0][0x2c8], RZ ;  /* 0x0000b20000031a27 */ /* 0x000fca00078e00ff */
[----:B------:R-:W-:-:S04]  /*b1e0*/  @P0 SHF.R.U32.HI R0, RZ, c[0x0][0x2cc], R3 ;  /* 0x0000b300ff000a19 */ /* 0x000fc80000011603 */
[----:B------:R-:W-:Y:S01]  /*b1f0*/  SHF.R.S32.HI R3, RZ, 0x1f, R0 ;  /* 0x0000001fff037819 */ /* 0x000fe20000011400 */
[----:B------:R-:W-:-:S04]  /*b200*/  IMAD.WIDE.U32 R8, R0, c[0x0][0x280], R8 ;  /* 0x0000a00000087a25 */ /* 0x000fc800078e0008 */
[C---:B------:R-:W-:Y:S01]  /*b210*/  IMAD R5, R3.reuse, c[0x0][0x280], RZ ;  /* 0x0000a00003057a24 */ /* 0x040fe200078e02ff */
[----:B------:R-:W-:Y:S01]  /*b220*/  LEA R14, P0, R8, c[0x0][0x270], 0x1 ;  /* 0x00009c00080e7a11 */ /* 0x000fe200078008ff */
[----:B------:R-:W-:Y:S02]  /*b230*/  IMAD R3, R3, c[0x0][0x290], RZ ;  /* 0x0000a40003037a24 */ /* 0x000fe400078e02ff */
[C---:B------:R-:W-:Y:S02]  /*b240*/  IMAD R5, R0.reuse, c[0x0][0x284], R5 ;  /* 0x0000a10000057a24 */ /* 0x040fe400078e0205 */
[----:B------:R-:W-:-:S04]  /*b250*/  IMAD.WIDE.U32 R6, R0, c[0x0][0x290], R6 ;  /* 0x0000a40000067a25 */ /* 0x000fc800078e0006 */
[----:B------:R-:W-:Y:S02]  /*b260*/  IMAD.IADD R5, R9, 0x1, R5 ;  /* 0x0000000109057824 */ /* 0x000fe400078e0205 */
[----:B------:R-:W-:-:S03]  /*b270*/  IMAD R0, R0, c[0x0][0x294], R3 ;  /* 0x0000a50000007a24 */ /* 0x000fc600078e0203 */
[----:B------:R-:W-:Y:S01]  /*b280*/  LEA.HI.X R12, R8, c[0x0][0x274], R5, 0x1, P0 ;  /* 0x00009d00080c7a11 */ /* 0x000fe200000f0c05 */
[----:B------:R-:W-:Y:S01]  /*b290*/  IMAD.IADD R0, R7, 0x1, R0 ;  /* 0x0000000107007824 */ /* 0x000fe200078e0200 */
[----:B------:R-:W1:Y:S01]  /*b2a0*/  SHFL.IDX PT, R8, R14, RZ, 0x1c1f ;  /* 0x001c1fff0e087589 */ /* 0x000e6200000e0000 */
[----:B------:R-:W-:-:S03]  /*b2b0*/  LEA R13, P0, R6, c[0x0][0x288], 0x1 ;  /* 0x0000a200060d7a11 */ /* 0x000fc600078008ff */
[----:B------:R-:W2:Y:S01]  /*b2c0*/  SHFL.IDX PT, R7, R12, RZ, 0x1c1f ;  /* 0x001c1fff0c077589 */ /* 0x000ea200000e0000 */
[----:B------:R-:W-:Y:S02]  /*b2d0*/  LEA.HI.X R11, R6, c[0x0][0x28c], R0, 0x1, P0 ;  /* 0x0000a300060b7a11 */ /* 0x000fe400000f0c00 */
[----:B------:R-:W-:Y:S01]  /*b2e0*/  ISETP.GE.OR P0, PT, R24, UR21, P2 ;  /* 0x0000001518007c0c */ /* 0x000fe20009706670 */
[----:B------:R-:W3:Y:S04]  /*b2f0*/  SHFL.IDX PT, R6, R13, RZ, 0x1c1f ;  /* 0x001c1fff0d067589 */ /* 0x000ee800000e0000 */
[----:B------:R-:W4:Y:S08]  /*b300*/  SHFL.IDX PT, R5, R11, RZ, 0x1c1f ;  /* 0x001c1fff0b057589 */ /* 0x000f3000000e0000 */
[C---:B------:R-:W-:Y:S01]  /*b310*/  @!P0 IMAD.SHL.U32 R0, R25.reuse, 0x2, RZ ;  /* 0x0000000219008824 */ /* 0x040fe200078e00ff */
[----:B------:R-:W-:-:S04]  /*b320*/  @!P0 SHF.L.U64.HI R3, R25, 0x1, R26 ;  /* 0x0000000119038819 */ /* 0x000fc8000001021a */
[----:B-1----:R-:W-:-:S05]  /*b330*/  @!P0 IADD3 R8, P1, R8, R0, RZ ;  /* 0x0000000008088210 */ /* 0x002fca0007f3e0ff */
[--C-:B--2---:R-:W-:Y:S01]  /*b340*/  @!P0 IMAD.X R9, R7, 0x1, R3.reuse, P1 ;  /* 0x0000000107098824 */ /* 0x104fe200008e0603 */
[----:B---3--:R-:W-:Y:S01]  /*b350*/  @!P0 IADD3 R6, P1, R6, R0, RZ ;  /* 0x0000000006068210 */ /* 0x008fe20007f3e0ff */
[----:B------:R-:W-:Y:S01]  /*b360*/  CS2R R18, SRZ ;  /* 0x0000000000127805 */ /* 0x000fe2000001ff00 */
[----:B------:R-:W-:Y:S02]  /*b370*/  CS2R R16, SRZ ;  /* 0x0000000000107805 */ /* 0x000fe4000001ff00 */
[----:B------:R1:W2:Y:S01]  /*b380*/  @!P0 LD.E.128 R20, [R8.64] ;  /* 0x0000000e08148980 */ /* 0x0002a2000c101d00 */
[----:B----4-:R-:W-:-:S05]  /*b390*/  @!P0 IMAD.X R7, R5, 0x1, R3, P1 ;  /* 0x0000000105078824 */ /* 0x010fca00008e0603 */
[----:B------:R3:W4:Y:S01]  /*b3a0*/  @!P0 LD.E.128 R16, [R6.64] ;  /* 0x0000000e06108980 */ /* 0x000722000c101d00 */
[----:B------:R-:W-:Y:S01]  /*b3b0*/  IADD3 R0, R24, 0x20, RZ ;  /* 0x0000002018007810 */ /* 0x000fe20007ffe0ff */
[----:B------:R-:W-:Y:S01]  /*b3c0*/  BSSY B0, `(.L_x_424) ;  /* 0x0000027000007945 */ /* 0x000fe20003800000 */
[----:B------:R-:W-:Y:S01]  /*b3d0*/  CS2R R34, SRZ ;  /* 0x0000000000227805 */ /* 0x000fe2000001ff00 */
[----:B------:R2:W2:Y:S01]  /*b3e0*/  SHFL.IDX PT, R15, R12, 0x1, 0x1c1f ;  /* 0x003c1f000c0f7f89 */ /* 0x0004a200000e0000 */
[----:B------:R-:W-:Y:S01]  /*b3f0*/  ISETP.GE.AND P0, PT, R0, UR21, PT ;  /* 0x0000001500007c0c */ /* 0x000fe2000bf06270 */
[----:B------:R-:W-:Y:S01]  /*b400*/  CS2R R32, SRZ ;  /* 0x0000000000207805 */ /* 0x000fe2000001ff00 */
[----:B------:R-:W-:Y:S01]  /*b410*/  CS2R R30, SRZ ;  /* 0x00000000001e7805 */ /* 0x000fe2000001ff00 */
[----:B------:R2:W2:Y:S01]  /*b420*/  SHFL.IDX PT, R10, R11, 0x1, 0x1c1f ;  /* 0x003c1f000b0a7f89 */ /* 0x0004a200000e0000 */
[----:B------:R-:W-:-:S03]  /*b430*/  CS2R R28, SRZ ;  /* 0x00000000001c7805 */ /* 0x000fc6000001ff00 */
[----:B-1----:R1:W1:Y:S04]  /*b440*/  SHFL.IDX PT, R9, R13, 0x1, 0x1c1f ;  /* 0x003c1f000d097f89 */ /* 0x00226800000e0000 */
[----:B---3--:R3:W1:Y:S01]  /*b450*/  SHFL.IDX PT, R7, R14, 0x1, 0x1c1f ;  /* 0x003c1f000e077f89 */ /* 0x00866200000e0000 */
[----:B--2---:R-:W-:Y:S02]  /*b460*/  IMAD.MOV.U32 R6, RZ, RZ, R22 ;  /* 0x000000ffff067224 */ /* 0x004fe400078e0016 */
[----:B------:R-:W-:Y:S02]  /*b470*/  IMAD.MOV.U32 R5, RZ, RZ, R23 ;  /* 0x000000ffff057224 */ /* 0x000fe400078e0017 */
[----:B------:R-:W-:Y:S01]  /*b480*/  IMAD.MOV.U32 R3, RZ, RZ, R20 ;  /* 0x000000ffff037224 */ /* 0x000fe200078e0014 */
[----:B------:R-:W-:Y:S01]  /*b490*/  PRMT R65, R6, 0x7610, R65 ;  /* 0x0000761006417816 */ /* 0x000fe20000000041 */
[----:B------:R-:W-:Y:S01]  /*b4a0*/  IMAD.MOV.U32 R0, RZ, RZ, R21 ;  /* 0x000000ffff007224 */ /* 0x000fe200078e0015 */
[----:B------:R-:W-:Y:S01]  /*b4b0*/  PRMT R59, R5, 0x7610, R59 ;  /* 0x00007610053b7816 */ /* 0x000fe2000000003b */
[----:B----4-:R-:W-:Y:S01]  /*b4c0*/  IMAD.MOV.U32 R6, RZ, RZ, R18 ;  /* 0x000000ffff067224 */ /* 0x010fe200078e0012 */
[----:B------:R-:W-:Y:S01]  /*b4d0*/  PRMT R64, R64, 0x5410, R3 ;  /* 0x0000541040407816 */ /* 0x000fe20000000003 */
[----:B------:R-:W-:Y:S01]  /*b4e0*/  IMAD.MOV.U32 R5, RZ, RZ, R19 ;  /* 0x000000ffff057224 */ /* 0x000fe200078e0013 */
[----:B------:R-:W-:Y:S01]  /*b4f0*/  PRMT R37, R37, 0x5410, R0 ;  /* 0x0000541025257816 */ /* 0x000fe20000000000 */
[----:B------:R-:W-:Y:S01]  /*b500*/  IMAD.MOV.U32 R3, RZ, RZ, R16 ;  /* 0x000000ffff037224 */ /* 0x000fe200078e0010 */
[----:B------:R-:W-:Y:S01]  /*b510*/  PRMT R64, R6, 0x7610, R64 ;  /* 0x0000761006407816 */ /* 0x000fe20000000040 */
[----:B------:R-:W-:Y:S01]  /*b520*/  IMAD.MOV.U32 R0, RZ, RZ, R17 ;  /* 0x000000ffff007224 */ /* 0x000fe200078e0011 */
[----:B------:R-:W-:-:S02]  /*b530*/  PRMT R39, R5, 0x7610, R39 ;  /* 0x0000761005277816 */ /* 0x000fc40000000027 */
[----:B------:R-:W-:Y:S02]  /*b540*/  PRMT R59, R59, 0x5410, R3 ;  /* 0x000054103b3b7816 */ /* 0x000fe40000000003 */
[----:B------:R-:W-:Y:S01]  /*b550*/  PRMT R37, R0, 0x7610, R37 ;  /* 0x0000761000257816 */ /* 0x000fe20000000025 */
[----:B------:R-:W-:Y:S05]  /*b560*/  @P0 BRA `(.L_x_425) ;  /* 0x000000c000000947 */ /* 0x000fea0003800000 */
[----:B-1-3--:R-:W-:Y:S01]  /*b570*/  CS2R R32, SRZ ;  /* 0x0000000000207805 */ /* 0x00afe2000001ff00 */
[----:B------:R-:W-:Y:S01]  /*b580*/  CS2R R30, SRZ ;  /* 0x00000000001e7805 */ /* 0x000fe2000001ff00 */
[----:B------:R-:W-:Y:S01]  /*b590*/  CS2R R28, SRZ ;  /* 0x00000000001c7805 */ /* 0x000fe2000001ff00 */
[----:B------:R-:W-:Y:S05]  /*b5a0*/  @P2 BRA `(.L_x_425) ;  /* 0x0000008000002947 */ /* 0x000fea0003800000 */
[C---:B------:R-:W-:Y:S01]  /*b5b0*/  IMAD.SHL.U32 R6, R25.reuse, 0x2, RZ ;  /* 0x0000000219067824 */ /* 0x040fe200078e00ff */
[----:B------:R-:W-:-:S04]  /*b5c0*/  SHF.L.U64.HI R0, R25, 0x1, R26 ;  /* 0x0000000119007819 */ /* 0x000fc8000001021a */
[-C--:B------:R-:W-:Y:S02]  /*b5d0*/  IADD3 R8, P1, R7, R6.reuse, RZ ;  /* 0x0000000607087210 */ /* 0x080fe40007f3e0ff */
[----:B------:R-:W-:-:S03]  /*b5e0*/  IADD3 R6, P0, R9, R6, RZ ;  /* 0x0000000609067210 */ /* 0x000fc60007f1e0ff */
[--C-:B------:R-:W-:Y:S02]  /*b5f0*/  IMAD.X R9, R15, 0x1, R0.reuse, P1 ;  /* 0x000000010f097824 */ /* 0x100fe400008e0600 */
[----:B------:R-:W-:-:S03]  /*b600*/  IMAD.X R7, R10, 0x1, R0, P0 ;  /* 0x000000010a077824 */ /* 0x000fc600000e0600 */
[----:B------:R1:W5:Y:S04]  /*b610*/  LD.E.128 R32, [R8.64] ;  /* 0x0000000e08207980 */ /* 0x000368000c101d00 */
[----:B------:R1:W5:Y:S02]  /*b620*/  LD.E.128 R28, [R6.64] ;  /* 0x0000000e061c7980 */ /* 0x000364000c101d00 */
.L_x_425:
[----:B-1-3--:R-:W-:Y:S05]  /*b630*/  BSYNC B0 ;  /* 0x0000000000007941 */ /* 0x00afea0003800000 */
.L_x_424:
[----:B------:R-:W1:Y:S01]  /*b640*/  SHFL.IDX PT, R5, R14, 0x2, 0x1c1f ;  /* 0x005c1f000e057f89 */ /* 0x000e6200000e0000 */
[----:B------:R-:W-:Y:S01]  /*b650*/  IADD3 R0, R24, 0x40, RZ ;  /* 0x0000004018007810 */ /* 0x000fe20007ffe0ff */
[----:B------:R-:W-:Y:S01]  /*b660*/  CS2R R50, SRZ ;  /* 0x0000000000327805 */ /* 0x000fe2000001ff00 */
[----:B------:R-:W-:Y:S01]  /*b670*/  CS2R R48, SRZ ;  /* 0x0000000000307805 */ /* 0x000fe2000001ff00 */
[----:B------:R-:W2:Y:S01]  /*b680*/  SHFL.IDX PT, R7, R12, 0x2, 0x1c1f ;  /* 0x005c1f000c077f89 */ /* 0x000ea200000e0000 */
[----:B------:R-:W-:-:S03]  /*b690*/  ISETP.GE.OR P0, PT, R0, UR21, P2 ;  /* 0x0000001500007c0c */ /* 0x000fc60009706670 */
[----:B------:R-:W3:Y:S04]  /*b6a0*/  SHFL.IDX PT, R6, R13, 0x2, 0x1c1f ;  /* 0x005c1f000d067f89 */ /* 0x000ee800000e0000 */
[----:B------:R-:W4:Y:S06]  /*b6b0*/  SHFL.IDX PT, R10, R11, 0x2, 0x1c1f ;  /* 0x005c1f000b0a7f89 */ /* 0x000f2c00000e0000 */
[C---:B------:R-:W-:Y:S01]  /*b6c0*/  @!P0 IMAD.SHL.U32 R0, R25.reuse, 0x2, RZ ;  /* 0x0000000219008824 */ /* 0x040fe200078e00ff */
[----:B------:R-:W-:-:S04]  /*b6d0*/  @!P0 SHF.L.U64.HI R3, R25, 0x1, R26 ;  /* 0x0000000119038819 */ /* 0x000fc8000001021a */
[----:B-1----:R-:W-:-:S05]  /*b6e0*/  @!P0 IADD3 R8, P1, R5, R0, RZ ;  /* 0x0000000005088210 */ /* 0x002fca0007f3e0ff */
[----:B--2---:R-:W-:Y:S01]  /*b6f0*/  @!P0 IMAD.X R9, R7, 0x1, R3, P1 ;  /* 0x0000000107098824 */ /* 0x004fe200008e0603 */
[----:B---3--:R-:W-:Y:S01]  /*b700*/  @!P0 IADD3 R6, P1, R6, R0, RZ ;  /* 0x0000000006068210 */ /* 0x008fe20007f3e0ff */
[----:B------:R-:W-:-:S03]  /*b710*/  CS2R R46, SRZ ;  /* 0x00000000002e7805 */ /* 0x000fc6000001ff00 */
[----:B------:R1:W2:Y:S01]  /*b720*/  @!P0 LD.E.128 R48, [R8.64] ;  /* 0x0000000e08308980 */ /* 0x0002a2000c101d00 */
[----:B------:R-:W-:Y:S01]  /*b730*/  CS2R R44, SRZ ;  /* 0x00000000002c7805 */ /* 0x000fe2000001ff00 */
[----:B----4-:R-:W-:-:S05]  /*b740*/  @!P0 IMAD.X R7, R10, 0x1, R3, P1 ;  /* 0x000000010a078824 */ /* 0x010fca00008e0603 */
[----:B------:R3:W4:Y:S01]  /*b750*/  @!P0 LD.E.128 R44, [R6.64] ;  /* 0x0000000e062c8980 */ /* 0x000722000c101d00 */
[----:B------:R-:W-:Y:S01]  /*b760*/  IADD3 R0, R24, 0x60, RZ ;  /* 0x0000006018007810 */ /* 0x000fe20007ffe0ff */
[----:B-----5:R-:W-:Y:S01]  /*b770*/  IMAD.MOV.U32 R5, RZ, RZ, R35 ;  /* 0x000000ffff057224 */ /* 0x020fe200078e0023 */
[----:B------:R-:W-:Y:S01]  /*b780*/  BSSY B0, `(.L_x_426) ;  /* 0x0000035000007945 */ /* 0x000fe20003800000 */
        /* <DEDUP_REMOVED lines=10> */
[----:B------:R-:W2:Y:S01]  /*b830*/  SHFL.IDX PT, R12, R12, 0x3, 0x1c1f ;  /* 0x007c1f000c0c7f89 */ /* 0x000ea200000e0000 */
[----:B------:R-:W-:Y:S01]  /*b840*/  PRMT R67, R67, 0x5410, R3 ;  /* 0x0000541043437816 */ /* 0x000fe20000000003 */
[----:B------:R-:W-:Y:S01]  /*b850*/  CS2R R62, SRZ ;  /* 0x00000000003e7805 */ /* 0x000fe2000001ff00 */
[----:B------:R-:W-:Y:S01]  /*b860*/  PRMT R66, R66, 0x5410, R0 ;  /* 0x0000541042427816 */ /* 0x000fe20000000000 */
[----:B-1----:R1:W1:Y:S01]  /*b870*/  SHFL.IDX PT, R9, R13, 0x3, 0x1c1f ;  /* 0x007c1f000d097f89 */ /* 0x00226200000e0000 */
[----:B------:R-:W-:Y:S01]  /*b880*/  CS2R R60, SRZ ;  /* 0x00000000003c7805 */ /* 0x000fe2000001ff00 */
[----:B------:R-:W-:Y:S01]  /*b890*/  CS2R R54, SRZ ;  /* 0x0000000000367805 */ /* 0x000fe2000001ff00 */
[----:B------:R-:W-:Y:S01]  /*b8a0*/  CS2R R52, SRZ ;  /* 0x0000000000347805 */ /* 0x000fe2000001ff00 */
[----:B------:R1:W1:Y:S01]  /*b8b0*/  SHFL.IDX PT, R10, R11, 0x3, 0x1c1f ;  /* 0x007c1f000b0a7f89 */ /* 0x00026200000e0000 */
[----:B---3--:R-:W-:-:S03]  /*b8c0*/  IMAD.MOV.U32 R6, RZ, RZ, R34 ;  /* 0x000000ffff067224 */ /* 0x008fc600078e0022 */
[----:B------:R3:W1:Y:S02]  /*b8d0*/  SHFL.IDX PT, R7, R14, 0x3, 0x1c1f ;  /* 0x007c1f000e077f89 */ /* 0x00066400000e0000 */
[----:B------:R-:W-:Y:S01]  /*b8e0*/  PRMT R72, R6, 0x7610, R72 ;  /* 0x0000761006487816 */ /* 0x000fe20000000048 */
[----:B------:R-:W-:-:S05]  /*b8f0*/  IMAD.MOV.U32 R6, RZ, RZ, R30 ;  /* 0x000000ffff067224 */ /* 0x000fca00078e001e */
[----:B------:R-:W-:Y:S01]  /*b900*/  PRMT R71, R6, 0x7610, R71 ;  /* 0x0000761006477816 */ /* 0x000fe20000000047 */
        /* <DEDUP_REMOVED lines=17> */
[C---:B-1-3--:R-:W-:Y:S01]  /*ba20*/  IMAD.SHL.U32 R3, R25.reuse, 0x2, RZ ;  /* 0x0000000219037824 */ /* 0x04afe200078e00ff */
[----:B------:R-:W-:Y:S01]  /*ba30*/  SHF.L.U64.HI R0, R25, 0x1, R26 ;  /* 0x0000000119007819 */ /* 0x000fe2000001021a */
[----:B------:R-:W-:Y:S01]  /*ba40*/  CS2R R60, SRZ ;  /* 0x00000000003c7805 */ /* 0x000fe2000001ff00 */
[----:B------:R-:W-:Y:S01]  /*ba50*/  CS2R R54, SRZ ;  /* 0x0000000000367805 */ /* 0x000fe2000001ff00 */
[----:B------:R-:W-:Y:S01]  /*ba60*/  CS2R R52, SRZ ;  /* 0x0000000000347805 */ /* 0x000fe2000001ff00 */
[-C--:B------:R-:W-:Y:S02]  /*ba70*/  IADD3 R8, P1, R7, R3.reuse, RZ ;  /* 0x0000000307087210 */ /* 0x080fe40007f3e0ff */
[----:B------:R-:W-:-:S03]  /*ba80*/  IADD3 R6, P0, R9, R3, RZ ;  /* 0x0000000309067210 */ /* 0x000fc60007f1e0ff */
[--C-:B------:R-:W-:Y:S02]  /*ba90*/  IMAD.X R9, R12, 0x1, R0.reuse, P1 ;  /* 0x000000010c097824 */ /* 0x100fe400008e0600 */
[----:B------:R-:W-:-:S03]  /*baa0*/  IMAD.X R7, R10, 0x1, R0, P0 ;  /* 0x000000010a077824 */ /* 0x000fc600000e0600 */
[----:B------:R1:W5:Y:S04]  /*bab0*/  @!P2 LD.E.128 R60, [R8.64] ;  /* 0x0000000e083ca980 */ /* 0x000368000c101d00 */
[----:B------:R1:W5:Y:S02]  /*bac0*/  @!P2 LD.E.128 R52, [R6.64] ;  /* 0x0000000e0634a980 */ /* 0x000364000c101d00 */
.L_x_427:
[----:B-1-3--:R-:W-:Y:S05]  /*bad0*/  BSYNC B0 ;  /* 0x0000000000007941 */ /* 0x00afea0003800000 */
.L_x_426:
[----:B------:R-:W-:Y:S01]  /*bae0*/  UIADD3 UR4, -UR17, UR21, URZ ;  /* 0x0000001511047290 */ /* 0x000fe2000fffe13f */
[----:B-----5:R-:W-:Y:S01]  /*baf0*/  IMAD.MOV.U32 R0, RZ, RZ, R62 ;  /* 0x000000ffff007224 */ /* 0x020fe200078e003e */
[----:B------:R-:W-:-:S04]  /*bb00*/  DEPBAR.LE SB0, 0x1 ;  /* 0x000080400000791a */ /* 0x000fc80000000000 */
[----:B------:R-:W-:Y:S01]  /*bb10*/  UISETP.LT.AND UP0, UPT, UR4, 0x80, UPT ;  /* 0x000000800400788c */ /* 0x000fe2000bf01270 */
[----:B------:R-:W-:Y:S01]  /*bb20*/  PRMT R81, R0, 0x7610, R81 ;  /* 0x0000761000517816 */ /* 0x000fe20000000051 */
[----:B------:R-:W-:Y:S01]  /*bb30*/  IMAD.MOV.U32 R5, RZ, RZ, R63 ;  /* 0x000000ffff057224 */ /* 0x000fe200078e003f */
[----:B------:R-:W-:Y:S01]  /*bb40*/  BSSY B0, `(.L_x_428) ;  /* 0x0000071000007945 */ /* 0x000fe20003800000 */
[----:B------:R-:W-:Y:S01]  /*bb50*/  USEL UR4, UR4, 0x80, UP0 ;  /* 0x0000008004047887 */ /* 0x000fe20008000000 */
[----:B------:R-:W-:Y:S02]  /*bb60*/  IMAD.MOV.U32 R3, RZ, RZ, R60 ;  /* 0x000000ffff037224 */ /* 0x000fe400078e003c */
[----:B------:R-:W-:Y:S01]  /*bb70*/  IMAD.MOV.U32 R0, RZ, RZ, R61 ;  /* 0x000000ffff007224 */ /* 0x000fe200078e003d */
[----:B------:R-:W-:Y:S01]  /*bb80*/  PRMT R78, R5, 0x7610, R78 ;  /* 0x00007610054e7816 */ /* 0x000fe2000000004e */
[----:B------:R-:W-:Y:S01]  /*bb90*/  IMAD.MOV.U32 R6, RZ, RZ, R54 ;  /* 0x000000ffff067224 */ /* 0x000fe200078e0036 */
[----:B------:R-:W-:Y:S01]  /*bba0*/  BAR.SYNC.DEFER_BLOCKING 0x0 ;  /* 0x0000000000007b1d */ /* 0x000fe20000010000 */
[----:B------:R-:W-:Y:S01]  /*bbb0*/  ISETP.GE.OR P0, PT, R56, UR4, P2 ;  /* 0x0000000438007c0c */ /* 0x000fe20009706670 */
[----:B------:R-:W-:Y:S01]  /*bbc0*/  IMAD.MOV.U32 R5, RZ, RZ, R55 ;  /* 0x000000ffff057224 */ /* 0x000fe200078e0037 */
[----:B------:R-:W-:Y:S01]  /*bbd0*/  PRMT R80, R80, 0x5410, R3 ;  /* 0x0000541050507816 */ /* 0x000fe20000000003 */
[----:B------:R-:W-:Y:S01]  /*bbe0*/  IMAD.MOV.U32 R3, RZ, RZ, R52 ;  /* 0x000000ffff037224 */ /* 0x000fe200078e0034 */
[----:B------:R-:W-:Y:S01]  /*bbf0*/  PRMT R79, R0, 0x7610, R79 ;  /* 0x00007610004f7816 */ /* 0x000fe2000000004f */
[----:B------:R-:W-:Y:S01]  /*bc00*/  IMAD.MOV.U32 R0, RZ, RZ, R53 ;  /* 0x000000ffff007224 */ /* 0x000fe200078e0035 */
[----:B------:R-:W-:-:S02]  /*bc10*/  PRMT R80, R6, 0x7610, R80 ;  /* 0x0000761006507816 */ /* 0x000fc40000000050 */
[----:B------:R-:W-:Y:S02]  /*bc20*/  PRMT R76, R76, 0x5410, R5 ;  /* 0x000054104c4c7816 */ /* 0x000fe40000000005 */
[----:B------:R-:W-:Y:S02]  /*bc30*/  PRMT R79, R79, 0x5410, R3 ;  /* 0x000054104f4f7816 */ /* 0x000fe40000000003 */
[----:B------:R-:W-:Y:S01]  /*bc40*/  PRMT R78, R78, 0x5410, R0 ;  /* 0x000054104e4e7816 */ /* 0x000fe20000000000 */
[----:B------:R-:W-:Y:S05]  /*bc50*/  @P0 BRA `(.L_x_429) ;  /* 0x000005f000000947 */ /* 0x000fea0003800000 */
[----:B------:R-:W-:Y:S02]  /*bc60*/  SHF.L.U32 R0, R56, 0x6, RZ ;  /* 0x0000000638007819 */ /* 0x000fe400000006ff */
[----:B------:R-:W-:Y:S02]  /*bc70*/  IADD3 R5, R25, c[0x0][0x27c], RZ ;  /* 0x00009f0019057a10 */ /* 0x000fe40007ffe0ff */
[----:B------:R-:W-:Y:S02]  /*bc80*/  LOP3.LUT R0, R0, 0x1c0, RZ, 0xc0, !PT ;  /* 0x000001c000007812 */ /* 0x000fe400078ec0ff */
[----:B------:R-:W-:-:S02]  /*bc90*/  SHF.L.U32 R7, R203, 0x9, RZ ;  /* 0x00000009cb077819 */ /* 0x000fc400000006ff */
[C---:B------:R-:W-:Y:S02]  /*bca0*/  LOP3.LUT R3, R0.reuse, 0x38, R25, 0xf8, !PT ;  /* 0x0000003800037812 */ /* 0x040fe400078ef819 */
[----:B------:R-:W-:Y:S02]  /*bcb0*/  SHF.R.U32.HI R6, RZ, 0x3, R0 ;  /* 0x00000003ff067819 */ /* 0x000fe40000011600 */
[----:B------:R-:W-:Y:S02]  /*bcc0*/  LOP3.LUT R0, R0, 0x38, R5, 0xf8, !PT ;  /* 0x0000003800007812 */ /* 0x000fe400078ef805 */
[C-C-:B------:R-:W-:Y:S02]  /*bcd0*/  LOP3.LUT R3, R7.reuse, R3, R6.reuse, 0xf6, !PT ;  /* 0x0000000307037212 */ /* 0x140fe400078ef606 */
[----:B------:R-:W-:Y:S02]  /*bce0*/  LOP3.LUT R0, R7, R0, R6, 0xf6, !PT ;  /* 0x0000000007007212 */ /* 0x000fe400078ef606 */
[----:B------:R-:W-:Y:S01]  /*bcf0*/  SHF.L.U32 R38, R3, 0x1, RZ ;  /* 0x0000000103267819 */ /* 0x000fe200000006ff */
[--C-:B------:R-:W-:Y:S01]  /*bd00*/  HADD2.F32 R3, -RZ, R37.reuse.H1_H1 ;  /* 0x30000025ff037230 */ /* 0x100fe20000004100 */
[----:B------:R-:W-:Y:S01]  /*bd10*/  SHF.L.U32 R36, R0, 0x1, RZ ;  /* 0x0000000100247819 */ /* 0x000fe200000006ff */
[----:B------:R-:W-:Y:S01]  /*bd20*/  HADD2.F32 R0, -RZ, R37.H0_H0 ;  /* 0x20000025ff007230 */ /* 0x000fe20000004100 */
[----:B------:R-:W-:Y:S01]  /*bd30*/  SHF.R.U32.HI R5, RZ, 0x10, R17 ;  /* 0x00000010ff057819 */ /* 0x000fe20000011611 */
[----:B------:R-:W1:Y:S01]  /*bd40*/  LDS.128 R8, [R38+0x6100] ;  /* 0x0061000026087984 */ /* 0x000e620000000c00 */
[----:B------:R-:W-:-:S02]  /*bd50*/  SHF.R.U64 R43, R22, 0x10, R23 ;  /* 0x00000010162b7819 */ /* 0x000fc40000001217 */
[----:B------:R-:W-:Y:S01]  /*bd60*/  SHF.R.U64 R42, R16, 0x10, R17 ;  /* 0x00000010102a7819 */ /* 0x000fe20000001211 */
[----:B------:R-:W2:Y:S01]  /*bd70*/  LDS.128 R12, [R36+0x6100] ;  /* 0x00610000240c7984 */ /* 0x000ea20000000c00 */
[----:B------:R-:W-:Y:S01]  /*bd80*/  HADD2.F32 R37, -RZ, R5.H0_H0 ;  /* 0x20000005ff257230 */ /* 0x000fe20000004100 */
[----:B------:R-:W-:Y:S02]  /*bd90*/  SHF.R.U32.HI R27, RZ, 0x10, R23 ;  /* 0x00000010ff1b7819 */ /* 0x000fe40000011617 */
[--C-:B------:R-:W-:Y:S02]  /*bda0*/  SHF.R.U64 R41, R18, 0x10, R19.reuse ;  /* 0x0000001012297819 */ /* 0x100fe40000001213 */
[----:B------:R-:W-:Y:S02]  /*bdb0*/  SHF.R.U32.HI R22, RZ, 0x10, R19 ;  /* 0x00000010ff167819 */ /* 0x000fe40000011613 */
[--C-:B------:R-:W-:Y:S02]  /*bdc0*/  SHF.R.U64 R57, R20, 0x10, R21.reuse ;  /* 0x0000001014397819 */ /* 0x100fe40000001215 */
[----:B------:R-:W-:Y:S01]  /*bdd0*/  SHF.R.U32.HI R26, RZ, 0x10, R21 ;  /* 0x00000010ff1a7819 */ /* 0x000fe20000011615 */
[----:B-1----:R-:W-:-:S02]  /*bde0*/  HADD2.F32 R16, -RZ, R9.H0_H0 ;  /* 0x20000009ff107230 */ /* 0x002fc40000004100 */
[--C-:B------:R-:W-:Y:S02]  /*bdf0*/  HADD2.F32 R19, -RZ, R8.reuse.H0_H0 ;  /* 0x20000008ff137230 */ /* 0x100fe40000004100 */
[----:B--2---:R-:W-:Y:S01]  /*be00*/  HADD2.F32 R5, -RZ, R13.H0_H0 ;  /* 0x2000000dff057230 */ /* 0x004fe20000004100 */
[CC--:B------:R-:W-:Y:S01]  /*be10*/  FMUL.FTZ R7, R16.reuse, R0.reuse ;  /* 0x0000000010077220 */ /* 0x0c0fe20000410000 */
[----:B------:R-:W-:Y:S02]  /*be20*/  HADD2.F32 R23, -RZ, R8.H1_H1 ;  /* 0x30000008ff177230 */ /* 0x000fe40000004100 */
[--C-:B------:R-:W-:Y:S01]  /*be30*/  HADD2.F32 R17, -RZ, R11.reuse.H0_H0 ;  /* 0x2000000bff117230 */ /* 0x100fe20000004100 */
[----:B------:R-:W-:Y:S01]  /*be40*/  FMUL.FTZ R6, R5, R0 ;  /* 0x0000000005067220 */ /* 0x000fe20000410000 */
[----:B------:R-:W-:Y:S02]  /*be50*/  HADD2.F32 R18, -RZ, R11.H1_H1 ;  /* 0x3000000bff127230 */ /* 0x000fe40000004100 */
[--C-:B------:R-:W-:Y:S01]  /*be60*/  HADD2.F32 R20, -RZ, R10.reuse.H0_H0 ;  /* 0x2000000aff147230 */ /* 0x100fe20000004100 */
[----:B------:R-:W-:Y:S01]  /*be70*/  FFMA.FTZ R40, R16, R3, -R6 ;  /* 0x0000000310287223 */ /* 0x000fe20000010806 */
[----:B------:R-:W-:-:S02]  /*be80*/  HADD2.F32 R24, -RZ, R10.H1_H1 ;  /* 0x3000000aff187230 */ /* 0x000fc40000004100 */
[----:B------:R-:W-:Y:S02]  /*be90*/  HADD2.F32 R8, -RZ, R13.H1_H1 ;  /* 0x3000000dff087230 */ /* 0x000fe40000004100 */
[--C-:B------:R-:W-:Y:S02]  /*bea0*/  HADD2.F32 R11, -RZ, R15.reuse.H0_H0 ;  /* 0x2000000fff0b7230 */ /* 0x100fe40000004100 */
[----:B------:R-:W-:Y:S01]  /*beb0*/  HADD2.F32 R10, -RZ, R15.H1_H1 ;  /* 0x3000000fff0a7230 */ /* 0x000fe20000004100 */
[----:B------:R-:W-:Y:S01]  /*bec0*/  FMUL.FTZ R6, R8, R37 ;  /* 0x0000002508067220 */ /* 0x000fe20000410000 */
[--C-:B------:R-:W-:Y:S02]  /*bed0*/  HADD2.F32 R13, -RZ, R12.reuse.H0_H0 ;  /* 0x2000000cff0d7230 */ /* 0x100fe40000004100 */
[----:B------:R-:W-:Y:S02]  /*bee0*/  HADD2.F32 R15, -RZ, R12.H1_H1 ;  /* 0x3000000cff0f7230 */ /* 0x000fe40000004100 */
[----:B------:R-:W-:-:S02]  /*bef0*/  HADD2.F32 R12, -RZ, R14.H0_H0 ;  /* 0x2000000eff0c7230 */ /* 0x000fc40000004100 */
[----:B------:R-:W-:Y:S02]  /*bf00*/  HADD2.F32 R21, -RZ, R14.H1_H1 ;  /* 0x3000000eff157230 */ /* 0x000fe40000004100 */
[----:B------:R-:W-:Y:S02]  /*bf10*/  HADD2.F32 R9, -RZ, R9.H1_H1 ;  /* 0x30000009ff097230 */ /* 0x000fe40000004100 */
[----:B------:R-:W-:Y:S02]  /*bf20*/  HADD2.F32 R14, -RZ, R26.H0_H0 ;  /* 0x2000001aff0e7230 */ /* 0x000fe40000004100 */
[----:B------:R-:W-:Y:S01]  /*bf30*/  HADD2.F32 R0, -RZ, R39.H0_H0 ;  /* 0x20000027ff007230 */ /* 0x000fe20000004100 */
[----:B------:R-:W-:Y:S01]  /*bf40*/  FFMA.FTZ R39, R5, R3, R7 ;  /* 0x0000000305277223 */ /* 0x000fe20000010007 */
[----:B------:R-:W-:Y:S01]  /*bf50*/  HADD2.F32 R3, -RZ, R59.H0_H0 ;  /* 0x2000003bff037230 */ /* 0x000fe20000004100 */
[C---:B------:R-:W-:Y:S01]  /*bf60*/  FFMA.FTZ R26, R9.reuse, R14, -R6 ;  /* 0x0000000e091a7223 */ /* 0x040fe20000010806 */
[----:B------:R-:W-:Y:S01]  /*bf70*/  HADD2.F32 R7, -RZ, R27.H0_H0 ;  /* 0x2000001bff077230 */ /* 0x000fe20000004100 */
[----:B------:R-:W-:Y:S01]  /*bf80*/  FMUL.FTZ R5, R9, R37 ;  /* 0x0000002509057220 */ /* 0x000fe20000410000 */
[----:B------:R-:W-:Y:S01]  /*bf90*/  HADD2.F32 R9, -RZ, R22.H0_H0 ;  /* 0x20000016ff097230 */ /* 0x000fe20000004100 */
[----:B------:R-:W-:-:S02]  /*bfa0*/  FMUL.FTZ R6, R11, R0 ;  /* 0x000000000b067220 */ /* 0x000fc40000410000 */
[C---:B------:R-:W-:Y:S02]  /*bfb0*/  FMUL.FTZ R0, R17.reuse, R0 ;  /* 0x0000000011007220 */ /* 0x040fe40000410000 */
[----:B------:R-:W-:Y:S02]  /*bfc0*/  FFMA.FTZ R22, R8, R14, R5 ;  /* 0x0000000e08167223 */ /* 0x000fe40000010005 */
[-C--:B------:R-:W-:Y:S02]  /*bfd0*/  FFMA.FTZ R17, R17, R3.reuse, -R6 ;  /* 0x0000000311117223 */ /* 0x080fe40000010806 */
[----:B------:R-:W-:Y:S01]  /*bfe0*/  FFMA.FTZ R16, R11, R3, R0 ;  /* 0x000000030b107223 */ /* 0x000fe20000010000 */
[----:B------:R-:W-:Y:S01]  /*bff0*/  HADD2.F32 R3, -RZ, R59.H1_H1 ;  /* 0x3000003bff037230 */ /* 0x000fe20000004100 */
[-C--:B------:R-:W-:Y:S01]  /*c000*/  FMUL.FTZ R6, R10, R9.reuse ;  /* 0x000000090a067220 */ /* 0x080fe20000410000 */
[--C-:B------:R-:W-:Y:S01]  /*c010*/  HADD2.F32 R0, -RZ, R64.reuse.H0_H0 ;  /* 0x20000040ff007230 */ /* 0x100fe20000004100 */
[C---:B------:R-:W-:Y:S01]  /*c020*/  FMUL.FTZ R5, R18.reuse, R9 ;  /* 0x0000000912057220 */ /* 0x040fe20000410000 */
[----:B------:R-:W-:Y:S01]  /*c030*/  HADD2.F32 R9, -RZ, R43.H0_H0 ;  /* 0x2000002bff097230 */ /* 0x000fe20000004100 */
[-C--:B------:R-:W-:Y:S01]  /*c040*/  FFMA.FTZ R18, R18, R7.reuse, -R6 ;  /* 0x0000000712127223 */ /* 0x080fe20000010806 */
[----:B------:R-:W-:Y:S01]  /*c050*/  HADD2.F32 R6, -RZ, R64.H1_H1 ;  /* 0x30000040ff067230 */ /* 0x000fe20000004100 */
[----:B------:R-:W-:Y:S01]  /*c060*/  FFMA.FTZ R11, R10, R7, R5 ;  /* 0x000000070a0b7223 */ /* 0x000fe20000010005 */
[----:B------:R-:W-:Y:S01]  /*c070*/  HADD2.F32 R5, -RZ, R65.H0_H0 ;  /* 0x20000041ff057230 */ /* 0x000fe20000004100 */
[----:B------:R-:W-:-:S02]  /*c080*/  FMUL.FTZ R8, R13, R3 ;  /* 0x000000030d087220 */ /* 0x000fc40000410000 */
[----:B------:R-:W-:Y:S01]  /*c090*/  FMUL.FTZ R7, R19, R3 ;  /* 0x0000000313077220 */ /* 0x000fe20000410000 */
[----:B------:R-:W-:Y:S01]  /*c0a0*/  F2FP.PACK_AB R11, R11, R16 ;  /* 0x000000100b0b723e */ /* 0x000fe200000000ff */
[-C--:B------:R-:W-:Y:S02]  /*c0b0*/  FMUL.FTZ R3, R12, R0.reuse ;  /* 0x000000000c037220 */ /* 0x080fe40000410000 */
[C---:B------:R-:W-:Y:S02]  /*c0c0*/  FMUL.FTZ R0, R20.reuse, R0 ;  /* 0x0000000014007220 */ /* 0x040fe40000410000 */
[-C--:B------:R-:W-:Y:S01]  /*c0d0*/  FFMA.FTZ R14, R20, R5.reuse, -R3 ;  /* 0x00000005140e7223 */ /* 0x080fe20000010803 */
[----:B------:R-:W-:Y:S01]  /*c0e0*/  HADD2.F32 R3, -RZ, R42.H0_H0 ;  /* 0x2000002aff037230 */ /* 0x000fe20000004100 */
[----:B------:R-:W-:Y:S01]  /*c0f0*/  FFMA.FTZ R10, R12, R5, R0 ;  /* 0x000000050c0a7223 */ /* 0x000fe20000010000 */
[----:B------:R-:W-:Y:S01]  /*c100*/  HADD2.F32 R0, -RZ, R41.H0_H0 ;  /* 0x20000029ff007230 */ /* 0x000fe20000004100 */
[----:B------:R-:W-:-:S02]  /*c110*/  FFMA.FTZ R19, R19, R6, -R8 ;  /* 0x0000000613137223 */ /* 0x000fc40000010808 */
[----:B------:R-:W-:Y:S01]  /*c120*/  FFMA.FTZ R8, R13, R6, R7 ;  /* 0x000000060d087223 */ /* 0x000fe20000010007 */
[----:B------:R-:W-:Y:S01]  /*c130*/  HADD2.F32 R7, -RZ, R57.H0_H0 ;  /* 0x20000039ff077230 */ /* 0x000fe20000004100 */
[-C--:B------:R-:W-:Y:S01]  /*c140*/  FMUL.FTZ R6, R15, R3.reuse ;  /* 0x000000030f067220 */ /* 0x080fe20000410000 */
[----:B------:R-:W-:Y:S01]  /*c150*/  F2FP.PACK_AB R13, R26, R40 ;  /* 0x000000281a0d723e */ /* 0x000fe200000000ff */
[----:B------:R-:W-:Y:S02]  /*c160*/  FMUL.FTZ R5, R23, R3 ;  /* 0x0000000317057220 */ /* 0x000fe40000410000 */
[-C--:B------:R-:W-:Y:S02]  /*c170*/  FMUL.FTZ R3, R21, R0.reuse ;  /* 0x0000000015037220 */ /* 0x080fe40000410000 */
[----:B------:R-:W-:Y:S02]  /*c180*/  FMUL.FTZ R0, R24, R0 ;  /* 0x0000000018007220 */ /* 0x000fe40000410000 */
[----:B------:R-:W-:-:S02]  /*c190*/  FFMA.FTZ R6, R23, R7, -R6 ;  /* 0x0000000717067223 */ /* 0x000fc40000010806 */
[----:B------:R-:W-:Y:S02]  /*c1a0*/  FFMA.FTZ R3, R24, R9, -R3 ;  /* 0x0000000918037223 */ /* 0x000fe40000010803 */
[----:B------:R-:W-:Y:S01]  /*c1b0*/  FFMA.FTZ R5, R15, R7, R5 ;  /* 0x000000070f057223 */ /* 0x000fe20000010005 */
[----:B------:R-:W-:Y:S01]  /*c1c0*/  F2FP.PACK_AB R15, R18, R17 ;  /* 0x00000011120f723e */ /* 0x000fe200000000ff */
[----:B------:R-:W-:Y:S01]  /*c1d0*/  FFMA.FTZ R0, R21, R9, R0 ;  /* 0x0000000915007223 */ /* 0x000fe20000010000 */
[----:B------:R-:W-:Y:S02]  /*c1e0*/  F2FP.PACK_AB R12, R6, R19 ;  /* 0x00000013060c723e */ /* 0x000fe400000000ff */
[----:B------:R-:W-:Y:S02]  /*c1f0*/  F2FP.PACK_AB R14, R3, R14 ;  /* 0x0000000e030e723e */ /* 0x000fe400000000ff */
[----:B------:R-:W-:Y:S02]  /*c200*/  F2FP.PACK_AB R9, R22, R39 ;  /* 0x000000271609723e */ /* 0x000fe400000000ff */
[----:B------:R-:W-:Y:S01]  /*c210*/  F2FP.PACK_AB R8, R5, R8 ;  /* 0x000000080508723e */ /* 0x000fe200000000ff */
[----:B------:R1:W-:Y:S01]  /*c220*/  STS.128 [R38+0x6100], R12 ;  /* 0x0061000c26007388 */ /* 0x0003e20000000c00 */
[----:B------:R-:W-:-:S05]  /*c230*/  F2FP.PACK_AB R10, R0, R10 ;  /* 0x0000000a000a723e */ /* 0x000fca00000000ff */
[----:B------:R1:W-:Y:S02]  /*c240*/  STS.128 [R36+0x6100], R8 ;  /* 0x0061000824007388 */ /* 0x0003e40000000c00 */
.L_x_429:
[----:B------:R-:W-:Y:S05]  /*c250*/  BSYNC B0 ;  /* 0x0000000000007941 */ /* 0x000fea0003800000 */
.L_x_428:
        /* <DEDUP_REMOVED lines=9> */
[----:B------:R-:W-:-:S02]  /*c2f0*/  LOP3.LUT R5, R0, 0x38, R25, 0xf8, !PT ;  /* 0x0000003800057812 */ /* 0x000fc400078ef819 */
[----:B------:R-:W-:Y:S02]  /*c300*/  SHF.R.U32.HI R7, RZ, 0x3, R0 ;  /* 0x00000003ff077819 */ /* 0x000fe40000011600 */
[----:B------:R-:W-:Y:S02]  /*c310*/  LOP3.LUT R6, R3, 0xfffffe00, RZ, 0xc0, !PT ;  /* 0xfffffe0003067812 */ /* 0x000fe400078ec0ff */
[----:B-1----:R-:W-:Y:S02]  /*c320*/  SHF.R.U64 R38, R34, 0x10, R35 ;  /* 0x0000001022267819 */ /* 0x002fe40000001223 */
[----:B------:R-:W-:Y:S02]  /*c330*/  LOP3.LUT R3, R6, R5, R7, 0xf6, !PT ;  /* 0x0000000506037212 */ /* 0x000fe400078ef607 */
[----:B------:R-:W-:Y:S02]  /*c340*/  IADD3 R5, R25, c[0x0][0x27c], RZ ;  /* 0x00009f0019057a10 */ /* 0x000fe40007ffe0ff */
[----:B------:R-:W-:Y:S01]  /*c350*/  SHF.L.U32 R37, R3, 0x1, RZ ;  /* 0x0000000103257819 */ /* 0x000fe200000006ff */
[----:B------:R-:W-:Y:S01]  /*c360*/  HADD2.F32 R3, -RZ, R66.H0_H0 ;  /* 0x20000042ff037230 */ /* 0x000fe20000004100 */
[----:B------:R-:W-:-:S02]  /*c370*/  LOP3.LUT R0, R0, 0x38, R5, 0xf8, !PT ;  /* 0x0000003800007812 */ /* 0x000fc400078ef805 */
[----:B------:R-:W-:Y:S01]  /*c380*/  SHF.R.U32.HI R5, RZ, 0x10, R31 ;  /* 0x00000010ff057819 */ /* 0x000fe2000001161f */
[----:B------:R-:W1:Y:S01]  /*c390*/  LDS.128 R8, [R37+0x6100] ;  /* 0x0061000025087984 */ /* 0x000e620000000c00 */
[----:B------:R-:W-:Y:S02]  /*c3a0*/  LOP3.LUT R0, R6, R0, R7, 0xf6, !PT ;  /* 0x0000000006007212 */ /* 0x000fe400078ef607 */
[----:B------:R-:W-:Y:S02]  /*c3b0*/  SHF.R.U64 R34, R32, 0x10, R33 ;  /* 0x0000001020227819 */ /* 0x000fe40000001221 */
[----:B------:R-:W-:Y:S01]  /*c3c0*/  SHF.L.U32 R36, R0, 0x1, RZ ;  /* 0x0000000100247819 */ /* 0x000fe200000006ff */
[----:B------:R-:W-:Y:S01]  /*c3d0*/  HADD2.F32 R0, -RZ, R65.H1_H1 ;  /* 0x30000041ff007230 */ /* 0x000fe20000004100 */
[----:B------:R-:W-:Y:S01]  /*c3e0*/  SHF.R.U64 R32, R28, 0x10, R29 ;  /* 0x000000101c207819 */ /* 0x000fe2000000121d */
[----:B------:R-:W-:Y:S01]  /*c3f0*/  HADD2.F32 R28, -RZ, R5.H0_H0 ;  /* 0x20000005ff1c7230 */ /* 0x000fe20000004100 */
[----:B------:R-:W-:Y:S01]  /*c400*/  SHF.R.U32.HI R19, RZ, 0x10, R35 ;  /* 0x00000010ff137819 */ /* 0x000fe20000011623 */
[----:B------:R-:W2:Y:S01]  /*c410*/  LDS.128 R12, [R36+0x6100] ;  /* 0x00610000240c7984 */ /* 0x000ea20000000c00 */
[----:B------:R-:W-:-:S02]  /*c420*/  SHF.R.U64 R35, R30, 0x10, R31 ;  /* 0x000000101e237819 */ /* 0x000fc4000000121f */
[----:B------:R-:W-:Y:S02]  /*c430*/  SHF.R.U32.HI R22, RZ, 0x10, R29 ;  /* 0x00000010ff167819 */ /* 0x000fe4000001161d */
[----:B------:R-:W-:Y:S01]  /*c440*/  SHF.R.U32.HI R27, RZ, 0x10, R33 ;  /* 0x00000010ff1b7819 */ /* 0x000fe20000011621 */
[----:B-1----:R-:W-:Y:S02]  /*c450*/  HADD2.F32 R16, -RZ, R11.H0_H0 ;  /* 0x2000000bff107230 */ /* 0x002fe40000004100 */
[--C-:B------:R-:W-:Y:S02]  /*c460*/  HADD2.F32 R20, -RZ, R8.reuse.H0_H0 ;  /* 0x20000008ff147230 */ /* 0x100fe40000004100 */
[----:B------:R-:W-:Y:S01]  /*c470*/  HADD2.F32 R24, -RZ, R8.H1_H1 ;  /* 0x30000008ff187230 */ /* 0x000fe20000004100 */
[----:B------:R-:W-:Y:S01]  /*c480*/  FMUL.FTZ R7, R16, R0 ;  /* 0x0000000010077220 */ /* 0x000fe20000410000 */
[--C-:B------:R-:W-:Y:S02]  /*c490*/  HADD2.F32 R17, -RZ, R9.reuse.H0_H0 ;  /* 0x20000009ff117230 */ /* 0x100fe40000004100 */
[----:B------:R-:W-:-:S02]  /*c4a0*/  HADD2.F32 R18, -RZ, R9.H1_H1 ;  /* 0x30000009ff127230 */ /* 0x000fc40000004100 */
[--C-:B--2---:R-:W-:Y:S02]  /*c4b0*/  HADD2.F32 R5, -RZ, R15.reuse.H0_H0 ;  /* 0x2000000fff057230 */ /* 0x104fe40000004100 */
[--C-:B------:R-:W-:Y:S02]  /*c4c0*/  HADD2.F32 R21, -RZ, R10.reuse.H0_H0 ;  /* 0x2000000aff157230 */ /* 0x100fe40000004100 */
[----:B------:R-:W-:Y:S01]  /*c4d0*/  HADD2.F32 R26, -RZ, R10.H1_H1 ;  /* 0x3000000aff1a7230 */ /* 0x000fe20000004100 */
[C---:B------:R-:W-:Y:S01]  /*c4e0*/  FMUL.FTZ R6, R5.reuse, R0 ;  /* 0x0000000005067220 */ /* 0x040fe20000410000 */
[----:B------:R-:W-:Y:S01]  /*c4f0*/  HADD2.F32 R8, -RZ, R15.H1_H1 ;  /* 0x3000000fff087230 */ /* 0x000fe20000004100 */
[-C--:B------:R-:W-:Y:S01]  /*c500*/  FFMA.FTZ R30, R5, R3.reuse, R7 ;  /* 0x00000003051e7223 */ /* 0x080fe20000010007 */
[--C-:B------:R-:W-:Y:S01]  /*c510*/  HADD2.F32 R10, -RZ, R13.reuse.H0_H0 ;  /* 0x2000000dff0a7230 */ /* 0x100fe20000004100 */
[----:B------:R-:W-:Y:S01]  /*c520*/  FFMA.FTZ R31, R16, R3, -R6 ;  /* 0x00000003101f7223 */ /* 0x000fe20000010806 */
[----:B------:R-:W-:Y:S01]  /*c530*/  HADD2.F32 R9, -RZ, R13.H1_H1 ;  /* 0x3000000dff097230 */ /* 0x000fe20000004100 */
[----:B------:R-:W-:Y:S01]  /*c540*/  FMUL.FTZ R6, R8, R28 ;  /* 0x0000001c08067220 */ /* 0x000fe20000410000 */
[----:B------:R-:W-:-:S02]  /*c550*/  HADD2.F32 R13, -RZ, R12.H0_H0 ;  /* 0x2000000cff0d7230 */ /* 0x000fc40000004100 */
[----:B------:R-:W-:Y:S02]  /*c560*/  HADD2.F32 R15, -RZ, R12.H1_H1 ;  /* 0x3000000cff0f7230 */ /* 0x000fe40000004100 */
[--C-:B------:R-:W-:Y:S02]  /*c570*/  HADD2.F32 R12, -RZ, R14.reuse.H0_H0 ;  /* 0x2000000eff0c7230 */ /* 0x100fe40000004100 */
[----:B------:R-:W-:Y:S02]  /*c580*/  HADD2.F32 R23, -RZ, R14.H1_H1 ;  /* 0x3000000eff177230 */ /* 0x000fe40000004100 */
[----:B------:R-:W-:Y:S02]  /*c590*/  HADD2.F32 R11, -RZ, R11.H1_H1 ;  /* 0x3000000bff0b7230 */ /* 0x000fe40000004100 */
[----:B------:R-:W-:Y:S02]  /*c5a0*/  HADD2.F32 R14, -RZ, R19.H0_H0 ;  /* 0x20000013ff0e7230 */ /* 0x000fe40000004100 */
[----:B------:R-:W-:Y:S01]  /*c5b0*/  HADD2.F32 R0, -RZ, R66.H1_H1 ;  /* 0x30000042ff007230 */ /* 0x000fe20000004100 */
[C---:B------:R-:W-:Y:S01]  /*c5c0*/  FMUL.FTZ R5, R11.reuse, R28 ;  /* 0x0000001c0b057220 */ /* 0x040fe20000410000 */
[----:B------:R-:W-:Y:S01]  /*c5d0*/  HADD2.F32 R3, -RZ, R67.H0_H0 ;  /* 0x20000043ff037230 */ /* 0x000fe20000004100 */
[----:B------:R-:W-:Y:S01]  /*c5e0*/  FFMA.FTZ R29, R11, R14, -R6 ;  /* 0x0000000e0b1d7223 */ /* 0x000fe20000010806 */
[----:B------:R-:W-:Y:S01]  /*c5f0*/  HADD2.F32 R11, -RZ, R22.H0_H0 ;  /* 0x20000016ff0b7230 */ /* 0x000fe20000004100 */
[-C--:B------:R-:W-:Y:S01]  /*c600*/  FMUL.FTZ R6, R10, R0.reuse ;  /* 0x000000000a067220 */ /* 0x080fe20000410000 */
[----:B------:R-:W-:Y:S01]  /*c610*/  HADD2.F32 R7, -RZ, R27.H0_H0 ;  /* 0x2000001bff077230 */ /* 0x000fe20000004100 */
[----:B------:R-:W-:-:S02]  /*c620*/  FMUL.FTZ R0, R17, R0 ;  /* 0x0000000011007220 */ /* 0x000fc40000410000 */
[----:B------:R-:W-:Y:S02]  /*c630*/  FFMA.FTZ R28, R8, R14, R5 ;  /* 0x0000000e081c7223 */ /* 0x000fe40000010005 */
[-C--:B------:R-:W-:Y:S02]  /*c640*/  FFMA.FTZ R22, R17, R3.reuse, -R6 ;  /* 0x0000000311167223 */ /* 0x080fe40000010806 */
[----:B------:R-:W-:Y:S01]  /*c650*/  FFMA.FTZ R19, R10, R3, R0 ;  /* 0x000000030a137223 */ /* 0x000fe20000010000 */
[----:B------:R-:W-:Y:S01]  /*c660*/  HADD2.F32 R3, -RZ, R67.H1_H1 ;  /* 0x30000043ff037230 */ /* 0x000fe20000004100 */
[CC--:B------:R-:W-:Y:S01]  /*c670*/  FMUL.FTZ R6, R9.reuse, R11.reuse ;  /* 0x0000000b09067220 */ /* 0x0c0fe20000410000 */
[--C-:B------:R-:W-:Y:S01]  /*c680*/  HADD2.F32 R0, -RZ, R71.reuse.H0_H0 ;  /* 0x20000047ff007230 */ /* 0x100fe20000004100 */
[----:B------:R-:W-:Y:S01]  /*c690*/  FMUL.FTZ R5, R18, R11 ;  /* 0x0000000b12057220 */ /* 0x000fe20000410000 */
[----:B------:R-:W-:Y:S01]  /*c6a0*/  F2FP.PACK_AB R11, R28, R30 ;  /* 0x0000001e1c0b723e */ /* 0x000fe200000000ff */
[-C--:B------:R-:W-:Y:S01]  /*c6b0*/  FFMA.FTZ R18, R18, R7.reuse, -R6 ;  /* 0x0000000712127223 */ /* 0x080fe20000010806 */
[----:B------:R-:W-:Y:S01]  /*c6c0*/  HADD2.F32 R6, -RZ, R71.H1_H1 ;  /* 0x30000047ff067230 */ /* 0x000fe20000004100 */
[----:B------:R-:W-:Y:S01]  /*c6d0*/  FFMA.FTZ R9, R9, R7, R5 ;  /* 0x0000000709097223 */ /* 0x000fe20000010005 */
[----:B------:R-:W-:Y:S01]  /*c6e0*/  HADD2.F32 R5, -RZ, R72.H0_H0 ;  /* 0x20000048ff057230 */ /* 0x000fe20000004100 */
[----:B------:R-:W-:-:S02]  /*c6f0*/  FMUL.FTZ R8, R13, R3 ;  /* 0x000000030d087220 */ /* 0x000fc40000410000 */
[----:B------:R-:W-:Y:S01]  /*c700*/  FMUL.FTZ R7, R20, R3 ;  /* 0x0000000314077220 */ /* 0x000fe20000410000 */
[----:B------:R-:W-:Y:S01]  /*c710*/  F2FP.PACK_AB R9, R9, R19 ;  /* 0x000000130909723e */ /* 0x000fe200000000ff */
[CC--:B------:R-:W-:Y:S02]  /*c720*/  FMUL.FTZ R3, R12.reuse, R0.reuse ;  /* 0x000000000c037220 */ /* 0x0c0fe40000410000 */
[C---:B------:R-:W-:Y:S02]  /*c730*/  FMUL.FTZ R0, R21.reuse, R0 ;  /* 0x0000000015007220 */ /* 0x040fe40000410000 */
[-C--:B------:R-:W-:Y:S01]  /*c740*/  FFMA.FTZ R14, R21, R5.reuse, -R3 ;  /* 0x00000005150e7223 */ /* 0x080fe20000010803 */
[----:B------:R-:W-:Y:S01]  /*c750*/  HADD2.F32 R3, -RZ, R32.H0_H0 ;  /* 0x20000020ff037230 */ /* 0x000fe20000004100 */
[----:B------:R-:W-:Y:S01]  /*c760*/  FFMA.FTZ R10, R12, R5, R0 ;  /* 0x000000050c0a7223 */ /* 0x000fe20000010000 */
[----:B------:R-:W-:Y:S01]  /*c770*/  HADD2.F32 R0, -RZ, R35.H0_H0 ;  /* 0x20000023ff007230 */ /* 0x000fe20000004100 */
[-C--:B------:R-:W-:Y:S01]  /*c780*/  FFMA.FTZ R17, R20, R6.reuse, -R8 ;  /* 0x0000000614117223 */ /* 0x080fe20000010808 */
[----:B------:R-:W-:Y:S01]  /*c790*/  HADD2.F32 R8, -RZ, R38.H0_H0 ;  /* 0x20000026ff087230 */ /* 0x000fe20000004100 */
[----:B------:R-:W-:Y:S01]  /*c7a0*/  FFMA.FTZ R16, R13, R6, R7 ;  /* 0x000000060d107223 */ /* 0x000fe20000010007 */
[----:B------:R-:W-:Y:S01]  /*c7b0*/  HADD2.F32 R7, -RZ, R34.H0_H0 ;  /* 0x20000022ff077230 */ /* 0x000fe20000004100 */
[-C--:B------:R-:W-:Y:S01]  /*c7c0*/  FMUL.FTZ R6, R15, R3.reuse ;  /* 0x000000030f067220 */ /* 0x080fe20000410000 */
[----:B------:R-:W-:Y:S01]  /*c7d0*/  F2FP.PACK_AB R13, R18, R22 ;  /* 0x00000016120d723e */ /* 0x000fe200000000ff */
[----:B------:R-:W-:-:S02]  /*c7e0*/  FMUL.FTZ R5, R24, R3 ;  /* 0x0000000318057220 */ /* 0x000fc40000410000 */
[-C--:B------:R-:W-:Y:S02]  /*c7f0*/  FMUL.FTZ R3, R23, R0.reuse ;  /* 0x0000000017037220 */ /* 0x080fe40000410000 */
[----:B------:R-:W-:Y:S02]  /*c800*/  FMUL.FTZ R0, R26, R0 ;  /* 0x000000001a007220 */ /* 0x000fe40000410000 */
[-C--:B------:R-:W-:Y:S02]  /*c810*/  FFMA.FTZ R6, R24, R7.reuse, -R6 ;  /* 0x0000000718067223 */ /* 0x080fe40000010806 */
[-C--:B------:R-:W-:Y:S02]  /*c820*/  FFMA.FTZ R3, R26, R8.reuse, -R3 ;  /* 0x000000081a037223 */ /* 0x080fe40000010803 */
[----:B------:R-:W-:Y:S01]  /*c830*/  FFMA.FTZ R5, R15, R7, R5 ;  /* 0x000000070f057223 */ /* 0x000fe20000010005 */
[----:B------:R-:W-:Y:S01]  /*c840*/  F2FP.PACK_AB R15, R29, R31 ;  /* 0x0000001f1d0f723e */ /* 0x000fe200000000ff */
[----:B------:R-:W-:Y:S01]  /*c850*/  FFMA.FTZ R0, R23, R8, R0 ;  /* 0x0000000817007223 */ /* 0x000fe20000010000 */
[----:B------:R-:W-:-:S02]  /*c860*/  F2FP.PACK_AB R12, R6, R17 ;  /* 0x00000011060c723e */ /* 0x000fc400000000ff */
[----:B------:R-:W-:Y:S02]  /*c870*/  F2FP.PACK_AB R14, R3, R14 ;  /* 0x0000000e030e723e */ /* 0x000fe400000000ff */
[----:B------:R-:W-:Y:S02]  /*c880*/  F2FP.PACK_AB R8, R5, R16 ;  /* 0x000000100508723e */ /* 0x000fe400000000ff */
[----:B------:R-:W-:Y:S01]  /*c890*/  F2FP.PACK_AB R10, R0, R10 ;  /* 0x0000000a000a723e */ /* 0x000fe200000000ff */
[----:B------:R1:W-:Y:S04]  /*c8a0*/  STS.128 [R37+0x6100], R12 ;  /* 0x0061000c25007388 */ /* 0x0003e80000000c00 */
[----:B------:R1:W-:Y:S02]  /*c8b0*/  STS.128 [R36+0x6100], R8 ;  /* 0x0061000824007388 */ /* 0x0003e40000000c00 */
.L_x_431:
[----:B------:R-:W-:Y:S05]  /*c8c0*/  BSYNC B0 ;  /* 0x0000000000007941 */ /* 0x000fea0003800000 */
.L_x_430:
        /* <DEDUP_REMOVED lines=12> */
[----:B------:R-:W-:Y:S02]  /*c990*/  SHF.R.U32.HI R19, RZ, 0x10, R51 ;  /* 0x00000010ff137819 */ /* 0x000fe40000011633 */
[----:B------:R-:W-:Y:S02]  /*c9a0*/  LOP3.LUT R3, R6, R5, R7, 0xf6, !PT ;  /* 0x0000000506037212 */ /* 0x000fe400078ef607 */
[----:B------:R-:W-:Y:S02]  /*c9b0*/  IADD3 R5, R25, c[0x0][0x27c], RZ ;  /* 0x00009f0019057a10 */ /* 0x000fe40007ffe0ff */
[----:B------:R-:W-:Y:S01]  /*c9c0*/  SHF.L.U32 R31, R3, 0x1, RZ ;  /* 0x00000001031f7819 */ /* 0x000fe200000006ff */
[----:B------:R-:W-:Y:S01]  /*c9d0*/  HADD2.F32 R3, -RZ, R73.H0_H0 ;  /* 0x20000049ff037230 */ /* 0x000fe20000004100 */
[----:B------:R-:W-:-:S02]  /*c9e0*/  LOP3.LUT R0, R0, 0x38, R5, 0xf8, !PT ;  /* 0x0000003800007812 */ /* 0x000fc400078ef805 */
[----:B------:R-:W-:Y:S01]  /*c9f0*/  SHF.R.U32.HI R5, RZ, 0x10, R47 ;  /* 0x00000010ff057819 */ /* 0x000fe2000001162f */
[----:B-1----:R-:W1:Y:S01]  /*ca00*/  LDS.128 R8, [R31+0x6100] ;  /* 0x006100001f087984 */ /* 0x002e620000000c00 */
[----:B------:R-:W-:Y:S02]  /*ca10*/  LOP3.LUT R0, R6, R0, R7, 0xf6, !PT ;  /* 0x0000000006007212 */ /* 0x000fe400078ef607 */
[----:B------:R-:W-:Y:S01]  /*ca20*/  SHF.R.U32.HI R22, RZ, 0x10, R45 ;  /* 0x00000010ff167819 */ /* 0x000fe2000001162d */
[----:B------:R-:W-:Y:S01]  /*ca30*/  HADD2.F32 R28, -RZ, R5.H0_H0 ;  /* 0x20000005ff1c7230 */ /* 0x000fe20000004100 */
[----:B------:R-:W-:Y:S01]  /*ca40*/  SHF.L.U32 R29, R0, 0x1, RZ ;  /* 0x00000001001d7819 */ /* 0x000fe200000006ff */
[----:B------:R-:W-:Y:S01]  /*ca50*/  HADD2.F32 R0, -RZ, R72.H1_H1 ;  /* 0x30000048ff007230 */ /* 0x000fe20000004100 */
[----:B------:R-:W-:Y:S02]  /*ca60*/  SHF.R.U32.HI R24, RZ, 0x10, R49 ;  /* 0x00000010ff187819 */ /* 0x000fe40000011631 */
[----:B------:R-:W-:Y:S01]  /*ca70*/  SHF.R.U64 R33, R44, 0x10, R45 ;  /* 0x000000102c217819 */ /* 0x000fe2000000122d */
[----:B------:R-:W2:Y:S01]  /*ca80*/  LDS.128 R12, [R29+0x6100] ;  /* 0x006100001d0c7984 */ /* 0x000ea20000000c00 */
[----:B------:R-:W-:-:S02]  /*ca90*/  SHF.R.U64 R35, R46, 0x10, R47 ;  /* 0x000000102e237819 */ /* 0x000fc4000000122f */
[----:B------:R-:W-:Y:S02]  /*caa0*/  SHF.R.U64 R36, R50, 0x10, R51 ;  /* 0x0000001032247819 */ /* 0x000fe40000001233 */
[----:B------:R-:W-:Y:S01]  /*cab0*/  SHF.R.U64 R37, R48, 0x10, R49 ;  /* 0x0000001030257819 */ /* 0x000fe20000001231 */
        /* <DEDUP_REMOVED lines=59> */
[C---:B------:R-:W-:Y:S02]  /*ce70*/  FMUL.FTZ R0, R27.reuse, R0 ;  /* 0x000000001b007220 */ /* 0x040fe40000410000 */
[-C--:B------:R-:W-:Y:S02]  /*ce80*/  FFMA.FTZ R6, R26, R7.reuse, -R6 ;  /* 0x000000071a067223 */ /* 0x080fe40000010806 */
[----:B------:R-:W-:Y:S02]  /*ce90*/  FFMA.FTZ R3, R27, R8, -R3 ;  /* 0x000000081b037223 */ /* 0x000fe40000010803 */
        /* <DEDUP_REMOVED lines=9> */
.L_x_433:
[----:B------:R-:W-:Y:S05]  /*cf30*/  BSYNC B0 ;  /* 0x0000000000007941 */ /* 0x000fea0003800000 */
.L_x_432:
        /* <DEDUP_REMOVED lines=13> */
[----:B------:R-:W-:Y:S01]  /*d010*/  IADD3 R5, R25, c[0x0][0x27c], RZ ;  /* 0x00009f0019057a10 */ /* 0x000fe20007ffe0ff */
[----:B------:R-:W-:Y:S01]  /*d020*/  HADD2.F32 R19, -RZ, R19.H0_H0 ;  /* 0x20000013ff137230 */ /* 0x000fe20000004100 */
        /* <DEDUP_REMOVED lines=16> */
[--C-:B-1----:R-:W-:Y:S02]  /*d130*/  HADD2.F32 R16, -RZ, R11.reuse.H0_H0 ;  /* 0x2000000bff107230 */ /* 0x102fe40000004100 */
[----:B------:R-:W-:Y:S02]  /*d140*/  HADD2.F32 R11, -RZ, R11.H1_H1 ;  /* 0x3000000bff0b7230 */ /* 0x000fe40000004100 */
[--C-:B------:R-:W-:Y:S01]  /*d150*/  HADD2.F32 R20, -RZ, R8.reuse.H0_H0 ;  /* 0x20000008ff147230 */ /* 0x100fe20000004100 */
[----:B------:R-:W-:Y:S01]  /*d160*/  FMUL.FTZ R7, R16, R0 ;  /* 0x0000000010077220 */ /* 0x000fe20000410000 */
[----:B------:R-:W-:Y:S02]  /*d170*/  HADD2.F32 R26, -RZ, R8.H1_H1 ;  /* 0x30000008ff1a7230 */ /* 0x000fe40000004100 */
[----:B------:R-:W-:-:S02]  /*d180*/  HADD2.F32 R17, -RZ, R9.H0_H0 ;  /* 0x20000009ff117230 */ /* 0x000fc40000004100 */
[--C-:B--2---:R-:W-:Y:S02]  /*d190*/  HADD2.F32 R5, -RZ, R15.reuse.H0_H0 ;  /* 0x2000000fff057230 */ /* 0x104fe40000004100 */
[----:B------:R-:W-:Y:S02]  /*d1a0*/  HADD2.F32 R15, -RZ, R15.H1_H1 ;  /* 0x3000000fff0f7230 */ /* 0x000fe40000004100 */
[--C-:B------:R-:W-:Y:S01]  /*d1b0*/  HADD2.F32 R8, -RZ, R13.reuse.H0_H0 ;  /* 0x2000000dff087230 */ /* 0x100fe20000004100 */
[C---:B------:R-:W-:Y:S01]  /*d1c0*/  FMUL.FTZ R6, R5.reuse, R0 ;  /* 0x0000000005067220 */ /* 0x040fe20000410000 */
[----:B------:R-:W-:Y:S01]  /*d1d0*/  HADD2.F32 R0, -RZ, R78.H1_H1 ;  /* 0x3000004eff007230 */ /* 0x000fe20000004100 */
[-C--:B------:R-:W-:Y:S01]  /*d1e0*/  FFMA.FTZ R31, R5, R3.reuse, R7 ;  /* 0x00000003051f7223 */ /* 0x080fe20000010007 */
[----:B------:R-:W-:Y:S01]  /*d1f0*/  HADD2.F32 R13, -RZ, R13.H1_H1 ;  /* 0x3000000dff0d7230 */ /* 0x000fe20000004100 */
[----:B------:R-:W-:Y:S01]  /*d200*/  FFMA.FTZ R33, R16, R3, -R6 ;  /* 0x0000000310217223 */ /* 0x000fe20000010806 */
[----:B------:R-:W-:Y:S01]  /*d210*/  HADD2.F32 R3, -RZ, R79.H0_H0 ;  /* 0x2000004fff037230 */ /* 0x000fe20000004100 */
[-C--:B------:R-:W-:Y:S01]  /*d220*/  FMUL.FTZ R6, R15, R28.reuse ;  /* 0x0000001c0f067220 */ /* 0x080fe20000410000 */
[----:B------:R-:W-:Y:S01]  /*d230*/  HADD2.F32 R9, -RZ, R9.H1_H1 ;  /* 0x30000009ff097230 */ /* 0x000fe20000004100 */
[C---:B------:R-:W-:Y:S01]  /*d240*/  FMUL.FTZ R5, R11.reuse, R28 ;  /* 0x0000001c0b057220 */ /* 0x040fe20000410000 */
[----:B------:R-:W-:Y:S01]  /*d250*/  HADD2.F32 R7, -RZ, R25.H0_H0 ;  /* 0x20000019ff077230 */ /* 0x000fe20000004100 */
[-C--:B------:R-:W-:Y:S01]  /*d260*/  FFMA.FTZ R28, R11, R19.reuse, -R6 ;  /* 0x000000130b1c7223 */ /* 0x080fe20000010806 */
[----:B------:R-:W-:Y:S01]  /*d270*/  HADD2.F32 R11, -RZ, R22.H0_H0 ;  /* 0x20000016ff0b7230 */ /* 0x000fe20000004100 */
[CC--:B------:R-:W-:Y:S01]  /*d280*/  FMUL.FTZ R6, R8.reuse, R0.reuse ;  /* 0x0000000008067220 */ /* 0x0c0fe20000410000 */
[--C-:B------:R-:W-:Y:S01]  /*d290*/  HADD2.F32 R21, -RZ, R10.reuse.H0_H0 ;  /* 0x2000000aff157230 */ /* 0x100fe20000004100 */
[----:B------:R-:W-:Y:S01]  /*d2a0*/  FMUL.FTZ R0, R17, R0 ;  /* 0x0000000011007220 */ /* 0x000fe20000410000 */
[----:B------:R-:W-:Y:S01]  /*d2b0*/  HADD2.F32 R27, -RZ, R10.H1_H1 ;  /* 0x3000000aff1b7230 */ /* 0x000fe20000004100 */
[----:B------:R-:W-:Y:S01]  /*d2c0*/  FFMA.FTZ R22, R15, R19, R5 ;  /* 0x000000130f167223 */ /* 0x000fe20000010005 */
[----:B------:R-:W-:Y:S01]  /*d2d0*/  HADD2.F32 R18, -RZ, R12.H0_H0 ;  /* 0x2000000cff127230 */ /* 0x000fe20000004100 */
[----:B------:R-:W-:Y:S01]  /*d2e0*/  FFMA.FTZ R19, R17, R3, -R6 ;  /* 0x0000000311137223 */ /* 0x000fe20000010806 */
[--C-:B------:R-:W-:Y:S01]  /*d2f0*/  HADD2.F32 R10, -RZ, R14.reuse.H0_H0 ;  /* 0x2000000eff0a7230 */ /* 0x100fe20000004100 */
[----:B------:R-:W-:Y:S01]  /*d300*/  FMUL.FTZ R6, R13, R11 ;  /* 0x0000000b0d067220 */ /* 0x000fe20000410000 */
[----:B------:R-:W-:Y:S01]  /*d310*/  HADD2.F32 R24, -RZ, R14.H1_H1 ;  /* 0x3000000eff187230 */ /* 0x000fe20000004100 */
[----:B------:R-:W-:Y:S01]  /*d320*/  FFMA.FTZ R17, R8, R3, R0 ;  /* 0x0000000308117223 */ /* 0x000fe20000010000 */
[----:B------:R-:W-:Y:S01]  /*d330*/  HADD2.F32 R3, -RZ, R79.H1_H1 ;  /* 0x3000004fff037230 */ /* 0x000fe20000004100 */
[C---:B------:R-:W-:Y:S01]  /*d340*/  FMUL.FTZ R5, R9.reuse, R11 ;  /* 0x0000000b09057220 */ /* 0x040fe20000410000 */
[--C-:B------:R-:W-:Y:S01]  /*d350*/  HADD2.F32 R0, -RZ, R80.reuse.H0_H0 ;  /* 0x20000050ff007230 */ /* 0x100fe20000004100 */
[-C--:B------:R-:W-:Y:S01]  /*d360*/  FFMA.FTZ R16, R9, R7.reuse, -R6 ;  /* 0x0000000709107223 */ /* 0x080fe20000010806 */
[----:B------:R-:W-:Y:S01]  /*d370*/  HADD2.F32 R6, -RZ, R80.H1_H1 ;  /* 0x30000050ff067230 */ /* 0x000fe20000004100 */
[----:B------:R-:W-:Y:S01]  /*d380*/  FFMA.FTZ R9, R13, R7, R5 ;  /* 0x000000070d097223 */ /* 0x000fe20000010005 */
[----:B------:R-:W-:Y:S01]  /*d390*/  HADD2.F32 R5, -RZ, R81.H0_H0 ;  /* 0x20000051ff057230 */ /* 0x000fe20000004100 */
[-C--:B------:R-:W-:Y:S01]  /*d3a0*/  FMUL.FTZ R8, R18, R3.reuse ;  /* 0x0000000312087220 */ /* 0x080fe20000410000 */
[----:B------:R-:W-:Y:S01]  /*d3b0*/  HADD2.F32 R23, -RZ, R12.H1_H1 ;  /* 0x3000000cff177230 */ /* 0x000fe20000004100 */
[----:B------:R-:W-:Y:S01]  /*d3c0*/  FMUL.FTZ R7, R20, R3 ;  /* 0x0000000314077220 */ /* 0x000fe20000410000 */
[----:B------:R-:W-:Y:S01]  /*d3d0*/  F2FP.PACK_AB R15, R28, R33 ;  /* 0x000000211c0f723e */ /* 0x000fe200000000ff */
[-C--:B------:R-:W-:Y:S01]  /*d3e0*/  FMUL.FTZ R3, R10, R0.reuse ;  /* 0x000000000a037220 */ /* 0x080fe20000410000 */
[----:B------:R-:W-:Y:S01]  /*d3f0*/  F2FP.PACK_AB R13, R16, R19 ;  /* 0x00000013100d723e */ /* 0x000fe200000000ff */
[C---:B------:R-:W-:Y:S01]  /*d400*/  FMUL.FTZ R0, R21.reuse, R0 ;  /* 0x0000000015007220 */ /* 0x040fe20000410000 */
[----:B------:R-:W-:Y:S01]  /*d410*/  F2FP.PACK_AB R11, R22, R31 ;  /* 0x0000001f160b723e */ /* 0x000fe200000000ff */
        /* <DEDUP_REMOVED lines=8> */
[----:B------:R-:W-:Y:S01]  /*d4a0*/  FMUL.FTZ R6, R23, R3 ;  /* 0x0000000317067220 */ /* 0x000fe20000410000 */
        /* <DEDUP_REMOVED lines=11> */
[----:B------:R-:W-:Y:S01]  /*d560*/  F2FP.PACK_AB R10, R0, R10 ;  /* 0x0000000a000a723e */ /* 0x000fe200000000ff */
[----:B------:R1:W-:Y:S04]  /*d570*/  STS.128 [R30+0x6100], R12 ;  /* 0x0061000c1e007388 */ /* 0x0003e80000000c00 */
[----:B------:R1:W-:Y:S02]  /*d580*/  STS.128 [R29+0x6100], R8 ;  /* 0x006100081d007388 */ /* 0x0003e40000000c00 */
.L_x_421:
[----:B------:R-:W-:Y:S05]  /*d590*/  BSYNC B2 ;  /* 0x0000000000027941 */ /* 0x000fea0003800000 */
.L_x_399:
[----:B--2---:R-:W-:Y:S01]  /*d5a0*/  SHF.R.S32.HI R7, RZ, 0x4, R86 ;  /* 0x00000004ff077819 */ /* 0x004fe20000011456 */
        /* <DEDUP_REMOVED lines=17> */
[----:B------:R-:W-:Y:S01]  /*d6c0*/  UISETP.GT.AND UP0, UPT, UR22, UR18, UPT ;  /* 0x000000121600728c */ /* 0x000fe2000bf04270 */
[----:B------:R-:W-:-:S02]  /*d6d0*/  SHF.R.U32.HI R0, RZ, 0x3, R0 ;  /* 0x00000003ff007819 */ /* 0x000fc40000011600 */
[----:B------:R-:W-:Y:S02]  /*d6e0*/  LOP3.LUT R8, R3, 0x8, R6, 0xf8, !PT ;  /* 0x0000000803087812 */ /* 0x000fe400078ef806 */
[----:B------:R-:W-:Y:S01]  /*d6f0*/  SHF.R.U32.HI R6, RZ, 0x3, R3 ;  /* 0x00000003ff067819 */ /* 0x000fe20000011603 */
[----:B------:R-:W-:Y:S01]  /*d700*/  IMAD R3, R203, 0x400, R201 ;  /* 0x00000400cb037824 */ /* 0x000fe200078e02c9 */
[----:B------:R-:W-:Y:S02]  /*d710*/  LOP3.LUT R0, R5, R0, RZ, 0x3c, !PT ;  /* 0x0000000005007212 */ /* 0x000fe400078e3cff */
[----:B------:R-:W-:Y:S02]  /*d720*/  LOP3.LUT R200, R8, R6, RZ, 0x3c, !PT ;  /* 0x0000000608c87212 */ /* 0x000fe400078e3cff */
[----:B------:R-:W-:Y:S01]  /*d730*/  IADD3 R243, R237, 0x100, RZ ;  /* 0x00000100edf37810 */ /* 0x000fe20007ffe0ff */
[----:B------:R-:W-:Y:S02]  /*d740*/  IMAD R0, R7, 0x200, R0 ;  /* 0x0000020007007824 */ /* 0x000fe400078e0200 */
[----:B------:R-:W-:-:S02]  /*d750*/  IMAD.IADD R3, R200, 0x1, R3 ;  /* 0x00000001c8037824 */ /* 0x000fc400078e0203 */
[----:B------:R-:W-:Y:S01]  /*d760*/  IMAD.SHL.U32 R216, R0, 0x2, RZ ;  /* 0x0000000200d87824 */ /* 0x000fe200078e00ff */
[----:B------:R-:W-:Y:S01]  /*d770*/  BAR.SYNC.DEFER_BLOCKING 0x0 ;  /* 0x0000000000007b1d */ /* 0x000fe20000010000 */
[----:B------:R-:W-:Y:S02]  /*d780*/  IMAD.SHL.U32 R223, R3, 0x2, RZ ;  /* 0x0000000203df7824 */ /* 0x000fe400078e00ff */
[----:B------:R-:W-:Y:S01]  /*d790*/  IMAD R0, R84, c[0x0][0x208], RZ ;  /* 0x0000820054007a24 */ /* 0x000fe200078e02ff */
[----:B------:R-:W-:Y:S01]  /*d7a0*/  IADD3 R5, R216, 0x3100, RZ ;  /* 0x00003100d8057810 */ /* 0x000fe20007ffe0ff */
[----:B------:R-:W-:Y:S01]  /*d7b0*/  IMAD.WIDE.U32 R6, R236, c[0x0][0x208], RZ ;  /* 0x00008200ec067a25 */ /* 0x000fe200078e00ff */
[----:B------:R-:W-:Y:S02]  /*d7c0*/  IADD3 R227, R216, 0x3120, RZ ;  /* 0x00003120d8e37810 */ /* 0x000fe40007ffe0ff */
[----:B------:R-:W-:Y:S01]  /*d7d0*/  @P1 IADD3 R227, R5, -0x20, RZ ;  /* 0xffffffe005e31810 */ /* 0x000fe20007ffe0ff */
[----:B------:R-:W-:Y:S01]  /*d7e0*/  IMAD R0, R236, c[0x0][0x20c], R0 ;  /* 0x00008300ec007a24 */ /* 0x000fe200078e0200 */
[----:B------:R-:W-:Y:S01]  /*d7f0*/  ISETP.GE.AND P1, PT, R70, c[0x0][0x1d4], PT ;  /* 0x0000750046007a0c */ /* 0x000fe20003f26270 */
[----:B------:R-:W-:Y:S01]  /*d800*/  IMAD R3, R85, c[0x0][0x218], RZ ;  /* 0x0000860055037a24 */ /* 0x000fe200078e02ff */
[----:B------:R-:W-:Y:S01]  /*d810*/  IADD3 R232, R227, 0x800, RZ ;  /* 0x00000800e3e87810 */ /* 0x000fe20007ffe0ff */
[----:B------:R-:W-:Y:S01]  /*d820*/  IMAD.IADD R7, R7, 0x1, R0 ;  /* 0x0000000107077824 */ /* 0x000fe200078e0200 */
[C---:B------:R-:W-:Y:S01]  /*d830*/  ISETP.LT.OR P3, PT, R68.reuse, 0x1, P1 ;  /* 0x000000014400780c */ /* 0x040fe20000f61670 */
[C---:B------:R-:W-:Y:S01]  /*d840*/  IMAD R3, R235.reuse, c[0x0][0x21c], R3 ;  /* 0x00008700eb037a24 */ /* 0x040fe200078e0203 */
[----:B------:R-:W-:Y:S01]  /*d850*/  ISETP.LT.OR P4, PT, R68, 0x11, P1 ;  /* 0x000000114400780c */ /* 0x000fe20000f81670 */
[----:B------:R-:W-:Y:S01]  /*d860*/  IMAD.WIDE.U32 R6, R235, c[0x0][0x218], R6 ;  /* 0x00008600eb067a25 */ /* 0x000fe200078e0006 */
[----:B------:R-:W-:-:S02]  /*d870*/  IADD3 R231, R227, 0x1000, RZ ;  /* 0x00001000e3e77810 */ /* 0x000fc40007ffe0ff */
[C---:B------:R-:W-:Y:S01]  /*d880*/  IADD3 R230, R227.reuse, 0x1800, RZ ;  /* 0x00001800e3e67810 */ /* 0x040fe20007ffe0ff */
[--C-:B------:R-:W-:Y:S01]  /*d890*/  IMAD R226, R2, 0x2, R223.reuse ;  /* 0x0000000202e27824 */ /* 0x100fe200078e02df */
[----:B------:R-:W-:Y:S01]  /*d8a0*/  IADD3 R0, P0, R6, UR46, RZ ;  /* 0x0000002e06007c10 */ /* 0x000fe2000ff1e0ff */
[----:B------:R-:W-:Y:S01]  /*d8b0*/  IMAD R224, R4, 0x2, R223 ;  /* 0x0000000204e07824 */ /* 0x000fe200078e02df */
[----:B------:R-:W-:Y:S01]  /*d8c0*/  LDSM.16.M88.4 R12, [R223+0x6100] ;  /* 0x00610000df0c783b */ /* 0x000fe20000000200 */
[----:B------:R-:W-:Y:S02]  /*d8d0*/  IADD3 R229, R227, 0x2000, RZ ;  /* 0x00002000e3e57810 */ /* 0x000fe40007ffe0ff */
[----:B------:R-:W-:Y:S01]  /*d8e0*/  IADD3.X R6, R7, UR5, R3, P0, !PT ;  /* 0x0000000507067c10 */ /* 0x000fe200087fe403 */
[----:B------:R-:W-:Y:S01]  /*d8f0*/  LDSM.16.M88.4 R8, [R223+0x8100] ;  /* 0x00810000df08783b */ /* 0x000fe20000000200 */
[----:B------:R-:W-:Y:S01]  /*d900*/  LEA R3, P0, R0, c[0x0][0x1f8], 0x1 ;  /* 0x00007e0000037a11 */ /* 0x000fe200078008ff */
[----:B------:R-:W-:Y:S01]  /*d910*/  IMAD R225, R2, 0x2, R224 ;  /* 0x0000000202e17824 */ /* 0x000fe200078e02e0 */
[----:B------:R-:W-:Y:S01]  /*d920*/  IADD3 R228, R227, 0x2800, RZ ;  /* 0x00002800e3e47810 */ /* 0x000fe20007ffe0ff */
[----:B------:R-:W1:Y:S01]  /*d930*/  LDSM.16.M88.4 R24, [R216+0x3900] ;  /* 0x00390000d818783b */ /* 0x000e620000000200 */
[----:B------:R-:W-:-:S03]  /*d940*/  LEA.HI.X R0, R0, c[0x0][0x1fc], R6, 0x1, P0 ;  /* 0x00007f0000007a11 */ /* 0x000fc600000f0c06 */
[----:B------:R-:W-:Y:S04]  /*d950*/  LDSM.16.M88.4 R20, [R216+0x4100] ;  /* 0x00410000d814783b */ /* 0x000fe80000000200 */
[----:B------:R-:W-:Y:S04]  /*d960*/  LDSM.16.M88.4 R28, [R216+0x3100] ;  /* 0x00310000d81c783b */ /* 0x000fe80000000200 */
[----:B------:R-:W-:Y:S04]  /*d970*/  LDSM.16.M88.4 R16, [R216+0x4900] ;  /* 0x00490000d810783b */ /* 0x000fe80000000200 */
[----:B------:R-:W-:Y:S04]  /*d980*/  LDSM.16.M88.4 R32, [R216+0x5100] ;  /* 0x00510000d820783b */ /* 0x000fe80000000200 */
[----:B------:R-:W2:Y:S04]  /*d990*/  SHFL.IDX PT, R6, R3, RZ, 0x181f ;  /* 0x00181fff03067589 */ /* 0x000ea800000e0000 */
[----:B------:R-:W-:Y:S04]  /*d9a0*/  SHFL.IDX PT, R7, R3, 0x1, 0x181f ;  /* 0x00381f0003077f89 */ /* 0x000fe800000e0000 */
[----:B------:R-:W-:Y:S04]  /*d9b0*/  SHFL.IDX PT, R5, R3, 0x2, 0x181f ;  /* 0x00581f0003057f89 */ /* 0x000fe800000e0000 */
[----:B------:R-:W-:Y:S04]  /*d9c0*/  LDSM.16.M88.4 R44, [R227] ;  /* 0x00000000e32c783b */ /* 0x000fe80000000200 */
[----:B------:R-:W-:Y:S01]  /*d9d0*/  LDSM.16.M88.4 R40, [R227+0x800] ;  /* 0x00080000e328783b */ /* 0x000fe20000000200 */
[----:B-1----:R-:W-:Y:S03]  /*d9e0*/  HMMA.16816.F32 R168, R12, R24, RZ ;  /* 0x000000180ca8723c */ /* 0x002fe600000018ff */
[----:B------:R-:W-:Y:S01]  /*d9f0*/  LDSM.16.M88.4 R36, [R227+0x1000] ;  /* 0x00100000e324783b */ /* 0x000fe20000000200 */
[----:B--2---:R-:W-:-:S04]  /*da00*/  IADD3 R6, P2, R6, R234, RZ ;  /* 0x000000ea06067210 */ /* 0x004fc80007f5e0ff */
[C---:B------:R-:W-:Y:S08]  /*da10*/  HMMA.16816.F32 R80, R8.reuse, R24, RZ ;  /* 0x000000180850723c */ /* 0x040ff000000018ff */
[-C--:B------:R-:W-:Y:S08]  /*da20*/  HMMA.16816.F32 R96, R8, R26.reuse, RZ ;  /* 0x0000001a0860723c */ /* 0x080ff000000018ff */
[C---:B------:R-:W-:Y:S01]  /*da30*/  HMMA.16816.F32 R136, R12.reuse, R26, RZ ;  /* 0x0000001a0c88723c */ /* 0x040fe200000018ff */
[----:B------:R-:W1:Y:S07]  /*da40*/  LDSM.16.M88.4 R24, [R216+0x5900] ;  /* 0x00590000d818783b */ /* 0x000e6e0000000200 */
[-C--:B------:R-:W-:Y:S08]  /*da50*/  HMMA.16816.F32 R128, R12, R20.reuse, RZ ;  /* 0x000000140c80723c */ /* 0x080ff000000018ff */
[C---:B------:R-:W-:Y:S01]  /*da60*/  HMMA.16816.F32 R72, R8.reuse, R20, RZ ;  /* 0x000000140848723c */ /* 0x040fe200000018ff */
[----:B------:R-:W2:Y:S04]  /*da70*/  SHFL.IDX PT, R20, R0, RZ, 0x181f ;  /* 0x00181fff00147589 */ /* 0x000ea800000e0000 */
[----:B------:R-:W-:Y:S03]  /*da80*/  SHFL.IDX PT, R21, R3, 0x3, 0x181f ;  /* 0x00781f0003157f89 */ /* 0x000fe600000e0000 */
[C---:B------:R-:W-:Y:S08]  /*da90*/  HMMA.16816.F32 R48, R8.reuse, R28, RZ ;  /* 0x0000001c0830723c */ /* 0x040ff000000018ff */
[C---:B------:R-:W-:Y:S08]  /*daa0*/  HMMA.16816.F32 R88, R8.reuse, R30, RZ ;  /* 0x0000001e0858723c */ /* 0x040ff000000018ff */
[C---:B------:R-:W-:Y:S08]  /*dab0*/  HMMA.16816.F32 R92, R8.reuse, R22, RZ ;  /* 0x00000016085c723c */ /* 0x040ff000000018ff */
[C---:B------:R-:W-:Y:S08]  /*dac0*/  HMMA.16816.F32 R64, R8.reuse, R16, RZ ;  /* 0x000000100840723c */ /* 0x040ff000000018ff */
[C---:B------:R-:W-:Y:S08]  /*dad0*/  HMMA.16816.F32 R104, R8.reuse, R18, RZ ;  /* 0x000000120868723c */ /* 0x040ff000000018ff */
[C---:B------:R-:W-:Y:S08]  /*dae0*/  HMMA.16816.F32 R52, R8.reuse, R32, RZ ;  /* 0x000000200834723c */ /* 0x040ff000000018ff */
[C---:B------:R-:W-:Y:S08]  /*daf0*/  HMMA.16816.F32 R148, R8.reuse, R34, RZ ;  /* 0x000000220894723c */ /* 0x040ff000000018ff */
[C---:B-1----:R-:W-:Y:S08]  /*db00*/  HMMA.16816.F32 R76, R8.reuse, R24, RZ ;  /* 0x00000018084c723c */ /* 0x042ff000000018ff */
[----:B------:R-:W-:Y:S01]  /*db10*/  HMMA.16816.F32 R112, R8, R26, RZ ;  /* 0x0000001a0870723c */ /* 0x000fe200000018ff */
[----:B------:R-:W-:Y:S07]  /*db20*/  SHFL.IDX PT, R8, R0, 0x1, 0x181f ;  /* 0x00381f0000087f89 */ /* 0x000fee00000e0000 */
[C---:B------:R-:W-:Y:S08]  /*db30*/  HMMA.16816.F32 R140, R12.reuse, R28, RZ ;  /* 0x0000001c0c8c723c */ /* 0x040ff000000018ff */
[C---:B------:R-:W-:Y:S01]  /*db40*/  HMMA.16816.F32 R144, R12.reuse, R30, RZ ;  /* 0x0000001e0c90723c */ /* 0x040fe200000018ff */
[----:B------:R-:W-:Y:S07]  /*db50*/  LDSM.16.M88.4 R28, [R227+0x2000] ;  /* 0x00200000e31c783b */ /* 0x000fee0000000200 */
[C---:B------:R-:W-:Y:S01]  /*db60*/  HMMA.16816.F32 R152, R12.reuse, R22, RZ ;  /* 0x000000160c98723c */ /* 0x040fe200000018ff */
[----:B------:R-:W-:Y:S04]  /*db70*/  SHFL.IDX PT, R23, R0, 0x3, 0x181f ;  /* 0x00781f0000177f89 */ /* 0x000fe800000e0000 */
[----:B------:R-:W-:Y:S03]  /*db80*/  SHFL.IDX PT, R22, R3, 0x4, 0x181f ;  /* 0x00981f0003167f89 */ /* 0x000fe600000e0000 */
[C---:B------:R-:W-:Y:S01]  /*db90*/  HMMA.16816.F32 R124, R12.reuse, R16, RZ ;  /* 0x000000100c7c723c */ /* 0x040fe200000018ff */
[----:B------:R-:W-:Y:S07]  /*dba0*/  SHFL.IDX PT, R3, R3, 0x5, 0x181f ;  /* 0x00b81f0003037f89 */ /* 0x000fee00000e0000 */
[C---:B------:R-:W-:Y:S01]  /*dbb0*/  HMMA.16816.F32 R164, R12.reuse, R18, RZ ;  /* 0x000000120ca4723c */ /* 0x040fe200000018ff */
[----:B------:R-:W1:Y:S07]  /*dbc0*/  LDSM.16.M88.4 R16, [R226+0x8100] ;  /* 0x00810000e210783b */ /* 0x000e6e0000000200 */
[C---:B------:R-:W-:Y:S08]  /*dbd0*/  HMMA.16816.F32 R120, R12.reuse, R32, RZ ;  /* 0x000000200c78723c */ /* 0x040ff000000018ff */
[C---:B------:R-:W-:Y:S01]  /*dbe0*/  HMMA.16816.F32 R180, R12.reuse, R34, RZ ;  /* 0x000000220cb4723c */ /* 0x040fe200000018ff */
[----:B------:R-:W-:Y:S07]  /*dbf0*/  LDSM.16.M88.4 R32, [R227+0x1800] ;  /* 0x00180000e320783b */ /* 0x000fee0000000200 */
[C---:B------:R-:W-:Y:S08]  /*dc00*/  HMMA.16816.F32 R116, R12.reuse, R24, RZ ;  /* 0x000000180c74723c */ /* 0x040ff000000018ff */
[----:B------:R-:W-:Y:S01]  /*dc10*/  HMMA.16816.F32 R108, R12, R26, RZ ;  /* 0x0000001a0c6c723c */ /* 0x000fe200000018ff */
[----:B------:R-:W3:Y:S04]  /*dc20*/  SHFL.IDX PT, R15, R0, 0x2, 0x181f ;  /* 0x00581f00000f7f89 */ /* 0x000ee800000e0000 */
[----:B------:R-:W4:Y:S02]  /*dc30*/  LDSM.16.M88.4 R24, [R227+0x2800] ;  /* 0x00280000e318783b */ /* 0x000f240000000200 */
[-C--:B------:R-:W-:Y:S01]  /*dc40*/  IADD3 R12, P0, R7, R234.reuse, RZ ;  /* 0x000000ea070c7210 */ /* 0x080fe20007f1e0ff */
[--C-:B--2---:R-:W-:Y:S01]  /*dc50*/  IMAD.X R7, R20, 0x1, R233.reuse, P2 ;  /* 0x0000000114077824 */ /* 0x104fe200010e06e9 */
[----:B------:R-:W-:Y:S01]  /*dc60*/  ISETP.LT.OR P2, PT, R68, 0x21, P1 ;  /* 0x000000214400780c */ /* 0x000fe20000f41670 */
[----:B------:R-:W2:Y:S01]  /*dc70*/  SHFL.IDX PT, R20, R0, 0x4, 0x181f ;  /* 0x00981f0000147f89 */ /* 0x000ea200000e0000 */
[C---:B-1----:R-:W-:Y:S01]  /*dc80*/  HMMA.16816.F32 R100, R16.reuse, R44, R48 ;  /* 0x0000002c1064723c */ /* 0x042fe20000001830 */
[--C-:B------:R-:W-:Y:S01]  /*dc90*/  IMAD.X R13, R8, 0x1, R233.reuse, P0 ;  /* 0x00000001080d7824 */ /* 0x100fe200000e06e9 */
[----:B------:R-:W-:Y:S01]  /*dca0*/  IADD3 R14, P0, R5, R234, RZ ;  /* 0x000000ea050e7210 */ /* 0x000fe20007f1e0ff */
[----:B------:R-:W-:Y:S04]  /*dcb0*/  LDSM.16.M88.4 R8, [R226+0x6100] ;  /* 0x00610000e208783b */ /* 0x000fe80000000200 */
[----:B------:R1:W5:Y:S01]  /*dcc0*/  SHFL.IDX PT, R5, R0, 0x5, 0x181f ;  /* 0x00b81f0000057f89 */ /* 0x00036200000e0000 */
[----:B------:R-:W-:Y:S03]  /*dcd0*/  HMMA.16816.F32 R80, R16, R40, R80 ;  /* 0x000000281050723c */ /* 0x000fe60000001850 */
[----:B------:R-:W-:Y:S01]  /*dce0*/  @!PT LDS RZ, [RZ] ;  /* 0x00000000fffff984 */ /* 0x000fe20000000800 */
[----:B------:R-:W-:Y:S01]  /*dcf0*/  @!PT LDS RZ, [RZ] ;  /* 0x00000000fffff984 */ /* 0x000fe20000000800 */
[----:B------:R2:W-:Y:S01]  /*dd00*/  LDGSTS.E.BYPASS.LTC128B.128 [R237+0x100], [R6.64], !P3 ;  /* 0x0010000006ed7fae */ /* 0x0005e2000d901d4e */
[----:B------:R-:W-:Y:S01]  /*dd10*/  ISETP.LT.OR P3, PT, R68, 0x41, P1 ;  /* 0x000000414400780c */ /* 0x000fe20000f61670 */
[----:B---3--:R-:W-:-:S02]  /*dd20*/  IMAD.X R15, R15, 0x1, R233, P0 ;  /* 0x000000010f0f7824 */ /* 0x008fc400000e06e9 */
[----:B------:R3:W-:Y:S01]  /*dd30*/  LDGSTS.E.BYPASS.LTC128B.128 [R237+0x900], [R12.64], !P4 ;  /* 0x009000000ced7fae */ /* 0x0007e2000e101d4e */
[C---:B------:R-:W-:Y:S01]  /*dd40*/  ISETP.LT.OR P4, PT, R68.reuse, 0x31, P1 ;  /* 0x000000314400780c */ /* 0x040fe20000f81670 */
[----:B------:R-:W-:Y:S01]  /*dd50*/  HMMA.16816.F32 R72, R16, R36, R72 ;  /* 0x000000241048723c */ /* 0x000fe20000001848 */
[----:B------:R-:W-:Y:S01]  /*dd60*/  ISETP.LT.OR P1, PT, R68, 0x51, P1 ;  /* 0x000000514400780c */ /* 0x000fe20000f21670 */
[----:B------:R5:W-:Y:S01]  /*dd70*/  LDGSTS.E.BYPASS.LTC128B.128 [R237+0x1100], [R14.64], !P2 ;  /* 0x011000000eed7fae */ /* 0x000be2000d101d4e */
[----:B------:R-:W-:-:S05]  /*dd80*/  LOP3.LUT P2, RZ, R69, 0x4, RZ, 0xc0, !PT ;  /* 0x0000000445ff7812 */ /* 0x000fca000784c0ff */
[----:B------:R-:W-:Y:S01]  /*dd90*/  HMMA.16816.F32 R64, R16, R32, R64 ;  /* 0x000000201040723c */ /* 0x000fe20000001840 */
[----:B-1----:R-:W-:-:S07]  /*dda0*/  IMAD.MOV.U32 R0, RZ, RZ, 0x40 ;  /* 0x00000040ff007424 */ /* 0x002fce00078e00ff */
[----:B------:R-:W-:Y:S01]  /*ddb0*/  HMMA.16816.F32 R88, R16, R46, R88 ;  /* 0x0000002e1058723c */ /* 0x000fe20000001858 */
[----:B------:R-:W-:Y:S02]  /*ddc0*/  SEL R0, R0, 0xffffffc0, !P2 ;  /* 0xffffffc000007807 */ /* 0x000fe40005000000 */
[----:B--2---:R-:W-:-:S03]  /*ddd0*/  IADD3 R6, P0, R21, R234, RZ ;  /* 0x000000ea15067210 */ /* 0x004fc60007f1e0ff */
[----:B------:R-:W-:Y:S02]  /*dde0*/  IMAD.IADD R222, R216, 0x1, R0 ;  /* 0x00000001d8de7824 */ /* 0x000fe400078e0200 */
[----:B----4-:R-:W-:Y:S01]  /*ddf0*/  HMMA.16816.F32 R76, R16, R24, R76 ;  /* 0x00000018104c723c */ /* 0x010fe2000000184c */
[----:B------:R-:W-:Y:S02]  /*de00*/  IMAD.IADD R221, R0, 0x1, R227 ;  /* 0x0000000100dd7824 */ /* 0x000fe400078e02e3 */
[----:B------:R-:W-:Y:S01]  /*de10*/  IMAD.X R7, R23, 0x1, R233, P0 ;  /* 0x0000000117077824 */ /* 0x000fe200000e06e9 */
[----:B---3--:R-:W-:-:S04]  /*de20*/  IADD3 R12, P0, R22, R234, RZ ;  /* 0x000000ea160c7210 */ /* 0x008fc80007f1e0ff */
[----:B------:R1:W-:Y:S01]  /*de30*/  LDGSTS.E.BYPASS.LTC128B.128 [R237+0x1900], [R6.64], !P4 ;  /* 0x0190000006ed7fae */ /* 0x0003e2000e101d4e */
[----:B------:R-:W-:Y:S01]  /*de40*/  IMAD.X R13, R20, 0x1, R233, P0 ;  /* 0x00000001140d7824 */ /* 0x000fe200000e06e9 */
[C---:B------:R-:W-:Y:S04]  /*de50*/  HMMA.16816.F32 R96, R16.reuse, R42, R96 ;  /* 0x0000002a1060723c */ /* 0x040fe80000001860 */
[----:B------:R2:W-:Y:S04]  /*de60*/  LDGSTS.E.BYPASS.LTC128B.128 [R237+0x2100], [R12.64], !P3 ;  /* 0x021000000ced7fae */ /* 0x0005e8000d901d4e */
[C---:B------:R-:W-:Y:S08]  /*de70*/  HMMA.16816.F32 R92, R16.reuse, R38, R92 ;  /* 0x00000026105c723c */ /* 0x040ff0000000185c */
[C---:B------:R-:W-:Y:S08]  /*de80*/  HMMA.16816.F32 R104, R16.reuse, R34, R104 ;  /* 0x000000221068723c */ /* 0x040ff00000001868 */
[----:B------:R-:W-:Y:S01]  /*de90*/  HMMA.16816.F32 R148, R16, R30, R148 ;  /* 0x0000001e1094723c */ /* 0x000fe20000001894 */
[----:B-1----:R-:W-:-:S05]  /*dea0*/  IADD3 R6, P0, R3, R234, RZ ;  /* 0x000000ea03067210 */ /* 0x002fca0007f1e0ff */
[----:B-----5:R-:W-:Y:S01]  /*deb0*/  IMAD.X R7, R5, 0x1, R233, P0 ;  /* 0x0000000105077824 */ /* 0x020fe200000e06e9 */
[----:B------:R-:W-:Y:S01]  /*dec0*/  PLOP3.LUT P0, PT, PT, PT, UP0, 0x80, 0x0 ;  /* 0x000000000000781c */ /* 0x000fe20003f0f008 */
[C---:B--2---:R-:W-:Y:S03]  /*ded0*/  HMMA.16816.F32 R12, R16.reuse, R28, R52 ;  /* 0x0000001c100c723c */ /* 0x044fe60000001834 */
[----:B------:R1:W-:Y:S04]  /*dee0*/  LDGSTS.E.BYPASS.LTC128B.128 [R237+0x2900], [R6.64], !P1 ;  /* 0x0290000006ed7fae */ /* 0x0003e8000c901d4e */
[----:B------:R-:W-:Y:S01]  /*def0*/  LDSM.16.M88.4 R20, [R224+0x8100] ;  /* 0x00810000e014783b */ /* 0x000fe20000000200 */
[----:B------:R-:W-:Y:S03]  /*df00*/  HMMA.16816.F32 R132, R16, R26, R112 ;  /* 0x0000001a1084723c */ /* 0x000fe60000001870 */
[----:B------:R-:W2:Y:S04]  /*df10*/  LDSM.16.M88.4 R68, [R222+0x5100] ;  /* 0x00510000de44783b */ /* 0x000ea80000000200 */
[----:B------:R-:W-:Y:S01]  /*df20*/  LDSM.16.M88.4 R60, [R222+0x3100] ;  /* 0x00310000de3c783b */ /* 0x000fe20000000200 */
[C---:B------:R-:W-:Y:S03]  /*df30*/  HMMA.16816.F32 R196, R8.reuse, R24, R116 ;  /* 0x0000001808c4723c */ /* 0x040fe60000001874 */
[----:B------:R-:W3:Y:S04]  /*df40*/  LDSM.16.M88.4 R56, [R222+0x3900] ;  /* 0x00390000de38783b */ /* 0x000ee80000000200 */
[----:B------:R-:W-:Y:S01]  /*df50*/  LDSM.16.M88.4 R52, [R222+0x4100] ;  /* 0x00410000de34783b */ /* 0x000fe20000000200 */
[C---:B------:R-:W-:Y:S03]  /*df60*/  HMMA.16816.F32 R140, R8.reuse, R44, R140 ;  /* 0x0000002c088c723c */ /* 0x040fe6000000188c */
[----:B------:R-:W4:Y:S04]  /*df70*/  LDSM.16.M88.4 R84, [R222+0x5900] ;  /* 0x00590000de54783b */ /* 0x000f280000000200 */
[----:B------:R-:W5:Y:S01]  /*df80*/  LDSM.16.M88.4 R48, [R222+0x4900] ;  /* 0x00490000de30783b */ /* 0x000f620000000200 */
[C---:B------:R-:W-:Y:S03]  /*df90*/  HMMA.16816.F32 R168, R8.reuse, R40, R168 ;  /* 0x0000002808a8723c */ /* 0x040fe600000018a8 */
[----:B------:R-:W1:Y:S04]  /*dfa0*/  LDSM.16.M88.4 R16, [R224+0x6100] ;  /* 0x00610000e010783b */ /* 0x000e680000000200 */
[----:B------:R-:W0:Y:S01]  /*dfb0*/  LDGDEPBAR ;  /* 0x00000000000079af */ /* 0x000e220000000000 */
[C---:B------:R-:W-:Y:S03]  /*dfc0*/  HMMA.16816.F32 R116, R8.reuse, R46, R144 ;  /* 0x0000002e0874723c */ /* 0x040fe60000001890 */
[----:B------:R-:W-:Y:S05]  /*dfd0*/  LDSM.16.M88.4 R44, [R221] ;  /* 0x00000000dd2c783b */ /* 0x000fea0000000200 */
[C---:B------:R-:W-:Y:S01]  /*dfe0*/  HMMA.16816.F32 R136, R8.reuse, R42, R136 ;  /* 0x0000002a0888723c */ /* 0x040fe20000001888 */
[----:B------:R-:W-:Y:S07]  /*dff0*/  LDSM.16.M88.4 R40, [R221+0x800] ;  /* 0x00080000dd28783b */ /* 0x000fee0000000200 */
[C---:B------:R-:W-:Y:S08]  /*e000*/  HMMA.16816.F32 R184, R8.reuse, R36, R128 ;  /* 0x0000002408b8723c */ /* 0x040ff00000001880 */
[C---:B------:R-:W-:Y:S08]  /*e010*/  HMMA.16816.F32 R188, R8.reuse, R32, R124 ;  /* 0x0000002008bc723c */ /* 0x040ff0000000187c */
[C---:B------:R-:W-:Y:S01]  /*e020*/  HMMA.16816.F32 R152, R8.reuse, R38, R152 ;  /* 0x000000260898723c */ /* 0x040fe20000001898 */
[----:B------:R-:W-:Y:S07]  /*e030*/  LDSM.16.M88.4 R36, [R221+0x1000] ;  /* 0x00100000dd24783b */ /* 0x000fee0000000200 */
[C---:B------:R-:W-:Y:S01]  /*e040*/  HMMA.16816.F32 R164, R8.reuse, R34, R164 ;  /* 0x0000002208a4723c */ /* 0x040fe200000018a4 */
[----:B------:R-:W-:Y:S07]  /*e050*/  LDSM.16.M88.4 R32, [R221+0x1800] ;  /* 0x00180000dd20783b */ /* 0x000fee0000000200 */
[C---:B------:R-:W-:Y:S08]  /*e060*/  HMMA.16816.F32 R192, R8.reuse, R28, R120 ;  /* 0x0000001c08c0723c */ /* 0x040ff00000001878 */
[C---:B------:R-:W-:Y:S01]  /*e070*/  HMMA.16816.F32 R180, R8.reuse, R30, R180 ;  /* 0x0000001e08b4723c */ /* 0x040fe200000018b4 */
[----:B------:R-:W-:Y:S07]  /*e080*/  LDSM.16.M88.4 R28, [R221+0x2000] ;  /* 0x00200000dd1c783b */ /* 0x000fee0000000200 */
[----:B------:R-:W-:Y:S01]  /*e090*/  HMMA.16816.F32 R176, R8, R26, R108 ;  /* 0x0000001a08b0723c */ /* 0x000fe2000000186c */
[----:B------:R-:W1:Y:S04]  /*e0a0*/  LDSM.16.M88.4 R8, [R225+0x8100] ;  /* 0x00810000e108783b */ /* 0x000e680000000200 */
[----:B------:R-:W-:Y:S03]  /*e0b0*/  LDSM.16.M88.4 R24, [R221+0x2800] ;  /* 0x00280000dd18783b */ /* 0x000fe60000000200 */
[----:B--2---:R-:W-:Y:S01]  /*e0c0*/  HMMA.16816.F32 R128, R20, R68, R12 ;  /* 0x000000441480723c */ /* 0x004fe2000000180c */
[----:B------:R-:W2:Y:S01]  /*e0d0*/  LDSM.16.M88.4 R12, [R225+0x6100] ;  /* 0x00610000e10c783b */ /* 0x000ea20000000200 */
[----:B------:R-:W-:-:S06]  /*e0e0*/  DEPBAR.LE SB0, 0x0 ;  /* 0x000080000000791a */ /* 0x000fcc0000000000 */
[C---:B---3--:R-:W-:Y:S08]  /*e0f0*/  HMMA.16816.F32 R160, R20.reuse, R56, R80 ;  /* 0x0000003814a0723c */ /* 0x048ff00000001850 */
[C---:B----4-:R-:W-:Y:S08]  /*e100*/  HMMA.16816.F32 R124, R20.reuse, R84, R76 ;  /* 0x00000054147c723c */ /* 0x050ff0000000184c */
[C---:B------:R-:W-:Y:S08]  /*e110*/  HMMA.16816.F32 R120, R20.reuse, R62, R88 ;  /* 0x0000003e1478723c */ /* 0x040ff00000001858 */
[C---:B------:R-:W-:Y:S08]  /*e120*/  HMMA.16816.F32 R108, R20.reuse, R54, R92 ;  /* 0x00000036146c723c */ /* 0x040ff0000000185c */
[C---:B------:R-:W-:Y:S08]  /*e130*/  HMMA.16816.F32 R172, R20.reuse, R60, R100 ;  /* 0x0000003c14ac723c */ /* 0x040ff00000001864 */
[C---:B------:R-:W-:Y:S08]  /*e140*/  HMMA.16816.F32 R156, R20.reuse, R52, R72 ;  /* 0x00000034149c723c */ /* 0x040ff00000001848 */
[C---:B-----5:R-:W-:Y:S08]  /*e150*/  HMMA.16816.F32 R144, R20.reuse, R48, R64 ;  /* 0x000000301490723c */ /* 0x060ff00000001840 */
[----:B------:R-:W-:Y:S08]  /*e160*/  HMMA.16816.F32 R112, R20, R58, R96 ;  /* 0x0000003a1470723c */ /* 0x000ff00000001860 */
[C---:B-1----:R-:W-:Y:S08]  /*e170*/  HMMA.16816.F32 R92, R16.reuse, R60, R140 ;  /* 0x0000003c105c723c */ /* 0x042ff0000000188c */
[C---:B------:R-:W-:Y:S08]  /*e180*/  HMMA.16816.F32 R88, R16.reuse, R62, R116 ;  /* 0x0000003e1058723c */ /* 0x040ff00000001874 */
[C---:B------:R-:W-:Y:S08]  /*e190*/  HMMA.16816.F32 R80, R16.reuse, R56, R168 ;  /* 0x000000381050723c */ /* 0x040ff000000018a8 */
[----:B------:R-:W-:Y:S08]  /*e1a0*/  HMMA.16816.F32 R76, R16, R58, R136 ;  /* 0x0000003a104c723c */ /* 0x000ff00000001888 */
        /* <DEDUP_REMOVED lines=45> */
[----:B------:R-:W-:-:S04]  /*e480*/  @!P5 IADD3 R5, P0, R0, R208, RZ ;  /* 0x000000d00005d210 */ /* 0x000fc80007f1e0ff */
[----:B------:R-:W-:Y:S02]  /*e490*/  @!P5 LEA.HI.X.SX32 R7, R0, R206, 0x1, P0 ;  /* 0x000000ce0007d211 */ /* 0x000fe400000f0eff */
        /* <DEDUP_REMOVED lines=20> */
[----:B------:R-:W2:Y:S04]  /*e5e0*/  SHFL.IDX PT, R7, R0, RZ, 0x181f ;  /* 0x00181fff00077589 */ /* 0x000ea800000e0000 */
[----:B------:R-:W3:Y:S04]  /*e5f0*/  SHFL.IDX PT, R8, R3, 0x2, 0x181f ;  /* 0x00581f0003087f89 */ /* 0x000ee800000e0000 */
[----:B------:R-:W4:Y:S04]  /*e600*/  SHFL.IDX PT, R10, R3, 0x3, 0x181f ;  /* 0x00781f00030a7f89 */ /* 0x000f2800000e0000 */
[----:B------:R-:W5:Y:S04]  /*e610*/  SHFL.IDX PT, R9, R0, 0x1, 0x181f ;  /* 0x00381f0000097f89 */ /* 0x000f6800000e0000 */
[----:B------:R-:W5:Y:S04]  /*e620*/  SHFL.IDX PT, R11, R3, 0x4, 0x181f ;  /* 0x00981f00030b7f89 */ /* 0x000f6800000e0000 */
[----:B------:R-:W-:Y:S01]  /*e630*/  SHFL.IDX PT, R3, R3, 0x5, 0x181f ;  /* 0x00b81f0003037f89 */ /* 0x000fe200000e0000 */
[----:B-1----:R-:W-:-:S03]  /*e640*/  IADD3 R6, P0, R6, R234, RZ ;  /* 0x000000ea06067210 */ /* 0x002fc60007f1e0ff */
[----:B------:R-:W1:Y:S02]  /*e650*/  SHFL.IDX PT, R13, R0, 0x2, 0x181f ;  /* 0x00581f00000d7f89 */ /* 0x000e6400000e0000 */
[----:B--2---:R-:W-:Y:S01]  /*e660*/  IMAD.X R7, R7, 0x1, R233, P0 ;  /* 0x0000000107077824 */ /* 0x004fe200000e06e9 */
[-C--:B------:R-:W-:Y:S01]  /*e670*/  IADD3 R14, P0, R5, R234.reuse, RZ ;  /* 0x000000ea050e7210 */ /* 0x080fe20007f1e0ff */
[----:B------:R-:W2:Y:S01]  /*e680*/  SHFL.IDX PT, R17, R0, 0x3, 0x181f ;  /* 0x00781f0000117f89 */ /* 0x000ea200000e0000 */
[----:B---3--:R-:W-:-:S03]  /*e690*/  IADD3 R12, P3, R8, R234, RZ ;  /* 0x000000ea080c7210 */ /* 0x008fc60007f7e0ff */
[----:B------:R-:W3:Y:S01]  /*e6a0*/  SHFL.IDX PT, R16, R0, 0x4, 0x181f ;  /* 0x00981f0000107f89 */ /* 0x000ee200000e0000 */
[----:B----4-:R-:W-:-:S03]  /*e6b0*/  IADD3 R10, P2, R10, R234, RZ ;  /* 0x000000ea0a0a7210 */ /* 0x010fc60007f5e0ff */
[----:B------:R-:W4:Y:S01]  /*e6c0*/  SHFL.IDX PT, R0, R0, 0x5, 0x181f ;  /* 0x00b81f0000007f89 */ /* 0x000f2200000e0000 */
[----:B-----5:R-:W-:-:S03]  /*e6d0*/  IMAD.X R15, R9, 0x1, R233, P0 ;  /* 0x00000001090f7824 */ /* 0x020fc600000e06e9 */
[----:B------:R5:W-:Y:S01]  /*e6e0*/  LDGSTS.E.BYPASS.LTC128B.128 [R237+0x3100], [R6.64], !P6 ;  /* 0x0310000006ed7fae */ /* 0x000be2000f101d4e */
[----:B------:R-:W-:-:S03]  /*e6f0*/  IADD3 R8, P1, R11, R234, RZ ;  /* 0x000000ea0b087210 */ /* 0x000fc60007f3e0ff */
[----:B------:R4:W-:Y:S01]  /*e700*/  LDGSTS.E.BYPASS.LTC128B.128 [R237+0x3900], [R14.64], !P6 ;  /* 0x039000000eed7fae */ /* 0x0009e2000f101d4e */
[--C-:B-1----:R-:W-:Y:S02]  /*e710*/  IMAD.X R13, R13, 0x1, R233.reuse, P3 ;  /* 0x000000010d0d7824 */ /* 0x102fe400018e06e9 */
[----:B--2---:R-:W-:-:S03]  /*e720*/  IMAD.X R11, R17, 0x1, R233, P2 ;  /* 0x00000001110b7824 */ /* 0x004fc600010e06e9 */
[----:B------:R1:W-:Y:S01]  /*e730*/  LDGSTS.E.BYPASS.LTC128B.128 [R237+0x4100], [R12.64], !P6 ;  /* 0x041000000ced7fae */ /* 0x0003e2000f101d4e */
[----:B---3--:R-:W-:-:S03]  /*e740*/  IMAD.X R9, R16, 0x1, R233, P1 ;  /* 0x0000000110097824 */ /* 0x008fc600008e06e9 */
[----:B------:R1:W-:Y:S04]  /*e750*/  LDGSTS.E.BYPASS.LTC128B.128 [R237+0x4900], [R10.64], !P6 ;  /* 0x049000000aed7fae */ /* 0x0003e8000f101d4e */
[----:B------:R1:W-:Y:S01]  /*e760*/  LDGSTS.E.BYPASS.LTC128B.128 [R237+0x5100], [R8.64], !P6 ;  /* 0x0510000008ed7fae */ /* 0x0003e2000f101d4e */
[----:B-----5:R-:W-:-:S05]  /*e770*/  IADD3 R6, P0, R3, R234, RZ ;  /* 0x000000ea03067210 */ /* 0x020fca0007f1e0ff */
[----:B----4-:R-:W-:-:S05]  /*e780*/  IMAD.X R7, R0, 0x1, R233, P0 ;  /* 0x0000000100077824 */ /* 0x010fca00000e06e9 */
[----:B------:R1:W-:Y:S03]  /*e790*/  LDGSTS.E.BYPASS.LTC128B.128 [R237+0x5900], [R6.64], !P6 ;  /* 0x0590000006ed7fae */ /* 0x0003e6000f101d4e */
.L_x_434:
[----:B------:R-:W-:Y:S01]  /*e7a0*/  LOP3.LUT R0, R202, 0xffffffe0, RZ, 0xc0, !PT ;  /* 0xffffffe0ca007812 */ /* 0x000fe200078ec0ff */
[----:B------:R-:W-:Y:S01]  /*e7b0*/  UISETP.NE.AND UP1, UPT, UR13, URZ, UPT ;  /* 0x0000003f0d00728c */ /* 0x000fe2000bf25270 */
[----:B------:R-:W-:Y:S01]  /*e7c0*/  LEA.HI R3, R205, R204, RZ, 0x2 ;  /* 0x000000cccd037211 */ /* 0x000fe200078f10ff */
[----:B------:R-:W-:Y:S01]  /*e7d0*/  UISETP.NE.AND UP0, UPT, UR12, URZ, UPT ;  /* 0x0000003f0c00728c */ /* 0x000fe2000bf05270 */
[----:B------:R-:W-:Y:S01]  /*e7e0*/  SHF.R.S32.HI R5, RZ, 0x1f, R203 ;  /* 0x0000001fff057819 */ /* 0x000fe200000114cb */
[C---:B------:R-:W-:Y:S01]  /*e7f0*/  IMAD.IADD R0, R204.reuse, 0x1, -R0 ;  /* 0x00000001cc007824 */ /* 0x040fe200078e0a00 */
[----:B------:R-:W-:Y:S01]  /*e800*/  LOP3.LUT R3, R3, 0xfffffffc, RZ, 0xc0, !PT ;  /* 0xfffffffc03037812 */ /* 0x000fe200078ec0ff */
[----:B------:R-:W-:Y:S01]  /*e810*/  ULDC UR4, c[0x0][0x324] ;  /* 0x0000c90000047ab9 */ /* 0x000fe20000000800 */
[----:B------:R-:W-:Y:S01]  /*e820*/  LEA.HI R5, R5, R203, RZ, 0x2 ;  /* 0x000000cb05057211 */ /* 0x000fe200078f10ff */
[----:B------:R-:W-:Y:S01]  /*e830*/  ULOP3.LUT UR4, URZ, UR4, URZ, 0x33, !UPT ;  /* 0x000000043f047292 */ /* 0x000fe2000f8e333f */
[----:B-1----:R-:W-:Y:S01]  /*e840*/  SHF.R.S32.HI R6, RZ, 0x1f, R0 ;  /* 0x0000001fff067819 */ /* 0x002fe20000011400 */
[----:B------:R-:W-:Y:S01]  /*e850*/  IMAD.IADD R3, R204, 0x1, -R3 ;  /* 0x00000001cc037824 */ /* 0x000fe200078e0a03 */
[----:B------:R-:W-:Y:S01]  /*e860*/  LOP3.LUT R7, R5, 0xffffffc, RZ, 0xc0, !PT ;  /* 0x0ffffffc05077812 */ /* 0x000fe200078ec0ff */
[----:B------:R-:W0:Y:S01]  /*e870*/  LDGDEPBAR ;  /* 0x00000000000079af */ /* 0x000e220000000000 */
[----:B------:R-:W-:-:S02]  /*e880*/  LEA.HI R6, R6, R0, RZ, 0x2 ;  /* 0x0000000006067211 */ /* 0x000fc400078f10ff */
[----:B------:R-:W-:Y:S01]  /*e890*/  LEA.HI R5, R3, R3, RZ, 0x1 ;  /* 0x0000000303057211 */ /* 0x000fe200078f08ff */
[----:B------:R-:W-:Y:S01]  /*e8a0*/  IMAD.IADD R8, R203, 0x1, -R7 ;  /* 0x00000001cb087824 */ /* 0x000fe200078e0a07 */
[----:B------:R-:W-:Y:S02]  /*e8b0*/  LEA.HI.SX32 R7, R6, UR17, 0x1e ;  /* 0x0000001106077c11 */ /* 0x000fe4000f8ff2ff */
[----:B------:R-:W-:Y:S01]  /*e8c0*/  PLOP3.LUT P1, PT, PT, PT, UP1, 0x80, 0x0 ;  /* 0x000000000000781c */ /* 0x000fe20003f2f018 */
[C---:B------:R-:W-:Y:S01]  /*e8d0*/  IMAD.SHL.U32 R9, R5.reuse, 0x20, RZ ;  /* 0x0000002005097824 */ /* 0x040fe200078e00ff */
[----:B------:R-:W-:Y:S01]  /*e8e0*/  LOP3.LUT R5, R5, 0x1ffffffe, RZ, 0xc0, !PT ;  /* 0x1ffffffe05057812 */ /* 0x000fe200078ec0ff */
[----:B------:R-:W-:Y:S01]  /*e8f0*/  IMAD R8, R8, 0x10, R7 ;  /* 0x0000001008087824 */ /* 0x000fe200078e0207 */
[----:B------:R-:W-:Y:S02]  /*e900*/  PLOP3.LUT P0, PT, PT, PT, UP1, 0x80, 0x0 ;  /* 0x000000000000781c */ /* 0x000fe40003f0f018 */
[----:B------:R-:W-:Y:S01]  /*e910*/  LOP3.LUT R7, R9, 0xffffffc0, RZ, 0xc0, !PT ;  /* 0xffffffc009077812 */ /* 0x000fe200078ec0ff */
[----:B------:R-:W-:-:S04]  /*e920*/  IMAD.IADD R5, R3, 0x1, -R5 ;  /* 0x0000000103057824 */ /* 0x000fc800078e0a05 */
[----:B------:R-:W-:-:S04]  /*e930*/  IMAD.IADD R3, R7, 0x1, R8 ;  /* 0x0000000107037824 */ /* 0x000fc800078e0208 */
[----:B------:R-:W-:-:S04]  /*e940*/  IMAD R10, R5, 0x8, R3 ;  /* 0x00000008050a7824 */ /* 0x000fc800078e0203 */
[----:B------:R-:W-:Y:S01]  /*e950*/  @P1 IMAD.HI.U32 R3, R10, c[0x0][0x2c8], RZ ;  /* 0x0000b2000a031a27 */ /* 0x000fe200078e00ff */
[----:B------:R1:W-:Y:S03]  /*e960*/  STL [R1+0x18], R10 ;  /* 0x0000180a01007387 */ /* 0x0003e60000100800 */
[----:B------:R-:W-:Y:S01]  /*e970*/  IMAD.MOV.U32 R9, RZ, RZ, R10 ;  /* 0x000000ffff097224 */ /* 0x000fe200078e000a */
[----:B------:R-:W-:Y:S02]  /*e980*/  @P0 SHF.R.U32.HI R9, RZ, c[0x0][0x2cc], R3 ;  /* 0x0000b300ff090a19 */ /* 0x000fe40000011603 */
[----:B------:R-:W-:Y:S02]  /*e990*/  LOP3.LUT R3, R6, 0x7ffffffc, RZ, 0xc0, !PT ;  /* 0x7ffffffc06037812 */ /* 0x000fe400078ec0ff */
[----:B------:R-:W-:Y:S01]  /*e9a0*/  PLOP3.LUT P0, PT, PT, PT, UP0, 0x40, 0x0 ;  /* 0x000000000000781c */ /* 0x000fe20003f0e808 */
[----:B------:R-:W2:Y:S02]  /*e9b0*/  SHFL.IDX PT, R6, R9, RZ, 0x1c1f ;  /* 0x001c1fff09067589 */ /* 0x000ea400000e0000 */
[----:B------:R-:W-:-:S02]  /*e9c0*/  IMAD.IADD R3, R0, 0x1, -R3 ;  /* 0x0000000100037824 */ /* 0x000fc400078e0a03 */
[----:B------:R-:W-:Y:S02]  /*e9d0*/  IMAD.U32 R0, RZ, RZ, UR23 ;  /* 0x00000017ff007e24 */ /* 0x000fe4000f8e00ff */
[----:B------:R-:W-:Y:S02]  /*e9e0*/  IMAD.SHL.U32 R7, R3, 0x2, RZ ;  /* 0x0000000203077824 */ /* 0x000fe400078e00ff */
[----:B------:R-:W-:-:S03]  /*e9f0*/  IMAD.U32 R3, RZ, RZ, UR36 ;  /* 0x00000024ff037e24 */ /* 0x000fc6000f8e00ff */
[----:B------:R3:W-:Y:S01]  /*ea00*/  STL [R1], R7 ;  /* 0x0000000701007387 */ /* 0x0007e20000100800 */
[C---:B------:R-:W-:Y:S02]  /*ea10*/  IADD3 R0, -R7.reuse, 0x1, R0 ;  /* 0x0000000107007810 */ /* 0x040fe40007ffe100 */
[C---:B------:R-:W-:Y:S02]  /*ea20*/  IADD3 R11, -R7.reuse, UR7, R3 ;  /* 0x00000007070b7c10 */ /* 0x040fe4000fffe103 */
[----:B------:R-:W-:Y:S02]  /*ea30*/  IADD3 R0, R0, -UR10, RZ ;  /* 0x8000000a00007c10 */ /* 0x000fe4000fffe0ff */
[----:B------:R-:W-:Y:S02]  /*ea40*/  IADD3 R13, -R7, UR36, RZ ;  /* 0x00000024070d7c10 */ /* 0x000fe4000fffe1ff */
[C---:B-1----:R-:W-:Y:S02]  /*ea50*/  IADD3 R10, R0.reuse, c[0x0][0x328], RZ ;  /* 0x0000ca00000a7a10 */ /* 0x042fe40007ffe0ff */
[----:B------:R-:W-:Y:S01]  /*ea60*/  IADD3 R12, R0, UR4, RZ ;  /* 0x00000004000c7c10 */ /* 0x000fe2000fffe0ff */
[----:B------:R-:W-:-:S02]  /*ea70*/  IMAD.IADD R0, R201, 0x1, R200 ;  /* 0x00000001c9007824 */ /* 0x000fc400078e02c8 */
[--C-:B--2---:R-:W-:Y:S02]  /*ea80*/  IMAD.IADD R5, R10, 0x1, R6.reuse ;  /* 0x000000010a057824 */ /* 0x104fe400078e0206 */
[----:B------:R-:W-:-:S03]  /*ea90*/  IMAD.IADD R3, R12, 0x1, R6 ;  /* 0x000000010c037824 */ /* 0x000fc600078e0206 */
[----:B------:R-:W-:Y:S01]  /*eaa0*/  IMNMX R5, R5, R11, PT ;  /* 0x0000000b05057217 */ /* 0x000fe20003800200 */
[----:B------:R-:W-:Y:S05]  /*eab0*/  @P0 BRA `(.L_x_435) ;  /* 0x0000015000000947 */ /* 0x000fea0003800000 */
[----:B---3--:R-:W-:Y:S01]  /*eac0*/  IMAD.U32 R7, RZ, RZ, UR10 ;  /* 0x0000000aff077e24 */ /* 0x008fe2000f8e00ff */
        /* <DEDUP_REMOVED lines=11> */
.L_x_437:
[----:B------:R-:W-:-:S04]  /*eb80*/  MOV R7, c[0x0][0x32c] ;  /* 0x0000cb0000077a02 */ /* 0x000fc80000000f00 */
[----:B------:R-:W-:-:S13]  /*eb90*/  ISETP.NE.AND P0, PT, R7, 0x1, PT ;  /* 0x000000010700780c */ /* 0x000fda0003f05270 */
[----:B------:R-:W-:-:S05]  /*eba0*/  @P0 IMAD.HI.U32 R7, R6, c[0x0][0x330], RZ ;  /* 0x0000cc0006070a27 */ /* 0x000fca00078e00ff */
[----:B------:R-:W-:Y:S02]  /*ebb0*/  @P0 SHF.R.U32.HI R6, RZ, c[0x0][0x334], R7 ;  /* 0x0000cd00ff060a19 */ /* 0x000fe40000011607 */
.L_x_438:
[----:B------:R-:W-:Y:S05]  /*ebc0*/  BSYNC B0 ;  /* 0x0000000000007941 */ /* 0x000fea0003800000 */
.L_x_436:
[----:B------:R-:W-:-:S05]  /*ebd0*/  IMAD R6, R6, c[0x0][0x32c], R13 ;  /* 0x0000cb0006067a24 */ /* 0x000fca00078e020d */
[----:B------:R-:W-:Y:S02]  /*ebe0*/  IADD3 R7, R6, c[0x0][0x32c], RZ ;  /* 0x0000cb0006077a10 */ /* 0x000fe40007ffe0ff */
[----:B------:R-:W-:Y:S02]  /*ebf0*/  IMNMX R3, R3, R6, !PT ;  /* 0x0000000603037217 */ /* 0x000fe40007800200 */
[----:B------:R-:W-:Y:S02]  /*ec00*/  IMNMX R5, R5, R7, PT ;  /* 0x0000000705057217 */ /* 0x000fe40003800200 */
.L_x_435:
[----:B------:R-:W1:Y:S01]  /*ec10*/  SHFL.IDX PT, R8, R9, 0x1, 0x1c1f ;  /* 0x003c1f0009087f89 */ /* 0x000e6200000e0000 */
[----:B------:R-:W-:-:S06]  /*ec20*/  UISETP.NE.AND UP0, UPT, UR12, URZ, UPT ;  /* 0x0000003f0c00728c */ /* 0x000fcc000bf05270 */
[----:B------:R-:W-:Y:S01]  /*ec30*/  PLOP3.LUT P0, PT, PT, PT, UP0, 0x40, 0x0 ;  /* 0x000000000000781c */ /* 0x000fe20003f0e808 */
[--C-:B-1-3--:R-:W-:Y:S02]  /*ec40*/  IMAD.IADD R7, R10, 0x1, R8.reuse ;  /* 0x000000010a077824 */ /* 0x10afe400078e0208 */
        /* <DEDUP_REMOVED lines=15> */
.L_x_441:
[----:B------:R-:W-:-:S04]  /*ed40*/  MOV R14, c[0x0][0x32c] ;  /* 0x0000cb00000e7a02 */ /* 0x000fc80000000f00 */
[----:B------:R-:W-:-:S13]  /*ed50*/  ISETP.NE.AND P0, PT, R14, 0x1, PT ;  /* 0x000000010e00780c */ /* 0x000fda0003f05270 */
[----:B------:R-:W-:-:S05]  /*ed60*/  @P0 IMAD.HI.U32 R14, R8, c[0x0][0x330], RZ ;  /* 0x0000cc00080e0a27 */ /* 0x000fca00078e00ff */
[----:B------:R-:W-:Y:S02]  /*ed70*/  @P0 SHF.R.U32.HI R8, RZ, c[0x0][0x334], R14 ;  /* 0x0000cd00ff080a19 */ /* 0x000fe4000001160e */
.L_x_442:
[----:B------:R-:W-:Y:S05]  /*ed80*/  BSYNC B0 ;  /* 0x0000000000007941 */ /* 0x000fea0003800000 */
.L_x_440:
[----:B------:R-:W-:-:S05]  /*ed90*/  IMAD R8, R8, c[0x0][0x32c], R13 ;  /* 0x0000cb0008087a24 */ /* 0x000fca00078e020d */
[----:B------:R-:W-:Y:S02]  /*eda0*/  IADD3 R14, R8, c[0x0][0x32c], RZ ;  /* 0x0000cb00080e7a10 */ /* 0x000fe40007ffe0ff */
[----:B------:R-:W-:Y:S02]  /*edb0*/  IMNMX R6, R6, R8, !PT ;  /* 0x0000000806067217 */ /* 0x000fe40007800200 */
[----:B------:R-:W-:Y:S02]  /*edc0*/  IMNMX R7, R7, R14, PT ;  /* 0x0000000e07077217 */ /* 0x000fe40003800200 */
.L_x_439:
[----:B------:R-:W-:Y:S01]  /*edd0*/  UISETP.GE.AND UP0, UPT, UR36, 0x1, UPT ;  /* 0x000000012400788c */ /* 0x000fe2000bf06270 */
[----:B------:R-:W1:Y:S01]  /*ede0*/  SHFL.IDX PT, R8, R9, 0x2, 0x1c1f ;  /* 0x005c1f0009087f89 */ /* 0x000e6200000e0000 */
[----:B------:R-:W-:Y:S02]  /*edf0*/  UISETP.GE.AND UP3, UPT, UR36, 0x2, UPT ;  /* 0x000000022400788c */ /* 0x000fe4000bf66270 */
[----:B------:R-:W-:Y:S02]  /*ee00*/  UISETP.GE.AND UP2, UPT, UR36, 0x9, UPT ;  /* 0x000000092400788c */ /* 0x000fe4000bf46270 */
[----:B------:R-:W-:Y:S01]  /*ee10*/  UP2UR UR35, UPR, URZ, 0x1 ;  /* 0x000000013f237883 */ /* 0x000fe20008000000 */
[----:B------:R-:W-:Y:S01]  /*ee20*/  PLOP3.LUT P0, PT, PT, PT, UP0, 0x40, 0x0 ;  /* 0x000000000000781c */ /* 0x000fe20003f0e808 */
[----:B------:R-:W-:Y:S01]  /*ee30*/  UISETP.GE.AND UP0, UPT, UR36, 0x11, UPT ;  /* 0x000000112400788c */ /* 0x000fe2000bf06270 */
[----:B------:R-:W-:Y:S01]  /*ee40*/  PLOP3.LUT P1, PT, PT, PT, UP3, 0x40, 0x0 ;  /* 0x000000000000781c */ /* 0x000fe20003f2e838 */
[----:B------:R-:W-:Y:S01]  /*ee50*/  UISETP.GE.AND UP1, UPT, UR36, 0xa, UPT ;  /* 0x0000000a2400788c */ /* 0x000fe2000bf26270 */
[----:B------:R-:W-:Y:S01]  /*ee60*/  PLOP3.LUT P3, PT, PT, PT, UP2, 0x40, 0x0 ;  /* 0x000000000000781c */ /* 0x000fe20003f6e828 */
[----:B------:R-:W-:Y:S01]  /*ee70*/  UP2UR UR31, UPR, URZ, 0x1 ;  /* 0x000000013f1f7883 */ /* 0x000fe20008000000 */
[C---:B------:R-:W-:Y:S01]  /*ee80*/  ISETP.GT.AND P0, PT, R3.reuse, RZ, P0 ;  /* 0x000000ff0300720c */ /* 0x040fe20000704270 */
[----:B------:R-:W-:Y:S01]  /*ee90*/  UISETP.GE.AND UP6, UPT, UR36, 0x42, UPT ;  /* 0x000000422400788c */ /* 0x000fe2000bfc6270 */
[C---:B------:R-:W-:Y:S01]  /*eea0*/  ISETP.GT.AND P4, PT, R3.reuse, 0x1, P1 ;  /* 0x000000010300780c */ /* 0x040fe20000f84270 */
[----:B------:R-:W-:Y:S01]  /*eeb0*/  UISETP.GE.AND UP5, UPT, UR36, 0x49, UPT ;  /* 0x000000492400788c */ /* 0x000fe2000bfa6270 */
[----:B------:R-:W-:Y:S01]  /*eec0*/  ISETP.GT.AND P1, PT, R3, 0x8, P3 ;  /* 0x000000080300780c */ /* 0x000fe20001f24270 */
[----:B------:R-:W-:Y:S01]  /*eed0*/  UISETP.GE.AND UP4, UPT, UR36, 0x4a, UPT ;  /* 0x0000004a2400788c */ /* 0x000fe2000bf86270 */
[----:B------:R-:W-:Y:S01]  /*eee0*/  PLOP3.LUT P3, PT, PT, PT, UP0, 0x40, 0x0 ;  /* 0x000000000000781c */ /* 0x000fe20003f6e808 */
[----:B------:R-:W-:Y:S01]  /*eef0*/  UISETP.GE.AND UP0, UPT, UR36, 0x12, UPT ;  /* 0x000000122400788c */ /* 0x000fe2000bf06270 */
[C---:B------:R-:W-:Y:S01]  /*ef00*/  ISETP.LT.OR P2, PT, R5.reuse, 0x1, P0 ;  /* 0x000000010500780c */ /* 0x040fe20000741670 */
[----:B------:R-:W-:Y:S01]  /*ef10*/  UP2UR UR33, UPR, URZ, 0x4 ;  /* 0x000000043f217883 */ /* 0x000fe20008000000 */
[----:B------:R-:W-:Y:S01]  /*ef20*/  PLOP3.LUT P0, PT, PT, PT, UP1, 0x40, 0x0 ;  /* 0x000000000000781c */ /* 0x000fe20003f0e818 */
[----:B------:R-:W-:Y:S01]  /*ef30*/  UP2UR UR30, UPR, URZ, 0x1 ;  /* 0x000000013f1e7883 */ /* 0x000fe20008000000 */
[----:B------:R-:W-:Y:S01]  /*ef40*/  ISETP.LT.OR P5, PT, R5, 0x2, P4 ;  /* 0x000000020500780c */ /* 0x000fe200027a1670 */
[----:B------:R-:W-:Y:S01]  /*ef50*/  UP2UR UR32, UPR, URZ, 0x2 ;  /* 0x000000023f207883 */ /* 0x000fe20008000000 */
[----:B------:R-:W-:Y:S01]  /*ef60*/  ISETP.GT.AND P4, PT, R3, 0x9, P0 ;  /* 0x000000090300780c */ /* 0x000fe20000784270 */
[----:B------:R-:W-:Y:S01]  /*ef70*/  UISETP.GE.AND UP2, UPT, UR36, 0x52, UPT ;  /* 0x000000522400788c */ /* 0x000fe2000bf46270 */
[----:B------:R-:W-:Y:S01]  /*ef80*/  PLOP3.LUT P0, PT, PT, PT, UP0, 0x40, 0x0 ;  /* 0x000000000000781c */ /* 0x000fe20003f0e808 */
[----:B------:R-:W-:Y:S01]  /*ef90*/  UISETP.GE.AND UP0, UPT, UR36, 0x19, UPT ;  /* 0x000000192400788c */ /* 0x000fe2000bf06270 */
[----:B------:R-:W-:Y:S01]  /*efa0*/  FSEL R15, R92, -INF , !P2 ;  /* 0xff8000005c0f7808 */ /* 0x000fe20005000000 */
        /* <DEDUP_REMOVED lines=9> */
[----:B------:R-:W-:Y:S01]  /*f040*/  ISETP.LT.OR P5, PT, R5, 0xa, P4 ;  /* 0x0000000a0500780c */ /* 0x000fe200027a1670 */
[----:B------:R-:W-:Y:S01]  /*f050*/  UP2UR UR28, UPR, URZ, 0x1 ;  /* 0x000000013f1c7883 */ /* 0x000fe20008000000 */
[----:B------:R-:W-:Y:S01]  /*f060*/  ISETP.GT.AND P4, PT, R3, 0x11, P0 ;  /* 0x000000110300780c */ /* 0x000fe20000784270 */
[----:B------:R-:W-:Y:S01]  /*f070*/  UISETP.GE.AND UP3, UPT, UR36, 0x51, UPT ;  /* 0x000000512400788c */ /* 0x000fe2000bf66270 */
[----:B------:R-:W-:Y:S01]  /*f080*/  PLOP3.LUT P0, PT, PT, PT, UP0, 0x40, 0x0 ;  /* 0x000000000000781c */ /* 0x000fe20003f0e808 */
[----:B------:R-:W-:Y:S01]  /*f090*/  UISETP.GE.AND UP0, UPT, UR36, 0x21, UPT ;  /* 0x000000212400788c */ /* 0x000fe2000bf06270 */
[----:B------:R-:W-:-:S02]  /*f0a0*/  FSEL R17, R88, -INF , !P2 ;  /* 0xff80000058117808 */ /* 0x000fc40005000000 */
[----:B------:R-:W-:Y:S01]  /*f0b0*/  ISETP.LT.OR P2, PT, R5, 0x11, P1 ;  /* 0x000000110500780c */ /* 0x000fe20000f41670 */
[----:B------:R-:W-:Y:S01]  /*f0c0*/  UP2UR UR27, UPR, URZ, 0x1 ;  /* 0x000000013f1b7883 */ /* 0x000fe20008000000 */
[----:B------:R-:W-:Y:S02]  /*f0d0*/  ISETP.GT.AND P1, PT, R3, 0x18, P3 ;  /* 0x000000180300780c */ /* 0x000fe40001f24270 */
[----:B------:R-:W-:Y:S01]  /*f0e0*/  PLOP3.LUT P3, PT, PT, PT, UP0, 0x40, 0x0 ;  /* 0x000000000000781c */ /* 0x000fe20003f6e808 */
[----:B------:R-:W-:Y:S01]  /*f0f0*/  UISETP.GE.AND UP0, UPT, UR36, 0x22, UPT ;  /* 0x000000222400788c */ /* 0x000fe2000bf06270 */
[----:B------:R-:W-:Y:S02]  /*f100*/  FSEL R19, R89, -INF , !P5 ;  /* 0xff80000059137808 */ /* 0x000fe40006800000 */
[----:B------:R-:W-:Y:S01]  /*f110*/  ISETP.LT.OR P5, PT, R5, 0x12, P4 ;  /* 0x000000120500780c */ /* 0x000fe200027a1670 */
[----:B------:R-:W-:Y:S01]  /*f120*/  UP2UR UR26, UPR, URZ, 0x1 ;  /* 0x000000013f1a7883 */ /* 0x000fe20008000000 */
[----:B------:R-:W-:-:S02]  /*f130*/  ISETP.GT.AND P4, PT, R3, 0x19, P0 ;  /* 0x000000190300780c */ /* 0x000fc40000784270 */
[----:B------:R-:W-:Y:S01]  /*f140*/  PLOP3.LUT P0, PT, PT, PT, UP0, 0x40, 0x0 ;  /* 0x000000000000781c */ /* 0x000fe20003f0e808 */
[----:B------:R-:W-:Y:S01]  /*f150*/  UISETP.GE.AND UP0, UPT, UR36, 0x29, UPT ;  /* 0x000000292400788c */ /* 0x000fe2000bf06270 */
[----:B------:R-:W-:Y:S02]  /*f160*/  FSEL R22, R80, -INF , !P2 ;  /* 0xff80000050167808 */ /* 0x000fe40005000000 */
[----:B------:R-:W-:Y:S01]  /*f170*/  ISETP.LT.OR P2, PT, R5, 0x19, P1 ;  /* 0x000000190500780c */ /* 0x000fe20000f41670 */
[----:B------:R-:W-:Y:S01]  /*f180*/  UP2UR UR25, UPR, URZ, 0x1 ;  /* 0x000000013f197883 */ /* 0x000fe20008000000 */
[----:B------:R-:W-:Y:S02]  /*f190*/  ISETP.GT.AND P1, PT, R3, 0x20, P3 ;  /* 0x000000200300780c */ /* 0x000fe40001f24270 */
        /* <DEDUP_REMOVED lines=29> */
[----:B------:R-:W-:-:S02]  /*f370*/  FSEL R44, R64, -INF , !P2 ;  /* 0xff800000402c7808 */ /* 0x000fc40005000000 */
[----:B------:R-:W-:Y:S02]  /*f380*/  ISETP.GT.AND P4, PT, R3, 0x31, P0 ;  /* 0x000000310300780c */ /* 0x000fe40000784270 */
[----:B------:R-:W-:Y:S02]  /*f390*/  ISETP.LT.OR P2, PT, R5, 0x31, P1 ;  /* 0x000000310500780c */ /* 0x000fe40000f41670 */
[----:B------:R-:W-:Y:S01]  /*f3a0*/  PLOP3.LUT P0, PT, PT, PT, UP0, 0x40, 0x0 ;  /* 0x000000000000781c */ /* 0x000fe20003f0e808 */
[----:B------:R-:W-:Y:S01]  /*f3b0*/  UISETP.GE.AND UP0, UPT, UR36, 0x41, UPT ;  /* 0x000000412400788c */ /* 0x000fe2000bf06270 */
[----:B------:R-:W-:Y:S02]  /*f3c0*/  ISETP.GT.AND P1, PT, R3, 0x38, P3 ;  /* 0x000000380300780c */ /* 0x000fe40001f24270 */
[----:B------:R-:W-:Y:S01]  /*f3d0*/  FSEL R45, R65, -INF , !P5 ;  /* 0xff800000412d7808 */ /* 0x000fe20006800000 */
[----:B------:R-:W-:Y:S01]  /*f3e0*/  UP2UR UR4, UPR, URZ, 0x1 ;  /* 0x000000013f047883 */ /* 0x000fe20008000000 */
[----:B------:R-:W-:-:S02]  /*f3f0*/  ISETP.LT.OR P5, PT, R5, 0x32, P4 ;  /* 0x000000320500780c */ /* 0x000fc400027a1670 */
[----:B------:R-:W-:Y:S02]  /*f400*/  ISETP.GT.AND P4, PT, R3, 0x39, P0 ;  /* 0x000000390300780c */ /* 0x000fe40000784270 */
[----:B------:R-:W-:Y:S02]  /*f410*/  ISETP.LT.OR P0, PT, R5, 0x39, P1 ;  /* 0x000000390500780c */ /* 0x000fe40000f01670 */
[----:B------:R-:W-:Y:S02]  /*f420*/  FSEL R140, R60, -INF , !P2 ;  /* 0xff8000003c8c7808 */ /* 0x000fe40005000000 */
[----:B------:R-:W-:Y:S01]  /*f430*/  PLOP3.LUT P2, PT, PT, PT, UP6, 0x40, 0x0 ;  /* 0x000000000000781c */ /* 0x000fe20003f4e868 */
[----:B------:R-:W-:Y:S01]  /*f440*/  UISETP.NE.AND UP6, UPT, UR12, URZ, UPT ;  /* 0x0000003f0c00728c */ /* 0x000fe2000bfc5270 */
[----:B------:R-:W-:Y:S02]  /*f450*/  FSEL R144, R56, -INF , !P0 ;  /* 0xff80000038907808 */ /* 0x000fe40004000000 */
[----:B------:R-:W-:-:S02]  /*f460*/  PLOP3.LUT P1, PT, PT, PT, UP5, 0x40, 0x0 ;  /* 0x000000000000781c */ /* 0x000fc40003f2e858 */
[----:B------:R-:W-:Y:S02]  /*f470*/  PLOP3.LUT P0, PT, PT, PT, UP4, 0x40, 0x0 ;  /* 0x000000000000781c */ /* 0x000fe40003f0e848 */
[C---:B------:R-:W-:Y:S02]  /*f480*/  ISETP.GT.AND P2, PT, R3.reuse, 0x41, P2 ;  /* 0x000000410300780c */ /* 0x040fe40001744270 */
[C---:B------:R-:W-:Y:S02]  /*f490*/  ISETP.GT.AND P1, PT, R3.reuse, 0x48, P1 ;  /* 0x000000480300780c */ /* 0x040fe40000f24270 */
[----:B------:R-:W-:Y:S02]  /*f4a0*/  ISETP.GT.AND P0, PT, R3, 0x49, P0 ;  /* 0x000000490300780c */ /* 0x000fe40000704270 */
[----:B------:R-:W-:Y:S01]  /*f4b0*/  PLOP3.LUT P3, PT, PT, PT, UP0, 0x40, 0x0 ;  /* 0x000000000000781c */ /* 0x000fe20003f6e808 */
[----:B------:R-:W-:Y:S01]  /*f4c0*/  UISETP.GE.AND UP0, UPT, UR36, 0x5a, UPT ;  /* 0x0000005a2400788c */ /* 0x000fe2000bf06270 */
[----:B------:R-:W-:-:S02]  /*f4d0*/  ISETP.LT.OR P2, PT, R5, 0x42, P2 ;  /* 0x000000420500780c */ /* 0x000fc40001741670 */
[C---:B------:R-:W-:Y:S02]  /*f4e0*/  ISETP.LT.OR P1, PT, R5.reuse, 0x49, P1 ;  /* 0x000000490500780c */ /* 0x040fe40000f21670 */
[----:B------:R-:W-:Y:S02]  /*f4f0*/  ISETP.LT.OR P0, PT, R5, 0x4a, P0 ;  /* 0x0000004a0500780c */ /* 0x000fe40000701670 */
[----:B------:R-:W-:Y:S02]  /*f500*/  ISETP.GT.AND P3, PT, R3, 0x40, P3 ;  /* 0x000000400300780c */ /* 0x000fe40001f64270 */
[----:B------:R-:W-:Y:S02]  /*f510*/  FSEL R164, R53, -INF , !P2 ;  /* 0xff80000035a47808 */ /* 0x000fe40005000000 */
[----:B------:R-:W-:Y:S02]  /*f520*/  PLOP3.LUT P2, PT, PT, PT, UP2, 0x40, 0x0 ;  /* 0x000000000000781c */ /* 0x000fe40003f4e828 */
[----:B------:R-:W-:-:S02]  /*f530*/  FSEL R163, R48, -INF , !P1 ;  /* 0xff80000030a37808 */ /* 0x000fc40004800000 */
[----:B------:R-:W-:Y:S02]  /*f540*/  PLOP3.LUT P1, PT, PT, PT, UP1, 0x40, 0x0 ;  /* 0x000000000000781c */ /* 0x000fe40003f2e818 */
[----:B------:R-:W-:Y:S02]  /*f550*/  FSEL R167, R49, -INF , !P0 ;  /* 0xff80000031a77808 */ /* 0x000fe40004000000 */
[----:B------:R-:W-:Y:S02]  /*f560*/  PLOP3.LUT P0, PT, PT, PT, UP0, 0x40, 0x0 ;  /* 0x000000000000781c */ /* 0x000fe40003f0e808 */
[----:B------:R-:W-:Y:S02]  /*f570*/  ISETP.LT.OR P3, PT, R5, 0x41, P3 ;  /* 0x000000410500780c */ /* 0x000fe40001f61670 */
[C---:B------:R-:W-:Y:S02]  /*f580*/  ISETP.GT.AND P2, PT, R3.reuse, 0x51, P2 ;  /* 0x000000510300780c */ /* 0x040fe40001744270 */
[----:B------:R-:W-:-:S02]  /*f590*/  ISETP.GT.AND P1, PT, R3, 0x58, P1 ;  /* 0x000000580300780c */ /* 0x000fc40000f24270 */
[----:B------:R-:W-:Y:S02]  /*f5a0*/  ISETP.GT.AND P0, PT, R3, 0x59, P0 ;  /* 0x000000590300780c */ /* 0x000fe40000704270 */
[C---:B------:R-:W-:Y:S02]  /*f5b0*/  ISETP.LT.OR P4, PT, R5.reuse, 0x3a, P4 ;  /* 0x0000003a0500780c */ /* 0x040fe40002781670 */
[----:B------:R-:W-:Y:S02]  /*f5c0*/  FSEL R146, R52, -INF , !P3 ;  /* 0xff80000034927808 */ /* 0x000fe40005800000 */
[C---:B------:R-:W-:Y:S02]  /*f5d0*/  ISETP.LT.OR P3, PT, R5.reuse, 0x52, P2 ;  /* 0x000000520500780c */ /* 0x040fe40001761670 */
[C---:B------:R-:W-:Y:S02]  /*f5e0*/  ISETP.LT.OR P2, PT, R5.reuse, 0x59, P1 ;  /* 0x000000590500780c */ /* 0x040fe40000f41670 */
[----:B------:R-:W-:-:S02]  /*f5f0*/  ISETP.LT.OR P1, PT, R5, 0x5a, P0 ;  /* 0x0000005a0500780c */ /* 0x000fc40000721670 */
[----:B------:R-:W-:Y:S02]  /*f600*/  FSEL R145, R57, -INF , !P4 ;  /* 0xff80000039917808 */ /* 0x000fe40006000000 */
[----:B------:R-:W-:Y:S01]  /*f610*/  PLOP3.LUT P0, PT, PT, PT, UP6, 0x40, 0x0 ;  /* 0x000000000000781c */ /* 0x000fe20003f0e868 */
[----:B------:R-:W-:Y:S01]  /*f620*/  UISETP.NE.AND UP6, UPT, UR37, URZ, UPT ;  /* 0x0000003f2500728c */ /* 0x000fe2000bfc5270 */
[----:B------:R-:W-:Y:S02]  /*f630*/  PLOP3.LUT P4, PT, PT, PT, UP3, 0x40, 0x0 ;  /* 0x000000000000781c */ /* 0x000fe40003f8e838 */
[----:B------:R-:W-:Y:S02]  /*f640*/  FSEL R141, R61, -INF , !P5 ;  /* 0xff8000003d8d7808 */ /* 0x000fe40006800000 */
[----:B------:R-:W-:Y:S01]  /*f650*/  ISETP.GT.AND P4, PT, R3, 0x50, P4 ;  /* 0x000000500300780c */ /* 0x000fe20002784270 */
[----:B-1----:R-:W-:Y:S01]  /*f660*/  IMAD.IADD R3, R12, 0x1, R8 ;  /* 0x000000010c037824 */ /* 0x002fe200078e0208 */
[----:B------:R-:W-:-:S02]  /*f670*/  FSEL R203, R33, -INF , !P3 ;  /* 0xff80000021cb7808 */ /* 0x000fc40005800000 */
[----:B------:R-:W-:Y:S01]  /*f680*/  ISETP.LT.OR P4, PT, R5, 0x51, P4 ;  /* 0x000000510500780c */ /* 0x000fe20002781670 */
[----:B------:R-:W-:Y:S01]  /*f690*/  IMAD.IADD R5, R10, 0x1, R8 ;  /* 0x000000010a057824 */ /* 0x000fe200078e0208 */
[----:B------:R-:W-:Y:S02]  /*f6a0*/  FSEL R202, R28, -INF , !P2 ;  /* 0xff8000001cca7808 */ /* 0x000fe40005000000 */
[----:B------:R-:W-:Y:S02]  /*f6b0*/  FSEL R204, R32, -INF , !P4 ;  /* 0xff80000020cc7808 */ /* 0x000fe40006000000 */
[----:B------:R-:W-:Y:S02]  /*f6c0*/  IMNMX R5, R5, R11, PT ;  /* 0x0000000b05057217 */ /* 0x000fe40003800200 */
        /* <DEDUP_REMOVED lines=14> */
.L_x_445:
[----:B------:R-:W-:-:S04]  /*f7b0*/  MOV R14, c[0x0][0x32c] ;  /* 0x0000cb00000e7a02 */ /* 0x000fc80000000f00 */
[----:B------:R-:W-:-:S13]  /*f7c0*/  ISETP.NE.AND P0, PT, R14, 0x1, PT ;  /* 0x000000010e00780c */ /* 0x000fda0003f05270 */
[----:B------:R-:W-:-:S05]  /*f7d0*/  @P0 IMAD.HI.U32 R14, R8, c[0x0][0x330], RZ ;  /* 0x0000cc00080e0a27 */ /* 0x000fca00078e00ff */
[----:B------:R-:W-:Y:S02]  /*f7e0*/  @P0 SHF.R.U32.HI R8, RZ, c[0x0][0x334], R14 ;  /* 0x0000cd00ff080a19 */ /* 0x000fe4000001160e */
.L_x_446:
[----:B------:R-:W-:Y:S05]  /*f7f0*/  BSYNC B0 ;  /* 0x0000000000007941 */ /* 0x000fea0003800000 */
.L_x_444:
[----:B------:R-:W-:-:S05]  /*f800*/  IMAD R8, R8, c[0x0][0x32c], R13 ;  /* 0x0000cb0008087a24 */ /* 0x000fca00078e020d */
[----:B------:R-:W-:Y:S02]  /*f810*/  IADD3 R14, R8, c[0x0][0x32c], RZ ;  /* 0x0000cb00080e7a10 */ /* 0x000fe40007ffe0ff */
[----:B------:R-:W-:Y:S02]  /*f820*/  IMNMX R3, R3, R8, !PT ;  /* 0x0000000803037217 */ /* 0x000fe40007800200 */
[----:B------:R-:W-:Y:S02]  /*f830*/  IMNMX R5, R5, R14, PT ;  /* 0x0000000e05057217 */ /* 0x000fe40003800200 */
.L_x_443:
[----:B------:R-:W-:Y:S01]  /*f840*/  UP2UR UR42, UPR, URZ, 0x40 ;  /* 0x000000403f2a7883 */ /* 0x000fe20008000000 */
[----:B------:R-:W1:Y:S01]  /*f850*/  SHFL.IDX PT, R8, R9, 0x3, 0x1c1f ;  /* 0x007c1f0009087f89 */ /* 0x000e6200000e0000 */
[----:B------:R-:W-:Y:S02]  /*f860*/  UISETP.NE.AND UP6, UPT, UR26, URZ, UPT ;  /* 0x0000003f1a00728c */ /* 0x000fe4000bfc5270 */
[----:B------:R-:W-:Y:S02]  /*f870*/  UP2UR UR36, UPR, URZ, 0x1 ;  /* 0x000000013f247883 */ /* 0x000fe40008000000 */
[----:B------:R-:W-:-:S02]  /*f880*/  UP2UR UR43, UPR, URZ, 0x40 ;  /* 0x000000403f2b7883 */ /* 0x000fc40008000000 */
[----:B------:R-:W-:Y:S02]  /*f890*/  UISETP.NE.AND UP6, UPT, UR32, URZ, UPT ;  /* 0x0000003f2000728c */ /* 0x000fe4000bfc5270 */
[----:B------:R-:W-:Y:S02]  /*f8a0*/  UISETP.NE.AND UP0, UPT, UR34, URZ, UPT ;  /* 0x0000003f2200728c */ /* 0x000fe4000bf05270 */
[----:B------:R-:W-:Y:S02]  /*f8b0*/  UP2UR UR44, UPR, URZ, 0x40 ;  /* 0x000000403f2c7883 */ /* 0x000fe40008000000 */
[----:B------:R-:W-:Y:S02]  /*f8c0*/  UISETP.NE.AND UP6, UPT, UR35, URZ, UPT ;  /* 0x0000003f2300728c */ /* 0x000fe4000bfc5270 */
[----:B------:R-:W-:Y:S01]  /*f8d0*/  PLOP3.LUT P0, PT, PT, PT, UP0, 0x40, 0x0 ;  /* 0x000000000000781c */ /* 0x000fe20003f0e808 */
[----:B------:R-:W-:Y:S02]  /*f8e0*/  UP2UR UR41, UPR, URZ, 0x20 ;  /* 0x000000203f297883 */ /* 0x000fe40008000000 */
[----:B------:R-:W-:Y:S01]  /*f8f0*/  UISETP.NE.AND UP5, UPT, UR33, URZ, UPT ;  /* 0x0000003f2100728c */ /* 0x000fe2000bfa5270 */
[----:B------:R-:W-:Y:S01]  /*f900*/  PLOP3.LUT P1, PT, PT, PT, UP6, 0x40, 0x0 ;  /* 0x000000000000781c */ /* 0x000fe20003f2e868 */
[----:B------:R-:W-:Y:S01]  /*f910*/  UISETP.NE.AND UP6, UPT, UR44, URZ, UPT ;  /* 0x0000003f2c00728c */ /* 0x000fe2000bfc5270 */
[C---:B------:R-:W-:Y:S01]  /*f920*/  ISETP.GT.AND P0, PT, R6.reuse, 0x1, P0 ;  /* 0x000000010600780c */ /* 0x040fe20000704270 */
[----:B------:R-:W-:Y:S01]  /*f930*/  UP2UR UR40, UPR, URZ, 0x10 ;  /* 0x000000103f287883 */ /* 0x000fe20008000000 */
[C---:B------:R-:W-:Y:S01]  /*f940*/  ISETP.GT.AND P1, PT, R6.reuse, RZ, P1 ;  /* 0x000000ff0600720c */ /* 0x040fe20000f24270 */
[----:B------:R-:W-:Y:S01]  /*f950*/  UISETP.NE.AND UP4, UPT, UR31, URZ, UPT ;  /* 0x0000003f1f00728c */ /* 0x000fe2000bf85270 */
[C---:B------:R-:W-:Y:S01]  /*f960*/  ISETP.LT.OR P2, PT, R7.reuse, 0x2, P0 ;  /* 0x000000020700780c */ /* 0x040fe20000741670 */
[----:B------:R-:W-:Y:S01]  /*f970*/  UP2UR UR39, UPR, URZ, 0x8 ;  /* 0x000000083f277883 */ /* 0x000fe20008000000 */
[----:B------:R-:W-:Y:S01]  /*f980*/  ISETP.LT.OR P3, PT, R7, 0x1, P1 ;  /* 0x000000010700780c */ /* 0x000fe20000f61670 */
[----:B------:R-:W-:Y:S01]  /*f990*/  UISETP.NE.AND UP3, UPT, UR30, URZ, UPT ;  /* 0x0000003f1e00728c */ /* 0x000fe2000bf65270 */
[----:B------:R-:W-:Y:S01]  /*f9a0*/  PLOP3.LUT P1, PT, PT, PT, UP5, 0x40, 0x0 ;  /* 0x000000000000781c */ /* 0x000fe20003f2e858 */
[----:B------:R-:W-:Y:S01]  /*f9b0*/  UP2UR UR37, UPR, URZ, 0x2 ;  /* 0x000000023f257883 */ /* 0x000fe20008000000 */
[----:B------:R-:W-:Y:S01]  /*f9c0*/  PLOP3.LUT P0, PT, PT, PT, UP6, 0x40, 0x0 ;  /* 0x000000000000781c */ /* 0x000fe20003f0e868 */
[----:B------:R-:W-:Y:S01]  /*f9d0*/  UISETP.NE.AND UP6, UPT, UR29, URZ, UPT ;  /* 0x0000003f1d00728c */ /* 0x000fe2000bfc5270 */
[----:B------:R-:W-:Y:S01]  /*f9e0*/  FSEL R18, R95, -INF , !P2 ;  /* 0xff8000005f127808 */ /* 0x000fe20005000000 */
[----:B------:R-:W-:Y:S01]  /*f9f0*/  UISETP.NE.AND UP1, UPT, UR28, URZ, UPT ;  /* 0x0000003f1c00728c */ /* 0x000fe2000bf25270 */
[C---:B------:R-:W-:Y:S01]  /*fa00*/  ISETP.GT.AND P2, PT, R6.reuse, 0x8, P1 ;  /* 0x000000080600780c */ /* 0x040fe20000f44270 */
[----:B------:R-:W-:Y:S01]  /*fa10*/  UP2UR UR38, UPR, URZ, 0x4 ;  /* 0x000000043f267883 */ /* 0x000fe20008000000 */
[----:B------:R-:W-:Y:S01]  /*fa20*/  ISETP.GT.AND P1, PT, R6, 0x9, P0 ;  /* 0x000000090600780c */ /* 0x000fe20000724270 */
[----:B------:R-:W-:Y:S01]  /*fa30*/  UISETP.NE.AND UP2, UPT, UR27, URZ, UPT ;  /* 0x0000003f1b00728c */ /* 0x000fe2000bf45270 */
[----:B------:R-:W-:Y:S01]  /*fa40*/  PLOP3.LUT P0, PT, PT, PT, UP4, 0x40, 0x0 ;  /* 0x000000000000781c */ /* 0x000fe20003f0e848 */
[----:B------:R-:W-:Y:S01]  /*fa50*/  UP2UR UR44, UPR, URZ, 0x10 ;  /* 0x000000103f2c7883 */ /* 0x000fe20008000000 */
[----:B------:R-:W-:Y:S01]  /*fa60*/  FSEL R14, R94, -INF , !P3 ;  /* 0xff8000005e0e7808 */ /* 0x000fe20005800000 */
[----:B------:R-:W-:Y:S01]  /*fa70*/  UISETP.NE.AND UP4, UPT, UR32, URZ, UPT ;  /* 0x0000003f2000728c */ /* 0x000fe2000bf85270 */
[----:B------:R-:W-:-:S02]  /*fa80*/  PLOP3.LUT P3, PT, PT, PT, UP3, 0x40, 0x0 ;  /* 0x000000000000781c */ /* 0x000fc40003f6e838 */
[C---:B------:R-:W-:Y:S02]  /*fa90*/  ISETP.LT.OR P4, PT, R7.reuse, 0x9, P2 ;  /* 0x000000090700780c */ /* 0x040fe40001781670 */
[C---:B------:R-:W-:Y:S02]  /*faa0*/  ISETP.LT.OR P2, PT, R7.reuse, 0xa, P1 ;  /* 0x0000000a0700780c */ /* 0x040fe40000f41670 */
[C---:B------:R-:W-:Y:S02]  /*fab0*/  ISETP.GT.AND P1, PT, R6.reuse, 0x10, P0 ;  /* 0x000000100600780c */ /* 0x040fe40000724270 */
[----:B------:R-:W-:Y:S02]  /*fac0*/  ISETP.GT.AND P0, PT, R6, 0x11, P3 ;  /* 0x000000110600780c */ /* 0x000fe40001f04270 */
[----:B------:R-:W-:Y:S02]  /*fad0*/  ISETP.LT.OR P3, PT, R7, 0x11, P1 ;  /* 0x000000110700780c */ /* 0x000fe40000f61670 */
[----:B------:R-:W-:-:S02]  /*fae0*/  FSEL R21, R91, -INF , !P2 ;  /* 0xff8000005b157808 */ /* 0x000fc40005000000 */
[----:B------:R-:W-:Y:S01]  /*faf0*/  PLOP3.LUT P1, PT, PT, PT, UP6, 0x40, 0x0 ;  /* 0x000000000000781c */ /* 0x000fe20003f2e868 */
[----:B------:R-:W-:Y:S01]  /*fb00*/  UISETP.NE.AND UP6, UPT, UR43, URZ, UPT ;  /* 0x0000003f2b00728c */ /* 0x000fe2000bfc5270 */
[----:B------:R-:W-:Y:S01]  /*fb10*/  ISETP.LT.OR P2, PT, R7, 0x12, P0 ;  /* 0x000000120700780c */ /* 0x000fe20000741670 */
[----:B------:R-:W-:Y:S01]  /*fb20*/  UP2UR UR43, UPR, URZ, 0x2 ;  /* 0x000000023f2b7883 */ /* 0x000fe20008000000 */
[----:B------:R-:W-:Y:S01]  /*fb30*/  PLOP3.LUT P0, PT, PT, PT, UP1, 0x40, 0x0 ;  /* 0x000000000000781c */ /* 0x000fe20003f0e818 */
[----:B------:R-:W-:Y:S01]  /*fb40*/  UISETP.NE.AND UP1, UPT, UR35, URZ, UPT ;  /* 0x0000003f2300728c */ /* 0x000fe2000bf25270 */
[----:B------:R-:W-:Y:S02]  /*fb50*/  FSEL R27, R83, -INF , !P2 ;  /* 0xff800000531b7808 */ /* 0x000fe40005000000 */
[----:B------:R-:W-:Y:S02]  /*fb60*/  FSEL R25, R82, -INF , !P3 ;  /* 0xff80000052197808 */ /* 0x000fe40005800000 */
[----:B------:R-:W-:-:S02]  /*fb70*/  ISETP.GT.AND P3, PT, R6, 0x18, P1 ;  /* 0x000000180600780c */ /* 0x000fc40000f64270 */
[----:B------:R-:W-:Y:S01]  /*fb80*/  PLOP3.LUT P2, PT, PT, PT, UP1, 0x40, 0x0 ;  /* 0x000000000000781c */ /* 0x000fe20003f4e818 */
[----:B------:R-:W-:Y:S01]  /*fb90*/  UISETP.NE.AND UP1, UPT, UR29, URZ, UPT ;  /* 0x0000003f1d00728c */ /* 0x000fe2000bf25270 */
[----:B------:R-:W-:Y:S02]  /*fba0*/  ISETP.GT.AND P1, PT, R6, 0x19, P0 ;  /* 0x000000190600780c */ /* 0x000fe40000724270 */
[----:B------:R-:W-:Y:S01]  /*fbb0*/  PLOP3.LUT P0, PT, PT, PT, UP0, 0x40, 0x0 ;  /* 0x000000000000781c */ /* 0x000fe20003f0e808 */
[----:B------:R-:W-:Y:S01]  /*fbc0*/  UISETP.NE.AND UP0, UPT, UR25, URZ, UPT ;  /* 0x0000003f1900728c */ /* 0x000fe2000bf05270 */
[----:B------:R-:W-:Y:S02]  /*fbd0*/  FSEL R20, R90, -INF , !P4 ;  /* 0xff8000005a147808 */ /* 0x000fe40006000000 */
[----:B------:R-:W-:Y:S02]  /*fbe0*/  ISETP.GT.AND P2, PT, R3, RZ, P2 ;  /* 0x000000ff0300720c */ /* 0x000fe40001744270 */
[----:B------:R-:W-:-:S02]  /*fbf0*/  ISETP.LT.OR P4, PT, R7, 0x19, P3 ;  /* 0x000000190700780c */ /* 0x000fc40001f81670 */
[----:B------:R-:W-:Y:S02]  /*fc00*/  ISETP.LT.OR P3, PT, R7, 0x1a, P1 ;  /* 0x0000001a0700780c */ /* 0x000fe40000f61670 */
[----:B------:R-:W-:Y:S02]  /*fc10*/  ISETP.GT.AND P0, PT, R3, 0x1, P0 ;  /* 0x000000010300780c */ /* 0x000fe40000704270 */
[----:B------:R-:W-:Y:S02]  /*fc20*/  ISETP.LT.OR P1, PT, R5, 0x1, P2 ;  /* 0x000000010500780c */ /* 0x000fe40001721670 */
[----:B------:R-:W-:Y:S02]  /*fc30*/  PLOP3.LUT P2, PT, PT, PT, UP2, 0x40, 0x0 ;  /* 0x000000000000781c */ /* 0x000fe40003f4e828 */
[----:B------:R-:W-:Y:S02]  /*fc40*/  FSEL R37, R79, -INF , !P3 ;  /* 0xff8000004f257808 */ /* 0x000fe40005800000 */
[----:B------:R-:W-:-:S02]  /*fc50*/  ISETP.LT.OR P3, PT, R5, 0x2, P0 ;  /* 0x000000020500780c */ /* 0x000fc40000761670 */
[----:B------:R-:W-:Y:S02]  /*fc60*/  FSEL R91, R172, -INF , !P1 ;  /* 0xff800000ac5b7808 */ /* 0x000fe40004800000 */
[----:B------:R-:W-:Y:S02]  /*fc70*/  PLOP3.LUT P0, PT, PT, PT, UP6, 0x40, 0x0 ;  /* 0x000000000000781c */ /* 0x000fe40003f0e868 */
[C---:B------:R-:W-:Y:S02]  /*fc80*/  ISETP.GT.AND P1, PT, R6.reuse, 0x20, P2 ;  /* 0x000000200600780c */ /* 0x040fe40001724270 */
[----:B------:R-:W-:Y:S02]  /*fc90*/  FSEL R93, R173, -INF , !P3 ;  /* 0xff800000ad5d7808 */ /* 0x000fe40005800000 */
[----:B------:R-:W-:Y:S02]  /*fca0*/  ISETP.GT.AND P3, PT, R6, 0x21, P0 ;  /* 0x000000210600780c */ /* 0x000fe40000764270 */
[----:B------:R-:W-:-:S02]  /*fcb0*/  ISETP.LT.OR P0, PT, R7, 0x21, P1 ;  /* 0x000000210700780c */ /* 0x000fc40000f01670 */
[----:B------:R-:W-:Y:S01]  /*fcc0*/  PLOP3.LUT P1, PT, PT, PT, UP4, 0x40, 0x0 ;  /* 0x000000000000781c */ /* 0x000fe20003f2e848 */
[----:B------:R-:W-:Y:S01]  /*fcd0*/  UISETP.NE.AND UP4, UPT, UR44, URZ, UPT ;  /* 0x0000003f2c00728c */ /* 0x000fe2000bf85270 */
[----:B------:R-:W-:Y:S01]  /*fce0*/  PLOP3.LUT P2, PT, PT, PT, UP5, 0x40, 0x0 ;  /* 0x000000000000781c */ /* 0x000fe20003f4e858 */
[----:B------:R-:W-:Y:S01]  /*fcf0*/  UISETP.NE.AND UP5, UPT, UR24, URZ, UPT ;  /* 0x0000003f1800728c */ /* 0x000fe2000bfa5270 */
[----:B------:R-:W-:Y:S02]  /*fd00*/  FSEL R88, R74, -INF , !P0 ;  /* 0xff8000004a587808 */ /* 0x000fe40004000000 */
[----:B------:R-:W-:Y:S02]  /*fd10*/  ISETP.GT.AND P2, PT, R3, 0x8, P2 ;  /* 0x000000080300780c */ /* 0x000fe40001744270 */
[----:B------:R-:W-:Y:S01]  /*fd20*/  PLOP3.LUT P0, PT, PT, PT, UP4, 0x40, 0x0 ;  /* 0x000000000000781c */ /* 0x000fe20003f0e848 */
[----:B------:R-:W-:Y:S01]  /*fd30*/  UISETP.NE.AND UP4, UPT, UR23, URZ, UPT ;  /* 0x0000003f1700728c */ /* 0x000fe2000bf85270 */
[----:B------:R-:W-:-:S02]  /*fd40*/  FSEL R36, R78, -INF , !P4 ;  /* 0xff8000004e247808 */ /* 0x000fc40006000000 */
[----:B------:R-:W-:Y:S02]  /*fd50*/  ISETP.GT.AND P1, PT, R3, 0x9, P1 ;  /* 0x000000090300780c */ /* 0x000fe40000f24270 */
[----:B------:R-:W-:Y:S02]  /*fd60*/  ISETP.LT.OR P4, PT, R7, 0x22, P3 ;  /* 0x000000220700780c */ /* 0x000fe40001f81670 */
[----:B------:R-:W-:Y:S02]  /*fd70*/  ISETP.LT.OR P3, PT, R5, 0x9, P2 ;  /* 0x000000090500780c */ /* 0x000fe40001761670 */
[----:B------:R-:W-:Y:S02]  /*fd80*/  ISETP.GT.AND P2, PT, R3, 0x10, P0 ;  /* 0x000000100300780c */ /* 0x000fe40000744270 */
[----:B------:R-:W-:Y:S02]  /*fd90*/  ISETP.LT.OR P0, PT, R5, 0xa, P1 ;  /* 0x0000000a0500780c */ /* 0x000fe40000f01670 */
[----:B------:R-:W-:-:S02]  /*fda0*/  PLOP3.LUT P1, PT, PT, PT, UP0, 0x40, 0x0 ;  /* 0x000000000000781c */ /* 0x000fc40003f2e808 */
[----:B------:R-:W-:Y:S02]  /*fdb0*/  FSEL R95, R85, -INF , !P0 ;  /* 0xff800000555f7808 */ /* 0x000fe40004000000 */
[----:B------:R-:W-:Y:S02]  /*fdc0*/  PLOP3.LUT P0, PT, PT, PT, UP5, 0x40, 0x0 ;  /* 0x000000000000781c */ /* 0x000fe40003f0e858 */
[----:B------:R-:W-:Y:S02]  /*fdd0*/  ISETP.GT.AND P1, PT, R6, 0x28, P1 ;  /* 0x000000280600780c */ /* 0x000fe40000f24270 */
[----:B------:R-:W-:Y:S02]  /*fde0*/  FSEL R94, R84, -INF , !P3 ;  /* 0xff800000545e7808 */ /* 0x000fe40005800000 */
[----:B------:R-:W-:Y:S02]  /*fdf0*/  ISETP.LT.OR P2, PT, R5, 0x11, P2 ;  /* 0x000000110500780c */ /* 0x000fe40001741670 */
[----:B------:R-:W-:-:S02]  /*fe00*/  ISETP.GT.AND P3, PT, R6, 0x29, P0 ;  /* 0x000000290600780c */ /* 0x000fc40000764270 */
[----:B------:R-:W-:Y:S02]  /*fe10*/  ISETP.LT.OR P0, PT, R7, 0x29, P1 ;  /* 0x000000290700780c */ /* 0x000fe40000f01670 */
[----:B------:R-:W-:Y:S01]  /*fe20*/  PLOP3.LUT P1, PT, PT, PT, UP1, 0x40, 0x0 ;  /* 0x000000000000781c */ /* 0x000fe20003f2e818 */
[----:B------:R-:W-:Y:S01]  /*fe30*/  UISETP.NE.AND UP1, UPT, UR43, URZ, UPT ;  /* 0x0000003f2b00728c */ /* 0x000fe2000bf25270 */
[----:B------:R-:W-:Y:S02]  /*fe40*/  FSEL R112, R120, -INF , !P2 ;  /* 0xff80000078707808 */ /* 0x000fe40005000000 */
[----:B------:R-:W-:Y:S01]  /*fe50*/  PLOP3.LUT P2, PT, PT, PT, UP3, 0x40, 0x0 ;  /* 0x000000000000781c */ /* 0x000fe20003f4e838 */
[----:B------:R-:W-:Y:S01]  /*fe60*/  UISETP.NE.AND UP3, UPT, UR22, URZ, UPT ;  /* 0x0000003f1600728c */ /* 0x000fe2000bf65270 */
[----:B------:R-:W-:Y:S02]  /*fe70*/  FSEL R90, R66, -INF , !P0 ;  /* 0xff800000425a7808 */ /* 0x000fe40004000000 */
[----:B------:R-:W-:-:S02]  /*fe80*/  ISETP.GT.AND P2, PT, R3, 0x11, P2 ;  /* 0x000000110300780c */ /* 0x000fc40001744270 */
[----:B------:R-:W-:Y:S01]  /*fe90*/  PLOP3.LUT P0, PT, PT, PT, UP1, 0x40, 0x0 ;  /* 0x000000000000781c */ /* 0x000fe20003f0e818 */
[----:B------:R-:W-:Y:S01]  /*fea0*/  UISETP.NE.AND UP1, UPT, UR20, URZ, UPT ;  /* 0x0000003f1400728c */ /* 0x000fe2000bf25270 */
[----:B------:R-:W-:Y:S02]  /*feb0*/  FSEL R89, R75, -INF , !P4 ;  /* 0xff8000004b597808 */ /* 0x000fe40006000000 */
[----:B------:R-:W-:Y:S02]  /*fec0*/  ISETP.GT.AND P1, PT, R3, 0x18, P1 ;  /* 0x000000180300780c */ /* 0x000fe40000f24270 */
[----:B------:R-:W-:Y:S02]  /*fed0*/  ISETP.LT.OR P4, PT, R7, 0x2a, P3 ;  /* 0x0000002a0700780c */ /* 0x000fe40001f81670 */
[----:B------:R-:W-:Y:S02]  /*fee0*/  ISETP.LT.OR P3, PT, R5, 0x12, P2 ;  /* 0x000000120500780c */ /* 0x000fe40001761670 */
[----:B------:R-:W-:-:S02]  /*fef0*/  ISETP.GT.AND P2, PT, R3, 0x19, P0 ;  /* 0x000000190300780c */ /* 0x000fc40000744270 */
[C---:B------:R-:W-:Y:S02]  /*ff00*/  ISETP.LT.OR P0, PT, R5.reuse, 0x19, P1 ;  /* 0x000000190500780c */ /* 0x040fe40000f01670 */
[----:B------:R-:W-:Y:S02]  /*ff10*/  PLOP3.LUT P1, PT, PT, PT, UP4, 0x40, 0x0 ;  /* 0x000000000000781c */ /* 0x000fe40003f2e848 */
[----:B------:R-:W-:Y:S02]  /*ff20*/  FSEL R114, R116, -INF , !P0 ;  /* 0xff80000074727808 */ /* 0x000fe40004000000 */
[----:B------:R-:W-:Y:S02]  /*ff30*/  ISETP.LT.OR P2, PT, R5, 0x1a, P2 ;  /* 0x0000001a0500780c */ /* 0x000fe40001741670 */
[----:B------:R-:W-:Y:S02]  /*ff40*/  PLOP3.LUT P0, PT, PT, PT, UP3, 0x40, 0x0 ;  /* 0x000000000000781c */ /* 0x000fe40003f0e838 */
[----:B------:R-:W-:-:S02]  /*ff50*/  ISETP.GT.AND P1, PT, R6, 0x30, P1 ;  /* 0x000000300600780c */ /* 0x000fc40000f24270 */
[----:B------:R-:W-:Y:S02]  /*ff60*/  FSEL R113, R121, -INF , !P3 ;  /* 0xff80000079717808 */ /* 0x000fe40005800000 */
[----:B------:R-:W-:Y:S02]  /*ff70*/  FSEL R115, R117, -INF , !P2 ;  /* 0xff80000075737808 */ /* 0x000fe40005000000 */
[----:B------:R-:W-:Y:S02]  /*ff80*/  ISETP.GT.AND P3, PT, R6, 0x31, P0 ;  /* 0x000000310600780c */ /* 0x000fe40000764270 */
[----:B------:R-:W-:Y:S01]  /*ff90*/  PLOP3.LUT P2, PT, PT, PT, UP2, 0x40, 0x0 ;  /* 0x000000000000781c */ /* 0x000fe20003f4e828 */
[----:B------:R-:W-:Y:S01]  /*ffa0*/  UISETP.NE.AND UP2, UPT, UR21, URZ, UPT ;  /* 0x0000003f1500728c */ /* 0x000fe2000bf45270 */
[----:B------:R-:W-:Y:S02]  /*ffb0*/  ISETP.LT.OR P0, PT, R7, 0x31, P1 ;  /* 0x000000310700780c */ /* 0x000fe40000f01670 */
[----:B------:R-:W-:Y:S01]  /*ffc0*/  PLOP3.LUT P1, PT, PT, PT, UP6, 0x40, 0x0 ;  /* 0x000000000000781c */ /* 0x000fe20003f2e868 */
[----:B------:R-:W-:Y:S01]  /*ffd0*/  UISETP.NE.AND UP6, UPT, UR42, URZ, UPT ;  /* 0x0000003f2a00728c */ /* 0x000fe2000bfc5270 */
[----:B------:R-:W-:-:S02]  /*ffe0*/  ISETP.GT.AND P2, PT, R3, 0x20, P2 ;  /* 0x000000200300780c */ /* 0x000fc40001744270 */
[----:B------:R-:W-:Y:S02]  /*fff0*/  FSEL R131, R62, -INF , !P0 ;  /* 0xff8000003e837808 */ /* 0x000fe40004000000 */
[----:B------:R-:W-:Y:S01]  /*10000*/  PLOP3.LUT P0, PT, PT, PT, UP0, 0x40, 0x0 ;  /* 0x000000000000781c */ /* 0x000fe20003f0e808 */
[----:B------:R-:W-:Y:S01]  /*10010*/  UISETP.NE.AND UP0, UPT, UR4, URZ, UPT ;  /* 0x0000003f0400728c */ /* 0x000fe2000bf05270 */
[----:B------:R-:W-:Y:S02]  /*10020*/  FSEL R92, R67, -INF , !P4 ;  /* 0xff800000435c7808 */ /* 0x000fe40006000000 */
[----:B------:R-:W-:Y:S02]  /*10030*/  ISETP.GT.AND P1, PT, R3, 0x21, P1 ;  /* 0x000000210300780c */ /* 0x000fe40000f24270 */
[----:B------:R-:W-:Y:S02]  /*10040*/  ISETP.LT.OR P4, PT, R7, 0x32, P3 ;  /* 0x000000320700780c */ /* 0x000fe40001f81670 */
[----:B------:R-:W-:-:S02]  /*10050*/  ISETP.LT.OR P3, PT, R5, 0x21, P2 ;  /* 0x000000210500780c */ /* 0x000fc40001761670 */
[----:B------:R-:W-:Y:S02]  /*10060*/  ISETP.GT.AND P2, PT, R3, 0x28, P0 ;  /* 0x000000280300780c */ /* 0x000fe40000744270 */
[----:B------:R-:W-:Y:S02]  /*10070*/  ISETP.LT.OR P0, PT, R5, 0x22, P1 ;  /* 0x000000220500780c */ /* 0x000fe40000f01670 */
[----:B------:R-:W-:Y:S02]  /*10080*/  PLOP3.LUT P1, PT, PT, PT, UP2, 0x40, 0x0 ;  /* 0x000000000000781c */ /* 0x000fe40003f2e828 */
[----:B------:R-:W-:Y:S02]  /*10090*/  FSEL R166, R157, -INF , !P0 ;  /* 0xff8000009da67808 */ /* 0x000fe40004000000 */
[----:B------:R-:W-:Y:S02]  /*100a0*/  ISETP.LT.OR P2, PT, R5, 0x29, P2 ;  /* 0x000000290500780c */ /* 0x000fe40001741670 */
[----:B------:R-:W-:-:S02]  /*100b0*/  PLOP3.LUT P0, PT, PT, PT, UP1, 0x40, 0x0 ;  /* 0x000000000000781c */ /* 0x000fc40003f0e818 */
[----:B------:R-:W-:Y:S02]  /*100c0*/  ISETP.GT.AND P1, PT, R6, 0x38, P1 ;  /* 0x000000380600780c */ /* 0x000fe40000f24270 */
[----:B------:R-:W-:Y:S02]  /*100d0*/  FSEL R165, R156, -INF , !P3 ;  /* 0xff8000009ca57808 */ /* 0x000fe40005800000 */
[----:B------:R-:W-:Y:S02]  /*100e0*/  FSEL R168, R108, -INF , !P2 ;  /* 0xff8000006ca87808 */ /* 0x000fe40005000000 */
[----:B------:R-:W-:Y:S02]  /*100f0*/  ISETP.GT.AND P3, PT, R6, 0x39, P0 ;  /* 0x000000390600780c */ /* 0x000fe40000764270 */
[----:B------:R-:W-:Y:S01]  /*10100*/  PLOP3.LUT P2, PT, PT, PT, UP5, 0x40, 0x0 ;  /* 0x000000000000781c */ /* 0x000fe20003f4e858 */
[----:B------:R-:W-:Y:S01]  /*10110*/  UISETP.NE.AND UP5, UPT, UR41, URZ, UPT ;  /* 0x0000003f2900728c */ /* 0x000fe2000bfa5270 */
[----:B------:R-:W-:-:S02]  /*10120*/  ISETP.LT.OR P0, PT, R7, 0x39, P1 ;  /* 0x000000390700780c */ /* 0x000fc40000f01670 */
[----:B------:R-:W-:Y:S01]  /*10130*/  PLOP3.LUT P1, PT, PT, PT, UP4, 0x40, 0x0 ;  /* 0x000000000000781c */ /* 0x000fe20003f2e848 */
[----:B------:R-:W-:Y:S01]  /*10140*/  UISETP.NE.AND UP4, UPT, UR40, URZ, UPT ;  /* 0x0000003f2800728c */ /* 0x000fe2000bf85270 */
[----:B------:R-:W-:Y:S02]  /*10150*/  ISETP.GT.AND P2, PT, R3, 0x29, P2 ;  /* 0x000000290300780c */ /* 0x000fe40001744270 */
[----:B------:R-:W-:Y:S02]  /*10160*/  FSEL R148, R58, -INF , !P0 ;  /* 0xff8000003a947808 */ /* 0x000fe40004000000 */
[----:B------:R-:W-:Y:S01]  /*10170*/  PLOP3.LUT P0, PT, PT, PT, UP3, 0x40, 0x0 ;  /* 0x000000000000781c */ /* 0x000fe20003f0e838 */
[----:B------:R-:W-:Y:S01]  /*10180*/  UISETP.NE.AND UP3, UPT, UR39, URZ, UPT ;  /* 0x0000003f2700728c */ /* 0x000fe2000bf65270 */
[----:B------:R-:W-:Y:S02]  /*10190*/  FSEL R149, R63, -INF , !P4 ;  /* 0xff8000003f957808 */ /* 0x000fe40006000000 */
[----:B------:R-:W-:-:S02]  /*101a0*/  ISETP.GT.AND P1, PT, R3, 0x30, P1 ;  /* 0x000000300300780c */ /* 0x000fc40000f24270 */
[----:B------:R-:W-:Y:S02]  /*101b0*/  ISETP.LT.OR P4, PT, R7, 0x3a, P3 ;  /* 0x0000003a0700780c */ /* 0x000fe40001f81670 */
[----:B------:R-:W-:Y:S02]  /*101c0*/  ISETP.LT.OR P3, PT, R5, 0x2a, P2 ;  /* 0x0000002a0500780c */ /* 0x000fe40001761670 */
[----:B------:R-:W-:Y:S02]  /*101d0*/  ISETP.GT.AND P2, PT, R3, 0x31, P0 ;  /* 0x000000310300780c */ /* 0x000fe40000744270 */
[----:B------:R-:W-:Y:S02]  /*101e0*/  ISETP.LT.OR P0, PT, R5, 0x31, P1 ;  /* 0x000000310500780c */ /* 0x000fe40000f01670 */
[----:B------:R-:W-:Y:S02]  /*101f0*/  PLOP3.LUT P1, PT, PT, PT, UP0, 0x40, 0x0 ;  /* 0x000000000000781c */ /* 0x000fe40003f2e808 */
[----:B------:R-:W-:-:S02]  /*10200*/  FSEL R199, R68, -INF , !P0 ;  /* 0xff80000044c77808 */ /* 0x000fc40004000000 */
[----:B------:R-:W-:Y:S02]  /*10210*/  ISETP.LT.OR P2, PT, R5, 0x32, P2 ;  /* 0x000000320500780c */ /* 0x000fe40001741670 */
[----:B------:R-:W-:Y:S02]  /*10220*/  PLOP3.LUT P0, PT, PT, PT, UP6, 0x40, 0x0 ;  /* 0x000000000000781c */ /* 0x000fe40003f0e868 */
[C---:B------:R-:W-:Y:S02]  /*10230*/  ISETP.GT.AND P1, PT, R6.reuse, 0x40, P1 ;  /* 0x000000400600780c */ /* 0x040fe40000f24270 */
[----:B------:R-:W-:Y:S02]  /*10240*/  FSEL R169, R109, -INF , !P3 ;  /* 0xff8000006da97808 */ /* 0x000fe40005800000 */
[----:B------:R-:W-:Y:S02]  /*10250*/  FSEL R198, R69, -INF , !P2 ;  /* 0xff80000045c67808 */ /* 0x000fe40005000000 */
[----:B------:R-:W-:-:S02]  /*10260*/  ISETP.GT.AND P3, PT, R6, 0x41, P0 ;  /* 0x000000410600780c */ /* 0x000fc40000764270 */
[----:B------:R-:W-:Y:S01]  /*10270*/  PLOP3.LUT P2, PT, PT, PT, UP2, 0x40, 0x0 ;  /* 0x000000000000781c */ /* 0x000fe20003f4e828 */
[----:B------:R-:W-:Y:S01]  /*10280*/  UISETP.NE.AND UP2, UPT, UR38, URZ, UPT ;  /* 0x0000003f2600728c */ /* 0x000fe2000bf45270 */
[----:B------:R-:W-:Y:S02]  /*10290*/  ISETP.LT.OR P0, PT, R7, 0x41, P1 ;  /* 0x000000410700780c */ /* 0x000fe40000f01670 */
[----:B------:R-:W-:Y:S01]  /*102a0*/  PLOP3.LUT P1, PT, PT, PT, UP1, 0x40, 0x0 ;  /* 0x000000000000781c */ /* 0x000fe20003f2e818 */
[----:B------:R-:W-:Y:S01]  /*102b0*/  UISETP.NE.AND UP1, UPT, UR37, URZ, UPT ;  /* 0x0000003f2500728c */ /* 0x000fe2000bf25270 */
[----:B------:R-:W-:Y:S02]  /*102c0*/  ISETP.GT.AND P2, PT, R3, 0x38, P2 ;  /* 0x000000380300780c */ /* 0x000fe40001744270 */
[----:B------:R-:W-:Y:S02]  /*102d0*/  FSEL R152, R54, -INF , !P0 ;  /* 0xff80000036987808 */ /* 0x000fe40004000000 */
[----:B------:R-:W-:Y:S01]  /*102e0*/  PLOP3.LUT P0, PT, PT, PT, UP0, 0x40, 0x0 ;  /* 0x000000000000781c */ /* 0x000fe20003f0e808 */
[----:B------:R-:W-:Y:S01]  /*102f0*/  UISETP.NE.AND UP0, UPT, UR36, URZ, UPT ;  /* 0x0000003f2400728c */ /* 0x000fe2000bf05270 */
[----:B------:R-:W-:Y:S01]  /*10300*/  FSEL R150, R59, -INF , !P4 ;  /* 0xff8000003b967808 */ /* 0x000fe20006000000 */
[----:B------:R-:W-:Y:S01]  /*10310*/  UP2UR UR36, UPR, URZ, 0x40 ;  /* 0x000000403f247883 */ /* 0x000fe20008000000 */
[----:B------:R-:W-:-:S02]  /*10320*/  ISETP.GT.AND P1, PT, R3, 0x39, P1 ;  /* 0x000000390300780c */ /* 0x000fc40000f24270 */
[----:B------:R-:W-:Y:S02]  /*10330*/  ISETP.LT.OR P4, PT, R7, 0x42, P3 ;  /* 0x000000420700780c */ /* 0x000fe40001f81670 */
[----:B------:R-:W-:Y:S02]  /*10340*/  ISETP.LT.OR P3, PT, R5, 0x39, P2 ;  /* 0x000000390500780c */ /* 0x000fe40001761670 */
[----:B------:R-:W-:Y:S02]  /*10350*/  ISETP.GT.AND P2, PT, R3, 0x40, P0 ;  /* 0x000000400300780c */ /* 0x000fe40000744270 */
[----:B------:R-:W-:Y:S02]  /*10360*/  ISETP.LT.OR P0, PT, R5, 0x3a, P1 ;  /* 0x0000003a0500780c */ /* 0x000fe40000f01670 */
[----:B------:R-:W-:Y:S02]  /*10370*/  PLOP3.LUT P1, PT, PT, PT, UP5, 0x40, 0x0 ;  /* 0x000000000000781c */ /* 0x000fe40003f2e858 */
[----:B------:R-:W-:-:S02]  /*10380*/  FSEL R200, R105, -INF , !P0 ;  /* 0xff80000069c87808 */ /* 0x000fc40004000000 */
[----:B------:R-:W-:Y:S02]  /*10390*/  PLOP3.LUT P0, PT, PT, PT, UP4, 0x40, 0x0 ;  /* 0x000000000000781c */ /* 0x000fe40003f0e848 */
[----:B------:R-:W-:Y:S02]  /*103a0*/  ISETP.GT.AND P1, PT, R6, 0x48, P1 ;  /* 0x000000480600780c */ /* 0x000fe40000f24270 */
[----:B------:R-:W-:Y:S02]  /*103b0*/  ISETP.LT.OR P2, PT, R5, 0x41, P2 ;  /* 0x000000410500780c */ /* 0x000fe40001741670 */
[----:B------:R-:W-:Y:S02]  /*103c0*/  FSEL R195, R104, -INF , !P3 ;  /* 0xff80000068c37808 */ /* 0x000fe40005800000 */
[----:B------:R-:W-:Y:S02]  /*103d0*/  ISETP.GT.AND P3, PT, R6, 0x49, P0 ;  /* 0x000000490600780c */ /* 0x000fe40000764270 */
[----:B------:R-:W-:-:S02]  /*103e0*/  ISETP.LT.OR P1, PT, R7, 0x49, P1 ;  /* 0x000000490700780c */ /* 0x000fc40000f21670 */
[----:B------:R-:W-:Y:S02]  /*103f0*/  FSEL R212, R132, -INF , !P2 ;  /* 0xff80000084d47808 */ /* 0x000fe40005000000 */
[----:B------:R-:W-:Y:S01]  /*10400*/  PLOP3.LUT P2, PT, PT, PT, UP6, 0x40, 0x0 ;  /* 0x000000000000781c */ /* 0x000fe20003f4e868 */
[----:B------:R-:W-:Y:S01]  /*10410*/  UISETP.NE.AND UP6, UPT, UR12, URZ, UPT ;  /* 0x0000003f0c00728c */ /* 0x000fe2000bfc5270 */
[----:B------:R-:W-:Y:S02]  /*10420*/  PLOP3.LUT P0, PT, PT, PT, UP5, 0x40, 0x0 ;  /* 0x000000000000781c */ /* 0x000fe40003f0e858 */
[----:B------:R-:W-:Y:S02]  /*10430*/  ISETP.LT.OR P3, PT, R7, 0x4a, P3 ;  /* 0x0000004a0700780c */ /* 0x000fe40001f61670 */
[----:B------:R-:W-:Y:S02]  /*10440*/  FSEL R160, R50, -INF , !P1 ;  /* 0xff80000032a07808 */ /* 0x000fe40004800000 */
[----:B------:R-:W-:-:S02]  /*10450*/  PLOP3.LUT P1, PT, PT, PT, UP3, 0x40, 0x0 ;  /* 0x000000000000781c */ /* 0x000fc40003f2e838 */
[C---:B------:R-:W-:Y:S02]  /*10460*/  ISETP.GT.AND P2, PT, R3.reuse, 0x41, P2 ;  /* 0x000000410300780c */ /* 0x040fe40001744270 */
[----:B------:R-:W-:Y:S02]  /*10470*/  ISETP.GT.AND P0, PT, R3, 0x48, P0 ;  /* 0x000000480300780c */ /* 0x000fe40000704270 */
[----:B------:R-:W-:Y:S02]  /*10480*/  FSEL R161, R51, -INF , !P3 ;  /* 0xff80000033a17808 */ /* 0x000fe40005800000 */
[----:B------:R-:W-:Y:S02]  /*10490*/  ISETP.GT.AND P3, PT, R6, 0x50, P1 ;  /* 0x000000500600780c */ /* 0x000fe40000f64270 */
[C---:B------:R-:W-:Y:S02]  /*104a0*/  ISETP.LT.OR P2, PT, R5.reuse, 0x42, P2 ;  /* 0x000000420500780c */ /* 0x040fe40001741670 */
[----:B------:R-:W-:-:S02]  /*104b0*/  ISETP.LT.OR P1, PT, R5, 0x49, P0 ;  /* 0x000000490500780c */ /* 0x000fc40000721670 */
[----:B------:R-:W-:Y:S02]  /*104c0*/  PLOP3.LUT P0, PT, PT, PT, UP2, 0x40, 0x0 ;  /* 0x000000000000781c */ /* 0x000fe40003f0e828 */
[----:B------:R-:W-:Y:S02]  /*104d0*/  FSEL R208, R133, -INF , !P2 ;  /* 0xff80000085d07808 */ /* 0x000fe40005000000 */
[----:B------:R-:W-:Y:S02]  /*104e0*/  ISETP.LT.OR P3, PT, R7, 0x51, P3 ;  /* 0x000000510700780c */ /* 0x000fe40001f61670 */
[----:B------:R-:W-:Y:S02]  /*104f0*/  FSEL R211, R100, -INF , !P1 ;  /* 0xff80000064d37808 */ /* 0x000fe40004800000 */
[----:B------:R-:W-:Y:S02]  /*10500*/  FSEL R154, R55, -INF , !P4 ;  /* 0xff800000379a7808 */ /* 0x000fe40006000000 */
[----:B------:R-:W-:-:S02]  /*10510*/  PLOP3.LUT P2, PT, PT, PT, UP4, 0x40, 0x0 ;  /* 0x000000000000781c */ /* 0x000fc40003f4e848 */
[----:B------:R-:W-:Y:S02]  /*10520*/  ISETP.GT.AND P1, PT, R6, 0x51, P0 ;  /* 0x000000510600780c */ /* 0x000fe40000724270 */
[----:B------:R-:W-:Y:S02]  /*10530*/  PLOP3.LUT P4, PT, PT, PT, UP3, 0x40, 0x0 ;  /* 0x000000000000781c */ /* 0x000fe40003f8e838 */
[----:B------:R-:W-:Y:S02]  /*10540*/  PLOP3.LUT P0, PT, PT, PT, UP2, 0x40, 0x0 ;  /* 0x000000000000781c */ /* 0x000fe40003f0e828 */
[----:B------:R-:W-:Y:S02]  /*10550*/  FSEL R192, R34, -INF , !P3 ;  /* 0xff80000022c07808 */ /* 0x000fe40005800000 */
[----:B------:R-:W-:Y:S02]  /*10560*/  ISETP.GT.AND P2, PT, R3, 0x49, P2 ;  /* 0x000000490300780c */ /* 0x000fe40001744270 */
[----:B------:R-:W-:-:S02]  /*10570*/  ISETP.LT.OR P3, PT, R7, 0x52, P1 ;  /* 0x000000520700780c */ /* 0x000fc40000f61670 */
[C---:B------:R-:W-:Y:S02]  /*10580*/  ISETP.GT.AND P1, PT, R3.reuse, 0x50, P4 ;  /* 0x000000500300780c */ /* 0x040fe40002724270 */
[----:B------:R-:W-:Y:S02]  /*10590*/  ISETP.GT.AND P0, PT, R3, 0x51, P0 ;  /* 0x000000510300780c */ /* 0x000fe40000704270 */
[C---:B------:R-:W-:Y:S02]  /*105a0*/  ISETP.LT.OR P2, PT, R5.reuse, 0x4a, P2 ;  /* 0x0000004a0500780c */ /* 0x040fe40001741670 */
[C---:B------:R-:W-:Y:S02]  /*105b0*/  ISETP.LT.OR P1, PT, R5.reuse, 0x51, P1 ;  /* 0x000000510500780c */ /* 0x040fe40000f21670 */
[----:B------:R-:W-:Y:S02]  /*105c0*/  ISETP.LT.OR P0, PT, R5, 0x52, P0 ;  /* 0x000000520500780c */ /* 0x000fe40000701670 */
[----:B------:R-:W-:-:S02]  /*105d0*/  FSEL R205, R101, -INF , !P2 ;  /* 0xff80000065cd7808 */ /* 0x000fc40005000000 */
[----:B------:R-:W-:Y:S02]  /*105e0*/  PLOP3.LUT P2, PT, PT, PT, UP1, 0x40, 0x0 ;  /* 0x000000000000781c */ /* 0x000fe40003f4e818 */
[----:B------:R-:W-:Y:S02]  /*105f0*/  FSEL R207, R124, -INF , !P1 ;  /* 0xff8000007ccf7808 */ /* 0x000fe40004800000 */
[----:B------:R-:W-:Y:S02]  /*10600*/  PLOP3.LUT P1, PT, PT, PT, UP1, 0x40, 0x0 ;  /* 0x000000000000781c */ /* 0x000fe40003f2e818 */
[----:B------:R-:W-:Y:S02]  /*10610*/  FSEL R210, R125, -INF , !P0 ;  /* 0xff8000007dd27808 */ /* 0x000fe40004000000 */
[----:B------:R-:W-:Y:S02]  /*10620*/  PLOP3.LUT P0, PT, PT, PT, UP0, 0x40, 0x0 ;  /* 0x000000000000781c */ /* 0x000fe40003f0e808 */
[----:B------:R-:W-:-:S02]  /*10630*/  FSEL R191, R35, -INF , !P3 ;  /* 0xff80000023bf7808 */ /* 0x000fc40005800000 */
[----:B------:R-:W-:Y:S02]  /*10640*/  PLOP3.LUT P3, PT, PT, PT, UP0, 0x40, 0x0 ;  /* 0x000000000000781c */ /* 0x000fe40003f6e808 */
[C---:B------:R-:W-:Y:S02]  /*10650*/  ISETP.GT.AND P4, PT, R3.reuse, 0x58, P2 ;  /* 0x000000580300780c */ /* 0x040fe40001784270 */
[----:B------:R-:W-:Y:S02]  /*10660*/  ISETP.GT.AND P2, PT, R6, 0x58, P1 ;  /* 0x000000580600780c */ /* 0x000fe40000f44270 */
[----:B------:R-:W-:Y:S01]  /*10670*/  ISETP.GT.AND P0, PT, R3, 0x59, P0 ;  /* 0x000000590300780c */ /* 0x000fe20000704270 */
[----:B-1----:R-:W-:Y:S01]  /*10680*/  IMAD.IADD R3, R10, 0x1, R8 ;  /* 0x000000010a037824 */ /* 0x002fe200078e0208 */
[----:B------:R-:W-:Y:S02]  /*10690*/  ISETP.GT.AND P1, PT, R6, 0x59, P3 ;  /* 0x000000590600780c */ /* 0x000fe40001f24270 */
[----:B------:R-:W-:-:S02]  /*106a0*/  ISETP.LT.OR P3, PT, R7, 0x59, P2 ;  /* 0x000000590700780c */ /* 0x000fc40001761670 */
[C---:B------:R-:W-:Y:S02]  /*106b0*/  ISETP.LT.OR P2, PT, R5.reuse, 0x5a, P0 ;  /* 0x0000005a0500780c */ /* 0x040fe40000741670 */
[----:B------:R-:W-:Y:S01]  /*106c0*/  PLOP3.LUT P0, PT, PT, PT, UP6, 0x40, 0x0 ;  /* 0x000000000000781c */ /* 0x000fe20003f0e868 */
[----:B------:R-:W-:Y:S01]  /*106d0*/  UISETP.NE.AND UP6, UPT, UR36, URZ, UPT ;  /* 0x0000003f2400728c */ /* 0x000fe2000bfc5270 */
[----:B------:R-:W-:Y:S02]  /*106e0*/  ISETP.LT.OR P4, PT, R5, 0x59, P4 ;  /* 0x000000590500780c */ /* 0x000fe40002781670 */
[----:B------:R-:W-:Y:S02]  /*106f0*/  ISETP.LT.OR P1, PT, R7, 0x5a, P1 ;  /* 0x0000005a0700780c */ /* 0x000fe40000f21670 */
[----:B------:R-:W-:Y:S01]  /*10700*/  IMNMX R5, R3, R11, PT ;  /* 0x0000000b03057217 */ /* 0x000fe20003800200 */
[----:B------:R-:W-:Y:S01]  /*10710*/  IMAD.IADD R3, R12, 0x1, R8 ;  /* 0x000000010c037824 */ /* 0x000fe200078e0208 */
[----:B------:R-:W-:-:S02]  /*10720*/  FSEL R190, R30, -INF , !P3 ;  /* 0xff8000001ebe7808 */ /* 0x000fc40005800000 */
        /* <DEDUP_REMOVED lines=16> */
.L_x_449:
[----:B------:R-:W-:-:S04]  /*10830*/  MOV R7, c[0x0][0x32c] ;  /* 0x0000cb0000077a02 */ /* 0x000fc80000000f00 */
[----:B------:R-:W-:-:S13]  /*10840*/  ISETP.NE.AND P0, PT, R7, 0x1, PT ;  /* 0x000000010700780c */ /* 0x000fda0003f05270 */
[----:B------:R-:W-:-:S05]  /*10850*/  @P0 IMAD.HI.U32 R7, R6, c[0x0][0x330], RZ ;  /* 0x0000cc0006070a27 */ /* 0x000fca00078e00ff */
[----:B------:R-:W-:Y:S02]  /*10860*/  @P0 SHF.R.U32.HI R6, RZ, c[0x0][0x334], R7 ;  /* 0x0000cd00ff060a19 */ /* 0x000fe40000011607 */
.L_x_450:
[----:B------:R-:W-:Y:S05]  /*10870*/  BSYNC B0 ;  /* 0x0000000000007941 */ /* 0x000fea0003800000 */
.L_x_448:
[----:B------:R-:W-:-:S05]  /*10880*/  IMAD R6, R6, c[0x0][0x32c], R13 ;  /* 0x0000cb0006067a24 */ /* 0x000fca00078e020d */
[----:B------:R-:W-:Y:S02]  /*10890*/  IADD3 R7, R6, c[0x0][0x32c], RZ ;  /* 0x0000cb0006077a10 */ /* 0x000fe40007ffe0ff */
[----:B------:R-:W-:Y:S02]  /*108a0*/  IMNMX R3, R3, R6, !PT ;  /* 0x0000000603037217 */ /* 0x000fe40007800200 */
[----:B------:R-:W-:Y:S02]  /*108b0*/  IMNMX R5, R5, R7, PT ;  /* 0x0000000705057217 */ /* 0x000fe40003800200 */
.L_x_447:
[----:B------:R-:W-:Y:S01]  /*108c0*/  FMNMX.FTZ R130, R15, R16, !PT ;  /* 0x000000100f827209 */ /* 0x000fe20007810000 */
[----:B------:R-:W-:Y:S01]  /*108d0*/  UP2UR UR36, UPR, URZ, 0x10 ;  /* 0x000000103f247883 */ /* 0x000fe20008000000 */
[----:B------:R-:W-:Y:S01]  /*108e0*/  STL [R1+0x3c], R225 ;  /* 0x00003ce101007387 */ /* 0x000fe20000100800 */
[----:B------:R-:W-:Y:S01]  /*108f0*/  UISETP.NE.AND UP4, UPT, UR33, URZ, UPT ;  /* 0x0000003f2100728c */ /* 0x000fe2000bf85270 */
[----:B------:R-:W-:Y:S01]  /*10900*/  FMNMX.FTZ R130, R17, R130, !PT ;  /* 0x0000008211827209 */ /* 0x000fe20007810000 */
[----:B------:R-:W-:Y:S01]  /*10910*/  UP2UR UR33, UPR, URZ, 0x8 ;  /* 0x000000083f217883 */ /* 0x000fe20008000000 */
[----:B------:R-:W-:Y:S01]  /*10920*/  STL [R1+0x38], R224 ;  /* 0x000038e001007387 */ /* 0x000fe20000100800 */
[----:B------:R-:W-:Y:S01]  /*10930*/  UISETP.NE.AND UP3, UPT, UR34, URZ, UPT ;  /* 0x0000003f2200728c */ /* 0x000fe2000bf65270 */
[----:B------:R-:W-:Y:S01]  /*10940*/  FMNMX.FTZ R130, R19, R130, !PT ;  /* 0x0000008213827209 */ /* 0x000fe20007810000 */
[----:B------:R-:W-:Y:S01]  /*10950*/  UP2UR UR34, UPR, URZ, 0x4 ;  /* 0x000000043f227883 */ /* 0x000fe20008000000 */
[----:B------:R-:W-:Y:S01]  /*10960*/  PLOP3.LUT P3, PT, PT, PT, UP4, 0x40, 0x0 ;  /* 0x000000000000781c */ /* 0x000fe20003f6e848 */
[----:B------:R-:W-:Y:S01]  /*10970*/  UISETP.NE.AND UP2, UPT, UR35, URZ, UPT ;  /* 0x0000003f2300728c */ /* 0x000fe2000bf45270 */
[----:B------:R-:W-:Y:S01]  /*10980*/  FMNMX.FTZ R130, R22, R130, !PT ;  /* 0x0000008216827209 */ /* 0x000fe20007810000 */
[----:B------:R-:W-:Y:S01]  /*10990*/  UP2UR UR35, UPR, URZ, 0x1 ;  /* 0x000000013f237883 */ /* 0x000fe20008000000 */
[----:B------:R-:W-:Y:S01]  /*109a0*/  PLOP3.LUT P2, PT, PT, PT, UP3, 0x40, 0x0 ;  /* 0x000000000000781c */ /* 0x000fe20003f4e838 */
[----:B------:R-:W-:Y:S01]  /*109b0*/  UISETP.NE.AND UP0, UPT, UR32, URZ, UPT ;  /* 0x0000003f2000728c */ /* 0x000fe2000bf05270 */
[----:B------:R-:W-:Y:S01]  /*109c0*/  FMNMX.FTZ R130, R23, R130, !PT ;  /* 0x0000008217827209 */ /* 0x000fe20007810000 */
[----:B------:R-:W-:Y:S01]  /*109d0*/  UISETP.NE.AND UP3, UPT, UR31, URZ, UPT ;  /* 0x0000003f1f00728c */ /* 0x000fe2000bf65270 */
[----:B------:R-:W-:Y:S01]  /*109e0*/  PLOP3.LUT P0, PT, PT, PT, UP2, 0x40, 0x0 ;  /* 0x000000000000781c */ /* 0x000fe20003f0e828 */
[----:B------:R-:W-:Y:S01]  /*109f0*/  UISETP.NE.AND UP2, UPT, UR30, URZ, UPT ;  /* 0x0000003f1e00728c */ /* 0x000fe2000bf45270 */
[----:B------:R-:W-:Y:S01]  /*10a00*/  FMNMX.FTZ R130, R24, R130, !PT ;  /* 0x0000008218827209 */ /* 0x000fe20007810000 */
[----:B------:R-:W-:Y:S01]  /*10a10*/  UP2UR UR37, UPR, URZ, 0x2 ;  /* 0x000000023f257883 */ /* 0x000fe20008000000 */
[----:B------:R-:W-:Y:S01]  /*10a20*/  ISETP.GT.AND P0, PT, R3, RZ, P0 ;  /* 0x000000ff0300720c */ /* 0x000fe20000704270 */
[----:B------:R-:W-:Y:S01]  /*10a30*/  UISETP.NE.AND UP1, UPT, UR29, URZ, UPT ;  /* 0x0000003f1d00728c */ /* 0x000fe2000bf25270 */
[----:B------:R-:W-:Y:S01]  /*10a40*/  FMNMX.FTZ R130, R26, R130, !PT ;  /* 0x000000821a827209 */ /* 0x000fe20007810000 */
[----:B------:R-:W-:Y:S01]  /*10a50*/  UISETP.NE.AND UP4, UPT, UR23, URZ, UPT ;  /* 0x0000003f1700728c */ /* 0x000fe2000bf85270 */
[----:B------:R-:W-:Y:S01]  /*10a60*/  ISETP.LT.OR P0, PT, R5, 0x1, P0 ;  /* 0x000000010500780c */ /* 0x000fe20000701670 */
[----:B------:R-:W-:Y:S01]  /*10a70*/  STL [R1+0x34], R223 ;  /* 0x000034df01007387 */ /* 0x000fe20000100800 */
[----:B------:R-:W-:Y:S01]  /*10a80*/  FMNMX.FTZ R130, R38, R130, !PT ;  /* 0x0000008226827209 */ /* 0x000fe20007810000 */
[----:B------:R-:W-:Y:S01]  /*10a90*/  IMAD.SHL.U32 R217, R0, 0x2, RZ ;  /* 0x0000000200d97824 */ /* 0x000fe200078e00ff */
[----:B------:R-:W-:Y:S01]  /*10aa0*/  FSEL R84, R174, -INF , !P0 ;  /* 0xff800000ae547808 */ /* 0x000fe20004000000 */
[----:B------:R-:W-:Y:S01]  /*10ab0*/  STL [R1+0x30], R222 ;  /* 0x000030de01007387 */ /* 0x000fe20000100800 */
[----:B------:R-:W-:Y:S01]  /*10ac0*/  FMNMX.FTZ R130, R40, R130, !PT ;  /* 0x0000008228827209 */ /* 0x000fe20007810000 */
[--C-:B------:R-:W-:Y:S01]  /*10ad0*/  IMAD R218, R4, 0x2, R217.reuse ;  /* 0x0000000204da7824 */ /* 0x100fe200078e02d9 */
[----:B------:R-:W-:Y:S01]  /*10ae0*/  ISETP.GT.AND P0, PT, R3, 0x1, P2 ;  /* 0x000000010300780c */ /* 0x000fe20001704270 */
[----:B------:R-:W-:Y:S01]  /*10af0*/  STL [R1+0x2c], R221 ;  /* 0x00002cdd01007387 */ /* 0x000fe20000100800 */
[----:B------:R-:W-:Y:S01]  /*10b00*/  FMNMX.FTZ R130, R44, R130, !PT ;  /* 0x000000822c827209 */ /* 0x000fe20007810000 */
[----:B------:R-:W-:Y:S01]  /*10b10*/  IMAD R220, R2, 0x2, R217 ;  /* 0x0000000202dc7824 */ /* 0x000fe200078e02d9 */
[----:B------:R-:W-:Y:S01]  /*10b20*/  ISETP.LT.OR P0, PT, R5, 0x2, P0 ;  /* 0x000000020500780c */ /* 0x000fe20000701670 */
[----:B------:R-:W-:Y:S01]  /*10b30*/  STL [R1+0x28], R216 ;  /* 0x000028d801007387 */ /* 0x000fe20000100800 */
[----:B------:R-:W-:-:S02]  /*10b40*/  FMNMX.FTZ R130, R45, R130, !PT ;  /* 0x000000822d827209 */ /* 0x000fc40007810000 */
[----:B------:R-:W-:Y:S01]  /*10b50*/  FSEL R85, R175, -INF , !P0 ;  /* 0xff800000af557808 */ /* 0x000fe20004000000 */
[----:B------:R-:W-:Y:S01]  /*10b60*/  LDSM.16.MT88.4 R72, [R220+0x100] ;  /* 0x00010000dc48783b */ /* 0x000fe20000004200 */
[----:B------:R-:W-:Y:S02]  /*10b70*/  FMNMX.FTZ R130, R140, R130, !PT ;  /* 0x000000828c827209 */ /* 0x000fe40007810000 */
[----:B------:R-:W-:Y:S01]  /*10b80*/  ISETP.GT.AND P0, PT, R3, 0x8, P3 ;  /* 0x000000080300780c */ /* 0x000fe20001f04270 */
[----:B------:R-:W-:Y:S01]  /*10b90*/  LDSM.16.MT88.4 R76, [R218+0x100] ;  /* 0x00010000da4c783b */ /* 0x000fe20000004200 */
[----:B------:R-:W-:Y:S02]  /*10ba0*/  FMNMX.FTZ R130, R141, R130, !PT ;  /* 0x000000828d827209 */ /* 0x000fe40007810000 */
[----:B------:R-:W-:Y:S01]  /*10bb0*/  ISETP.LT.OR P0, PT, R5, 0x9, P0 ;  /* 0x000000090500780c */ /* 0x000fe20000701670 */
[----:B------:R-:W-:Y:S01]  /*10bc0*/  LDSM.16.MT88.4 R64, [R217+0x900] ;  /* 0x00090000d940783b */ /* 0x000fe20000004200 */
[----:B------:R-:W-:-:S02]  /*10bd0*/  FMNMX.FTZ R130, R144, R130, !PT ;  /* 0x0000008290827209 */ /* 0x000fc40007810000 */
[----:B------:R-:W-:Y:S01]  /*10be0*/  PLOP3.LUT P5, PT, PT, PT, UP0, 0x40, 0x0 ;  /* 0x000000000000781c */ /* 0x000fe20003fae808 */
[----:B------:R-:W-:Y:S01]  /*10bf0*/  UISETP.NE.AND UP0, UPT, UR28, URZ, UPT ;  /* 0x0000003f1c00728c */ /* 0x000fe2000bf05270 */
[----:B------:R-:W-:Y:S01]  /*10c00*/  FMNMX.FTZ R130, R145, R130, !PT ;  /* 0x0000008291827209 */ /* 0x000fe20007810000 */
[----:B------:R-:W-:Y:S01]  /*10c10*/  LDSM.16.MT88.4 R60, [R220+0x900] ;  /* 0x00090000dc3c783b */ /* 0x000fe20000004200 */
[----:B------:R-:W-:Y:S02]  /*10c20*/  FSEL R86, R86, -INF , !P0 ;  /* 0xff80000056567808 */ /* 0x000fe40004000000 */
[----:B------:R-:W-:Y:S01]  /*10c30*/  FMNMX.FTZ R130, R146, R130, !PT ;  /* 0x0000008292827209 */ /* 0x000fe20007810000 */
[----:B------:R-:W-:Y:S01]  /*10c40*/  LDSM.16.MT88.4 R56, [R218+0x900] ;  /* 0x00090000da38783b */ /* 0x000fe20000004200 */
[----:B------:R-:W-:Y:S02]  /*10c50*/  ISETP.GT.AND P0, PT, R3, 0x9, P5 ;  /* 0x000000090300780c */ /* 0x000fe40002f04270 */
[----:B------:R-:W-:-:S02]  /*10c60*/  FMNMX.FTZ R130, R164, R130, !PT ;  /* 0x00000082a4827209 */ /* 0x000fc40007810000 */
[----:B------:R-:W-:Y:S02]  /*10c70*/  ISETP.LT.OR P0, PT, R5, 0xa, P0 ;  /* 0x0000000a0500780c */ /* 0x000fe40000701670 */
[----:B------:R-:W-:Y:S02]  /*10c80*/  FMNMX.FTZ R130, R163, R130, !PT ;  /* 0x00000082a3827209 */ /* 0x000fe40007810000 */
[----:B------:R-:W-:Y:S01]  /*10c90*/  PLOP3.LUT P4, PT, PT, PT, UP3, 0x40, 0x0 ;  /* 0x000000000000781c */ /* 0x000fe20003f8e838 */
[----:B------:R-:W-:Y:S01]  /*10ca0*/  UISETP.NE.AND UP3, UPT, UR27, URZ, UPT ;  /* 0x0000003f1b00728c */ /* 0x000fe2000bf65270 */
[----:B------:R-:W-:Y:S02]  /*10cb0*/  FMNMX.FTZ R130, R167, R130, !PT ;  /* 0x00000082a7827209 */ /* 0x000fe40007810000 */
[----:B------:R-:W-:Y:S02]  /*10cc0*/  FSEL R87, R87, -INF , !P0 ;  /* 0xff80000057577808 */ /* 0x000fe40004000000 */
[----:B------:R-:W-:-:S02]  /*10cd0*/  FMNMX.FTZ R130, R204, R130, !PT ;  /* 0x00000082cc827209 */ /* 0x000fc40007810000 */
[----:B------:R-:W-:Y:S02]  /*10ce0*/  ISETP.GT.AND P0, PT, R3, 0x10, P4 ;  /* 0x000000100300780c */ /* 0x000fe40002704270 */
[----:B------:R-:W-:Y:S02]  /*10cf0*/  FMNMX.FTZ R130, R203, R130, !PT ;  /* 0x00000082cb827209 */ /* 0x000fe40007810000 */
[----:B------:R-:W-:Y:S02]  /*10d00*/  ISETP.LT.OR P0, PT, R5, 0x11, P0 ;  /* 0x000000110500780c */ /* 0x000fe40000701670 */
[----:B------:R-:W-:Y:S02]  /*10d10*/  FMNMX.FTZ R130, R202, R130, !PT ;  /* 0x00000082ca827209 */ /* 0x000fe40007810000 */
[----:B------:R-:W-:Y:S02]  /*10d20*/  FSEL R96, R122, -INF , !P0 ;  /* 0xff8000007a607808 */ /* 0x000fe40004000000 */
[----:B------:R-:W-:-:S02]  /*10d30*/  FMNMX.FTZ R130, R201, R130, !PT ;  /* 0x00000082c9827209 */ /* 0x000fc40007810000 */
[----:B------:R-:W-:Y:S01]  /*10d40*/  PLOP3.LUT P2, PT, PT, PT, UP1, 0x40, 0x0 ;  /* 0x000000000000781c */ /* 0x000fe20003f4e818 */
[----:B------:R-:W-:Y:S01]  /*10d50*/  UISETP.NE.AND UP1, UPT, UR25, URZ, UPT ;  /* 0x0000003f1900728c */ /* 0x000fe2000bf25270 */
[----:B------:R-:W-:Y:S01]  /*10d60*/  PLOP3.LUT P5, PT, PT, PT, UP0, 0x40, 0x0 ;  /* 0x000000000000781c */ /* 0x000fe20003fae808 */
[----:B------:R-:W1:Y:S01]  /*10d70*/  SHFL.BFLY PT, R6, R130, 0x2, 0x1f ;  /* 0x0c401f0082067f89 */ /* 0x000e6200000e0000 */
[----:B------:R-:W-:Y:S01]  /*10d80*/  PLOP3.LUT P3, PT, PT, PT, UP3, 0x40, 0x0 ;  /* 0x000000000000781c */ /* 0x000fe20003f6e838 */
[----:B------:R-:W-:Y:S01]  /*10d90*/  UISETP.NE.AND UP0, UPT, UR24, URZ, UPT ;  /* 0x0000003f1800728c */ /* 0x000fe2000bf05270 */
[----:B------:R-:W-:Y:S01]  /*10da0*/  LEA R219, R2, R218, 0x1 ;  /* 0x000000da02db7211 */ /* 0x000fe200078e08ff */
[----:B------:R-:W-:-:S04]  /*10db0*/  UISETP.NE.AND UP3, UPT, UR22, URZ, UPT ;  /* 0x0000003f1600728c */ /* 0x000fc8000bf65270 */
[----:B------:R-:W-:Y:S01]  /*10dc0*/  PLOP3.LUT P4, PT, PT, PT, UP0, 0x40, 0x0 ;  /* 0x000000000000781c */ /* 0x000fe20003f8e808 */
[----:B------:R-:W-:Y:S01]  /*10dd0*/  UISETP.NE.AND UP0, UPT, UR4, URZ, UPT ;  /* 0x0000003f0400728c */ /* 0x000fe2000bf05270 */
[----:B------:R-:W-:Y:S04]  /*10de0*/  LDSM.16.MT88.4 R80, [R219+0x100] ;  /* 0x00010000db50783b */ /* 0x000fe80000004200 */
[----:B------:R-:W-:Y:S04]  /*10df0*/  LDSM.16.MT88.4 R52, [R219+0x900] ;  /* 0x00090000db34783b */ /* 0x000fe80000004200 */
[----:B------:R-:W-:Y:S01]  /*10e00*/  LDSM.16.MT88.4 R136, [R219+0x1100] ;  /* 0x00110000db88783b */ /* 0x000fe20000004200 */
[----:B-1----:R-:W-:-:S05]  /*10e10*/  FMNMX.FTZ R130, R130, R6, !PT ;  /* 0x0000000682827209 */ /* 0x002fca0007810000 */
[----:B------:R-:W1:Y:S02]  /*10e20*/  SHFL.BFLY PT, R6, R130, 0x1, 0x1f ;  /* 0x0c201f0082067f89 */ /* 0x000e6400000e0000 */
[----:B-1----:R-:W-:-:S04]  /*10e30*/  FMNMX.FTZ R130, R130, R6, !PT ;  /* 0x0000000682827209 */ /* 0x002fc80007810000 */
[C---:B------:R-:W-:Y:S01]  /*10e40*/  FSETP.NEU.FTZ.AND P1, PT, R130.reuse, -INF , PT ;  /* 0xff8000008200780b */ /* 0x040fe20003f3d000 */
[----:B------:R-:W-:-:S05]  /*10e50*/  FMUL.FTZ R7, R130, c[0x0][0x2d0] ;  /* 0x0000b40082077a20 */ /* 0x000fca0000410000 */
[----:B------:R-:W-:Y:S02]  /*10e60*/  FSEL R7, R7, RZ, P1 ;  /* 0x000000ff07077208 */ /* 0x000fe40000800000 */
[----:B------:R-:W-:Y:S01]  /*10e70*/  PLOP3.LUT P1, PT, PT, PT, UP2, 0x40, 0x0 ;  /* 0x000000000000781c */ /* 0x000fe20003f2e828 */
[----:B------:R-:W-:Y:S02]  /*10e80*/  UISETP.NE.AND UP2, UPT, UR26, URZ, UPT ;  /* 0x0000003f1a00728c */ /* 0x000fe4000bf45270 */
[----:B------:R-:W-:Y:S01]  /*10e90*/  FFMA.FTZ R9, R17, c[0x0][0x2d0], -R7 ;  /* 0x0000b40011097a23 */ /* 0x000fe20000010807 */
[----:B------:R-:W-:-:S03]  /*10ea0*/  ISETP.GT.AND P0, PT, R3, 0x11, P1 ;  /* 0x000000110300780c */ /* 0x000fc60000f04270 */
[----:B------:R-:W-:Y:S01]  /*10eb0*/  PLOP3.LUT P1, PT, PT, PT, UP2, 0x40, 0x0 ;  /* 0x000000000000781c */ /* 0x000fe20003f2e828 */
[----:B------:R-:W-:Y:S01]  /*10ec0*/  UISETP.NE.AND UP2, UPT, UR21, URZ, UPT ;  /* 0x0000003f1500728c */ /* 0x000fe2000bf45270 */
[----:B------:R-:W-:Y:S01]  /*10ed0*/  ISETP.LT.OR P0, PT, R5, 0x12, P0 ;  /* 0x000000120500780c */ /* 0x000fe20000701670 */
[----:B------:R-:W-:Y:S03]  /*10ee0*/  MUFU.EX2 R216, R9 ;  /* 0x0000000900d87308 */ /* 0x000fe60000000800 */
[----:B------:R-:W-:Y:S02]  /*10ef0*/  FSEL R97, R123, -INF , !P0 ;  /* 0xff8000007b617808 */ /* 0x000fe40004000000 */
[----:B------:R-:W-:Y:S01]  /*10f00*/  ISETP.GT.AND P0, PT, R3, 0x18, P2 ;  /* 0x000000180300780c */ /* 0x000fe20001704270 */
[----:B------:R-:W-:Y:S01]  /*10f10*/  LDSM.16.MT88.4 R120, [R220+0x1100] ;  /* 0x00110000dc78783b */ /* 0x000fe20000004200 */
[----:B------:R-:W-:Y:S01]  /*10f20*/  PLOP3.LUT P2, PT, PT, PT, UP1, 0x40, 0x0 ;  /* 0x000000000000781c */ /* 0x000fe20003f4e818 */
[----:B------:R-:W-:Y:S01]  /*10f30*/  UISETP.NE.AND UP1, UPT, UR20, URZ, UPT ;  /* 0x0000003f1400728c */ /* 0x000fe2000bf25270 */
[----:B------:R-:W-:-:S02]  /*10f40*/  ISETP.LT.OR P0, PT, R5, 0x19, P0 ;  /* 0x000000190500780c */ /* 0x000fc40000701670 */
[----:B------:R-:W-:Y:S02]  /*10f50*/  ULDC.64 UR20, c[0x0][0x2c8] ;  /* 0x0000b20000147ab9 */ /* 0x000fe40000000a00 */
[----:B------:R-:W-:Y:S02]  /*10f60*/  FSEL R98, R118, -INF , !P0 ;  /* 0xff80000076627808 */ /* 0x000fe40004000000 */
[----:B------:R-:W-:Y:S02]  /*10f70*/  ISETP.GT.AND P0, PT, R3, 0x19, P5 ;  /* 0x000000190300780c */ /* 0x000fe40002f04270 */
[----:B------:R-:W-:Y:S01]  /*10f80*/  PLOP3.LUT P5, PT, PT, PT, UP0, 0x40, 0x0 ;  /* 0x000000000000781c */ /* 0x000fe20003fae808 */
[----:B------:R-:W-:Y:S01]  /*10f90*/  UISETP.NE.AND UP0, UPT, UR35, URZ, UPT ;  /* 0x0000003f2300728c */ /* 0x000fe2000bf05270 */
[----:B------:R-:W-:-:S04]  /*10fa0*/  ISETP.LT.OR P0, PT, R5, 0x1a, P0 ;  /* 0x0000001a0500780c */ /* 0x000fc80000701670 */
        /* <DEDUP_REMOVED lines=19> */
[----:B------:R-:W-:Y:S02]  /*110e0*/  ISETP.LT.OR P0, PT, R5, 0x2a, P0 ;  /* 0x0000002a0500780c */ /* 0x000fe40000701670 */
[----:B------:R-:W-:Y:S02]  /*110f0*/  P2R R6, PR, RZ, 0x10 ;  /* 0x00000010ff067803 */ /* 0x000fe40000000000 */
[----:B------:R-:W-:-:S02]  /*11100*/  FSEL R162, R111, -INF , !P0 ;  /* 0xff8000006fa27808 */ /* 0x000fc40004000000 */
[----:B------:R-:W-:Y:S02]  /*11110*/  ISETP.GT.AND P0, PT, R3, 0x30, P3 ;  /* 0x000000300300780c */ /* 0x000fe40001f04270 */
[----:B------:R-:W-:Y:S01]  /*11120*/  PLOP3.LUT P3, PT, PT, PT, UP6, 0x40, 0x0 ;  /* 0x000000000000781c */ /* 0x000fe20003f6e868 */
[----:B------:R-:W-:Y:S01]  /*11130*/  UISETP.NE.AND UP6, UPT, UR12, URZ, UPT ;  /* 0x0000003f0c00728c */ /* 0x000fe2000bfc5270 */
[----:B------:R-:W-:Y:S02]  /*11140*/  ISETP.LT.OR P0, PT, R5, 0x31, P0 ;  /* 0x000000310500780c */ /* 0x000fe40000701670 */
[----:B------:R-:W-:Y:S01]  /*11150*/  PLOP3.LUT P4, PT, PT, PT, UP5, 0x40, 0x0 ;  /* 0x000000000000781c */ /* 0x000fe20003f8e858 */
[----:B------:R-:W-:Y:S01]  /*11160*/  UISETP.NE.AND UP5, UPT, UR13, URZ, UPT ;  /* 0x0000003f0d00728c */ /* 0x000fe2000bfa5270 */
[----:B------:R-:W-:Y:S02]  /*11170*/  FSEL R170, R70, -INF , !P0 ;  /* 0xff80000046aa7808 */ /* 0x000fe40004000000 */
[----:B------:R-:W-:-:S02]  /*11180*/  ISETP.GT.AND P0, PT, R3, 0x31, P1 ;  /* 0x000000310300780c */ /* 0x000fc40000f04270 */
[----:B------:R-:W-:Y:S02]  /*11190*/  ISETP.NE.AND P1, PT, R6, RZ, PT ;  /* 0x000000ff0600720c */ /* 0x000fe40003f25270 */
[----:B------:R-:W-:Y:S02]  /*111a0*/  FMNMX.FTZ R6, R14, R18, !PT ;  /* 0x000000120e067209 */ /* 0x000fe40007810000 */
[----:B------:R-:W-:Y:S02]  /*111b0*/  ISETP.LT.OR P0, PT, R5, 0x32, P0 ;  /* 0x000000320500780c */ /* 0x000fe40000701670 */
[----:B------:R-:W-:Y:S02]  /*111c0*/  FMNMX.FTZ R6, R20, R6, !PT ;  /* 0x0000000614067209 */ /* 0x000fe40007810000 */
[----:B------:R-:W-:Y:S02]  /*111d0*/  FSEL R171, R71, -INF , !P0 ;  /* 0xff80000047ab7808 */ /* 0x000fe40004000000 */
[----:B------:R-:W-:Y:S01]  /*111e0*/  FMNMX.FTZ R6, R21, R6, !PT ;  /* 0x0000000615067209 */ /* 0x000fe20007810000 */
[----:B------:R-:W-:Y:S01]  /*111f0*/  LDSM.16.MT88.4 R68, [R217+0x100] ;  /* 0x00010000d944783b */ /* 0x000fe20000004200 */
[----:B------:R-:W-:-:S02]  /*11200*/  ISETP.GT.AND P0, PT, R3, 0x38, P2 ;  /* 0x000000380300780c */ /* 0x000fc40001704270 */
[----:B------:R-:W-:Y:S02]  /*11210*/  FMNMX.FTZ R6, R25, R6, !PT ;  /* 0x0000000619067209 */ /* 0x000fe40007810000 */
[----:B------:R-:W-:Y:S02]  /*11220*/  ISETP.LT.OR P0, PT, R5, 0x39, P0 ;  /* 0x000000390500780c */ /* 0x000fe40000701670 */
[----:B------:R-:W-:Y:S02]  /*11230*/  FMNMX.FTZ R6, R27, R6, !PT ;  /* 0x000000061b067209 */ /* 0x000fe40007810000 */
[----:B------:R-:W-:Y:S02]  /*11240*/  FSEL R188, R106, -INF , !P0 ;  /* 0xff8000006abc7808 */ /* 0x000fe40004000000 */
[----:B------:R-:W-:Y:S02]  /*11250*/  FMNMX.FTZ R6, R36, R6, !PT ;  /* 0x0000000624067209 */ /* 0x000fe40007810000 */
[----:B------:R-:W-:-:S02]  /*11260*/  ISETP.GT.AND P0, PT, R3, 0x39, P1 ;  /* 0x000000390300780c */ /* 0x000fc40000f04270 */
[----:B------:R-:W-:Y:S02]  /*11270*/  FMNMX.FTZ R6, R37, R6, !PT ;  /* 0x0000000625067209 */ /* 0x000fe40007810000 */
[----:B------:R-:W-:Y:S02]  /*11280*/  ISETP.LT.OR P2, PT, R5, 0x3a, P0 ;  /* 0x0000003a0500780c */ /* 0x000fe40000741670 */
[----:B------:R-:W-:Y:S02]  /*11290*/  FMNMX.FTZ R6, R88, R6, !PT ;  /* 0x0000000658067209 */ /* 0x000fe40007810000 */
[----:B------:R-:W-:Y:S02]  /*112a0*/  ISETP.GT.AND P1, PT, R3, 0x40, P5 ;  /* 0x000000400300780c */ /* 0x000fe40002f24270 */
[----:B------:R-:W-:Y:S02]  /*112b0*/  FMNMX.FTZ R6, R89, R6, !PT ;  /* 0x0000000659067209 */ /* 0x000fe40007810000 */
[----:B------:R-:W-:-:S02]  /*112c0*/  ISETP.GT.AND P0, PT, R3, 0x41, P3 ;  /* 0x000000410300780c */ /* 0x000fc40001f04270 */
[----:B------:R-:W-:Y:S02]  /*112d0*/  FMNMX.FTZ R6, R90, R6, !PT ;  /* 0x000000065a067209 */ /* 0x000fe40007810000 */
[----:B------:R-:W-:Y:S02]  /*112e0*/  FSEL R183, R107, -INF , !P2 ;  /* 0xff8000006bb77808 */ /* 0x000fe40005000000 */
[----:B------:R-:W-:Y:S02]  /*112f0*/  FMNMX.FTZ R6, R92, R6, !PT ;  /* 0x000000065c067209 */ /* 0x000fe40007810000 */
[----:B------:R-:W-:Y:S02]  /*11300*/  ISETP.LT.OR P2, PT, R5, 0x41, P1 ;  /* 0x000000410500780c */ /* 0x000fe40000f41670 */
[----:B------:R-:W-:Y:S02]  /*11310*/  FMNMX.FTZ R6, R131, R6, !PT ;  /* 0x0000000683067209 */ /* 0x000fe40007810000 */
[----:B------:R-:W-:-:S02]  /*11320*/  ISETP.LT.OR P1, PT, R5, 0x42, P0 ;  /* 0x000000420500780c */ /* 0x000fc40000721670 */
[----:B------:R-:W-:Y:S02]  /*11330*/  FMNMX.FTZ R6, R149, R6, !PT ;  /* 0x0000000695067209 */ /* 0x000fe40007810000 */
[----:B------:R-:W-:Y:S02]  /*11340*/  PLOP3.LUT P0, PT, PT, PT, UP4, 0x40, 0x0 ;  /* 0x000000000000781c */ /* 0x000fe40003f0e848 */
[----:B------:R-:W-:Y:S02]  /*11350*/  FMNMX.FTZ R6, R148, R6, !PT ;  /* 0x0000000694067209 */ /* 0x000fe40007810000 */
[----:B------:R-:W-:Y:S02]  /*11360*/  ISETP.GT.AND P0, PT, R3, 0x49, P0 ;  /* 0x000000490300780c */ /* 0x000fe40000704270 */
[----:B------:R-:W-:Y:S02]  /*11370*/  FMNMX.FTZ R6, R150, R6, !PT ;  /* 0x0000000696067209 */ /* 0x000fe40007810000 */
[----:B------:R-:W-:-:S02]  /*11380*/  ISETP.LT.OR P0, PT, R5, 0x4a, P0 ;  /* 0x0000004a0500780c */ /* 0x000fc40000701670 */
[----:B------:R-:W-:Y:S02]  /*11390*/  FMNMX.FTZ R6, R152, R6, !PT ;  /* 0x0000000698067209 */ /* 0x000fe40007810000 */
[----:B------:R-:W-:Y:S02]  /*113a0*/  FSEL R194, R103, -INF , !P0 ;  /* 0xff80000067c27808 */ /* 0x000fe40004000000 */
[----:B------:R-:W-:Y:S02]  /*113b0*/  FMNMX.FTZ R6, R154, R6, !PT ;  /* 0x000000069a067209 */ /* 0x000fe40007810000 */
[----:B------:R-:W-:Y:S02]  /*113c0*/  FSEL R197, R135, -INF , !P1 ;  /* 0xff80000087c57808 */ /* 0x000fe40004800000 */
[----:B------:R-:W-:Y:S02]  /*113d0*/  FMNMX.FTZ R6, R160, R6, !PT ;  /* 0x00000006a0067209 */ /* 0x000fe40007810000 */
[----:B------:R-:W-:-:S02]  /*113e0*/  ISETP.GT.AND P1, PT, R3, 0x48, P4 ;  /* 0x000000480300780c */ /* 0x000fc40002724270 */
[----:B------:R-:W-:Y:S02]  /*113f0*/  FMNMX.FTZ R6, R161, R6, !PT ;  /* 0x00000006a1067209 */ /* 0x000fe40007810000 */
[----:B------:R-:W-:Y:S02]  /*11400*/  ISETP.LT.OR P1, PT, R5, 0x49, P1 ;  /* 0x000000490500780c */ /* 0x000fe40000f21670 */
[----:B------:R-:W-:Y:S02]  /*11410*/  FMNMX.FTZ R6, R192, R6, !PT ;  /* 0x00000006c0067209 */ /* 0x000fe40007810000 */
[----:B------:R-:W-:Y:S02]  /*11420*/  FSEL R196, R134, -INF , !P2 ;  /* 0xff80000086c47808 */ /* 0x000fe40005000000 */
[----:B------:R-:W-:Y:S01]  /*11430*/  FMNMX.FTZ R6, R191, R6, !PT ;  /* 0x00000006bf067209 */ /* 0x000fe20007810000 */
[----:B------:R-:W-:Y:S01]  /*11440*/  LDSM.16.MT88.4 R132, [R218+0x1100] ;  /* 0x00110000da84783b */ /* 0x000fe20000004200 */
[----:B------:R-:W-:-:S02]  /*11450*/  FSEL R193, R102, -INF , !P1 ;  /* 0xff80000066c17808 */ /* 0x000fc40004800000 */
[----:B------:R-:W-:Y:S02]  /*11460*/  FMNMX.FTZ R6, R190, R6, !PT ;  /* 0x00000006be067209 */ /* 0x000fe40007810000 */
[----:B------:R-:W-:Y:S02]  /*11470*/  PLOP3.LUT P2, PT, PT, PT, UP3, 0x40, 0x0 ;  /* 0x000000000000781c */ /* 0x000fe40003f4e838 */
[----:B------:R-:W-:Y:S02]  /*11480*/  FMNMX.FTZ R6, R189, R6, !PT ;  /* 0x00000006bd067209 */ /* 0x000fe40007810000 */
[----:B------:R-:W-:Y:S02]  /*11490*/  PLOP3.LUT P1, PT, PT, PT, UP2, 0x40, 0x0 ;  /* 0x000000000000781c */ /* 0x000fe40003f2e828 */
[----:B------:R-:W-:Y:S01]  /*114a0*/  PLOP3.LUT P3, PT, PT, PT, UP0, 0x40, 0x0 ;  /* 0x000000000000781c */ /* 0x000fe20003f6e808 */
[----:B------:R-:W1:Y:S01]  /*114b0*/  SHFL.BFLY PT, R8, R6, 0x2, 0x1f ;  /* 0x0c401f0006087f89 */ /* 0x000e6200000e0000 */
[----:B------:R-:W-:-:S02]  /*114c0*/  ISETP.GT.AND P4, PT, R3, 0x50, P2 ;  /* 0x000000500300780c */ /* 0x000fc40001784270 */
[----:B------:R-:W-:-:S04]  /*114d0*/  ISETP.GT.AND P2, PT, R3, 0x51, P1 ;  /* 0x000000510300780c */ /* 0x000fc80000f44270 */
[----:B------:R-:W-:-:S04]  /*114e0*/  ISETP.LT.OR P2, PT, R5, 0x52, P2 ;  /* 0x000000520500780c */ /* 0x000fc80001741670 */
[----:B------:R-:W-:Y:S02]  /*114f0*/  FSEL R185, R127, -INF , !P2 ;  /* 0xff8000007fb97808 */ /* 0x000fe40005000000 */
[----:B-1----:R-:W-:Y:S01]  /*11500*/  FMNMX.FTZ R6, R6, R8, !PT ;  /* 0x0000000806067209 */ /* 0x002fe20007810000 */
[----:B------:R-:W-:-:S04]  /*11510*/  FFMA.FTZ R8, R15, c[0x0][0x2d0], -R7 ;  /* 0x0000b4000f087a23 */ /* 0x000fc80000010807 */
[----:B------:R-:W1:Y:S01]  /*11520*/  SHFL.BFLY PT, R129, R6, 0x1, 0x1f ;  /* 0x0c201f0006817f89 */ /* 0x000e6200000e0000 */
[----:B------:R2:W-:Y:S02]  /*11530*/  MUFU.EX2 R238, R8 ;  /* 0x0000000800ee7308 */ /* 0x0005e40000000800 */
[----:B--2---:R-:W-:-:S04]  /*11540*/  FMNMX.FTZ R8, R91, R93, !PT ;  /* 0x0000005d5b087209 */ /* 0x004fc80007810000 */
[----:B------:R-:W-:Y:S02]  /*11550*/  FMNMX.FTZ R8, R94, R8, !PT ;  /* 0x000000085e087209 */ /* 0x000fe40007810000 */
[----:B-1----:R-:W-:Y:S01]  /*11560*/  FMNMX.FTZ R129, R6, R129, !PT ;  /* 0x0000008106817209 */ /* 0x002fe20007810000 */
[--C-:B------:R-:W-:Y:S01]  /*11570*/  FFMA.FTZ R6, R16, c[0x0][0x2d0], -R7.reuse ;  /* 0x0000b40010067a23 */ /* 0x100fe20000010807 */
[----:B------:R-:W-:Y:S01]  /*11580*/  FMNMX.FTZ R9, R95, R8, !PT ;  /* 0x000000085f097209 */ /* 0x000fe20007810000 */
[----:B------:R-:W-:Y:S01]  /*11590*/  FFMA.FTZ R8, R19, c[0x0][0x2d0], -R7 ;  /* 0x0000b40013087a23 */ /* 0x000fe20000010807 */
[----:B------:R-:W-:Y:S01]  /*115a0*/  FSETP.NEU.FTZ.AND P0, PT, R129, -INF , PT ;  /* 0xff8000008100780b */ /* 0x000fe20003f1d000 */
[----:B------:R1:W-:Y:S01]  /*115b0*/  MUFU.EX2 R214, R6 ;  /* 0x0000000600d67308 */ /* 0x0003e20000000800 */
[----:B------:R-:W-:-:S04]  /*115c0*/  FMNMX.FTZ R9, R112, R9, !PT ;  /* 0x0000000970097209 */ /* 0x000fc80007810000 */
[----:B------:R-:W-:Y:S02]  /*115d0*/  FMNMX.FTZ R0, R113, R9, !PT ;  /* 0x0000000971007209 */ /* 0x000fe40007810000 */
[----:B------:R-:W-:Y:S01]  /*115e0*/  FMNMX.FTZ R9, R84, R85, !PT ;  /* 0x0000005554097209 */ /* 0x000fe20007810000 */
[----:B------:R2:W3:Y:S01]  /*115f0*/  MUFU.EX2 R240, R8 ;  /* 0x0000000800f07308 */ /* 0x0004e20000000800 */
[----:B------:R-:W-:Y:S02]  /*11600*/  FMNMX.FTZ R0, R114, R0, !PT ;  /* 0x0000000072007209 */ /* 0x000fe40007810000 */
[----:B------:R-:W-:Y:S02]  /*11610*/  FMNMX.FTZ R9, R86, R9, !PT ;  /* 0x0000000956097209 */ /* 0x000fe40007810000 */
[----:B------:R-:W-:Y:S02]  /*11620*/  FMNMX.FTZ R0, R115, R0, !PT ;  /* 0x0000000073007209 */ /* 0x000fe40007810000 */
[----:B------:R-:W-:Y:S01]  /*11630*/  FMNMX.FTZ R9, R87, R9, !PT ;  /* 0x0000000957097209 */ /* 0x000fe20007810000 */
[----:B-1----:R-:W-:Y:S01]  /*11640*/  FMUL.FTZ R6, R129, c[0x0][0x2d0] ;  /* 0x0000b40081067a20 */ /* 0x002fe20000410000 */
[----:B------:R-:W-:-:S02]  /*11650*/  FMNMX.FTZ R0, R165, R0, !PT ;  /* 0x00000000a5007209 */ /* 0x000fc40007810000 */
[----:B------:R-:W-:Y:S02]  /*11660*/  FMNMX.FTZ R9, R96, R9, !PT ;  /* 0x0000000960097209 */ /* 0x000fe40007810000 */
[----:B------:R-:W-:Y:S02]  /*11670*/  FSEL R6, R6, RZ, P0 ;  /* 0x000000ff06067208 */ /* 0x000fe40000000000 */
[----:B------:R-:W-:Y:S02]  /*11680*/  FMNMX.FTZ R0, R166, R0, !PT ;  /* 0x00000000a6007209 */ /* 0x000fe40007810000 */
[----:B------:R-:W-:Y:S01]  /*11690*/  FMNMX.FTZ R4, R97, R9, !PT ;  /* 0x0000000961047209 */ /* 0x000fe20007810000 */
[----:B--2---:R-:W-:Y:S01]  /*116a0*/  FFMA.FTZ R8, R14, c[0x0][0x2d0], -R6 ;  /* 0x0000b4000e087a23 */ /* 0x004fe20000010806 */
[----:B------:R-:W-:Y:S02]  /*116b0*/  FMNMX.FTZ R0, R168, R0, !PT ;  /* 0x00000000a8007209 */ /* 0x000fe40007810000 */
[----:B------:R-:W-:Y:S01]  /*116c0*/  PLOP3.LUT P0, PT, PT, PT, UP1, 0x40, 0x0 ;  /* 0x000000000000781c */ /* 0x000fe20003f0e818 */
[----:B------:R1:W-:Y:S01]  /*116d0*/  MUFU.EX2 R223, R8 ;  /* 0x0000000800df7308 */ /* 0x0003e20000000800 */
[----:B------:R-:W-:-:S02]  /*116e0*/  FMNMX.FTZ R0, R169, R0, !PT ;  /* 0x00000000a9007209 */ /* 0x000fc40007810000 */
[----:B------:R-:W-:Y:S02]  /*116f0*/  ISETP.GT.AND P1, PT, R3, 0x58, P0 ;  /* 0x000000580300780c */ /* 0x000fe40000724270 */
[----:B------:R-:W-:Y:S02]  /*11700*/  FMNMX.FTZ R0, R199, R0, !PT ;  /* 0x00000000c7007209 */ /* 0x000fe40007810000 */
[----:B------:R-:W-:Y:S02]  /*11710*/  ISETP.GT.AND P0, PT, R3, 0x59, P3 ;  /* 0x000000590300780c */ /* 0x000fe40001f04270 */
[----:B------:R-:W-:Y:S02]  /*11720*/  FMNMX.FTZ R0, R198, R0, !PT ;  /* 0x00000000c6007209 */ /* 0x000fe40007810000 */
[----:B------:R-:W-:Y:S02]  /*11730*/  ISETP.LT.OR P3, PT, R5, 0x51, P4 ;  /* 0x000000510500780c */ /* 0x000fe40002761670 */
[----:B------:R-:W-:-:S02]  /*11740*/  FMNMX.FTZ R0, R195, R0, !PT ;  /* 0x00000000c3007209 */ /* 0x000fc40007810000 */
[----:B------:R-:W-:Y:S01]  /*11750*/  FSEL R184, R126, -INF , !P3 ;  /* 0xff8000007eb87808 */ /* 0x000fe20005800000 */
[--C-:B-1----:R-:W-:Y:S01]  /*11760*/  FFMA.FTZ R8, R18, c[0x0][0x2d0], -R6.reuse ;  /* 0x0000b40012087a23 */ /* 0x102fe20000010806 */
[C---:B------:R-:W-:Y:S01]  /*11770*/  ISETP.LT.OR P1, PT, R5.reuse, 0x59, P1 ;  /* 0x000000590500780c */ /* 0x040fe20000f21670 */
[----:B------:R-:W-:Y:S01]  /*11780*/  LDSM.16.MT88.4 R124, [R217+0x1100] ;  /* 0x00110000d97c783b */ /* 0x000fe20000004200 */
[----:B------:R-:W-:Y:S01]  /*11790*/  ISETP.LT.OR P0, PT, R5, 0x5a, P0 ;  /* 0x0000005a0500780c */ /* 0x000fe20000701670 */
[----:B------:R1:W2:Y:S01]  /*117a0*/  MUFU.EX2 R224, R8 ;  /* 0x0000000800e07308 */ /* 0x0002a20000000800 */
[----:B------:R-:W-:Y:S02]  /*117b0*/  FSEL R186, R186, -INF , !P1 ;  /* 0xff800000baba7808 */ /* 0x000fe40004800000 */
[----:B------:R-:W-:Y:S02]  /*117c0*/  FSEL R187, R187, -INF , !P0 ;  /* 0xff800000bbbb7808 */ /* 0x000fe40004000000 */
[----:B---3--:R-:W-:Y:S01]  /*117d0*/  F2FP.PACK_AB R10, R240, R216 ;  /* 0x000000d8f00a723e */ /* 0x008fe200000000ff */
[----:B-1----:R-:W-:Y:S01]  /*117e0*/  FFMA.FTZ R8, R20, c[0x0][0x2d0], -R6 ;  /* 0x0000b40014087a23 */ /* 0x002fe20000010806 */
[----:B--2---:R-:W-:-:S03]  /*117f0*/  F2FP.PACK_AB R9, R224, R223 ;  /* 0x000000dfe009723e */ /* 0x004fc600000000ff */
[----:B------:R1:W-:Y:S02]  /*11800*/  MUFU.EX2 R239, R8 ;  /* 0x0000000800ef7308 */ /* 0x0003e40000000800 */
[----:B-1----:R-:W-:Y:S01]  /*11810*/  FMNMX.FTZ R8, R98, R4, !PT ;  /* 0x0000000462087209 */ /* 0x002fe20007810000 */
[----:B------:R-:W-:-:S03]  /*11820*/  FFMA.FTZ R4, R21, c[0x0][0x2d0], -R6 ;  /* 0x0000b40015047a23 */ /* 0x000fc60000010806 */
[----:B------:R-:W-:Y:S02]  /*11830*/  FMNMX.FTZ R2, R99, R8, !PT ;  /* 0x0000000863027209 */ /* 0x000fe40007810000 */
[----:B------:R1:W2:Y:S01]  /*11840*/  MUFU.EX2 R215, R4 ;  /* 0x0000000400d77308 */ /* 0x0002a20000000800 */
[----:B------:R-:W-:Y:S02]  /*11850*/  F2FP.PACK_AB R8, R214, R238 ;  /* 0x000000eed608723e */ /* 0x000fe400000000ff */
[----:B------:R-:W-:-:S04]  /*11860*/  FMNMX.FTZ R2, R151, R2, !PT ;  /* 0x0000000297027209 */ /* 0x000fc80007810000 */
[----:B------:R-:W-:-:S04]  /*11870*/  FMNMX.FTZ R2, R153, R2, !PT ;  /* 0x0000000299027209 */ /* 0x000fc80007810000 */
[----:B------:R-:W-:Y:S02]  /*11880*/  FMNMX.FTZ R3, R155, R2, !PT ;  /* 0x000000029b037209 */ /* 0x000fe40007810000 */
[----:B------:R-:W-:Y:S01]  /*11890*/  FMNMX.FTZ R2, R200, R0, !PT ;  /* 0x00000000c8027209 */ /* 0x000fe20007810000 */
[--C-:B------:R-:W-:Y:S01]  /*118a0*/  FFMA.FTZ R0, R23, c[0x0][0x2d0], -R7.reuse ;  /* 0x0000b40017007a23 */ /* 0x100fe20000010807 */
[----:B------:R-:W-:Y:S01]  /*118b0*/  FMNMX.FTZ R3, R162, R3, !PT ;  /* 0x00000003a2037209 */ /* 0x000fe20007810000 */
[----:B-1----:R-:W-:Y:S01]  /*118c0*/  FFMA.FTZ R4, R22, c[0x0][0x2d0], -R7 ;  /* 0x0000b40016047a23 */ /* 0x002fe20000010807 */
[----:B------:R-:W-:Y:S01]  /*118d0*/  FMNMX.FTZ R2, R212, R2, !PT ;  /* 0x00000002d4027209 */ /* 0x000fe20007810000 */
[----:B------:R1:W-:Y:S01]  /*118e0*/  MUFU.EX2 R178, R0 ;  /* 0x0000000000b27308 */ /* 0x0003e20000000800 */
[----:B------:R-:W-:Y:S02]  /*118f0*/  FMNMX.FTZ R3, R170, R3, !PT ;  /* 0x00000003aa037209 */ /* 0x000fe40007810000 */
[----:B------:R-:W-:-:S02]  /*11900*/  FMNMX.FTZ R2, R208, R2, !PT ;  /* 0x00000002d0027209 */ /* 0x000fc40007810000 */
[----:B------:R-:W-:Y:S02]  /*11910*/  FMNMX.FTZ R3, R171, R3, !PT ;  /* 0x00000003ab037209 */ /* 0x000fe40007810000 */
[----:B--2---:R-:W-:Y:S01]  /*11920*/  F2FP.PACK_AB R11, R215, R239 ;  /* 0x000000efd70b723e */ /* 0x004fe200000000ff */
[----:B------:R-:W2:Y:S01]  /*11930*/  MUFU.EX2 R156, R4 ;  /* 0x00000004009c7308 */ /* 0x000ea20000000800 */
[----:B------:R-:W-:-:S04]  /*11940*/  FMNMX.FTZ R3, R188, R3, !PT ;  /* 0x00000003bc037209 */ /* 0x000fc80007810000 */
[----:B------:R-:W-:Y:S01]  /*11950*/  FMNMX.FTZ R3, R183, R3, !PT ;  /* 0x00000003b7037209 */ /* 0x000fe20007810000 */
[C---:B------:R-:W-:Y:S01]  /*11960*/  HMMA.16816.F32 R32, R8.reuse, R68, RZ ;  /* 0x000000440820723c */ /* 0x040fe200000018ff */
[----:B-1----:R-:W-:Y:S02]  /*11970*/  FFMA.FTZ R0, R24, c[0x0][0x2d0], -R7 ;  /* 0x0000b40018007a23 */ /* 0x002fe40000010807 */
[----:B------:R-:W-:Y:S02]  /*11980*/  FMNMX.FTZ R3, R196, R3, !PT ;  /* 0x00000003c4037209 */ /* 0x000fe40007810000 */
[----:B------:R1:W-:Y:S02]  /*11990*/  MUFU.EX2 R245, R0 ;  /* 0x0000000000f57308 */ /* 0x0003e40000000800 */
[----:B------:R-:W-:Y:S01]  /*119a0*/  FMNMX.FTZ R3, R197, R3, !PT ;  /* 0x00000003c5037209 */ /* 0x000fe20007810000 */
[----:B------:R-:W-:Y:S01]  /*119b0*/  HMMA.16816.F32 R28, R8, R72, RZ ;  /* 0x00000048081c723c */ /* 0x000fe200000018ff */
[----:B--2---:R-:W-:-:S02]  /*119c0*/  F2FP.PACK_AB R12, R178, R156 ;  /* 0x0000009cb20c723e */ /* 0x004fc400000000ff */
[----:B------:R-:W-:-:S04]  /*119d0*/  FMNMX.FTZ R3, R193, R3, !PT ;  /* 0x00000003c1037209 */ /* 0x000fc80007810000 */
[----:B------:R-:W-:Y:S01]  /*119e0*/  FMNMX.FTZ R3, R194, R3, !PT ;  /* 0x00000003c2037209 */ /* 0x000fe20007810000 */
[C---:B------:R-:W-:Y:S03]  /*119f0*/  HMMA.16816.F32 R16, R8.reuse, R80, RZ ;  /* 0x000000500810723c */ /* 0x040fe600000018ff */
[----:B------:R-:W-:Y:S02]  /*11a00*/  FMNMX.FTZ R3, R184, R3, !PT ;  /* 0x00000003b8037209 */ /* 0x000fe40007810000 */
[----:B-1----:R-:W-:Y:S01]  /*11a10*/  FMNMX.FTZ R0, R211, R2, !PT ;  /* 0x00000002d3007209 */ /* 0x002fe20007810000 */
[----:B------:R-:W-:Y:S01]  /*11a20*/  FFMA.FTZ R2, R26, c[0x0][0x2d0], -R7 ;  /* 0x0000b4001a027a23 */ /* 0x000fe20000010807 */
[----:B------:R-:W-:Y:S01]  /*11a30*/  FMNMX.FTZ R3, R185, R3, !PT ;  /* 0x00000003b9037209 */ /* 0x000fe20007810000 */
[----:B------:R-:W-:Y:S01]  /*11a40*/  HMMA.16816.F32 R20, R8, R70, RZ ;  /* 0x000000460814723c */ /* 0x000fe200000018ff */
[----:B------:R-:W-:Y:S01]  /*11a50*/  FMNMX.FTZ R0, R205, R0, !PT ;  /* 0x00000000cd007209 */ /* 0x000fe20007810000 */
[----:B------:R1:W2:Y:S01]  /*11a60*/  MUFU.EX2 R247, R2 ;  /* 0x0000000200f77308 */ /* 0x0002a20000000800 */
[----:B------:R-:W-:-:S02]  /*11a70*/  FMNMX.FTZ R3, R186, R3, !PT ;  /* 0x00000003ba037209 */ /* 0x000fc40007810000 */
[----:B------:R-:W-:Y:S02]  /*11a80*/  FMNMX.FTZ R0, R207, R0, !PT ;  /* 0x00000000cf007209 */ /* 0x000fe40007810000 */
[----:B------:R-:W-:Y:S02]  /*11a90*/  FMNMX.FTZ R3, R187, R3, !PT ;  /* 0x00000003bb037209 */ /* 0x000fe40007810000 */
[----:B------:R-:W-:-:S03]  /*11aa0*/  FMNMX.FTZ R0, R210, R0, !PT ;  /* 0x00000000d2007209 */ /* 0x000fc60007810000 */
[----:B------:R-:W3:Y:S01]  /*11ab0*/  SHFL.BFLY PT, R5, R3, 0x2, 0x1f ;  /* 0x0c401f0003057f89 */ /* 0x000ee200000e0000 */
[----:B------:R-:W-:-:S04]  /*11ac0*/  FMNMX.FTZ R0, R206, R0, !PT ;  /* 0x00000000ce007209 */ /* 0x000fc80007810000 */
[----:B------:R-:W-:Y:S01]  /*11ad0*/  FMNMX.FTZ R0, R209, R0, !PT ;  /* 0x00000000d1007209 */ /* 0x000fe20007810000 */
[----:B-1----:R-:W-:Y:S01]  /*11ae0*/  FFMA.FTZ R2, R25, c[0x0][0x2d0], -R6 ;  /* 0x0000b40019027a23 */ /* 0x002fe20000010806 */
[----:B--2---:R-:W-:-:S03]  /*11af0*/  F2FP.PACK_AB R14, R247, R245 ;  /* 0x000000f5f70e723e */ /* 0x004fc600000000ff */
[----:B------:R-:W1:Y:S01]  /*11b00*/  SHFL.BFLY PT, R4, R0, 0x2, 0x1f ;  /* 0x0c401f0000047f89 */ /* 0x000e6200000e0000 */
[----:B------:R2:W-:Y:S01]  /*11b10*/  MUFU.EX2 R173, R2 ;  /* 0x0000000200ad7308 */ /* 0x0005e20000000800 */
[----:B---3--:R-:W-:Y:S01]  /*11b20*/  FMNMX.FTZ R3, R3, R5, !PT ;  /* 0x0000000503037209 */ /* 0x008fe20007810000 */
[----:B--2---:R-:W-:-:S04]  /*11b30*/  FFMA.FTZ R2, R27, c[0x0][0x2d0], -R6 ;  /* 0x0000b4001b027a23 */ /* 0x004fc80000010806 */
[----:B------:R-:W2:Y:S01]  /*11b40*/  SHFL.BFLY PT, R5, R3, 0x1, 0x1f ;  /* 0x0c201f0003057f89 */ /* 0x000ea200000e0000 */
[----:B------:R-:W-:Y:S01]  /*11b50*/  HMMA.16816.F32 R24, R8, R76, RZ ;  /* 0x0000004c0818723c */ /* 0x000fe200000018ff */
[----:B------:R3:W4:Y:S01]  /*11b60*/  MUFU.EX2 R244, R2 ;  /* 0x0000000200f47308 */ /* 0x0007220000000800 */
[----:B-1----:R-:W-:-:S05]  /*11b70*/  FMNMX.FTZ R0, R0, R4, !PT ;  /* 0x0000000400007209 */ /* 0x002fca0007810000 */
[----:B------:R-:W1:Y:S01]  /*11b80*/  SHFL.BFLY PT, R4, R0, 0x1, 0x1f ;  /* 0x0c201f0000047f89 */ /* 0x000e6200000e0000 */
[----:B---3--:R-:W-:Y:S01]  /*11b90*/  FFMA.FTZ R2, R36, c[0x0][0x2d0], -R6 ;  /* 0x0000b40024027a23 */ /* 0x008fe20000010806 */
[----:B----4-:R-:W-:-:S03]  /*11ba0*/  F2FP.PACK_AB R13, R244, R173 ;  /* 0x000000adf40d723e */ /* 0x010fc600000000ff */
[----:B------:R3:W-:Y:S01]  /*11bb0*/  MUFU.EX2 R143, R2 ;  /* 0x00000002008f7308 */ /* 0x0007e20000000800 */
[----:B--2---:R-:W-:Y:S01]  /*11bc0*/  FMNMX.FTZ R3, R5, R3, !PT ;  /* 0x0000000305037209 */ /* 0x004fe20007810000 */
[----:B------:R-:W-:Y:S01]  /*11bd0*/  IMAD.MOV.U32 R5, RZ, RZ, R178 ;  /* 0x000000ffff057224 */ /* 0x000fe200078e00b2 */
[----:B-1----:R-:W-:Y:S01]  /*11be0*/  FMNMX.FTZ R128, R0, R4, !PT ;  /* 0x0000000400807209 */ /* 0x002fe20007810000 */
[--C-:B------:R-:W-:Y:S02]  /*11bf0*/  FFMA.FTZ R0, R90, c[0x0][0x2d0], -R6.reuse ;  /* 0x0000b4005a007a23 */ /* 0x100fe40000010806 */
[--C-:B---3--:R-:W-:Y:S01]  /*11c00*/  FFMA.FTZ R2, R37, c[0x0][0x2d0], -R6.reuse ;  /* 0x0000b40025027a23 */ /* 0x108fe20000010806 */
[----:B------:R-:W-:Y:S01]  /*11c10*/  FSETP.NEU.FTZ.AND P0, PT, R128, -INF , PT ;  /* 0xff8000008000780b */ /* 0x000fe20003f1d000 */
[----:B------:R1:W-:Y:S08]  /*11c20*/  MUFU.EX2 R246, R0 ;  /* 0x0000000000f67308 */ /* 0x0003f00000000800 */
[----:B------:R2:W3:Y:S01]  /*11c30*/  MUFU.EX2 R157, R2 ;  /* 0x00000002009d7308 */ /* 0x0004e20000000800 */
[----:B-1----:R-:W-:-:S07]  /*11c40*/  FFMA.FTZ R0, R92, c[0x0][0x2d0], -R6 ;  /* 0x0000b4005c007a23 */ /* 0x002fce0000010806 */
[----:B------:R-:W-:Y:S01]  /*11c50*/  MUFU.EX2 R213, R0 ;  /* 0x0000000000d57308 */ /* 0x000fe20000000800 */
[--C-:B--2---:R-:W-:Y:S01]  /*11c60*/  FFMA.FTZ R2, R38, c[0x0][0x2d0], -R7.reuse ;  /* 0x0000b40026027a23 */ /* 0x104fe20000010807 */
[----:B---3--:R-:W-:Y:S01]  /*11c70*/  F2FP.PACK_AB R15, R157, R143 ;  /* 0x0000008f9d0f723e */ /* 0x008fe200000000ff */
[----:B------:R-:W-:Y:S05]  /*11c80*/  HMMA.16816.F32 R36, R8, R74, RZ ;  /* 0x0000004a0824723c */ /* 0x000fea00000018ff */
[----:B------:R1:W-:Y:S03]  /*11c90*/  MUFU.EX2 R142, R2 ;  /* 0x00000002008e7308 */ /* 0x0003e60000000800 */
[C---:B------:R-:W-:Y:S08]  /*11ca0*/  HMMA.16816.F32 R48, R12.reuse, R64, R32 ;  /* 0x000000400c30723c */ /* 0x040ff00000001820 */
[----:B------:R-:W-:Y:S01]  /*11cb0*/  HMMA.16816.F32 R32, R12, R56, R24 ;  /* 0x000000380c20723c */ /* 0x000fe20000001818 */
[----:B-1----:R-:W-:-:S04]  /*11cc0*/  FFMA.FTZ R2, R40, c[0x0][0x2d0], -R7 ;  /* 0x0000b40028027a23 */ /* 0x002fc80000010807 */
[----:B------:R1:W2:Y:S03]  /*11cd0*/  MUFU.EX2 R147, R2 ;  /* 0x0000000200937308 */ /* 0x0002a60000000800 */
[C---:B------:R-:W-:Y:S08]  /*11ce0*/  HMMA.16816.F32 R40, R8.reuse, R78, RZ ;  /* 0x0000004e0828723c */ /* 0x040ff000000018ff */
[----:B------:R-:W-:Y:S01]  /*11cf0*/  HMMA.16816.F32 R8, R8, R82, RZ ;  /* 0x000000520808723c */ /* 0x000fe200000018ff */
[----:B-1----:R-:W-:-:S07]  /*11d00*/  FFMA.FTZ R2, R44, c[0x0][0x2d0], -R7 ;  /* 0x0000b4002c027a23 */ /* 0x002fce0000010807 */
[C---:B------:R-:W-:Y:S01]  /*11d10*/  HMMA.16816.F32 R24, R12.reuse, R66, R20 ;  /* 0x000000420c18723c */ /* 0x040fe20000001814 */
[----:B------:R1:W-:Y:S07]  /*11d20*/  MUFU.EX2 R248, R2 ;  /* 0x0000000200f87308 */ /* 0x0003ee0000000800 */
[----:B------:R-:W-:Y:S01]  /*11d30*/  HMMA.16816.F32 R20, R12, R62, R36 ;  /* 0x0000003e0c14723c */ /* 0x000fe20000001824 */
[----:B-1----:R-:W-:-:S07]  /*11d40*/  FFMA.FTZ R2, R45, c[0x0][0x2d0], -R7 ;  /* 0x0000b4002d027a23 */ /* 0x002fce0000010807 */
[C---:B------:R-:W-:Y:S01]  /*11d50*/  HMMA.16816.F32 R44, R12.reuse, R60, R28 ;  /* 0x0000003c0c2c723c */ /* 0x040fe2000000181c */
[----:B------:R1:W3:Y:S07]  /*11d60*/  MUFU.EX2 R249, R2 ;  /* 0x0000000200f97308 */ /* 0x0002ee0000000800 */
[C---:B------:R-:W-:Y:S08]  /*11d70*/  HMMA.16816.F32 R28, R12.reuse, R52, R16 ;  /* 0x000000340c1c723c */ /* 0x040ff00000001810 */
[----:B------:R-:W-:Y:S01]  /*11d80*/  HMMA.16816.F32 R16, R12, R58, R40 ;  /* 0x0000003a0c10723c */ /* 0x000fe20000001828 */
[----:B-1----:R-:W-:-:S04]  /*11d90*/  FFMA.FTZ R2, R88, c[0x0][0x2d0], -R6 ;  /* 0x0000b40058027a23 */ /* 0x002fc80000010806 */
[----:B------:R1:W-:Y:S03]  /*11da0*/  MUFU.EX2 R175, R2 ;  /* 0x0000000200af7308 */ /* 0x0003e60000000800 */
[----:B------:R-:W-:Y:S07]  /*11db0*/  HMMA.16816.F32 R12, R12, R54, R8 ;  /* 0x000000360c0c723c */ /* 0x000fee0000001808 */
[----:B--2---:R-:W-:-:S02]  /*11dc0*/  F2FP.PACK_AB R8, R147, R142 ;  /* 0x0000008e9308723e */ /* 0x004fc400000000ff */
[----:B---3--:R-:W-:Y:S02]  /*11dd0*/  F2FP.PACK_AB R10, R249, R248 ;  /* 0x000000f8f90a723e */ /* 0x008fe400000000ff */
[----:B------:R-:W-:Y:S01]  /*11de0*/  F2FP.PACK_AB R11, R213, R246 ;  /* 0x000000f6d50b723e */ /* 0x000fe200000000ff */
[----:B-1----:R-:W-:-:S04]  /*11df0*/  FFMA.FTZ R2, R89, c[0x0][0x2d0], -R6 ;  /* 0x0000b40059027a23 */ /* 0x002fc80000010806 */
[----:B------:R1:W2:Y:S02]  /*11e00*/  MUFU.EX2 R174, R2 ;  /* 0x0000000200ae7308 */ /* 0x0002a40000000800 */
[----:B-1----:R-:W-:Y:S01]  /*11e10*/  FMUL.FTZ R2, R128, c[0x0][0x2d0] ;  /* 0x0000b40080027a20 */ /* 0x002fe20000410000 */
[----:B--2---:R-:W-:-:S04]  /*11e20*/  F2FP.PACK_AB R9, R174, R175 ;  /* 0x000000afae09723e */ /* 0x004fc800000000ff */
[----:B------:R-:W-:Y:S02]  /*11e30*/  FSEL R2, R2, RZ, P0 ;  /* 0x000000ff02027208 */ /* 0x000fe40000000000 */
[----:B------:R-:W-:Y:S01]  /*11e40*/  FSETP.NEU.FTZ.AND P0, PT, R3, -INF , PT ;  /* 0xff8000000300780b */ /* 0x000fe20003f1d000 */
[C---:B------:R-:W-:Y:S02]  /*11e50*/  HMMA.16816.F32 R100, R8.reuse, R124, R48 ;  /* 0x0000007c0864723c */ /* 0x040fe40000001830 */
[--C-:B------:R-:W-:Y:S02]  /*11e60*/  FFMA.FTZ R0, R91, c[0x0][0x2d0], -R2.reuse ;  /* 0x0000b4005b007a23 */ /* 0x100fe40000010802 */
[----:B------:R-:W-:Y:S02]  /*11e70*/  FFMA.FTZ R4, R95, c[0x0][0x2d0], -R2 ;  /* 0x0000b4005f047a23 */ /* 0x000fe40000010802 */
[----:B------:R1:W-:Y:S01]  /*11e80*/  MUFU.EX2 R221, R0 ;  /* 0x0000000000dd7308 */ /* 0x0003e20000000800 */
[----:B------:R-:W-:Y:S01]  /*11e90*/  IMAD.MOV.U32 R51, RZ, RZ, R142 ;  /* 0x000000ffff337224 */ /* 0x000fe200078e008e */
[C---:B------:R-:W-:Y:S06]  /*11ea0*/  HMMA.16816.F32 R104, R8.reuse, R120, R44 ;  /* 0x000000780868723c */ /* 0x040fec000000182c */
[----:B------:R-:W-:Y:S02]  /*11eb0*/  MUFU.EX2 R172, R4 ;  /* 0x0000000400ac7308 */ /* 0x000fe40000000800 */
[----:B------:R-:W-:Y:S01]  /*11ec0*/  HMMA.16816.F32 R108, R8, R132, R32 ;  /* 0x00000084086c723c */ /* 0x000fe20000001820 */
[----:B-1----:R-:W-:-:S07]  /*11ed0*/  FFMA.FTZ R0, R93, c[0x0][0x2d0], -R2 ;  /* 0x0000b4005d007a23 */ /* 0x002fce0000010802 */
[C---:B------:R-:W-:Y:S01]  /*11ee0*/  HMMA.16816.F32 R116, R8.reuse, R136, R28 ;  /* 0x000000880874723c */ /* 0x040fe2000000181c */
[----:B------:R1:W2:Y:S07]  /*11ef0*/  MUFU.EX2 R222, R0 ;  /* 0x0000000000de7308 */ /* 0x0002ae0000000800 */
[C---:B------:R-:W-:Y:S08]  /*11f00*/  HMMA.16816.F32 R44, R8.reuse, R126, R24 ;  /* 0x0000007e082c723c */ /* 0x040ff00000001818 */
[----:B------:R-:W-:Y:S01]  /*11f10*/  HMMA.16816.F32 R88, R8, R134, R16 ;  /* 0x000000860858723c */ /* 0x000fe20000001810 */
[----:B-1----:R-:W-:-:S04]  /*11f20*/  FFMA.FTZ R0, R94, c[0x0][0x2d0], -R2 ;  /* 0x0000b4005e007a23 */ /* 0x002fc80000010802 */
[----:B------:R1:W3:Y:S03]  /*11f30*/  MUFU.EX2 R241, R0 ;  /* 0x0000000000f17308 */ /* 0x0002e60000000800 */
[----:B------:R-:W-:Y:S01]  /*11f40*/  HMMA.16816.F32 R92, R8, R138, R12 ;  /* 0x0000008a085c723c */ /* 0x000fe2000000180c */
[----:B-1----:R-:W-:-:S05]  /*11f50*/  FMUL.FTZ R0, R3, c[0x0][0x2d0] ;  /* 0x0000b40003007a20 */ /* 0x002fca0000410000 */
[----:B------:R-:W-:-:S05]  /*11f60*/  FSEL R0, R0, RZ, P0 ;  /* 0x000000ff00007208 */ /* 0x000fca0000000000 */
[----:B------:R-:W-:-:S04]  /*11f70*/  FFMA.FTZ R4, R84, c[0x0][0x2d0], -R0 ;  /* 0x0000b40054047a23 */ /* 0x000fc80000010800 */
[----:B------:R1:W-:Y:S02]  /*11f80*/  MUFU.EX2 R182, R4 ;  /* 0x0000000400b67308 */ /* 0x0003e40000000800 */
[----:B-1----:R-:W-:-:S06]  /*11f90*/  FFMA.FTZ R4, R85, c[0x0][0x2d0], -R0 ;  /* 0x0000b40055047a23 */ /* 0x002fcc0000010800 */
[----:B------:R1:W4:Y:S02]  /*11fa0*/  MUFU.EX2 R181, R4 ;  /* 0x0000000400b57308 */ /* 0x0003240000000800 */
[----:B-1----:R-:W-:-:S06]  /*11fb0*/  FFMA.FTZ R4, R86, c[0x0][0x2d0], -R0 ;  /* 0x0000b40056047a23 */ /* 0x002fcc0000010800 */
[----:B------:R1:W-:Y:S02]  /*11fc0*/  MUFU.EX2 R242, R4 ;  /* 0x0000000400f27308 */ /* 0x0003e40000000800 */
[----:B-1----:R-:W-:Y:S02]  /*11fd0*/  FFMA.FTZ R4, R87, c[0x0][0x2d0], -R0 ;  /* 0x0000b40057047a23 */ /* 0x002fe40000010800 */
[----:B------:R-:W-:Y:S04]  /*11fe0*/  HMMA.16816.F32 R84, R8, R122, R20 ;  /* 0x0000007a0854723c */ /* 0x000fe80000001814 */
[----:B------:R1:W1:Y:S03]  /*11ff0*/  MUFU.EX2 R180, R4 ;  /* 0x0000000400b47308 */ /* 0x0002660000000800 */
[----:B--2---:R-:W-:-:S02]  /*12000*/  F2FP.PACK_AB R8, R222, R221 ;  /* 0x000000ddde08723e */ /* 0x004fc400000000ff */
[----:B---3--:R-:W-:Y:S02]  /*12010*/  F2FP.PACK_AB R10, R172, R241 ;  /* 0x000000f1ac0a723e */ /* 0x008fe400000000ff */
[----:B----4-:R-:W-:Y:S01]  /*12020*/  F2FP.PACK_AB R9, R181, R182 ;  /* 0x000000b6b509723e */ /* 0x010fe200000000ff */
[----:B-1----:R-:W-:Y:S01]  /*12030*/  FFMA.FTZ R4, R112, c[0x0][0x2d0], -R2 ;  /* 0x0000b40070047a23 */ /* 0x002fe20000010802 */
[----:B------:R-:W-:-:S03]  /*12040*/  F2FP.PACK_AB R11, R180, R242 ;  /* 0x000000f2b40b723e */ /* 0x000fc600000000ff */
[----:B------:R1:W-:Y:S04]  /*12050*/  MUFU.EX2 R176, R4 ;  /* 0x0000000400b07308 */ /* 0x0003e80000000800 */
[C---:B------:R-:W-:Y:S08]  /*12060*/  HMMA.16816.F32 R16, R8.reuse, R76, RZ ;  /* 0x0000004c0810723c */ /* 0x040ff000000018ff */
[----:B------:R-:W-:Y:S01]  /*12070*/  HMMA.16816.F32 R32, R8, R78, RZ ;  /* 0x0000004e0820723c */ /* 0x000fe200000018ff */
[----:B-1----:R-:W-:-:S06]  /*12080*/  FFMA.FTZ R4, R113, c[0x0][0x2d0], -R2 ;  /* 0x0000b40071047a23 */ /* 0x002fcc0000010802 */
[----:B------:R-:W-:Y:S01]  /*12090*/  MOV R79, R143 ;  /* 0x0000008f004f7202 */ /* 0x000fe20000000f00 */
[----:B------:R1:W2:Y:S01]  /*120a0*/  MUFU.EX2 R179, R4 ;  /* 0x0000000400b37308 */ /* 0x0002a20000000800 */
[C---:B------:R-:W-:Y:S08]  /*120b0*/  HMMA.16816.F32 R24, R8.reuse, R72, RZ ;  /* 0x000000480818723c */ /* 0x040ff000000018ff */
[----:B------:R-:W-:Y:S01]  /*120c0*/  HMMA.16816.F32 R12, R8, R80, RZ ;  /* 0x00000050080c723c */ /* 0x000fe200000018ff */
[----:B-1----:R-:W-:-:S07]  /*120d0*/  FFMA.FTZ R4, R114, c[0x0][0x2d0], -R2 ;  /* 0x0000b40072047a23 */ /* 0x002fce0000010802 */
[C---:B------:R-:W-:Y:S01]  /*120e0*/  HMMA.16816.F32 R28, R8.reuse, R68, RZ ;  /* 0x00000044081c723c */ /* 0x040fe200000018ff */
[----:B--2---:R-:W-:Y:S01]  /*120f0*/  IMAD.MOV.U32 R76, RZ, RZ, R179 ;  /* 0x000000ffff4c7224 */ /* 0x004fe200078e00b3 */
[----:B------:R1:W-:Y:S06]  /*12100*/  MUFU.EX2 R225, R4 ;  /* 0x0000000400e17308 */ /* 0x0003ec0000000800 */
[C---:B------:R-:W-:Y:S08]  /*12110*/  HMMA.16816.F32 R40, R8.reuse, R70, RZ ;  /* 0x000000460828723c */ /* 0x040ff000000018ff */
[----:B------:R-:W-:Y:S01]  /*12120*/  HMMA.16816.F32 R36, R8, R74, RZ ;  /* 0x0000004a0824723c */ /* 0x000fe200000018ff */
[----:B-1----:R-:W-:-:S04]  /*12130*/  FFMA.FTZ R4, R115, c[0x0][0x2d0], -R2 ;  /* 0x0000b40073047a23 */ /* 0x002fc80000010802 */
[----:B------:R1:W2:Y:S03]  /*12140*/  MUFU.EX2 R50, R4 ;  /* 0x0000000400327308 */ /* 0x0002a60000000800 */
[----:B------:R-:W-:Y:S01]  /*12150*/  HMMA.16816.F32 R20, R8, R82, RZ ;  /* 0x000000520814723c */ /* 0x000fe200000018ff */
[----:B-1----:R-:W-:-:S06]  /*12160*/  FFMA.FTZ R4, R96, c[0x0][0x2d0], -R0 ;  /* 0x0000b40060047a23 */ /* 0x002fcc0000010800 */
[----:B--2---:R-:W-:Y:S01]  /*12170*/  F2FP.PACK_AB R10, R50, R225 ;  /* 0x000000e1320a723e */ /* 0x004fe200000000ff */
[----:B------:R-:W-:Y:S01]  /*12180*/  IMAD.MOV.U32 R96, RZ, RZ, R176 ;  /* 0x000000ffff607224 */ /* 0x000fe200078e00b0 */
[----:B------:R1:W-:Y:S04]  /*12190*/  MUFU.EX2 R177, R4 ;  /* 0x0000000400b17308 */ /* 0x0003e80000000800 */
[----:B------:R-:W-:Y:S01]  /*121a0*/  F2FP.PACK_AB R8, R76, R96 ;  /* 0x000000604c08723e */ /* 0x000fe200000000ff */
        /* <DEDUP_REMOVED lines=11> */
[----:B--2---:R-:W-:-:S05]  /*12260*/  F2FP.PACK_AB R11, R178, R179 ;  /* 0x000000b3b20b723e */ /* 0x004fca00000000ff */
[----:B------:R1:W2:Y:S02]  /*12270*/  MUFU.EX2 R49, R4 ;  /* 0x0000000400317308 */ /* 0x0002a40000000800 */
[C---:B------:R-:W-:Y:S07]  /*12280*/  HMMA.16816.F32 R156, R8.reuse, R60, R24 ;  /* 0x0000003c089c723c */ /* 0x040fee0000001818 */
[----:B------:R-:W-:Y:S01]  /*12290*/  IMAD.MOV.U32 R24, RZ, RZ, R50 ;  /* 0x000000ffff187224 */ /* 0x000fe200078e0032 */
[----:B------:R-:W-:Y:S01]  /*122a0*/  MOV R60, R247 ;  /* 0x000000f7003c7202 */ /* 0x000fe20000000f00 */
[----:B------:R-:W-:Y:S01]  /*122b0*/  IMAD.MOV.U32 R61, RZ, RZ, R51 ;  /* 0x000000ffff3d7224 */ /* 0x000fe200078e0033 */
[----:B------:R-:W-:Y:S01]  /*122c0*/  HMMA.16816.F32 R68, R8, R66, R40 ;  /* 0x000000420844723c */ /* 0x000fe20000001828 */
[----:B------:R-:W-:Y:S01]  /*122d0*/  IMAD.MOV.U32 R25, RZ, RZ, R97 ;  /* 0x000000ffff197224 */ /* 0x000fe200078e0061 */
[----:B------:R-:W-:Y:S01]  /*122e0*/  MOV R26, R96 ;  /* 0x00000060001a7202 */ /* 0x000fe20000000f00 */
[----:B-1----:R-:W-:-:S02]  /*122f0*/  FFMA.FTZ R4, R141, c[0x0][0x2d0], -R7 ;  /* 0x0000b4008d047a23 */ /* 0x002fc40000010807 */
[----:B------:R-:W-:Y:S02]  /*12300*/  IMAD.MOV.U32 R27, RZ, RZ, R5 ;  /* 0x000000ffff1b7224 */ /* 0x000fe400078e0005 */
[----:B------:R1:W-:Y:S01]  /*12310*/  MUFU.EX2 R78, R4 ;  /* 0x00000004004e7308 */ /* 0x0003e20000000800 */
[----:B------:R-:W-:Y:S01]  /*12320*/  HMMA.16816.F32 R140, R8, R64, R28 ;  /* 0x00000040088c723c */ /* 0x000fe2000000181c */
[----:B------:R-:W-:Y:S01]  /*12330*/  LDSM.16.MT88.4 R64, [R217+0x1900] ;  /* 0x00190000d940783b */ /* 0x000fe20000004200 */
[----:B------:R-:W-:-:S05]  /*12340*/  IMAD.MOV.U32 R5, RZ, RZ, R245 ;  /* 0x000000ffff057224 */ /* 0x000fca00078e00f5 */
[----:B------:R-:W-:Y:S01]  /*12350*/  MOV R28, R248 ;  /* 0x000000f8001c7202 */ /* 0x000fe20000000f00 */
[----:B------:R-:W-:Y:S01]  /*12360*/  IMAD.MOV.U32 R30, RZ, RZ, R98 ;  /* 0x000000ffff1e7224 */ /* 0x000fe200078e0062 */
[----:B------:R-:W-:Y:S01]  /*12370*/  MOV R31, R99 ;  /* 0x00000063001f7202 */ /* 0x000fe20000000f00 */
[----:B------:R-:W-:Y:S01]  /*12380*/  IMAD.MOV.U32 R29, RZ, RZ, R246 ;  /* 0x000000ffff1d7224 */ /* 0x000fe200078e00f6 */
[----:B------:R-:W-:Y:S01]  /*12390*/  HMMA.16816.F32 R96, R8, R54, R20 ;  /* 0x000000360860723c */ /* 0x000fe20000001814 */
[----:B-1----:R-:W-:-:S04]  /*123a0*/  FFMA.FTZ R4, R144, c[0x0][0x2d0], -R7 ;  /* 0x0000b40090047a23 */ /* 0x002fc80000010807 */
[----:B------:R1:W-:Y:S03]  /*123b0*/  MUFU.EX2 R77, R4 ;  /* 0x00000004004d7308 */ /* 0x0003e60000000800 */
[C---:B------:R-:W-:Y:S08]  /*123c0*/  HMMA.16816.F32 R112, R8.reuse, R56, R16 ;  /* 0x000000380870723c */ /* 0x040ff00000001810 */
[----:B------:R-:W-:Y:S01]  /*123d0*/  HMMA.16816.F32 R72, R8, R62, R36 ;  /* 0x0000003e0848723c */ /* 0x000fe20000001824 */
[----:B-1----:R-:W-:-:S07]  /*123e0*/  FFMA.FTZ R4, R145, c[0x0][0x2d0], -R7 ;  /* 0x0000b40091047a23 */ /* 0x002fce0000010807 */
[C---:B------:R-:W-:Y:S01]  /*123f0*/  HMMA.16816.F32 R80, R8.reuse, R58, R32 ;  /* 0x0000003a0850723c */ /* 0x040fe20000001820 */
[----:B------:R-:W-:Y:S01]  /*12400*/  IMAD.MOV.U32 R63, RZ, RZ, R61 ;  /* 0x000000ffff3f7224 */ /* 0x000fe200078e003d */
[----:B------:R-:W-:Y:S01]  /*12410*/  LDSM.16.MT88.4 R56, [R218+0x1900] ;  /* 0x00190000da38783b */ /* 0x000fe20000004200 */
[----:B------:R1:W3:Y:S01]  /*12420*/  MUFU.EX2 R48, R4 ;  /* 0x0000000400307308 */ /* 0x0002e20000000800 */
[----:B------:R-:W-:Y:S02]  /*12430*/  IMAD.MOV.U32 R62, RZ, RZ, R24 ;  /* 0x000000ffff3e7224 */ /* 0x000fe400078e0018 */
[----:B-1----:R-:W-:Y:S02]  /*12440*/  FFMA.FTZ R4, R146, c[0x0][0x2d0], -R7 ;  /* 0x0000b40092047a23 */ /* 0x002fe40000010807 */
[----:B------:R-:W-:Y:S01]  /*12450*/  HMMA.16816.F32 R144, R8, R52, R12 ;  /* 0x000000340890723c */ /* 0x000fe2000000180c */
[----:B------:R-:W-:Y:S02]  /*12460*/  LDSM.16.MT88.4 R52, [R219+0x1900] ;  /* 0x00190000db34783b */ /* 0x000fe40000004200 */
[----:B------:R1:W-:Y:S04]  /*12470*/  MUFU.EX2 R252, R4 ;  /* 0x0000000400fc7308 */ /* 0x0003e80000000800 */
[----:B--2---:R-:W-:Y:S01]  /*12480*/  IMAD.MOV.U32 R12, RZ, RZ, R49 ;  /* 0x000000ffff0c7224 */ /* 0x004fe200078e0031 */
[----:B------:R-:W-:Y:S01]  /*12490*/  MOV R15, R30 ;  /* 0x0000001e000f7202 */ /* 0x000fe20000000f00 */
[----:B------:R-:W-:-:S02]  /*124a0*/  IMAD.MOV.U32 R13, RZ, RZ, R28 ;  /* 0x000000ffff0d7224 */ /* 0x000fc400078e001c */
[----:B------:R-:W-:Y:S02]  /*124b0*/  IMAD.MOV.U32 R14, RZ, RZ, R29 ;  /* 0x000000ffff0e7224 */ /* 0x000fe400078e001d */
[----:B-1----:R-:W-:Y:S01]  /*124c0*/  FFMA.FTZ R4, R131, c[0x0][0x2d0], -R6 ;  /* 0x0000b40083047a23 */ /* 0x002fe20000010806 */
[----:B------:R-:W-:-:S03]  /*124d0*/  MOV R131, R27 ;  /* 0x0000001b00837202 */ /* 0x000fc60000000f00 */
[----:B------:R1:W-:Y:S02]  /*124e0*/  MUFU.EX2 R251, R4 ;  /* 0x0000000400fb7308 */ /* 0x0003e40000000800 */
[----:B-1----:R-:W-:Y:S02]  /*124f0*/  FFMA.FTZ R4, R149, c[0x0][0x2d0], -R6 ;  /* 0x0000b40095047a23 */ /* 0x002fe40000010806 */
[----:B------:R-:W-:-:S04]  /*12500*/  IMAD.MOV.U32 R149, RZ, RZ, R26 ;  /* 0x000000ffff957224 */ /* 0x000fc800078e001a */
[----:B------:R1:W2:Y:S02]  /*12510*/  MUFU.EX2 R250, R4 ;  /* 0x0000000400fa7308 */ /* 0x0002a40000000800 */
[--C-:B-1----:R-:W-:Y:S01]  /*12520*/  FFMA.FTZ R4, R148, c[0x0][0x2d0], -R6.reuse ;  /* 0x0000b40094047a23 */ /* 0x102fe20000010806 */
[----:B---3--:R-:W-:Y:S02]  /*12530*/  MOV R148, R48 ;  /* 0x0000003000947202 */ /* 0x008fe40000000f00 */
[----:B------:R-:W1:Y:S03]  /*12540*/  LDSM.16.MT88.4 R48, [R220+0x1900] ;  /* 0x00190000dc30783b */ /* 0x000e660000004200 */
[----:B------:R3:W-:Y:S01]  /*12550*/  MUFU.EX2 R247, R4 ;  /* 0x0000000400f77308 */ /* 0x0007e20000000800 */
[----:B--2---:R-:W-:Y:S02]  /*12560*/  F2FP.PACK_AB R9, R250, R251 ;  /* 0x000000fbfa09723e */ /* 0x004fe400000000ff */
[----:B------:R-:W-:Y:S01]  /*12570*/  F2FP.PACK_AB R10, R148, R77 ;  /* 0x0000004d940a723e */ /* 0x000fe200000000ff */
[----:B---3--:R-:W-:-:S02]  /*12580*/  FFMA.FTZ R4, R150, c[0x0][0x2d0], -R6 ;  /* 0x0000b40096047a23 */ /* 0x008fc40000010806 */
[----:B------:R-:W-:Y:S02]  /*12590*/  IMAD.MOV.U32 R150, RZ, RZ, R78 ;  /* 0x000000ffff967224 */ /* 0x000fe400078e004e */
[----:B------:R-:W-:Y:S02]  /*125a0*/  IMAD.MOV.U32 R78, RZ, RZ, R79 ;  /* 0x000000ffff4e7224 */ /* 0x000fe400078e004f */
[----:B------:R-:W-:Y:S01]  /*125b0*/  IMAD.MOV.U32 R79, RZ, RZ, R249 ;  /* 0x000000ffff4f7224 */ /* 0x000fe200078e00f9 */
[----:B------:R-:W-:Y:S01]  /*125c0*/  F2FP.PACK_AB R8, R150, R12 ;  /* 0x0000000c9608723e */ /* 0x000fe200000000ff */
[----:B------:R2:W3:Y:S01]  /*125d0*/  MUFU.EX2 R249, R4 ;  /* 0x0000000400f97308 */ /* 0x0004e20000000800 */
[----:B------:R-:W-:Y:S01]  /*125e0*/  IMAD.MOV.U32 R61, RZ, RZ, R78 ;  /* 0x000000ffff3d7224 */ /* 0x000fe200078e004e */
[----:B------:R-:W-:Y:S01]  /*125f0*/  MOV R78, R242 ;  /* 0x000000f2004e7202 */ /* 0x000fe20000000f00 */
[----:B--2---:R-:W-:Y:S01]  /*12600*/  FFMA.FTZ R4, R164, c[0x0][0x2d0], -R7 ;  /* 0x0000b400a4047a23 */ /* 0x004fe20000010807 */
[----:B------:R-:W-:-:S02]  /*12610*/  MOV R164, R244 ;  /* 0x000000f400a47202 */ /* 0x000fc40000000f00 */
[----:B---3--:R-:W-:Y:S02]  /*12620*/  F2FP.PACK_AB R11, R249, R247 ;  /* 0x000000f7f90b723e */ /* 0x008fe400000000ff */
[----:B------:R2:W3:Y:S05]  /*12630*/  MUFU.EX2 R248, R4 ;  /* 0x0000000400f87308 */ /* 0x0004ea0000000800 */
[C---:B-1----:R-:W-:Y:S07]  /*12640*/  HMMA.16816.F32 R32, R8.reuse, R48, R104 ;  /* 0x000000300820723c */ /* 0x042fee0000001868 */
[----:B------:R-:W-:Y:S01]  /*12650*/  IMAD.MOV.U32 R106, RZ, RZ, R77 ;  /* 0x000000ffff6a7224 */ /* 0x000fe200078e004d */
[----:B------:R-:W-:Y:S01]  /*12660*/  MOV R105, R240 ;  /* 0x000000f000697202 */ /* 0x000fe20000000f00 */
[----:B------:R-:W-:Y:S01]  /*12670*/  IMAD.MOV.U32 R77, RZ, RZ, R241 ;  /* 0x000000ffff4d7224 */ /* 0x000fe200078e00f1 */
[----:B------:R-:W-:Y:S01]  /*12680*/  HMMA.16816.F32 R36, R8, R66, R44 ;  /* 0x000000420824723c */ /* 0x000fe2000000182c */
[----:B--2---:R-:W-:Y:S01]  /*12690*/  FFMA.FTZ R4, R163, c[0x0][0x2d0], -R7 ;  /* 0x0000b400a3047a23 */ /* 0x004fe20000010807 */
[----:B------:R-:W-:Y:S01]  /*126a0*/  MOV R163, R149 ;  /* 0x0000009500a37202 */ /* 0x000fe20000000f00 */
[----:B------:R-:W-:-:S02]  /*126b0*/  IMAD.MOV.U32 R104, RZ, RZ, R215 ;  /* 0x000000ffff687224 */ /* 0x000fc400078e00d7 */
[----:B------:R1:W-:Y:S01]  /*126c0*/  MUFU.EX2 R246, R4 ;  /* 0x0000000400f67308 */ /* 0x0003e20000000800 */
[----:B------:R-:W-:Y:S01]  /*126d0*/  IMAD.MOV.U32 R107, RZ, RZ, R15 ;  /* 0x000000ffff6b7224 */ /* 0x000fe200078e000f */
[----:B------:R-:W-:Y:S01]  /*126e0*/  MOV R46, R239 ;  /* 0x000000ef002e7202 */ /* 0x000fe20000000f00 */
[----:B------:R-:W-:Y:S01]  /*126f0*/  IMAD.MOV.U32 R47, RZ, RZ, R238 ;  /* 0x000000ffff2f7224 */ /* 0x000fe200078e00ee */
[C---:B------:R-:W-:Y:S01]  /*12700*/  HMMA.16816.F32 R40, R8.reuse, R64, R100 ;  /* 0x000000400828723c */ /* 0x040fe20000001864 */
[----:B------:R-:W-:Y:S02]  /*12710*/  IMAD.MOV.U32 R149, RZ, RZ, R61 ;  /* 0x000000ffff957224 */ /* 0x000fe400078e003d */
[----:B------:R-:W-:Y:S02]  /*12720*/  IMAD.MOV.U32 R44, RZ, RZ, R76 ;  /* 0x000000ffff2c7224 */ /* 0x000fe400078e004c */
[----:B------:R-:W-:Y:S02]  /*12730*/  IMAD.MOV.U32 R45, RZ, RZ, R77 ;  /* 0x000000ffff2d7224 */ /* 0x000fe400078e004d */
[----:B------:R-:W-:Y:S01]  /*12740*/  IMAD.MOV.U32 R100, RZ, RZ, R214 ;  /* 0x000000ffff647224 */ /* 0x000fe200078e00d6 */
[----:B------:R-:W-:Y:S01]  /*12750*/  HMMA.16816.F32 R16, R8, R52, R116 ;  /* 0x000000340810723c */ /* 0x000fe20000001874 */
[----:B------:R-:W-:Y:S01]  /*12760*/  IMAD.MOV.U32 R103, RZ, RZ, R12 ;  /* 0x000000ffff677224 */ /* 0x000fe200078e000c */
[----:B------:R-:W-:Y:S01]  /*12770*/  MOV R102, R13 ;  /* 0x0000000d00667202 */ /* 0x000fe20000000f00 */
[----:B------:R-:W-:-:S02]  /*12780*/  IMAD.MOV.U32 R101, RZ, RZ, R14 ;  /* 0x000000ffff657224 */ /* 0x000fc400078e000e */
[----:B-1----:R-:W-:Y:S02]  /*12790*/  FFMA.FTZ R4, R167, c[0x0][0x2d0], -R7 ;  /* 0x0000b400a7047a23 */ /* 0x002fe40000010807 */
[----:B------:R-:W-:Y:S01]  /*127a0*/  IMAD.MOV.U32 R119, RZ, RZ, R164 ;  /* 0x000000ffff777224 */ /* 0x000fe200078e00a4 */
[----:B------:R-:W-:Y:S01]  /*127b0*/  MOV R118, R62 ;  /* 0x0000003e00767202 */ /* 0x000fe20000000f00 */
[----:B------:R1:W2:Y:S01]  /*127c0*/  MUFU.EX2 R245, R4 ;  /* 0x0000000400f57308 */ /* 0x0002a20000000800 */
[----:B------:R-:W-:Y:S01]  /*127d0*/  IMAD.MOV.U32 R116, RZ, RZ, R148 ;  /* 0x000000ffff747224 */ /* 0x000fe200078e0094 */
[----:B------:R-:W-:Y:S01]  /*127e0*/  MOV R164, R79 ;  /* 0x0000004f00a47202 */ /* 0x000fe20000000f00 */
[----:B------:R-:W-:Y:S01]  /*127f0*/  IMAD.MOV.U32 R167, RZ, RZ, R131 ;  /* 0x000000ffffa77224 */ /* 0x000fe200078e0083 */
[----:B------:R-:W-:Y:S01]  /*12800*/  HMMA.16816.F32 R12, R8, R54, R92 ;  /* 0x00000036080c723c */ /* 0x000fe2000000185c */
[----:B------:R-:W-:Y:S01]  /*12810*/  IMAD.MOV.U32 R117, RZ, RZ, R63 ;  /* 0x000000ffff757224 */ /* 0x000fe200078e003f */
[----:B------:R-:W-:Y:S01]  /*12820*/  LDSM.16.MT88.4 R92, [R219+0x2100] ;  /* 0x00210000db5c783b */ /* 0x000fe20000004200 */
[----:B------:R-:W-:-:S03]  /*12830*/  IMAD.MOV.U32 R148, RZ, RZ, R78 ;  /* 0x000000ffff947224 */ /* 0x000fc600078e004e */
[----:B------:R-:W-:Y:S02]  /*12840*/  LDSM.16.MT88.4 R76, [R220+0x2100] ;  /* 0x00210000dc4c783b */ /* 0x000fe40000004200 */
[C---:B------:R-:W-:Y:S02]  /*12850*/  HMMA.16816.F32 R20, R8.reuse, R58, R88 ;  /* 0x0000003a0814723c */ /* 0x040fe40000001858 */
[----:B------:R-:W-:Y:S01]  /*12860*/  LDSM.16.MT88.4 R88, [R219+0x2900] ;  /* 0x00290000db58783b */ /* 0x000fe20000004200 */
[----:B-1----:R-:W-:Y:S01]  /*12870*/  FFMA.FTZ R4, R152, c[0x0][0x2d0], -R6 ;  /* 0x0000b40098047a23 */ /* 0x002fe20000010806 */
[----:B------:R-:W-:Y:S01]  /*12880*/  MOV R152, R60 ;  /* 0x0000003c00987202 */ /* 0x000fe20000000f00 */
[----:B------:R-:W-:Y:S02]  /*12890*/  IMAD.MOV.U32 R60, RZ, RZ, R31 ;  /* 0x000000ffff3c7224 */ /* 0x000fe400078e001f */
[----:B------:R1:W-:Y:S01]  /*128a0*/  MUFU.EX2 R244, R4 ;  /* 0x0000000400f47308 */ /* 0x0003e20000000800 */
[----:B------:R-:W-:Y:S01]  /*128b0*/  HMMA.16816.F32 R28, R8, R50, R84 ;  /* 0x00000032081c723c */ /* 0x000fe20000001854 */
[----:B------:R-:W-:Y:S01]  /*128c0*/  LDSM.16.MT88.4 R84, [R218+0x2100] ;  /* 0x00210000da54783b */ /* 0x000fe20000004200 */
[----:B------:R-:W-:-:S03]  /*128d0*/  MOV R131, R60 ;  /* 0x0000003c00837202 */ /* 0x000fc60000000f00 */
[----:B------:R-:W4:Y:S01]  /*128e0*/  LDSM.16.MT88.4 R60, [R217+0x2100] ;  /* 0x00210000d93c783b */ /* 0x000f220000004200 */
[----:B-1----:R-:W-:Y:S02]  /*128f0*/  FFMA.FTZ R4, R154, c[0x0][0x2d0], -R6 ;  /* 0x0000b4009a047a23 */ /* 0x002fe40000010806 */
[----:B------:R-:W-:Y:S02]  /*12900*/  IMAD.MOV.U32 R154, RZ, RZ, R25 ;  /* 0x000000ffff9a7224 */ /* 0x000fe400078e0019 */
[----:B------:R1:W1:Y:S01]  /*12910*/  MUFU.EX2 R242, R4 ;  /* 0x0000000400f27308 */ /* 0x0002620000000800 */
[----:B------:R-:W-:Y:S07]  /*12920*/  HMMA.16816.F32 R24, R8, R56, R108 ;  /* 0x000000380818723c */ /* 0x000fee000000186c */
[----:B---3--:R-:W-:Y:S01]  /*12930*/  F2FP.PACK_AB R8, R248, R252 ;  /* 0x000000fcf808723e */ /* 0x008fe200000000ff */
[----:B------:R-:W-:Y:S01]  /*12940*/  IMAD.MOV.U32 R110, RZ, RZ, R45 ;  /* 0x000000ffff6e7224 */ /* 0x000fe200078e002d */
[----:B--2---:R-:W-:Y:S01]  /*12950*/  F2FP.PACK_AB R10, R245, R246 ;  /* 0x000000f6f50a723e */ /* 0x004fe200000000ff */
[----:B------:R-:W-:Y:S01]  /*12960*/  IMAD.MOV.U32 R111, RZ, RZ, R46 ;  /* 0x000000ffff6f7224 */ /* 0x000fe200078e002e */
[----:B------:R-:W-:Y:S01]  /*12970*/  MOV R109, R44 ;  /* 0x0000002c006d7202 */ /* 0x000fe20000000f00 */
[----:B-1----:R-:W-:Y:S01]  /*12980*/  FFMA.FTZ R4, R160, c[0x0][0x2d0], -R6 ;  /* 0x0000b400a0047a23 */ /* 0x002fe20000010806 */
[----:B------:R-:W-:Y:S01]  /*12990*/  F2FP.PACK_AB R9, R242, R244 ;  /* 0x000000f4f209723e */ /* 0x000fe200000000ff */
[----:B------:R-:W-:Y:S01]  /*129a0*/  IMAD.MOV.U32 R160, RZ, RZ, R100 ;  /* 0x000000ffffa07224 */ /* 0x000fe200078e0064 */
[----:B------:R-:W-:Y:S01]  /*129b0*/  MOV R100, R102 ;  /* 0x0000006600647202 */ /* 0x000fe20000000f00 */
[----:B------:R1:W-:Y:S01]  /*129c0*/  MUFU.EX2 R241, R4 ;  /* 0x0000000400f17308 */ /* 0x0003e20000000800 */
[----:B------:R-:W-:Y:S01]  /*129d0*/  MOV R102, R163 ;  /* 0x000000a300667202 */ /* 0x000fe20000000f00 */
[----:B------:R-:W-:-:S02]  /*129e0*/  IMAD.MOV.U32 R163, RZ, RZ, R173 ;  /* 0x000000ffffa37224 */ /* 0x000fc400078e00ad */
[----:B-1----:R-:W-:Y:S01]  /*129f0*/  FFMA.FTZ R4, R161, c[0x0][0x2d0], -R6 ;  /* 0x0000b400a1047a23 */ /* 0x002fe20000010806 */
[----:B------:R-:W-:-:S03]  /*12a00*/  MOV R161, R47 ;  /* 0x0000002f00a17202 */ /* 0x000fc60000000f00 */
[----:B------:R1:W2:Y:S02]  /*12a10*/  MUFU.EX2 R240, R4 ;  /* 0x0000000400f07308 */ /* 0x0002a40000000800 */
[----:B-1----:R-:W-:Y:S01]  /*12a20*/  FFMA.FTZ R4, R165, c[0x0][0x2d0], -R2 ;  /* 0x0000b400a5047a23 */ /* 0x002fe20000010802 */
[----:B--2---:R-:W-:-:S05]  /*12a30*/  F2FP.PACK_AB R11, R240, R241 ;  /* 0x000000f1f00b723e */ /* 0x004fca00000000ff */
[----:B------:R1:W-:Y:S02]  /*12a40*/  MUFU.EX2 R215, R4 ;  /* 0x0000000400d77308 */ /* 0x0003e40000000800 */
[C---:B----4-:R-:W-:Y:S08]  /*12a50*/  HMMA.16816.F32 R40, R8.reuse, R60, R40 ;  /* 0x0000003c0828723c */ /* 0x050ff00000001828 */
        /* <DEDUP_REMOVED lines=11> */
[----:B------:R1:W3:Y:S03]  /*12b10*/  MUFU.EX2 R239, R4 ;  /* 0x0000000400ef7308 */ /* 0x0002e60000000800 */
[----:B------:R-:W-:Y:S07]  /*12b20*/  HMMA.16816.F32 R12, R8, R94, R12 ;  /* 0x0000005e080c723c */ /* 0x000fee000000180c */
[----:B--2---:R-:W-:Y:S01]  /*12b30*/  F2FP.PACK_AB R8, R238, R215 ;  /* 0x000000d7ee08723e */ /* 0x004fe200000000ff */
[----:B-1----:R-:W-:Y:S01]  /*12b40*/  FFMA.FTZ R4, R151, c[0x0][0x2d0], -R0 ;  /* 0x0000b40097047a23 */ /* 0x002fe20000010800 */
[----:B------:R-:W-:-:S02]  /*12b50*/  MOV R151, R172 ;  /* 0x000000ac00977202 */ /* 0x000fc40000000f00 */
[----:B---3--:R-:W-:Y:S01]  /*12b60*/  F2FP.PACK_AB R10, R239, R214 ;  /* 0x000000d6ef0a723e */ /* 0x008fe200000000ff */
[----:B------:R1:W-:Y:S02]  /*12b70*/  MUFU.EX2 R172, R4 ;  /* 0x0000000400ac7308 */ /* 0x0003e40000000800 */
[----:B-1----:R-:W-:Y:S02]  /*12b80*/  FFMA.FTZ R4, R153, c[0x0][0x2d0], -R0 ;  /* 0x0000b40099047a23 */ /* 0x002fe40000010800 */
[----:B------:R-:W-:-:S04]  /*12b90*/  IMAD.MOV.U32 R153, RZ, RZ, R175 ;  /* 0x000000ffff997224 */ /* 0x000fc800078e00af */
[----:B------:R1:W2:Y:S02]  /*12ba0*/  MUFU.EX2 R175, R4 ;  /* 0x0000000400af7308 */ /* 0x0002a40000000800 */
[----:B-1----:R-:W-:Y:S01]  /*12bb0*/  FFMA.FTZ R4, R155, c[0x0][0x2d0], -R0 ;  /* 0x0000b4009b047a23 */ /* 0x002fe20000010800 */
[----:B--2---:R-:W-:Y:S01]  /*12bc0*/  F2FP.PACK_AB R9, R175, R172 ;  /* 0x000000acaf09723e */ /* 0x004fe200000000ff */
[----:B------:R-:W-:Y:S02]  /*12bd0*/  IMAD.MOV.U32 R155, RZ, RZ, R107 ;  /* 0x000000ffff9b7224 */ /* 0x000fe400078e006b */
[----:B------:R-:W-:Y:S02]  /*12be0*/  IMAD.MOV.U32 R107, RZ, RZ, R101 ;  /* 0x000000ffff6b7224 */ /* 0x000fe400078e0065 */
[----:B------:R-:W-:Y:S02]  /*12bf0*/  IMAD.MOV.U32 R101, RZ, RZ, R103 ;  /* 0x000000ffff657224 */ /* 0x000fe400078e0067 */
[----:B------:R-:W-:-:S02]  /*12c00*/  IMAD.MOV.U32 R103, RZ, RZ, R167 ;  /* 0x000000ffff677224 */ /* 0x000fc400078e00a7 */
[----:B------:R-:W-:Y:S02]  /*12c10*/  IMAD.MOV.U32 R167, RZ, RZ, R174 ;  /* 0x000000ffffa77224 */ /* 0x000fe400078e00ae */
        /* <DEDUP_REMOVED lines=9> */
[----:B------:R-:W-:-:S02]  /*12cb0*/  IMAD.MOV.U32 R127, RZ, RZ, R111 ;  /* 0x000000ffff7f7224 */ /* 0x000fc400078e006f */
[----:B-1----:R-:W-:-:S04]  /*12cc0*/  FFMA.FTZ R4, R203, c[0x0][0x2d0], -R7 ;  /* 0x0000b400cb047a23 */ /* 0x002fc80000010807 */
[----:B------:R-:W-:Y:S01]  /*12cd0*/  MOV R120, R109 ;  /* 0x0000006d00787202 */ /* 0x000fe20000000f00 */
[----:B------:R1:W2:Y:S01]  /*12ce0*/  MUFU.EX2 R203, R4 ;  /* 0x0000000400cb7308 */ /* 0x0002a20000000800 */
[----:B------:R-:W-:Y:S01]  /*12cf0*/  HMMA.16816.F32 R108, R8, R132, R112 ;  /* 0x00000084086c723c */ /* 0x000fe20000001870 */
[----:B------:R-:W-:-:S06]  /*12d00*/  IMAD.MOV.U32 R121, RZ, RZ, R131 ;  /* 0x000000ffff797224 */ /* 0x000fcc00078e0083 */
[----:B------:R-:W-:Y:S01]  /*12d10*/  MOV R114, R213 ;  /* 0x000000d500727202 */ /* 0x000fe20000000f00 */
[----:B------:R-:W-:Y:S01]  /*12d20*/  HMMA.16816.F32 R80, R8, R134, R80 ;  /* 0x000000860850723c */ /* 0x000fe20000001850 */
[----:B------:R-:W-:Y:S02]  /*12d30*/  IMAD.MOV.U32 R115, RZ, RZ, R164 ;  /* 0x000000ffff737224 */ /* 0x000fe400078e00a4 */
[----:B-1----:R-:W-:-:S05]  /*12d40*/  FFMA.FTZ R4, R202, c[0x0][0x2d0], -R7 ;  /* 0x0000b400ca047a23 */ /* 0x002fca0000010807 */
[C---:B------:R-:W-:Y:S01]  /*12d50*/  HMMA.16816.F32 R68, R8.reuse, R122, R72 ;  /* 0x0000007a0844723c */ /* 0x040fe20000001848 */
[----:B------:R-:W-:Y:S01]  /*12d60*/  FFMA.FTZ R7, R201, c[0x0][0x2d0], -R7 ;  /* 0x0000b400c9077a23 */ /* 0x000fe20000010807 */
[----:B--2---:R-:W-:Y:S01]  /*12d70*/  F2FP.PACK_AB R168, R203, R204 ;  /* 0x000000cccba8723e */ /* 0x004fe200000000ff */
[----:B------:R1:W-:Y:S04]  /*12d80*/  MUFU.EX2 R213, R4 ;  /* 0x0000000400d57308 */ /* 0x0003e80000000800 */
[----:B------:R-:W-:Y:S01]  /*12d90*/  MOV R122, R100 ;  /* 0x00000064007a7202 */ /* 0x000fe20000000f00 */
[----:B------:R-:W-:Y:S01]  /*12da0*/  HMMA.16816.F32 R72, R8, R136, R144 ;  /* 0x000000880848723c */ /* 0x000fe20000001890 */
[----:B------:R-:W2:Y:S01]  /*12db0*/  LDSM.16.MT88.4 R144, [R217+0x2900] ;  /* 0x00290000d990783b */ /* 0x000ea20000004200 */
[----:B------:R-:W-:Y:S01]  /*12dc0*/  IMAD.MOV.U32 R123, RZ, RZ, R107 ;  /* 0x000000ffff7b7224 */ /* 0x000fe200078e006b */
[----:B------:R-:W-:Y:S01]  /*12dd0*/  MUFU.EX2 R202, R7 ;  /* 0x0000000700ca7308 */ /* 0x000fe20000000800 */
[----:B------:R-:W-:Y:S01]  /*12de0*/  MOV R100, R163 ;  /* 0x000000a300647202 */ /* 0x000fe20000000f00 */
[----:B------:R-:W-:-:S02]  /*12df0*/  IMAD.MOV.U32 R107, RZ, RZ, R101 ;  /* 0x000000ffff6b7224 */ /* 0x000fc400078e0065 */
[----:B------:R-:W-:Y:S01]  /*12e00*/  IMAD.MOV.U32 R101, RZ, RZ, R167 ;  /* 0x000000ffff657224 */ /* 0x000fe200078e00a7 */
[----:B------:R-:W-:Y:S01]  /*12e10*/  HMMA.16816.F32 R140, R8, R124, R140 ;  /* 0x0000007c088c723c */ /* 0x000fe2000000188c */
[----:B------:R-:W-:Y:S01]  /*12e20*/  LDSM.16.MT88.4 R164, [R218+0x2900] ;  /* 0x00290000daa4783b */ /* 0x000fe20000004200 */
[----:B-1----:R-:W-:-:S04]  /*12e30*/  FFMA.FTZ R4, R192, c[0x0][0x2d0], -R6 ;  /* 0x0000b400c0047a23 */ /* 0x002fc80000010806 */
[----:B------:R1:W-:Y:S01]  /*12e40*/  MUFU.EX2 R192, R4 ;  /* 0x0000000400c07308 */ /* 0x0003e20000000800 */
[----:B------:R-:W-:Y:S01]  /*12e50*/  MOV R124, R161 ;  /* 0x000000a1007c7202 */ /* 0x000fe20000000f00 */
[----:B------:R-:W-:Y:S01]  /*12e60*/  IMAD.MOV.U32 R125, RZ, RZ, R160 ;  /* 0x000000ffff7d7224 */ /* 0x000fe200078e00a0 */
[----:B------:R-:W-:Y:S01]  /*12e70*/  HMMA.16816.F32 R96, R8, R138, R96 ;  /* 0x0000008a0860723c */ /* 0x000fe20000001860 */
[----:B------:R-:W3:Y:S01]  /*12e80*/  LDSM.16.MT88.4 R160, [R220+0x2900] ;  /* 0x00290000dca0783b */ /* 0x000ee20000004200 */
[----:B-1----:R-:W-:-:S04]  /*12e90*/  FFMA.FTZ R4, R191, c[0x0][0x2d0], -R6 ;  /* 0x0000b400bf047a23 */ /* 0x002fc80000010806 */
[----:B------:R1:W4:Y:S02]  /*12ea0*/  MUFU.EX2 R191, R4 ;  /* 0x0000000400bf7308 */ /* 0x0003240000000800 */
[--C-:B-1----:R-:W-:Y:S01]  /*12eb0*/  FFMA.FTZ R4, R190, c[0x0][0x2d0], -R6.reuse ;  /* 0x0000b400be047a23 */ /* 0x102fe20000010806 */
[----:B----4-:R-:W-:Y:S01]  /*12ec0*/  F2FP.PACK_AB R169, R191, R192 ;  /* 0x000000c0bfa9723e */ /* 0x010fe200000000ff */
[----:B------:R-:W-:-:S04]  /*12ed0*/  FFMA.FTZ R6, R189, c[0x0][0x2d0], -R6 ;  /* 0x0000b400bd067a23 */ /* 0x000fc80000010806 */
[----:B------:R1:W-:Y:S08]  /*12ee0*/  MUFU.EX2 R201, R4 ;  /* 0x0000000400c97308 */ /* 0x0003f00000000800 */
[----:B------:R-:W4:Y:S01]  /*12ef0*/  MUFU.EX2 R190, R6 ;  /* 0x0000000600be7308 */ /* 0x000f220000000800 */
[----:B-1----:R-:W-:-:S07]  /*12f00*/  FFMA.FTZ R4, R199, c[0x0][0x2d0], -R2 ;  /* 0x0000b400c7047a23 */ /* 0x002fce0000010802 */
[----:B------:R1:W-:Y:S02]  /*12f10*/  MUFU.EX2 R135, R4 ;  /* 0x0000000400877308 */ /* 0x0003e40000000800 */
[----:B-1----:R-:W-:-:S06]  /*12f20*/  FFMA.FTZ R4, R198, c[0x0][0x2d0], -R2 ;  /* 0x0000b400c6047a23 */ /* 0x002fcc0000010802 */
[----:B------:R1:W-:Y:S02]  /*12f30*/  MUFU.EX2 R189, R4 ;  /* 0x0000000400bd7308 */ /* 0x0003e40000000800 */
[----:B-1----:R-:W-:-:S06]  /*12f40*/  FFMA.FTZ R4, R195, c[0x0][0x2d0], -R2 ;  /* 0x0000b400c3047a23 */ /* 0x002fcc0000010802 */
[----:B------:R1:W-:Y:S02]  /*12f50*/  MUFU.EX2 R133, R4 ;  /* 0x0000000400857308 */ /* 0x0003e40000000800 */
[----:B-1----:R-:W-:-:S06]  /*12f60*/  FFMA.FTZ R4, R200, c[0x0][0x2d0], -R2 ;  /* 0x0000b400c8047a23 */ /* 0x002fcc0000010802 */
[----:B------:R1:W-:Y:S02]  /*12f70*/  MUFU.EX2 R134, R4 ;  /* 0x0000000400867308 */ /* 0x0003e40000000800 */
[----:B-1----:R-:W-:Y:S01]  /*12f80*/  FFMA.FTZ R4, R170, c[0x0][0x2d0], -R0 ;  /* 0x0000b400aa047a23 */ /* 0x002fe20000010800 */
[----:B------:R-:W-:-:S05]  /*12f90*/  F2FP.PACK_AB R170, R202, R213 ;  /* 0x000000d5caaa723e */ /* 0x000fca00000000ff */
[----:B------:R1:W-:Y:S02]  /*12fa0*/  MUFU.EX2 R131, R4 ;  /* 0x0000000400837308 */ /* 0x0003e40000000800 */
[----:B-1----:R-:W-:Y:S01]  /*12fb0*/  FFMA.FTZ R4, R171, c[0x0][0x2d0], -R0 ;  /* 0x0000b400ab047a23 */ /* 0x002fe20000010800 */
[----:B----4-:R-:W-:-:S05]  /*12fc0*/  F2FP.PACK_AB R171, R190, R201 ;  /* 0x000000c9beab723e */ /* 0x010fca00000000ff */
[----:B------:R1:W4:Y:S02]  /*12fd0*/  MUFU.EX2 R132, R4 ;  /* 0x0000000400847308 */ /* 0x0003240000000800 */
[----:B-1----:R-:W-:Y:S02]  /*12fe0*/  FFMA.FTZ R4, R188, c[0x0][0x2d0], -R0 ;  /* 0x0000b400bc047a23 */ /* 0x002fe40000010800 */
[----:B------:R-:W-:Y:S02]  /*12ff0*/  IMAD.MOV.U32 R188, RZ, RZ, R114 ;  /* 0x000000ffffbc7224 */ /* 0x000fe400078e0072 */
[----:B------:R-:W-:Y:S01]  /*13000*/  IMAD.MOV.U32 R114, RZ, RZ, R115 ;  /* 0x000000ffff727224 */ /* 0x000fe200078e0073 */
[----:B------:R-:W-:Y:S01]  /*13010*/  MOV R115, R122 ;  /* 0x0000007a00737202 */ /* 0x000fe20000000f00 */
[----:B------:R-:W-:Y:S02]  /*13020*/  IMAD.MOV.U32 R122, RZ, RZ, R123 ;  /* 0x000000ffff7a7224 */ /* 0x000fe400078e007b */
[----:B------:R-:W-:Y:S01]  /*13030*/  IMAD.MOV.U32 R123, RZ, RZ, R120 ;  /* 0x000000ffff7b7224 */ /* 0x000fe200078e0078 */
[----:B------:R-:W-:Y:S01]  /*13040*/  MOV R120, R155 ;  /* 0x0000009b00787202 */ /* 0x000fe20000000f00 */
[----:B------:R-:W-:-:S02]  /*13050*/  IMAD.MOV.U32 R155, RZ, RZ, R153 ;  /* 0x000000ffff9b7224 */ /* 0x000fc400078e0099 */
[----:B------:R-:W-:Y:S01]  /*13060*/  IMAD.MOV.U32 R153, RZ, RZ, R151 ;  /* 0x000000ffff997224 */ /* 0x000fe200078e0097 */
[----:B------:R-:W-:Y:S01]  /*13070*/  MOV R151, R116 ;  /* 0x0000007400977202 */ /* 0x000fe20000000f00 */
        /* <DEDUP_REMOVED lines=9> */
[----:B------:R-:W-:Y:S01]  /*13110*/  IMAD.MOV.U32 R150, RZ, RZ, R225 ;  /* 0x000000ffff967224 */ /* 0x000fe200078e00e1 */
[----:B--2---:R-:W-:Y:S01]  /*13120*/  HMMA.16816.F32 R136, R168, R144, R40 ;  /* 0x00000090a888723c */ /* 0x004fe20000001828 */
[----:B------:R1:W-:Y:S01]  /*13130*/  MUFU.EX2 R40, R4 ;  /* 0x0000000400287308 */ /* 0x0003e20000000800 */
[----:B------:R-:W-:Y:S01]  /*13140*/  IMAD.MOV.U32 R198, RZ, RZ, R122 ;  /* 0x000000ffffc67224 */ /* 0x000fe200078e007a */
[----:B------:R-:W-:Y:S01]  /*13150*/  MOV R195, R115 ;  /* 0x0000007300c37202 */ /* 0x000fe20000000f00 */
[----:B------:R-:W-:Y:S01]  /*13160*/  IMAD.MOV.U32 R122, RZ, RZ, R116 ;  /* 0x000000ffff7a7224 */ /* 0x000fe200078e0074 */
[----:B------:R-:W-:Y:S01]  /*13170*/  MOV R116, R105 ;  /* 0x0000006900747202 */ /* 0x000fe20000000f00 */
[----:B------:R-:W-:Y:S02]  /*13180*/  IMAD.MOV.U32 R112, RZ, RZ, R117 ;  /* 0x000000ffff707224 */ /* 0x000fe400078e0075 */
[----:B------:R-:W-:Y:S01]  /*13190*/  IMAD.MOV.U32 R199, RZ, RZ, R123 ;  /* 0x000000ffffc77224 */ /* 0x000fe200078e007b */
[----:B------:R-:W-:Y:S01]  /*131a0*/  MOV R123, R151 ;  /* 0x00000097007b7202 */ /* 0x000fe20000000f00 */
[----:B------:R-:W-:Y:S01]  /*131b0*/  IMAD.MOV.U32 R115, RZ, RZ, R104 ;  /* 0x000000ffff737224 */ /* 0x000fe200078e0068 */
[----:B------:R-:W-:Y:S01]  /*131c0*/  MOV R6, R120 ;  /* 0x0000007800067202 */ /* 0x000fe20000000f00 */
[----:B------:R-:W-:Y:S01]  /*131d0*/  IMAD.MOV.U32 R117, RZ, RZ, R106 ;  /* 0x000000ffff757224 */ /* 0x000fe200078e006a */
[----:B------:R-:W-:Y:S01]  /*131e0*/  MOV R106, R149 ;  /* 0x00000095006a7202 */ /* 0x000fe20000000f00 */
[----:B------:R-:W-:-:S02]  /*131f0*/  IMAD.MOV.U32 R104, RZ, RZ, R150 ;  /* 0x000000ffff687224 */ /* 0x000fc400078e0096 */
[----:B------:R-:W-:Y:S02]  /*13200*/  IMAD.MOV.U32 R7, RZ, RZ, R153 ;  /* 0x000000ffff077224 */ /* 0x000fe400078e0099 */
[----:B------:R-:W-:Y:S01]  /*13210*/  IMAD.MOV.U32 R11, RZ, RZ, R5 ;  /* 0x000000ffff0b7224 */ /* 0x000fe200078e0005 */
[----:B------:R-:W-:Y:S01]  /*13220*/  MOV R113, R118 ;  /* 0x0000007600717202 */ /* 0x000fe20000000f00 */
[----:B-1----:R-:W-:Y:S01]  /*13230*/  FFMA.FTZ R4, R183, c[0x0][0x2d0], -R0 ;  /* 0x0000b400b7047a23 */ /* 0x002fe20000010800 */
[----:B------:R-:W-:Y:S01]  /*13240*/  MOV R10, R107 ;  /* 0x0000006b000a7202 */ /* 0x000fe20000000f00 */
[----:B------:R-:W-:Y:S01]  /*13250*/  IMAD.MOV.U32 R105, RZ, RZ, R148 ;  /* 0x000000ffff697224 */ /* 0x000fe200078e0094 */
[----:B------:R1:W5:Y:S01]  /*13260*/  LDL.LU R225, [R1+0x3c] ;  /* 0x00003c0001e17983 */ /* 0x0003620000300800 */
[C---:B------:R-:W-:Y:S01]  /*13270*/  HMMA.16816.F32 R148, R168.reuse, R146, R36 ;  /* 0x00000092a894723c */ /* 0x040fe20000001824 */
[----:B------:R2:W2:Y:S01]  /*13280*/  MUFU.EX2 R36, R4 ;  /* 0x0000000400247308 */ /* 0x0004a20000000800 */
[----:B----4-:R-:W-:Y:S01]  /*13290*/  F2FP.PACK_AB R5, R132, R131 ;  /* 0x000000838405723e */ /* 0x010fe200000000ff */
[----:B------:R-:W-:Y:S01]  /*132a0*/  IMAD.MOV.U32 R8, RZ, RZ, R105 ;  /* 0x000000ffff087224 */ /* 0x000fe200078e0069 */
[----:B------:R-:W-:Y:S01]  /*132b0*/  MOV R42, R117 ;  /* 0x00000075002a7202 */ /* 0x000fe20000000f00 */
[----:B------:R-:W-:Y:S01]  /*132c0*/  IMAD.MOV.U32 R183, RZ, RZ, R114 ;  /* 0x000000ffffb77224 */ /* 0x000fe200078e0072 */
[----:B------:R-:W-:Y:S01]  /*132d0*/  MOV R200, R104 ;  /* 0x0000006800c87202 */ /* 0x000fe20000000f00 */
[----:B------:R-:W-:Y:S01]  /*132e0*/  IMAD.MOV.U32 R37, RZ, RZ, R6 ;  /* 0x000000ffff257224 */ /* 0x000fe200078e0006 */
[----:B------:R-:W-:Y:S01]  /*132f0*/  MOV R38, R7 ;  /* 0x0000000700267202 */ /* 0x000fe20000000f00 */
[----:B------:R-:W-:Y:S01]  /*13300*/  IMAD.MOV.U32 R114, RZ, RZ, R119 ;  /* 0x000000ffff727224 */ /* 0x000fe200078e0077 */
[----:B------:R-:W-:Y:S01]  /*13310*/  F2FP.PACK_AB R6, R134, R133 ;  /* 0x000000858606723e */ /* 0x000fe200000000ff */
[----:B------:R-:W-:Y:S01]  /*13320*/  IMAD.MOV.U32 R120, RZ, RZ, R155 ;  /* 0x000000ffff787224 */ /* 0x000fe200078e009b */
[----:B------:R-:W-:Y:S01]  /*13330*/  MOV R119, R152 ;  /* 0x0000009800777202 */ /* 0x000fe20000000f00 */
[----:B------:R-:W-:Y:S01]  /*13340*/  IMAD.MOV.U32 R118, RZ, RZ, R154 ;  /* 0x000000ffff767224 */ /* 0x000fe200078e009a */
[----:B------:R-:W-:Y:S01]  /*13350*/  MOV R39, R114 ;  /* 0x0000007200277202 */ /* 0x000fe20000000f00 */
[----:B---3--:R-:W-:Y:S01]  /*13360*/  HMMA.16816.F32 R152, R168, R160, R32 ;  /* 0x000000a0a898723c */ /* 0x008fe20000001820 */
[----:B------:R-:W-:Y:S01]  /*13370*/  IMAD.MOV.U32 R41, RZ, RZ, R115 ;  /* 0x000000ffff297224 */ /* 0x000fe200078e0073 */
[----:B--2---:R-:W-:Y:S01]  /*13380*/  F2FP.PACK_AB R4, R189, R135 ;  /* 0x00000087bd04723e */ /* 0x004fe200000000ff */
[----:B------:R-:W-:Y:S01]  /*13390*/  IMAD.MOV.U32 R43, RZ, RZ, R118 ;  /* 0x000000ffff2b7224 */ /* 0x000fe200078e0076 */
[----:B------:R-:W-:Y:S01]  /*133a0*/  F2FP.PACK_AB R7, R36, R40 ;  /* 0x000000282407723e */ /* 0x000fe200000000ff */
[----:B------:R-:W-:-:S02]  /*133b0*/  IMAD.MOV.U32 R9, RZ, RZ, R106 ;  /* 0x000000ffff097224 */ /* 0x000fc400078e006a */
[----:B------:R-:W-:Y:S01]  /*133c0*/  IMAD.MOV.U32 R35, RZ, RZ, R100 ;  /* 0x000000ffff237224 */ /* 0x000fe200078e0064 */
[----:B------:R-:W-:Y:S01]  /*133d0*/  MOV R33, R102 ;  /* 0x0000006600217202 */ /* 0x000fe20000000f00 */
[----:B------:R-:W-:Y:S01]  /*133e0*/  IMAD.MOV.U32 R34, RZ, RZ, R101 ;  /* 0x000000ffff227224 */ /* 0x000fe200078e0065 */
[----:B------:R-:W-:Y:S01]  /*133f0*/  HMMA.16816.F32 R104, R168, R164, R24 ;  /* 0x000000a4a868723c */ /* 0x000fe20000001818 */
[----:B------:R-:W-:-:S07]  /*13400*/  IMAD.MOV.U32 R32, RZ, RZ, R103 ;  /* 0x000000ffff207224 */ /* 0x000fce00078e0067 */
[C---:B------:R-:W-:Y:S07]  /*13410*/  HMMA.16816.F32 R156, R4.reuse, R48, R156 ;  /* 0x00000030049c723c */ /* 0x040fee000000189c */
[----:B------:R-:W-:Y:S01]  /*13420*/  IMAD.MOV.U32 R49, RZ, RZ, R8 ;  /* 0x000000ffff317224 */ /* 0x000fe200078e0008 */
[----:B------:R-:W-:Y:S01]  /*13430*/  HMMA.16816.F32 R108, R4, R56, R108 ;  /* 0x00000038046c723c */ /* 0x000fe2000000186c */
[----:B------:R-:W-:Y:S01]  /*13440*/  FFMA.FTZ R8, R212, c[0x0][0x2d0], -R2 ;  /* 0x0000b400d4087a23 */ /* 0x000fe20000010802 */
[----:B------:R-:W-:-:S05]  /*13450*/  MOV R48, R9 ;  /* 0x0000000900307202 */ /* 0x000fca0000000f00 */
[----:B------:R-:W-:Y:S01]  /*13460*/  IMAD.MOV.U32 R57, RZ, RZ, R37 ;  /* 0x000000ffff397224 */ /* 0x000fe200078e0025 */
[----:B------:R-:W-:Y:S01]  /*13470*/  HMMA.16816.F32 R100, R168, R162, R28 ;  /* 0x000000a2a864723c */ /* 0x000fe2000000181c */
[----:B------:R2:W-:Y:S01]  /*13480*/  MUFU.EX2 R37, R8 ;  /* 0x0000000800257308 */ /* 0x0005e20000000800 */
[----:B------:R-:W-:-:S05]  /*13490*/  IMAD.MOV.U32 R56, RZ, RZ, R38 ;  /* 0x000000ffff387224 */ /* 0x000fca00078e0026 */
[----:B------:R-:W-:Y:S01]  /*134a0*/  IMAD.MOV.U32 R28, RZ, RZ, R199 ;  /* 0x000000ffff1c7224 */ /* 0x000fe200078e00c7 */
[----:B------:R-:W-:Y:S01]  /*134b0*/  MOV R30, R198 ;  /* 0x000000c6001e7202 */ /* 0x000fe20000000f00 */
[----:B------:R-:W-:Y:S01]  /*134c0*/  IMAD.MOV.U32 R199, RZ, RZ, R112 ;  /* 0x000000ffffc77224 */ /* 0x000fe200078e0070 */
[----:B------:R-:W-:Y:S01]  /*134d0*/  HMMA.16816.F32 R140, R4, R64, R140 ;  /* 0x00000040048c723c */ /* 0x000fe2000000188c */
[----:B------:R-:W-:Y:S02]  /*134e0*/  IMAD.MOV.U32 R29, RZ, RZ, R113 ;  /* 0x000000ffff1d7224 */ /* 0x000fe400078e0071 */
[----:B------:R-:W-:Y:S02]  /*134f0*/  IMAD.MOV.U32 R31, RZ, RZ, R195 ;  /* 0x000000ffff1f7224 */ /* 0x000fe400078e00c3 */
[----:B------:R-:W-:Y:S02]  /*13500*/  IMAD.MOV.U32 R198, RZ, RZ, R116 ;  /* 0x000000ffffc67224 */ /* 0x000fe400078e0074 */
[----:B--2---:R-:W-:Y:S01]  /*13510*/  FFMA.FTZ R8, R208, c[0x0][0x2d0], -R2 ;  /* 0x0000b400d0087a23 */ /* 0x004fe20000010802 */
[----:B------:R-:W-:Y:S01]  /*13520*/  HMMA.16816.F32 R112, R168, R166, R20 ;  /* 0x000000a6a870723c */ /* 0x000fe20000001814 */
[----:B------:R-:W-:-:S02]  /*13530*/  IMAD.MOV.U32 R195, RZ, RZ, R119 ;  /* 0x000000ffffc37224 */ /* 0x000fc400078e0077 */
[----:B------:R2:W-:Y:S01]  /*13540*/  MUFU.EX2 R38, R8 ;  /* 0x0000000800267308 */ /* 0x0005e20000000800 */
[----:B------:R-:W-:Y:S02]  /*13550*/  IMAD.MOV.U32 R64, RZ, RZ, R31 ;  /* 0x000000ffff407224 */ /* 0x000fe400078e001f */
[----:B------:R-:W-:Y:S02]  /*13560*/  IMAD.MOV.U32 R65, RZ, RZ, R30 ;  /* 0x000000ffff417224 */ /* 0x000fe400078e001e */
[----:B------:R-:W-:Y:S07]  /*13570*/  HMMA.16816.F32 R20, R4, R58, R80 ;  /* 0x0000003a0414723c */ /* 0x000fee0000001850 */
[----:B------:R-:W-:Y:S01]  /*13580*/  IMAD.MOV.U32 R82, RZ, RZ, R41 ;  /* 0x000000ffff527224 */ /* 0x000fe200078e0029 */
[----:B------:R-:W-:Y:S01]  /*13590*/  HMMA.16816.F32 R116, R168, R88, R16 ;  /* 0x00000058a874723c */ /* 0x000fe20000001810 */
[----:B------:R-:W-:Y:S01]  /*135a0*/  MOV R83, R39 ;  /* 0x0000002700537202 */ /* 0x000fe20000000f00 */
[----:B------:R-:W-:Y:S01]  /*135b0*/  IMAD.MOV.U32 R59, RZ, RZ, R124 ;  /* 0x000000ffff3b7224 */ /* 0x000fe200078e007c */
[----:B------:R-:W-:Y:S01]  /*135c0*/  MOV R58, R125 ;  /* 0x0000007d003a7202 */ /* 0x000fe20000000f00 */
[----:B--2---:R-:W-:Y:S01]  /*135d0*/  FFMA.FTZ R8, R211, c[0x0][0x2d0], -R2 ;  /* 0x0000b400d3087a23 */ /* 0x004fe20000010802 */
[----:B------:R-:W-:Y:S01]  /*135e0*/  MOV R81, R126 ;  /* 0x0000007e00517202 */ /* 0x000fe20000000f00 */
[----:B------:R-:W-:-:S02]  /*135f0*/  IMAD.MOV.U32 R80, RZ, RZ, R127 ;  /* 0x000000ffff507224 */ /* 0x000fc400078e007f */
[----:B------:R2:W-:Y:S01]  /*13600*/  MUFU.EX2 R41, R8 ;  /* 0x0000000800297308 */ /* 0x0005e20000000800 */
[----:B------:R-:W-:Y:S08]  /*13610*/  HMMA.16816.F32 R168, R168, R90, R12 ;  /* 0x0000005aa8a8723c */ /* 0x000ff0000000180c */
[----:B------:R-:W-:Y:S01]  /*13620*/  HMMA.16816.F32 R12, R4, R66, R44 ;  /* 0x00000042040c723c */ /* 0x000fe2000000182c */
[----:B--2---:R-:W-:-:S07]  /*13630*/  FFMA.FTZ R8, R205, c[0x0][0x2d0], -R2 ;  /* 0x0000b400cd087a23 */ /* 0x004fce0000010802 */
[C---:B------:R-:W-:Y:S01]  /*13640*/  HMMA.16816.F32 R16, R4.reuse, R50, R68 ;  /* 0x000000320410723c */ /* 0x040fe20000001844 */
[----:B------:R-:W-:Y:S01]  /*13650*/  IMAD.MOV.U32 R46, RZ, RZ, R42 ;  /* 0x000000ffff2e7224 */ /* 0x000fe200078e002a */
[----:B------:R-:W-:Y:S01]  /*13660*/  MOV R67, R43 ;  /* 0x0000002b00437202 */ /* 0x000fe20000000f00 */
[----:B------:R2:W-:Y:S01]  /*13670*/  MUFU.EX2 R42, R8 ;  /* 0x00000008002a7308 */ /* 0x0005e20000000800 */
[----:B------:R-:W-:Y:S02]  /*13680*/  IMAD.MOV.U32 R47, RZ, RZ, R34 ;  /* 0x000000ffff2f7224 */ /* 0x000fe400078e0022 */
[----:B------:R-:W-:Y:S01]  /*13690*/  IMAD.MOV.U32 R66, RZ, RZ, R200 ;  /* 0x000000ffff427224 */ /* 0x000fe200078e00c8 */
[----:B------:R-:W-:Y:S01]  /*136a0*/  MOV R68, R32 ;  /* 0x0000002000447202 */ /* 0x000fe20000000f00 */
[----:B------:R-:W-:Y:S01]  /*136b0*/  IMAD.MOV.U32 R51, RZ, RZ, R33 ;  /* 0x000000ffff337224 */ /* 0x000fe200078e0021 */
[----:B------:R-:W-:Y:S01]  /*136c0*/  MOV R50, R35 ;  /* 0x0000002300327202 */ /* 0x000fe20000000f00 */
[----:B------:R-:W-:Y:S01]  /*136d0*/  IMAD.MOV.U32 R200, RZ, RZ, R10 ;  /* 0x000000ffffc87224 */ /* 0x000fe200078e000a */
[----:B------:R-:W-:Y:S01]  /*136e0*/  HMMA.16816.F32 R24, R4, R52, R72 ;  /* 0x000000340418723c */ /* 0x000fe20000001848 */
[----:B------:R-:W-:Y:S01]  /*136f0*/  IMAD.MOV.U32 R71, RZ, RZ, R11 ;  /* 0x000000ffff477224 */ /* 0x000fe200078e000b */
[----:B------:R-:W-:Y:S01]  /*13700*/  MOV R69, R29 ;  /* 0x0000001d00457202 */ /* 0x000fe20000000f00 */
[----:B------:R-:W-:-:S02]  /*13710*/  IMAD.MOV.U32 R70, RZ, RZ, R28 ;  /* 0x000000ffff467224 */ /* 0x000fc400078e001c */
[----:B--2---:R-:W-:-:S04]  /*13720*/  FFMA.FTZ R8, R207, c[0x0][0x2d0], -R2 ;  /* 0x0000b400cf087a23 */ /* 0x004fc80000010802 */
[----:B------:R2:W-:Y:S02]  /*13730*/  MUFU.EX2 R44, R8 ;  /* 0x00000008002c7308 */ /* 0x0005e40000000800 */
[----:B--2---:R-:W-:-:S06]  /*13740*/  FFMA.FTZ R8, R210, c[0x0][0x2d0], -R2 ;  /* 0x0000b400d2087a23 */ /* 0x004fcc0000010802 */
[----:B------:R2:W3:Y:S02]  /*13750*/  MUFU.EX2 R45, R8 ;  /* 0x00000008002d7308 */ /* 0x0004e40000000800 */
[----:B--2---:R-:W-:Y:S01]  /*13760*/  FFMA.FTZ R8, R196, c[0x0][0x2d0], -R0 ;  /* 0x0000b400c4087a23 */ /* 0x004fe20000010800 */
[----:B------:R-:W-:Y:S01]  /*13770*/  UIMAD.WIDE.U32 UR22, UR17, UR20, URZ ;  /* 0x00000014111672a5 */ /* 0x000fe2000f8e003f */
[----:B------:R-:W-:-:S04]  /*13780*/  PLOP3.LUT P0, PT, PT, PT, UP6, 0x40, 0x0 ;  /* 0x000000000000781c */ /* 0x000fc80003f0e868 */
[----:B------:R2:W-:Y:S01]  /*13790*/  MUFU.EX2 R32, R8 ;  /* 0x0000000800207308 */ /* 0x0005e20000000800 */
[----:B---3--:R-:W-:Y:S01]  /*137a0*/  F2FP.PACK_AB R124, R45, R44 ;  /* 0x0000002c2d7c723e */ /* 0x008fe200000000ff */
[----:B--2---:R-:W-:-:S06]  /*137b0*/  FFMA.FTZ R8, R197, c[0x0][0x2d0], -R0 ;  /* 0x0000b400c5087a23 */ /* 0x004fcc0000010800 */
[----:B------:R2:W3:Y:S02]  /*137c0*/  MUFU.EX2 R33, R8 ;  /* 0x0000000800217308 */ /* 0x0004e40000000800 */
[----:B--2---:R-:W-:-:S06]  /*137d0*/  FFMA.FTZ R8, R193, c[0x0][0x2d0], -R0 ;  /* 0x0000b400c1087a23 */ /* 0x004fcc0000010800 */
[----:B------:R2:W-:Y:S02]  /*137e0*/  MUFU.EX2 R34, R8 ;  /* 0x0000000800227308 */ /* 0x0005e40000000800 */
[----:B--2---:R-:W-:-:S06]  /*137f0*/  FFMA.FTZ R8, R194, c[0x0][0x2d0], -R0 ;  /* 0x0000b400c2087a23 */ /* 0x004fcc0000010800 */
[----:B------:R2:W4:Y:S02]  /*13800*/  MUFU.EX2 R35, R8 ;  /* 0x0000000800237308 */ /* 0x0005240000000800 */
[--C-:B--2---:R-:W-:Y:S02]  /*13810*/  FFMA.FTZ R8, R206, c[0x0][0x2d0], -R2.reuse ;  /* 0x0000b400ce087a23 */ /* 0x104fe40000010802 */
[----:B------:R-:W-:-:S04]  /*13820*/  FFMA.FTZ R2, R209, c[0x0][0x2d0], -R2 ;  /* 0x0000b400d1027a23 */ /* 0x000fc80000010802 */
[----:B------:R2:W-:Y:S08]  /*13830*/  MUFU.EX2 R43, R8 ;  /* 0x00000008002b7308 */ /* 0x0005f00000000800 */
[----:B------:R1:W1:Y:S01]  /*13840*/  MUFU.EX2 R39, R2 ;  /* 0x0000000200277308 */ /* 0x0002620000000800 */
[----:B--2---:R-:W-:Y:S07]  /*13850*/  HMMA.16816.F32 R8, R4, R54, R96 ;  /* 0x000000360408723c */ /* 0x004fee0000001860 */
[----:B------:R-:W-:Y:S01]  /*13860*/  F2FP.PACK_AB R4, R38, R37 ;  /* 0x000000252604723e */ /* 0x000fe200000000ff */
[----:B-1----:R-:W-:Y:S01]  /*13870*/  FFMA.FTZ R2, R184, c[0x0][0x2d0], -R0 ;  /* 0x0000b400b8027a23 */ /* 0x002fe20000010800 */
[----:B------:R-:W-:-:S02]  /*13880*/  F2FP.PACK_AB R6, R42, R41 ;  /* 0x000000292a06723e */ /* 0x000fc400000000ff */
[----:B---3--:R-:W-:Y:S01]  /*13890*/  F2FP.PACK_AB R5, R33, R32 ;  /* 0x000000202105723e */ /* 0x008fe200000000ff */
[----:B------:R1:W-:Y:S01]  /*138a0*/  MUFU.EX2 R31, R2 ;  /* 0x00000002001f7308 */ /* 0x0003e20000000800 */
[----:B----4-:R-:W-:Y:S01]  /*138b0*/  F2FP.PACK_AB R7, R35, R34 ;  /* 0x000000222307723e */ /* 0x010fe200000000ff */
[----:B------:R-:W-:Y:S01]  /*138c0*/  @UP5 USHF.R.U32.HI UR17, URZ, UR21, UR23 ;  /* 0x000000153f115299 */ /* 0x000fe20008011617 */
[----:B------:R-:W-:-:S05]  /*138d0*/  F2FP.PACK_AB R126, R39, R43 ;  /* 0x0000002b277e723e */ /* 0x000fca00000000ff */
        /* <DEDUP_REMOVED lines=9> */
[----:B------:R1:W-:Y:S03]  /*13970*/  MUFU.EX2 R29, R2 ;  /* 0x00000002001d7308 */ /* 0x0003e60000000800 */
[C---:B------:R-:W-:Y:S05]  /*13980*/  HMMA.16816.F32 R108, R4.reuse, R84, R108 ;  /* 0x00000054046c723c */ /* 0x040fea000000186c */
[----:B------:R2:W3:Y:S03]  /*13990*/  MUFU.EX2 R28, R0 ;  /* 0x00000000001c7308 */ /* 0x0004e60000000800 */
[----:B------:R-:W-:Y:S01]  /*139a0*/  HMMA.16816.F32 R20, R4, R86, R20 ;  /* 0x000000560414723c */ /* 0x000fe20000001814 */
[----:B-1----:R-:W-:-:S07]  /*139b0*/  FADD.FTZ R2, R223, R224 ;  /* 0x000000e0df027221 */ /* 0x002fce0000010000 */
[----:B------:R-:W-:Y:S01]  /*139c0*/  HMMA.16816.F32 R24, R4, R92, R24 ;  /* 0x0000005c0418723c */ /* 0x000fe20000001818 */
[----:B------:R1:W5:Y:S01]  /*139d0*/  LDL.LU R224, [R1+0x38] ;  /* 0x0000380001e07983 */ /* 0x0003620000300800 */
[----:B------:R-:W-:-:S03]  /*139e0*/  FADD.FTZ R2, R80, R2 ;  /* 0x0000000250027221 */ /* 0x000fc60000010000 */
[----:B------:R1:W5:Y:S01]  /*139f0*/  LDL.LU R223, [R1+0x34] ;  /* 0x0000340001df7983 */ /* 0x0003620000300800 */
[----:B--2---:R-:W-:Y:S02]  /*13a00*/  FADD.FTZ R0, R59, R58 ;  /* 0x0000003a3b007221 */ /* 0x004fe40000010000 */
[----:B------:R-:W-:Y:S01]  /*13a10*/  HMMA.16816.F32 R8, R4, R94, R8 ;  /* 0x0000005e0408723c */ /* 0x000fe20000001808 */
[----:B------:R-:W-:Y:S01]  /*13a20*/  FADD.FTZ R2, R83, R2 ;  /* 0x0000000253027221 */ /* 0x000fe20000010000 */
[----:B---3--:R-:W-:Y:S01]  /*13a30*/  F2FP.PACK_AB R127, R28, R29 ;  /* 0x0000001d1c7f723e */ /* 0x008fe200000000ff */
[----:B------:R-:W-:-:S04]  /*13a40*/  FADD.FTZ R0, R216, R0 ;  /* 0x00000000d8007221 */ /* 0x000fc80000010000 */
[----:B------:R-:W-:Y:S02]  /*13a50*/  FADD.FTZ R5, R221, R222 ;  /* 0x000000dedd057221 */ /* 0x000fe40000010000 */
[----:B------:R-:W-:Y:S01]  /*13a60*/  FADD.FTZ R0, R82, R0 ;  /* 0x0000000052007221 */ /* 0x000fe20000010000 */
[----:B------:R1:W5:Y:S01]  /*13a70*/  LDL.LU R222, [R1+0x30] ;  /* 0x0000300001de7983 */ /* 0x0003620000300800 */
[----:B------:R-:W-:Y:S01]  /*13a80*/  FADD.FTZ R5, R81, R5 ;  /* 0x0000000551057221 */ /* 0x000fe20000010000 */
[----:B------:R-:W-:Y:S01]  /*13a90*/  UIADD3 UR16, UR16, UR17, URZ ;  /* 0x0000001110107290 */ /* 0x000fe2000fffe03f */
[----:B------:R-:W-:Y:S01]  /*13aa0*/  FADD.FTZ R2, R50, R2 ;  /* 0x0000000232027221 */ /* 0x000fe20000010000 */
[----:B------:R1:W5:Y:S01]  /*13ab0*/  LDL.LU R221, [R1+0x2c] ;  /* 0x00002c0001dd7983 */ /* 0x0003620000300800 */
[----:B------:R-:W-:Y:S01]  /*13ac0*/  FADD.FTZ R5, R56, R5 ;  /* 0x0000000538057221 */ /* 0x000fe20000010000 */
[----:B------:R-:W-:Y:S01]  /*13ad0*/  HMMA.16816.F32 R140, R124, R144, R140 ;  /* 0x000000907c8c723c */ /* 0x000fe2000000188c */
[----:B------:R-:W-:Y:S01]  /*13ae0*/  FADD.FTZ R4, R57, R0 ;  /* 0x0000000039047221 */ /* 0x000fe20000010000 */
[----:B------:R1:W5:Y:S01]  /*13af0*/  LDL.LU R216, [R1+0x28] ;  /* 0x0000280001d87983 */ /* 0x0003620000300800 */
        /* <DEDUP_REMOVED lines=13> */
[----:B------:R-:W-:Y:S01]  /*13bd0*/  ULDC UR4, c[0x0][0x328] ;  /* 0x0000ca0000047ab9 */ /* 0x000fe20000000800 */
[----:B------:R-:W-:Y:S01]  /*13be0*/  FADD.FTZ R5, R67, R4 ;  /* 0x0000000443057221 */ /* 0x000fe20000010000 */
[----:B------:R-:W-:Y:S01]  /*13bf0*/  HMMA.16816.F32 R144, R124, R146, R12 ;  /* 0x000000927c90723c */ /* 0x000fe2000000180c */
        /* <DEDUP_REMOVED lines=26> */
[----:B------:R-:W-:Y:S02]  /*13da0*/  IMAD.MOV.U32 R199, RZ, RZ, R123 ;  /* 0x000000ffffc77224 */ /* 0x000fe400078e007b */
        /* <DEDUP_REMOVED lines=29> */
[----:B------:R-:W-:-:S04]  /*13f80*/  FADD.FTZ R0, R34, R2 ;  /* 0x0000000222007221 */ /* 0x000fc80000010000 */
[----:B------:R-:W-:-:S04]  /*13f90*/  FADD.FTZ R0, R35, R0 ;  /* 0x0000000023007221 */ /* 0x000fc80000010000 */
        /* <DEDUP_REMOVED lines=11> */
[----:B------:R-:W-:Y:S01]  /*14050*/  FADD.FTZ R2, R39, R2 ;  /* 0x0000000227027221 */ /* 0x000fe20000010000 */
[----:B------:R1:W-:Y:S04]  /*14060*/  STL [R1+0x4], R5 ;  /* 0x0000040501007387 */ /* 0x0003e80000100800 */
[----:B------:R1:W-:Y:S04]  /*14070*/  STL [R1+0x8], R4 ;  /* 0x0000080401007387 */ /* 0x0003e80000100800 */
[----:B------:R1:W-:Y:S04]  /*14080*/  STL [R1+0x10], R0 ;  /* 0x0000100001007387 */ /* 0x0003e80000100800 */
[----:B------:R1:W-:Y:S01]  /*14090*/  STL [R1+0xc], R2 ;  /* 0x00000c0201007387 */ /* 0x0003e20000100800 */
[----:B------:R-:W-:Y:S01]  /*140a0*/  HMMA.16816.F32 R160, R124, R162, R16 ;  /* 0x000000a27ca0723c */ /* 0x000fe20000001810 */
[----:B------:R-:W-:-:S02]  /*140b0*/  UIADD3 UR19, UR19, -0x2, URZ ;  /* 0xfffffffe13137890 */ /* 0x000fc4000fffe03f */
[----:B------:R-:W-:-:S05]  /*140c0*/  UIADD3 UR4, UR16, UR4, URZ ;  /* 0x0000000410047290 */ /* 0x000fca000fffe03f */
[C---:B------:R-:W-:Y:S08]  /*140d0*/  HMMA.16816.F32 R164, R124.reuse, R166, R20 ;  /* 0x000000a67ca4723c */ /* 0x040ff00000001814 */
[C---:B------:R-:W-:Y:S08]  /*140e0*/  HMMA.16816.F32 R120, R124.reuse, R88, R24 ;  /* 0x000000587c78723c */ /* 0x040ff00000001818 */
[----:B------:R-:W-:Y:S01]  /*140f0*/  HMMA.16816.F32 R124, R124, R90, R8 ;  /* 0x0000005a7c7c723c */ /* 0x000fe20000001808 */
[----:B------:R-:W-:Y:S07]  /*14100*/  @P0 BRA `(.L_x_451) ;  /* 0x0000018000000947 */ /* 0x000fee0003800000 */
[----:B-1----:R-:W-:Y:S01]  /*14110*/  ISETP.LT.AND P0, PT, RZ, UR16, PT ;  /* 0x00000010ff007c0c */ /* 0x002fe2000bf01270 */
        /* <DEDUP_REMOVED lines=12> */
.L_x_452:
[----:B------:R-:W-:Y:S02]  /*141e0*/  UMOV UR17, 0x1 ;  /* 0x0000000100117882 */ /* 0x000fe40000000000 */
[----:B------:R-:W-:Y:S02]  /*141f0*/  ULDC UR16, c[0x0][0x32c] ;  /* 0x0000cb0000107ab9 */ /* 0x000fe40000000800 */
[----:B------:R-:W-:-:S03]  /*14200*/  UISETP.NE.AND UP0, UPT, UR17, UR16, UPT ;  /* 0x000000101100728c */ /* 0x000fc6000bf05270 */
[----:B------:R-:W-:Y:S02]  /*14210*/  ULDC.64 UR16, c[0x0][0x330] ;  /* 0x0000cc0000107ab9 */ /* 0x000fe40000000a00 */
[----:B------:R-:W-:-:S07]  /*14220*/  UIMAD.WIDE.U32 UR22, UR20, UR16, URZ ;  /* 0x00000010141672a5 */ /* 0x000fce000f8e003f */
[----:B------:R-:W-:Y:S02]  /*14230*/  @UP0 UMOV UR21, UR23 ;  /* 0x0000001700150c82 */ /* 0x000fe40008000000 */
[----:B------:R-:W-:Y:S02]  /*14240*/  @UP0 USHF.R.U32.HI UR20, URZ, UR17, UR21 ;  /* 0x000000113f140299 */ /* 0x000fe40008011615 */
.L_x_453:
[----:B------:R-:W-:Y:S02]  /*14250*/  ULDC UR16, c[0x0][0x32c] ;  /* 0x0000cb0000107ab9 */ /* 0x000fe40000000800 */
[----:B------:R-:W-:-:S04]  /*14260*/  UIMAD UR16, UR20, UR16, UR16 ;  /* 0x00000010141072a4 */ /* 0x000fc8000f8e0210 */
[----:B------:R-:W-:-:S04]  /*14270*/  UISETP.LT.AND UP0, UPT, UR4, UR16, UPT ;  /* 0x000000100400728c */ /* 0x000fc8000bf01270 */
[----:B------:R-:W-:-:S04]  /*14280*/  USEL UR4, UR4, UR16, UP0 ;  /* 0x0000001004047287 */ /* 0x000fc80008000000 */
.L_x_451:
[----:B-1----:R-:W-:-:S04]  /*14290*/  UIMAD.WIDE UR16, UR4, 0x2aaaaaab, URZ ;  /* 0x2aaaaaab041078a5 */ /* 0x002fc8000f8e023f */
        /* <DEDUP_REMOVED lines=11> */
[----:B------:R-:W-:Y:S02]  /*14350*/  ULDC UR4, c[0x0][0x324] ;  /* 0x0000c90000047ab9 */ /* 0x000fe40000000800 */
[----:B------:R-:W-:Y:S02]  /*14360*/  ULOP3.LUT UR4, URZ, UR4, URZ, 0x33, !UPT ;  /* 0x000000043f047292 */ /* 0x000fe4000f8e333f */
.L_x_473:
[----:B------:R-:W-:Y:S04]  /*14370*/  DEPBAR.LE SB0, 0x0 ;  /* 0x000080000000791a */ /* 0x000fe80000000000 */
[----:B------:R-:W-:Y:S01]  /*14380*/  BAR.SYNC.DEFER_BLOCKING 0x0 ;  /* 0x0000000000007b1d */ /* 0x000fe20000010000 */
[----:B------:R-:W-:Y:S06]  /*14390*/  UISETP.GT.AND UP0, UPT, UR18, UR19, UPT ;  /* 0x000000131200728c */ /* 0x000fec000bf04270 */
[----:B------:R-:W-:Y:S01]  /*143a0*/  PLOP3.LUT P0, PT, PT, PT, UP0, 0x80, 0x0 ;  /* 0x000000000000781c */ /* 0x000fe20003f0f008 */
[----:B-1---5:R1:W2:Y:S04]  /*143b0*/  LDSM.16.M88.4 R96, [R223+0x6100] ;  /* 0x00610000df60783b */ /* 0x0222a80000000200 */
        /* <DEDUP_REMOVED lines=17> */
[----:B------:R-:W-:Y:S01]  /*144d0*/  IMAD.WIDE.U32 R2, R236, c[0x0][0x208], RZ ;  /* 0x00008200ec027a25 */ /* 0x000fe200078e00ff */
[----:B------:R-:W-:Y:S03]  /*144e0*/  SHF.R.S32.HI R4, RZ, 0x1f, R235 ;  /* 0x0000001fff047819 */ /* 0x000fe600000114eb */
[----:B------:R-:W-:Y:S02]  /*144f0*/  IMAD R0, R0, c[0x0][0x208], RZ ;  /* 0x0000820000007a24 */ /* 0x000fe400078e02ff */
[----:B------:R-:W-:Y:S02]  /*14500*/  IMAD R4, R4, c[0x0][0x218], RZ ;  /* 0x0000860004047a24 */ /* 0x000fe400078e02ff */
[----:B------:R-:W-:Y:S02]  /*14510*/  IMAD R0, R236, c[0x0][0x20c], R0 ;  /* 0x00008300ec007a24 */ /* 0x000fe400078e0200 */
[----:B------:R-:W-:Y:S02]  /*14520*/  IMAD R4, R235, c[0x0][0x21c], R4 ;  /* 0x00008700eb047a24 */ /* 0x000fe400078e0204 */
[----:B------:R-:W-:Y:S04]  /*14530*/  IMAD.IADD R3, R3, 0x1, R0 ;  /* 0x0000000103037824 */ /* 0x000fe800078e0200 */
[----:B------:R-:W-:Y:S05]  /*14540*/  IMAD.WIDE.U32 R2, R235, c[0x0][0x218], R2 ;  /* 0x00008600eb027a25 */ /* 0x000fea00078e0002 */
[----:B------:R-:W-:Y:S04]  /*14550*/  IADD3 R0, P0, R2, UR46, RZ ;  /* 0x0000002e02007c10 */ /* 0x000fe8000ff1e0ff */
[----:B------:R-:W-:Y:S02]  /*14560*/  IADD3.X R3, R3, UR5, R4, P0, !PT ;  /* 0x0000000503037c10 */ /* 0x000fe400087fe404 */
[C---:B------:R-:W-:Y:S04]  /*14570*/  LEA R2, P0, R0.reuse, c[0x0][0x1f8], 0x1 ;  /* 0x00007e0000027a11 */ /* 0x040fe800078008ff */
[----:B------:R-:W-:Y:S01]  /*14580*/  LEA.HI.X R0, R0, c[0x0][0x1fc], R3, 0x1, P0 ;  /* 0x00007f0000007a11 */ /* 0x000fe200000f0c03 */
[----:B------:R-:W2:Y:S04]  /*14590*/  SHFL.IDX PT, R4, R2, RZ, 0x181f ;  /* 0x00181fff02047589 */ /* 0x000ea800000e0000 */
[----:B------:R-:W-:Y:S04]  /*145a0*/  SHFL.IDX PT, R3, R0, RZ, 0x181f ;  /* 0x00181fff00037589 */ /* 0x000fe800000e0000 */
[----:B------:R-:W-:Y:S04]  /*145b0*/  SHFL.IDX PT, R10, R2, 0x1, 0x181f ;  /* 0x00381f00020a7f89 */ /* 0x000fe800000e0000 */
[----:B------:R-:W3:Y:S04]  /*145c0*/  SHFL.IDX PT, R8, R2, 0x2, 0x181f ;  /* 0x00581f0002087f89 */ /* 0x000ee800000e0000 */
[----:B------:R-:W-:Y:S04]  /*145d0*/  SHFL.IDX PT, R7, R0, 0x1, 0x181f ;  /* 0x00381f0000077f89 */ /* 0x000fe800000e0000 */
[----:B------:R-:W4:Y:S04]  /*145e0*/  SHFL.IDX PT, R6, R2, 0x3, 0x181f ;  /* 0x00781f0002067f89 */ /* 0x000f2800000e0000 */
[----:B------:R-:W-:Y:S04]  /*145f0*/  SHFL.IDX PT, R9, R2, 0x4, 0x181f ;  /* 0x00981f0002097f89 */ /* 0x000fe800000e0000 */
[----:B------:R-:W-:Y:S04]  /*14600*/  SHFL.IDX PT, R14, R0, 0x2, 0x181f ;  /* 0x00581f00000e7f89 */ /* 0x000fe800000e0000 */
[----:B------:R-:W5:Y:S04]  /*14610*/  SHFL.IDX PT, R13, R0, 0x3, 0x181f ;  /* 0x00781f00000d7f89 */ /* 0x000f6800000e0000 */
[----:B------:R-:W1:Y:S04]  /*14620*/  SHFL.IDX PT, R2, R2, 0x5, 0x181f ;  /* 0x00b81f0002027f89 */ /* 0x000e6800000e0000 */
[----:B------:R-:W-:Y:S04]  /*14630*/  SHFL.IDX PT, R12, R0, 0x4, 0x181f ;  /* 0x00981f00000c7f89 */ /* 0x000fe800000e0000 */
[----:B------:R-:W1:Y:S01]  /*14640*/  SHFL.IDX PT, R0, R0, 0x5, 0x181f ;  /* 0x00b81f0000007f89 */ /* 0x000e6200000e0000 */
[-C--:B--2---:R-:W-:Y:S02]  /*14650*/  IADD3 R4, P0, R4, R234.reuse, RZ ;  /* 0x000000ea04047210 */ /* 0x084fe40007f1e0ff */
[-C--:B---3--:R-:W-:Y:S02]  /*14660*/  IADD3 R8, P3, R8, R234.reuse, RZ ;  /* 0x000000ea08087210 */ /* 0x088fe40007f7e0ff */
[-C--:B----4-:R-:W-:Y:S01]  /*14670*/  IADD3 R6, P2, R6, R234.reuse, RZ ;  /* 0x000000ea06067210 */ /* 0x090fe20007f5e0ff */
[--C-:B------:R-:W-:Y:S01]  /*14680*/  IMAD.X R5, R3, 0x1, R233.reuse, P0 ;  /* 0x0000000103057824 */ /* 0x100fe200000e06e9 */
[-C--:B------:R-:W-:Y:S04]  /*14690*/  IADD3 R10, P0, R10, R234.reuse, RZ ;  /* 0x000000ea0a0a7210 */ /* 0x080fe80007f1e0ff */
[----:B------:R2:W-:Y:S01]  /*146a0*/  LDGSTS.E.BYPASS.LTC128B.128 [R243], [R4.64], !P6 ;  /* 0x0000000004f37fae */ /* 0x0005e2000f101d4e */
[--C-:B------:R-:W-:Y:S02]  /*146b0*/  IMAD.X R11, R7, 0x1, R233.reuse, P0 ;  /* 0x00000001070b7824 */ /* 0x100fe400000e06e9 */
[--C-:B-----5:R-:W-:Y:S01]  /*146c0*/  IMAD.X R7, R13, 0x1, R233.reuse, P2 ;  /* 0x000000010d077824 */ /* 0x120fe200010e06e9 */
[-C--:B-1----:R-:W-:Y:S02]  /*146d0*/  IADD3 R2, P0, R2, R234.reuse, RZ ;  /* 0x000000ea02027210 */ /* 0x082fe40007f1e0ff */
[----:B------:R1:W-:Y:S02]  /*146e0*/  LDGSTS.E.BYPASS.LTC128B.128 [R243+0x800], [R10.64], !P6 ;  /* 0x008000000af37fae */ /* 0x0003e4000f101d4e */
[-C--:B------:R-:W-:Y:S02]  /*146f0*/  IADD3.X R3, R0, R233.reuse, RZ, P0, !PT ;  /* 0x000000e900037210 */ /* 0x080fe400007fe4ff */
[----:B--2---:R-:W-:Y:S02]  /*14700*/  IADD3 R4, P1, R9, R234, RZ ;  /* 0x000000ea09047210 */ /* 0x004fe40007f3e0ff */
[----:B------:R-:W-:Y:S03]  /*14710*/  IADD3.X R9, R14, R233, RZ, P3, !PT ;  /* 0x000000e90e097210 */ /* 0x000fe60001ffe4ff */
[----:B------:R-:W-:Y:S02]  /*14720*/  IMAD.X R5, R12, 0x1, R233, P1 ;  /* 0x000000010c057824 */ /* 0x000fe400008e06e9 */
[----:B------:R1:W-:Y:S04]  /*14730*/  LDGSTS.E.BYPASS.LTC128B.128 [R243+0x1000], [R8.64], !P6 ;  /* 0x0100000008f37fae */ /* 0x0003e8000f101d4e */
[----:B------:R1:W-:Y:S04]  /*14740*/  LDGSTS.E.BYPASS.LTC128B.128 [R243+0x1800], [R6.64], !P6 ;  /* 0x0180000006f37fae */ /* 0x0003e8000f101d4e */
[----:B------:R1:W-:Y:S04]  /*14750*/  LDGSTS.E.BYPASS.LTC128B.128 [R243+0x2000], [R4.64], !P6 ;  /* 0x0200000004f37fae */ /* 0x0003e8000f101d4e */
[----:B------:R1:W-:Y:S02]  /*14760*/  LDGSTS.E.BYPASS.LTC128B.128 [R243+0x2800], [R2.64], !P6 ;  /* 0x0280000002f37fae */ /* 0x0003e4000f101d4e */
.L_x_455:
[-C--:B-1234-:R-:W-:Y:S01]  /*14770*/  HMMA.16816.F32 R4, R96, R16.reuse, RZ ;  /* 0x000000106004723c */ /* 0x09efe200000018ff */
[----:B------:R-:W-:Y:S01]  /*14780*/  LDSM.16.M88.4 R208, [R222+0x4100] ;  /* 0x00410000ded0783b */ /* 0x000fe20000000200 */
[----:B------:R-:W-:Y:S06]  /*14790*/  UISETP.GT.AND UP0, UPT, UR19, UR18, UPT ;  /* 0x000000121300728c */ /* 0x000fec000bf04270 */
[C---:B------:R-:W-:Y:S01]  /*147a0*/  HMMA.16816.F32 R8, R92.reuse, R16, RZ ;  /* 0x000000105c08723c */ /* 0x040fe200000018ff */
        /* <DEDUP_REMOVED lines=114> */
[----:B------:R-:W2:Y:S01]  /*14ed0*/  LDL R0, [R1+0x14] ;  /* 0x0000140001007983 */ /* 0x000ea20000100800 */
[----:B------:R-:W-:Y:S01]  /*14ee0*/  IMAD.MOV.U32 R235, RZ, RZ, RZ ;  /* 0x000000ffffeb7224 */ /* 0x000fe200078e00ff */
[----:B------:R-:W-:Y:S01]  /*14ef0*/  UIMAD UR16, UR19, 0x60, UR9 ;  /* 0x00000060131078a4 */ /* 0x000fe2000f8e0209 */
[----:B------:R-:W-:Y:S01]  /*14f00*/  IMAD.MOV.U32 R2, RZ, RZ, c[0x0][0x2b8] ;  /* 0x0000ae00ff027624 */ /* 0x000fe200078e00ff */
[----:B------:R-:W3:Y:S04]  /*14f10*/  LDL.64 R238, [R1+0x20] ;  /* 0x0000200001ee7983 */ /* 0x000ee80000100a00 */
[----:B------:R-:W4:Y:S01]  /*14f20*/  LDL R128, [R1+0x1c] ;  /* 0x00001c0001807983 */ /* 0x000f220000100800 */
[----:B------:R-:W-:Y:S01]  /*14f30*/  ISETP.NE.AND P2, PT, R2, 0x1, PT ;  /* 0x000000010200780c */ /* 0x000fe20003f45270 */
[----:B------:R-:W-:Y:S05]  /*14f40*/  IMAD.U32 R2, RZ, RZ, UR16 ;  /* 0x00000010ff027e24 */ /* 0x000fea000f8e00ff */
[----:B--2---:R-:W-:Y:S02]  /*14f50*/  IADD3 R2, R2, -0x60, R0 ;  /* 0xffffffa002027810 */ /* 0x004fe40007ffe000 */
[----:B------:R-:W-:Y:S05]  /*14f60*/  ISETP.GT.AND P1, PT, R0, 0x5f, PT ;  /* 0x0000005f0000780c */ /* 0x000fea0003f24270 */
[----:B------:R-:W-:Y:S04]  /*14f70*/  @P2 IMAD.HI.U32 R3, R2, c[0x0][0x2bc], RZ ;  /* 0x0000af0002032a27 */ /* 0x000fe800078e00ff */
[----:B------:R-:W-:Y:S01]  /*14f80*/  IMAD.MOV.U32 R0, RZ, RZ, R2 ;  /* 0x000000ffff007224 */ /* 0x000fe200078e0002 */
[----:B------:R-:W-:Y:S04]  /*14f90*/  @P2 SHF.R.U32.HI R0, RZ, c[0x0][0x2c0], R3 ;  /* 0x0000b000ff002a19 */ /* 0x000fe80000011603 */
[C---:B---3--:R-:W-:Y:S04]  /*14fa0*/  @!P1 IADD3 R3, P0, R0.reuse, R238, RZ ;  /* 0x000000ee00039210 */ /* 0x048fe80007f1e0ff */
[----:B----4-:R-:W-:Y:S01]  /*14fb0*/  @!P1 LEA.HI.X.SX32 R129, R0, R128, 0x1, P0 ;  /* 0x0000008000819211 */ /* 0x010fe200000f0eff */
[----:B------:R-:W-:Y:S01]  /*14fc0*/  IMAD.MOV R0, RZ, RZ, -R0 ;  /* 0x000000ffff007224 */ /* 0x000fe200078e0a00 */
[C---:B------:R-:W-:Y:S03]  /*14fd0*/  @!P1 LEA R128, P0, R3.reuse, c[0x0][0x2a0], 0x2 ;  /* 0x0000a80003809a11 */ /* 0x040fe600078010ff */
[----:B------:R-:W-:Y:S01]  /*14fe0*/  IMAD R236, R0, c[0x0][0x2b8], R2 ;  /* 0x0000ae0000ec7a24 */ /* 0x000fe200078e0202 */
[----:B------:R-:W-:Y:S03]  /*14ff0*/  @!P1 LEA.HI.X R129, R3, c[0x0][0x2a4], R129, 0x2, P0 ;  /* 0x0000a90003819a11 */ /* 0x000fe600000f1481 */
[----:B------:R-:W-:Y:S01]  /*15000*/  IMAD.WIDE.U32 R2, R236, c[0x0][0x1e0], RZ ;  /* 0x00007800ec027a25 */ /* 0x000fe200078e00ff */
[----:B------:R-:W-:Y:S01]  /*15010*/  SHF.R.S32.HI R0, RZ, 0x1f, R236 ;  /* 0x0000001fff007819 */ /* 0x000fe200000114ec */
[----:B------:R-:W2:Y:S04]  /*15020*/  @!P1 LDG.E R235, [R128.64] ;  /* 0x0000000e80eb9981 */ /* 0x000ea8000c1e1900 */
[----:B------:R-:W-:Y:S04]  /*15030*/  IMAD R0, R0, c[0x0][0x1e0], RZ ;  /* 0x0000780000007a24 */ /* 0x000fe800078e02ff */
        /* <DEDUP_REMOVED lines=13> */
[----:B------:R-:W4:Y:S04]  /*15110*/  SHFL.IDX PT, R174, R2, 0x2, 0x181f ;  /* 0x00581f0002ae7f89 */ /* 0x000f2800000e0000 */
[----:B------:R-:W5:Y:S04]  /*15120*/  SHFL.IDX PT, R130, R0, 0x1, 0x181f ;  /* 0x00381f0000827f89 */ /* 0x000f6800000e0000 */
[----:B------:R-:W5:Y:S04]  /*15130*/  SHFL.IDX PT, R172, R2, 0x3, 0x181f ;  /* 0x00781f0002ac7f89 */ /* 0x000f6800000e0000 */
[----:B------:R-:W5:Y:S01]  /*15140*/  SHFL.IDX PT, R175, R0, 0x2, 0x181f ;  /* 0x00581f0000af7f89 */ /* 0x000f6200000e0000 */
[-C--:B-1----:R-:W-:Y:S03]  /*15150*/  IADD3 R128, P0, R128, R234.reuse, RZ ;  /* 0x000000ea80807210 */ /* 0x082fe60007f1e0ff */
[----:B------:R-:W-:Y:S02]  /*15160*/  SHFL.IDX PT, R135, R2, 0x4, 0x181f ;  /* 0x00981f0002877f89 */ /* 0x000fe400000e0000 */
[--C-:B--2---:R-:W-:Y:S02]  /*15170*/  IMAD.X R129, R3, 0x1, R233.reuse, P0 ;  /* 0x0000000103817824 */ /* 0x104fe400000e06e9 */
[----:B------:R-:W1:Y:S01]  /*15180*/  SHFL.IDX PT, R173, R0, 0x3, 0x181f ;  /* 0x00781f0000ad7f89 */ /* 0x000e6200000e0000 */
[-C--:B---3--:R-:W-:Y:S03]  /*15190*/  IADD3 R176, P0, R176, R234.reuse, RZ ;  /* 0x000000eab0b07210 */ /* 0x088fe60007f1e0ff */
[----:B------:R2:W-:Y:S01]  /*151a0*/  LDGSTS.E.BYPASS.LTC128B.128 [R237+0x3100], [R128.64], !P6 ;  /* 0x0310000080ed7fae */ /* 0x0005e2000f101d4e */
[-C--:B----4-:R-:W-:Y:S03]  /*151b0*/  IADD3 R174, P3, R174, R234.reuse, RZ ;  /* 0x000000eaaeae7210 */ /* 0x090fe60007f7e0ff */
[----:B------:R-:W3:Y:S01]  /*151c0*/  SHFL.IDX PT, R2, R2, 0x5, 0x181f ;  /* 0x00b81f0002027f89 */ /* 0x000ee200000e0000 */
[--C-:B-----5:R-:W-:Y:S03]  /*151d0*/  IMAD.X R177, R130, 0x1, R233.reuse, P0 ;  /* 0x0000000182b17824 */ /* 0x120fe600000e06e9 */
[----:B------:R-:W4:Y:S01]  /*151e0*/  SHFL.IDX PT, R178, R0, 0x4, 0x181f ;  /* 0x00981f0000b27f89 */ /* 0x000f2200000e0000 */
[-C--:B------:R-:W-:Y:S03]  /*151f0*/  IADD3 R172, P2, R172, R234.reuse, RZ ;  /* 0x000000eaacac7210 */ /* 0x080fe60007f5e0ff */
[----:B------:R-:W5:Y:S01]  /*15200*/  SHFL.IDX PT, R0, R0, 0x5, 0x181f ;  /* 0x00b81f0000007f89 */ /* 0x000f6200000e0000 */
[--C-:B------:R-:W-:Y:S03]  /*15210*/  IMAD.X R175, R175, 0x1, R233.reuse, P3 ;  /* 0x00000001afaf7824 */ /* 0x100fe600018e06e9 */
[----:B------:R5:W-:Y:S04]  /*15220*/  LDGSTS.E.BYPASS.LTC128B.128 [R237+0x3900], [R176.64], !P6 ;  /* 0x03900000b0ed7fae */ /* 0x000be8000f101d4e */
[----:B------:R5:W-:Y:S01]  /*15230*/  LDGSTS.E.BYPASS.LTC128B.128 [R237+0x4100], [R174.64], !P6 ;  /* 0x04100000aeed7fae */ /* 0x000be2000f101d4e */
[--C-:B-1----:R-:W-:Y:S05]  /*15240*/  IMAD.X R173, R173, 0x1, R233.reuse, P2 ;  /* 0x00000001adad7824 */ /* 0x102fea00010e06e9 */
[----:B------:R1:W-:Y:S01]  /*15250*/  LDGSTS.E.BYPASS.LTC128B.128 [R237+0x4900], [R172.64], !P6 ;  /* 0x04900000aced7fae */ /* 0x0003e2000f101d4e */
[-C--:B--2---:R-:W-:Y:S02]  /*15260*/  IADD3 R128, P1, R135, R234.reuse, RZ ;  /* 0x000000ea87807210 */ /* 0x084fe40007f3e0ff */
[----:B---3--:R-:W-:Y:S03]  /*15270*/  IADD3 R2, P0, R2, R234, RZ ;  /* 0x000000ea02027210 */ /* 0x008fe60007f1e0ff */
[--C-:B----4-:R-:W-:Y:S02]  /*15280*/  IMAD.X R129, R178, 0x1, R233.reuse, P1 ;  /* 0x00000001b2817824 */ /* 0x110fe400008e06e9 */
[----:B-----5:R-:W-:Y:S03]  /*15290*/  IMAD.X R3, R0, 0x1, R233, P0 ;  /* 0x0000000100037824 */ /* 0x020fe600000e06e9 */
[----:B------:R1:W-:Y:S04]  /*152a0*/  LDGSTS.E.BYPASS.LTC128B.128 [R237+0x5100], [R128.64], !P6 ;  /* 0x0510000080ed7fae */ /* 0x0003e8000f101d4e */
[----:B------:R1:W-:Y:S02]  /*152b0*/  LDGSTS.E.BYPASS.LTC128B.128 [R237+0x5900], [R2.64], !P6 ;  /* 0x0590000002ed7fae */ /* 0x0003e4000f101d4e */
.L_x_456:
[----:B-1----:R-:W2:Y:S01]  /*152c0*/  LDL R2, [R1+0x18] ;  /* 0x0000180001027983 */ /* 0x002ea20000100800 */
[----:B------:R-:W-:Y:S01]  /*152d0*/  UISETP.NE.AND UP1, UPT, UR13, URZ, UPT ;  /* 0x0000003f0d00728c */ /* 0x000fe2000bf25270 */
[----:B------:R-:W-:Y:S01]  /*152e0*/  IMAD.U32 R174, RZ, RZ, UR10 ;  /* 0x0000000affae7e24 */ /* 0x000fe2000f8e00ff */
[----:B------:R-:W-:Y:S01]  /*152f0*/  UIMAD UR16, UR19, -0x60, URZ ;  /* 0xffffffa0131078a4 */ /* 0x000fe2000f8e023f */
[----:B------:R-:W3:Y:S01]  /*15300*/  LDL R194, [R1] ;  /* 0x0000000001c27983 */ /* 0x000ee20000100800 */
[----:B------:R-:W-:Y:S02]  /*15310*/  UISETP.NE.AND UP0, UPT, UR12, URZ, UPT ;  /* 0x0000003f0c00728c */ /* 0x000fe4000bf05270 */
[----:B------:R-:W-:Y:S01]  /*15320*/  PLOP3.LUT P1, PT, PT, PT, UP1, 0x80, 0x0 ;  /* 0x000000000000781c */ /* 0x000fe20003f2f018 */
[----:B------:R-:W0:Y:S01]  /*15330*/  LDGDEPBAR ;  /* 0x00000000000079af */ /* 0x000e220000000000 */
[----:B------:R-:W-:Y:S11]  /*15340*/  PLOP3.LUT P0, PT, PT, PT, UP1, 0x80, 0x0 ;  /* 0x000000000000781c */ /* 0x000ff60003f0f018 */
[----:B--2---:R-:W-:Y:S04]  /*15350*/  @P1 IMAD.HI.U32 R0, R2, c[0x0][0x2c8], RZ ;  /* 0x0000b20002001a27 */ /* 0x004fe800078e00ff */
[----:B------:R-:W-:Y:S01]  /*15360*/  IMAD.MOV.U32 R172, RZ, RZ, R2 ;  /* 0x000000ffffac7224 */ /* 0x000fe200078e0002 */
[----:B------:R-:W-:Y:S01]  /*15370*/  @P0 SHF.R.U32.HI R172, RZ, c[0x0][0x2cc], R0 ;  /* 0x0000b300ffac0a19 */ /* 0x000fe20000011600 */
[----:B------:R-:W-:Y:S01]  /*15380*/  IMAD.U32 R2, RZ, RZ, UR16 ;  /* 0x00000010ff027e24 */ /* 0x000fe2000f8e00ff */
[----:B------:R-:W-:Y:S03]  /*15390*/  PLOP3.LUT P0, PT, PT, PT, UP0, 0x40, 0x0 ;  /* 0x000000000000781c */ /* 0x000fe60003f0e808 */
[----:B------:R-:W1:Y:S01]  /*153a0*/  SHFL.IDX PT, R0, R172, RZ, 0x1c1f ;  /* 0x001c1fffac007589 */ /* 0x000e6200000e0000 */
[----:B---3--:R-:W-:Y:S04]  /*153b0*/  IADD3 R2, -R194, 0x1, R2 ;  /* 0x00000001c2027810 */ /* 0x008fe80007ffe102 */
[----:B------:R-:W-:Y:S04]  /*153c0*/  IADD3 R174, -R174, UR7, R2 ;  /* 0x00000007aeae7c10 */ /* 0x000fe8000fffe102 */
[C---:B------:R-:W-:Y:S02]  /*153d0*/  IADD3 R173, R174.reuse, c[0x0][0x328], RZ ;  /* 0x0000ca00aead7a10 */ /* 0x040fe40007ffe0ff */
[----:B------:R-:W-:Y:S03]  /*153e0*/  IADD3 R174, R174, UR4, RZ ;  /* 0x00000004aeae7c10 */ /* 0x000fe6000fffe0ff */
[--C-:B-1----:R-:W-:Y:S02]  /*153f0*/  IMAD.IADD R130, R173, 0x1, R0.reuse ;  /* 0x00000001ad827824 */ /* 0x102fe400078e0200 */
[----:B------:R-:W-:Y:S01]  /*15400*/  IMAD.IADD R129, R174, 0x1, R0 ;  /* 0x00000001ae817824 */ /* 0x000fe200078e0200 */
        /* <DEDUP_REMOVED lines=15> */
.L_x_459:
[----:B------:R-:W-:Y:S04]  /*15500*/  MOV R2, c[0x0][0x32c] ;  /* 0x0000cb0000027a02 */ /* 0x000fe80000000f00 */
[----:B------:R-:W-:Y:S11]  /*15510*/  ISETP.NE.AND P0, PT, R2, 0x1, PT ;  /* 0x000000010200780c */ /* 0x000ff60003f05270 */
[----:B------:R-:W-:Y:S02]  /*15520*/  @!UPT UIADD3 URZ, URZ, URZ, URZ ;  /* 0x0000003f3f3ff290 */ /* 0x000fe4000fffe03f */
[----:B------:R-:W-:Y:S05]  /*15530*/  @P0 IMAD.HI.U32 R2, R0, c[0x0][0x330], RZ ;  /* 0x0000cc0000020a27 */ /* 0x000fea00078e00ff */
[----:B------:R-:W-:Y:S02]  /*15540*/  @P0 SHF.R.U32.HI R0, RZ, c[0x0][0x334], R2 ;  /* 0x0000cd00ff000a19 */ /* 0x000fe40000011602 */
.L_x_460:
[----:B------:R-:W-:Y:S05]  /*15550*/  BSYNC B0 ;  /* 0x0000000000007941 */ /* 0x000fea0003800000 */
.L_x_458:
[----:B------:R-:W-:Y:S05]  /*15560*/  IADD3 R2, -R194, UR16, RZ ;  /* 0x00000010c2027c10 */ /* 0x000fea000fffe1ff */
[----:B------:R-:W-:Y:S05]  /*15570*/  IMAD R0, R0, c[0x0][0x32c], R2 ;  /* 0x0000cb0000007a24 */ /* 0x000fea00078e0202 */
[----:B------:R-:W-:Y:S02]  /*15580*/  IADD3 R2, R0, c[0x0][0x32c], RZ ;  /* 0x0000cb0000027a10 */ /* 0x000fe40007ffe0ff */
[----:B------:R-:W-:Y:S02]  /*15590*/  IMNMX R129, R129, R0, !PT ;  /* 0x0000000081817217 */ /* 0x000fe40007800200 */
[----:B------:R-:W-:Y:S02]  /*155a0*/  IMNMX R130, R130, R2, PT ;  /* 0x0000000282827217 */ /* 0x000fe40003800200 */
.L_x_457:
        /* <DEDUP_REMOVED lines=20> */
.L_x_463:
[----:B------:R-:W-:Y:S04]  /*156f0*/  MOV R2, c[0x0][0x32c] ;  /* 0x0000cb0000027a02 */ /* 0x000fe80000000f00 */
[----:B------:R-:W-:Y:S11]  /*15700*/  ISETP.NE.AND P0, PT, R2, 0x1, PT ;  /* 0x000000010200780c */ /* 0x000ff60003f05270 */
[----:B------:R-:W-:Y:S02]  /*15710*/  @!UPT UIADD3 URZ, URZ, URZ, URZ ;  /* 0x0000003f3f3ff290 */ /* 0x000fe4000fffe03f */
[----:B------:R-:W-:Y:S05]  /*15720*/  @P0 IMAD.HI.U32 R2, R0, c[0x0][0x330], RZ ;  /* 0x0000cc0000020a27 */ /* 0x000fea00078e00ff */
[----:B------:R-:W-:Y:S02]  /*15730*/  @P0 SHF.R.U32.HI R0, RZ, c[0x0][0x334], R2 ;  /* 0x0000cd00ff000a19 */ /* 0x000fe40000011602 */
.L_x_464:
[----:B------:R-:W-:Y:S05]  /*15740*/  BSYNC B0 ;  /* 0x0000000000007941 */ /* 0x000fea0003800000 */
.L_x_462:
[----:B------:R-:W-:Y:S05]  /*15750*/  IADD3 R2, -R194, UR16, RZ ;  /* 0x00000010c2027c10 */ /* 0x000fea000fffe1ff */
[----:B------:R-:W-:Y:S05]  /*15760*/  IMAD R0, R0, c[0x0][0x32c], R2 ;  /* 0x0000cb0000007a24 */ /* 0x000fea00078e0202 */
[----:B------:R-:W-:Y:S02]  /*15770*/  IADD3 R2, R0, c[0x0][0x32c], RZ ;  /* 0x0000cb0000027a10 */ /* 0x000fe40007ffe0ff */
[----:B------:R-:W-:Y:S02]  /*15780*/  IMNMX R3, R3, R0, !PT ;  /* 0x0000000003037217 */ /* 0x000fe40007800200 */
[----:B------:R-:W-:Y:S02]  /*15790*/  IMNMX R128, R128, R2, PT ;  /* 0x0000000280807217 */ /* 0x000fe40003800200 */
.L_x_461:
        /* <DEDUP_REMOVED lines=20> */
.L_x_467:
[----:B------:R-:W-:Y:S04]  /*158e0*/  MOV R175, c[0x0][0x32c] ;  /* 0x0000cb0000af7a02 */ /* 0x000fe80000000f00 */
[----:B------:R-:W-:Y:S11]  /*158f0*/  ISETP.NE.AND P0, PT, R175, 0x1, PT ;  /* 0x00000001af00780c */ /* 0x000ff60003f05270 */
[----:B------:R-:W-:Y:S02]  /*15900*/  @!UPT UIADD3 URZ, URZ, URZ, URZ ;  /* 0x0000003f3f3ff290 */ /* 0x000fe4000fffe03f */
[----:B------:R-:W-:Y:S05]  /*15910*/  @P0 IMAD.HI.U32 R175, R135, c[0x0][0x330], RZ ;  /* 0x0000cc0087af0a27 */ /* 0x000fea00078e00ff */
[----:B------:R-:W-:Y:S02]  /*15920*/  @P0 SHF.R.U32.HI R135, RZ, c[0x0][0x334], R175 ;  /* 0x0000cd00ff870a19 */ /* 0x000fe400000116af */
.L_x_468:
[----:B------:R-:W-:Y:S05]  /*15930*/  BSYNC B0 ;  /* 0x0000000000007941 */ /* 0x000fea0003800000 */
.L_x_466:
[----:B------:R-:W-:Y:S05]  /*15940*/  IADD3 R175, -R194, UR16, RZ ;  /* 0x00000010c2af7c10 */ /* 0x000fea000fffe1ff */
[----:B------:R-:W-:Y:S05]  /*15950*/  IMAD R135, R135, c[0x0][0x32c], R175 ;  /* 0x0000cb0087877a24 */ /* 0x000fea00078e02af */
[----:B------:R-:W-:Y:S02]  /*15960*/  IADD3 R175, R135, c[0x0][0x32c], RZ ;  /* 0x0000cb0087af7a10 */ /* 0x000fe40007ffe0ff */
[----:B------:R-:W-:Y:S02]  /*15970*/  IMNMX R0, R0, R135, !PT ;  /* 0x0000008700007217 */ /* 0x000fe40007800200 */
[----:B------:R-:W-:Y:S02]  /*15980*/  IMNMX R2, R2, R175, PT ;  /* 0x000000af02027217 */ /* 0x000fe40003800200 */
.L_x_465:
        /* <DEDUP_REMOVED lines=15> */
[C---:B------:R-:W-:Y:S01]  /*15a80*/  ISETP.GT.AND P5, PT, R129.reuse, RZ, P3 ;  /* 0x000000ff8100720c */ /* 0x040fe20001fa4270 */
[----:B------:R-:W-:Y:S01]  /*15a90*/  UISETP.GE.AND UP5, UPT, UR16, 0x49, UPT ;  /* 0x000000491000788c */ /* 0x000fe2000bfa6270 */
[----:B------:R-:W-:Y:S01]  /*15aa0*/  ISETP.GT.AND P4, PT, R129, 0x1, P2 ;  /* 0x000000018100780c */ /* 0x000fe20001784270 */
[----:B------:R-:W-:Y:S01]  /*15ab0*/  UISETP.GE.AND UP4, UPT, UR16, 0x4a, UPT ;  /* 0x0000004a1000788c */ /* 0x000fe2000bf86270 */
[C---:B------:R-:W-:Y:S01]  /*15ac0*/  ISETP.LT.OR P3, PT, R128.reuse, 0x1, P1 ;  /* 0x000000018000780c */ /* 0x040fe20000f61670 */
[----:B------:R-:W-:Y:S01]  /*15ad0*/  UP2UR UR36, UPR, URZ, 0x8 ;  /* 0x000000083f247883 */ /* 0x000fe20008000000 */
[----:B------:R-:W-:Y:S01]  /*15ae0*/  ISETP.LT.OR P0, PT, R128, 0x2, P0 ;  /* 0x000000028000780c */ /* 0x000fe20000701670 */
[----:B------:R-:W-:Y:S01]  /*15af0*/  UP2UR UR34, UPR, URZ, 0x4 ;  /* 0x000000043f227883 */ /* 0x000fe20008000000 */
[C---:B------:R-:W-:Y:S01]  /*15b00*/  ISETP.LT.OR P2, PT, R130.reuse, 0x1, P5 ;  /* 0x000000018200780c */ /* 0x040fe20002f41670 */
[----:B------:R-:W-:Y:S01]  /*15b10*/  UISETP.GE.AND UP3, UPT, UR16, 0x51, UPT ;  /* 0x000000511000788c */ /* 0x000fe2000bf66270 */
[----:B------:R-:W-:Y:S01]  /*15b20*/  ISETP.LT.OR P1, PT, R130, 0x2, P4 ;  /* 0x000000028200780c */ /* 0x000fe20002721670 */
[----:B------:R-:W-:Y:S01]  /*15b30*/  UP2UR UR38, UPR, URZ, 0x20 ;  /* 0x000000203f267883 */ /* 0x000fe20008000000 */
[----:B------:R-:W-:Y:S01]  /*15b40*/  FSEL R175, R6, -INF , !P3 ;  /* 0xff80000006af7808 */ /* 0x000fe20005800000 */
[----:B------:R-:W-:Y:S01]  /*15b50*/  UP2UR UR37, UPR, URZ, 0x40 ;  /* 0x000000403f257883 */ /* 0x000fe20008000000 */
[----:B------:R-:W-:Y:S01]  /*15b60*/  FSEL R176, R7, -INF , !P0 ;  /* 0xff80000007b07808 */ /* 0x000fe20004000000 */
[----:B------:R-:W-:Y:S01]  /*15b70*/  UP2UR UR40, UPR, URZ, 0x8 ;  /* 0x000000083f287883 */ /* 0x000fe20008000000 */
[----:B------:R-:W-:Y:S01]  /*15b80*/  FSEL R7, R4, -INF , !P2 ;  /* 0xff80000004077808 */ /* 0x000fe20005000000 */
[----:B------:R-:W-:Y:S01]  /*15b90*/  UP2UR UR39, UPR, URZ, 0x10 ;  /* 0x000000103f277883 */ /* 0x000fe20008000000 */
[----:B------:R-:W-:Y:S02]  /*15ba0*/  FSEL R135, R5, -INF , !P1 ;  /* 0xff80000005877808 */ /* 0x000fe40004800000 */
[----:B------:R-:W-:Y:S02]  /*15bb0*/  PLOP3.LUT P1, PT, PT, PT, UP2, 0x40, 0x0 ;  /* 0x000000000000781c */ /* 0x000fe40003f2e828 */
[----:B------:R-:W-:Y:S02]  /*15bc0*/  PLOP3.LUT P0, PT, PT, PT, UP0, 0x40, 0x0 ;  /* 0x000000000000781c */ /* 0x000fe40003f0e808 */
[----:B------:R-:W-:Y:S01]  /*15bd0*/  PLOP3.LUT P3, PT, PT, PT, UP2, 0x40, 0x0 ;  /* 0x000000000000781c */ /* 0x000fe20003f6e828 */
[----:B------:R-:W-:Y:S01]  /*15be0*/  UISETP.GE.AND UP2, UPT, UR16, 0x52, UPT ;  /* 0x000000521000788c */ /* 0x000fe2000bf46270 */
[----:B------:R-:W-:Y:S01]  /*15bf0*/  PLOP3.LUT P2, PT, PT, PT, UP0, 0x40, 0x0 ;  /* 0x000000000000781c */ /* 0x000fe20003f4e808 */
[----:B------:R-:W-:Y:S01]  /*15c00*/  UISETP.GE.AND UP0, UPT, UR16, 0x12, UPT ;  /* 0x000000121000788c */ /* 0x000fe2000bf06270 */
[C---:B------:R-:W-:Y:S01]  /*15c10*/  ISETP.GT.AND P1, PT, R3.reuse, 0x8, P1 ;  /* 0x000000080300780c */ /* 0x040fe20000f24270 */
[----:B------:R-:W-:Y:S01]  /*15c20*/  UP2UR UR41, UPR, URZ, 0x4 ;  /* 0x000000043f297883 */ /* 0x000fe20008000000 */
        /* <DEDUP_REMOVED lines=9> */
[----:B------:R-:W-:Y:S02]  /*15cc0*/  FSEL R19, R19, -INF , !P0 ;  /* 0xff80000013137808 */ /* 0x000fe40004000000 */
[----:B------:R-:W-:Y:S02]  /*15cd0*/  FSEL R16, R16, -INF , !P2 ;  /* 0xff80000010107808 */ /* 0x000fe40005000000 */
        /* <DEDUP_REMOVED lines=126> */
[----:B------:R-:W-:Y:S01]  /*164c0*/  UISETP.NE.AND UP6, UPT, UR34, URZ, UPT ;  /* 0x0000003f2200728c */ /* 0x000fe2000bfc5270 */
[C---:B------:R-:W-:Y:S01]  /*164d0*/  ISETP.GT.AND P1, PT, R3.reuse, 0x40, P1 ;  /* 0x000000400300780c */ /* 0x040fe20000f24270 */
[----:B------:R-:W-:Y:S01]  /*164e0*/  UP2UR UR43, UPR, URZ, 0x1 ;  /* 0x000000013f2b7883 */ /* 0x000fe20008000000 */
        /* <DEDUP_REMOVED lines=14> */
[----:B------:R-:W-:Y:S01]  /*165d0*/  UISETP.NE.AND UP5, UPT, UR36, URZ, UPT ;  /* 0x0000003f2400728c */ /* 0x000fe2000bfa5270 */
        /* <DEDUP_REMOVED lines=31> */
[----:B------:R-:W-:Y:S02]  /*167d0*/  PLOP3.LUT P1, PT, PT, PT, UP1, 0x40, 0x0 ;  /* 0x000000000000781c */ /* 0x000fe40003f2e818 */
[----:B------:R-:W-:Y:S02]  /*167e0*/  PLOP3.LUT P0, PT, PT, PT, UP0, 0x40, 0x0 ;  /* 0x000000000000781c */ /* 0x000fe40003f0e808 */
[----:B------:R-:W-:Y:S01]  /*167f0*/  PLOP3.LUT P2, PT, PT, PT, UP0, 0x40, 0x0 ;  /* 0x000000000000781c */ /* 0x000fe20003f4e808 */
[----:B------:R-:W-:Y:S01]  /*16800*/  UISETP.NE.AND UP0, UPT, UR35, URZ, UPT ;  /* 0x0000003f2300728c */ /* 0x000fe2000bf05270 */
[----:B------:R-:W-:Y:S02]  /*16810*/  FSEL R248, R86, -INF , !P3 ;  /* 0xff80000056f87808 */ /* 0x000fe40005800000 */
[----:B------:R-:W-:Y:S01]  /*16820*/  PLOP3.LUT P3, PT, PT, PT, UP1, 0x40, 0x0 ;  /* 0x000000000000781c */ /* 0x000fe20003f6e818 */
[----:B------:R-:W-:Y:S01]  /*16830*/  UISETP.NE.AND UP1, UPT, UR33, URZ, UPT ;  /* 0x0000003f2100728c */ /* 0x000fe2000bf25270 */
[C---:B------:R-:W-:Y:S02]  /*16840*/  ISETP.GT.AND P4, PT, R3.reuse, 0x58, P1 ;  /* 0x000000580300780c */ /* 0x040fe40000f84270 */
[----:B------:R-:W-:Y:S02]  /*16850*/  ISETP.GT.AND P0, PT, R3, 0x59, P0 ;  /* 0x000000590300780c */ /* 0x000fe40000704270 */
[C---:B------:R-:W-:Y:S01]  /*16860*/  ISETP.GT.AND P1, PT, R129.reuse, 0x59, P2 ;  /* 0x000000598100780c */ /* 0x040fe20001724270 */
[----:B------:R-:W1:Y:S01]  /*16870*/  SHFL.IDX PT, R3, R172, 0x3, 0x1c1f ;  /* 0x007c1f00ac037f89 */ /* 0x000e6200000e0000 */
[----:B------:R-:W-:Y:S02]  /*16880*/  ISETP.GT.AND P5, PT, R129, 0x58, P3 ;  /* 0x000000588100780c */ /* 0x000fe40001fa4270 */
[----:B------:R-:W-:Y:S02]  /*16890*/  ISETP.LT.OR P2, PT, R128, 0x5a, P0 ;  /* 0x0000005a8000780c */ /* 0x000fe40000741670 */
[----:B------:R-:W-:Y:S02]  /*168a0*/  ISETP.LT.OR P0, PT, R130, 0x5a, P1 ;  /* 0x0000005a8200780c */ /* 0x000fe40000f01670 */
[----:B------:R-:W-:Y:S02]  /*168b0*/  ISETP.LT.OR P3, PT, R128, 0x59, P4 ;  /* 0x000000598000780c */ /* 0x000fe40002761670 */
[----:B------:R-:W-:Y:S02]  /*168c0*/  ISETP.LT.OR P4, PT, R130, 0x59, P5 ;  /* 0x000000598200780c */ /* 0x000fe40002f81670 */
[----:B------:R-:W-:Y:S02]  /*168d0*/  FSEL R251, R97, -INF , !P0 ;  /* 0xff80000061fb7808 */ /* 0x000fe40004000000 */
[----:B------:R-:W-:Y:S01]  /*168e0*/  PLOP3.LUT P0, PT, PT, PT, UP0, 0x40, 0x0 ;  /* 0x000000000000781c */ /* 0x000fe20003f0e808 */
[----:B------:R-:W-:Y:S01]  /*168f0*/  UISETP.NE.AND UP0, UPT, UR26, URZ, UPT ;  /* 0x0000003f1a00728c */ /* 0x000fe2000bf05270 */
[----:B------:R-:W-:Y:S01]  /*16900*/  PLOP3.LUT P1, PT, PT, PT, UP5, 0x40, 0x0 ;  /* 0x000000000000781c */ /* 0x000fe20003f2e858 */
[----:B------:R-:W-:Y:S01]  /*16910*/  UISETP.NE.AND UP5, UPT, UR29, URZ, UPT ;  /* 0x0000003f1d00728c */ /* 0x000fe2000bfa5270 */
[----:B------:R-:W-:Y:S01]  /*16920*/  FSEL R250, R96, -INF , !P4 ;  /* 0xff80000060fa7808 */ /* 0x000fe20006000000 */
[----:B------:R-:W-:Y:S01]  /*16930*/  UP2UR UR44, UPR, URZ, 0x1 ;  /* 0x000000013f2c7883 */ /* 0x000fe20008000000 */
[----:B------:R-:W-:Y:S01]  /*16940*/  ISETP.GT.AND P4, PT, R0, 0x1, P0 ;  /* 0x000000010000780c */ /* 0x000fe20000784270 */
[----:B------:R-:W-:Y:S01]  /*16950*/  UISETP.NE.AND UP0, UPT, UR27, URZ, UPT ;  /* 0x0000003f1b00728c */ /* 0x000fe2000bf05270 */
[----:B------:R-:W-:Y:S01]  /*16960*/  PLOP3.LUT P0, PT, PT, PT, UP1, 0x40, 0x0 ;  /* 0x000000000000781c */ /* 0x000fe20003f0e818 */
[----:B------:R-:W-:Y:S01]  /*16970*/  UISETP.NE.AND UP1, UPT, UR25, URZ, UPT ;  /* 0x0000003f1900728c */ /* 0x000fe2000bf25270 */
[----:B------:R-:W-:Y:S02]  /*16980*/  FSEL R203, R98, -INF , !P3 ;  /* 0xff80000062cb7808 */ /* 0x000fe40005800000 */
[----:B------:R-:W-:Y:S02]  /*16990*/  ISETP.GT.AND P1, PT, R0, RZ, P1 ;  /* 0x000000ff0000720c */ /* 0x000fe40000f24270 */
[----:B------:R-:W-:Y:S01]  /*169a0*/  PLOP3.LUT P3, PT, PT, PT, UP6, 0x40, 0x0 ;  /* 0x000000000000781c */ /* 0x000fe20003f6e868 */
[----:B------:R-:W-:Y:S01]  /*169b0*/  UISETP.NE.AND UP6, UPT, UR28, URZ, UPT ;  /* 0x0000003f1c00728c */ /* 0x000fe2000bfc5270 */
[----:B------:R-:W-:Y:S02]  /*169c0*/  ISETP.LT.OR P5, PT, R2, 0x2, P4 ;  /* 0x000000020200780c */ /* 0x000fe400027a1670 */
[----:B------:R-:W-:Y:S02]  /*169d0*/  ISETP.GT.AND P4, PT, R0, 0x9, P0 ;  /* 0x000000090000780c */ /* 0x000fe40000784270 */
[----:B------:R-:W-:Y:S01]  /*169e0*/  PLOP3.LUT P0, PT, PT, PT, UP3, 0x40, 0x0 ;  /* 0x000000000000781c */ /* 0x000fe20003f0e838 */
[----:B------:R-:W-:Y:S01]  /*169f0*/  UISETP.NE.AND UP3, UPT, UR23, URZ, UPT ;  /* 0x0000003f1700728c */ /* 0x000fe2000bf65270 */
[----:B------:R-:W-:Y:S02]  /*16a00*/  FSEL R198, R99, -INF , !P2 ;  /* 0xff80000063c67808 */ /* 0x000fe40005000000 */
        /* <DEDUP_REMOVED lines=31> */
[----:B------:R-:W-:Y:S02]  /*16c00*/  FSEL R49, R28, -INF , !P2 ;  /* 0xff8000001c317808 */ /* 0x000fe40005000000 */
[----:B------:R-:W-:Y:S02]  /*16c10*/  ISETP.GT.AND P4, PT, R0, 0x21, P0 ;  /* 0x000000210000780c */ /* 0x000fe40000784270 */
[----:B------:R-:W-:Y:S02]  /*16c20*/  ISETP.LT.OR P2, PT, R2, 0x21, P1 ;  /* 0x000000210200780c */ /* 0x000fe40000f41670 */
[----:B------:R-:W-:Y:S01]  /*16c30*/  PLOP3.LUT P0, PT, PT, PT, UP1, 0x40, 0x0 ;  /* 0x000000000000781c */ /* 0x000fe20003f0e818 */
[----:B------:R-:W-:Y:S01]  /*16c40*/  UISETP.NE.AND UP1, UPT, UR42, URZ, UPT ;  /* 0x0000003f2a00728c */ /* 0x000fe2000bf25270 */
[----:B------:R-:W-:Y:S02]  /*16c50*/  ISETP.GT.AND P1, PT, R0, 0x28, P3 ;  /* 0x000000280000780c */ /* 0x000fe40001f24270 */
[----:B------:R-:W-:Y:S02]  /*16c60*/  FSEL R50, R29, -INF , !P5 ;  /* 0xff8000001d327808 */ /* 0x000fe40006800000 */
[----:B------:R-:W-:Y:S02]  /*16c70*/  ISETP.LT.OR P5, PT, R2, 0x22, P4 ;  /* 0x000000220200780c */ /* 0x000fe400027a1670 */
[----:B------:R-:W-:Y:S02]  /*16c80*/  FSEL R99, R40, -INF , !P2 ;  /* 0xff80000028637808 */ /* 0x000fe40005000000 */
[----:B------:R-:W-:Y:S02]  /*16c90*/  ISETP.GT.AND P4, PT, R0, 0x29, P0 ;  /* 0x000000290000780c */ /* 0x000fe40000784270 */
[----:B------:R-:W-:Y:S02]  /*16ca0*/  ISETP.LT.OR P0, PT, R2, 0x29, P1 ;  /* 0x000000290200780c */ /* 0x000fe40000f01670 */
[----:B------:R-:W-:Y:S01]  /*16cb0*/  PLOP3.LUT P2, PT, PT, PT, UP3, 0x40, 0x0 ;  /* 0x000000000000781c */ /* 0x000fe20003f4e838 */
[----:B------:R-:W-:Y:S01]  /*16cc0*/  UISETP.NE.AND UP3, UPT, UR40, URZ, UPT ;  /* 0x0000003f2800728c */ /* 0x000fe2000bf65270 */
[----:B------:R-:W-:Y:S01]  /*16cd0*/  PLOP3.LUT P3, PT, PT, PT, UP2, 0x40, 0x0 ;  /* 0x000000000000781c */ /* 0x000fe20003f6e828 */
[----:B------:R-:W-:Y:S01]  /*16ce0*/  UISETP.NE.AND UP2, UPT, UR41, URZ, UPT ;  /* 0x0000003f2900728c */ /* 0x000fe2000bf45270 */
[----:B------:R-:W-:Y:S02]  /*16cf0*/  FSEL R185, R44, -INF , !P0 ;  /* 0xff8000002cb97808 */ /* 0x000fe40004000000 */
[----:B------:R-:W-:Y:S01]  /*16d00*/  PLOP3.LUT P1, PT, PT, PT, UP4, 0x40, 0x0 ;  /* 0x000000000000781c */ /* 0x000fe20003f2e848 */
[----:B------:R-:W-:Y:S01]  /*16d10*/  UISETP.NE.AND UP4, UPT, UR39, URZ, UPT ;  /* 0x0000003f2700728c */ /* 0x000fe2000bf85270 */
[----:B------:R-:W-:Y:S02]  /*16d20*/  ISETP.GT.AND P2, PT, R0, 0x31, P2 ;  /* 0x000000310000780c */ /* 0x000fe40001744270 */
[----:B------:R-:W-:Y:S01]  /*16d30*/  PLOP3.LUT P0, PT, PT, PT, UP5, 0x40, 0x0 ;  /* 0x000000000000781c */ /* 0x000fe20003f0e858 */
[----:B------:R-:W-:Y:S01]  /*16d40*/  UISETP.NE.AND UP5, UPT, UR38, URZ, UPT ;  /* 0x0000003f2600728c */ /* 0x000fe2000bfa5270 */
[----:B------:R-:W-:Y:S02]  /*16d50*/  ISETP.LT.OR P4, PT, R2, 0x2a, P4 ;  /* 0x0000002a0200780c */ /* 0x000fe40002781670 */
[C---:B------:R-:W-:Y:S02]  /*16d60*/  ISETP.GT.AND P3, PT, R0.reuse, 0x30, P3 ;  /* 0x000000300000780c */ /* 0x040fe40001f64270 */
[----:B------:R-:W-:Y:S02]  /*16d70*/  ISETP.GT.AND P1, PT, R0, 0x38, P1 ;  /* 0x000000380000780c */ /* 0x000fe40000f24270 */
[----:B------:R-:W-:Y:S02]  /*16d80*/  ISETP.LT.OR P2, PT, R2, 0x32, P2 ;  /* 0x000000320200780c */ /* 0x000fe40001741670 */
[----:B------:R-:W-:Y:S02]  /*16d90*/  ISETP.GT.AND P0, PT, R0, 0x39, P0 ;  /* 0x000000390000780c */ /* 0x000fe40000704270 */
[----:B------:R-:W-:Y:S02]  /*16da0*/  FSEL R188, R45, -INF , !P4 ;  /* 0xff8000002dbc7808 */ /* 0x000fe40006000000 */
[----:B------:R-:W-:Y:S01]  /*16db0*/  PLOP3.LUT P4, PT, PT, PT, UP6, 0x40, 0x0 ;  /* 0x000000000000781c */ /* 0x000fe20003f8e868 */
[----:B------:R-:W-:Y:S01]  /*16dc0*/  UISETP.NE.AND UP6, UPT, UR37, URZ, UPT ;  /* 0x0000003f2500728c */ /* 0x000fe2000bfc5270 */
[C---:B------:R-:W-:Y:S02]  /*16dd0*/  ISETP.LT.OR P3, PT, R2.reuse, 0x31, P3 ;  /* 0x000000310200780c */ /* 0x040fe40001f61670 */
[C---:B------:R-:W-:Y:S01]  /*16de0*/  ISETP.LT.OR P1, PT, R2.reuse, 0x39, P1 ;  /* 0x000000390200780c */ /* 0x040fe20000f21670 */
[----:B------:R-:W-:Y:S01]  /*16df0*/  UP2UR UR37, UPR, URZ, 0x40 ;  /* 0x000000403f257883 */ /* 0x000fe20008000000 */
[----:B------:R-:W-:Y:S02]  /*16e00*/  FSEL R199, R57, -INF , !P2 ;  /* 0xff80000039c77808 */ /* 0x000fe40005000000 */
[----:B------:R-:W-:Y:S02]  /*16e10*/  ISETP.LT.OR P2, PT, R2, 0x3a, P0 ;  /* 0x0000003a0200780c */ /* 0x000fe40000741670 */
[----:B------:R-:W-:Y:S02]  /*16e20*/  FSEL R197, R56, -INF , !P3 ;  /* 0xff80000038c57808 */ /* 0x000fe40005800000 */
[----:B------:R-:W-:Y:S01]  /*16e30*/  PLOP3.LUT P3, PT, PT, PT, UP6, 0x40, 0x0 ;  /* 0x000000000000781c */ /* 0x000fe20003f6e868 */
[----:B------:R-:W-:Y:S01]  /*16e40*/  UISETP.NE.AND UP6, UPT, UR12, URZ, UPT ;  /* 0x0000003f0c00728c */ /* 0x000fe2000bfc5270 */
[----:B------:R-:W-:Y:S02]  /*16e50*/  FSEL R202, R60, -INF , !P1 ;  /* 0xff8000003cca7808 */ /* 0x000fe40004800000 */
[----:B------:R-:W-:Y:S02]  /*16e60*/  PLOP3.LUT P0, PT, PT, PT, UP5, 0x40, 0x0 ;  /* 0x000000000000781c */ /* 0x000fe40003f0e858 */
[C---:B------:R-:W-:Y:S02]  /*16e70*/  ISETP.GT.AND P1, PT, R0.reuse, 0x40, P4 ;  /* 0x000000400000780c */ /* 0x040fe40002724270 */
[----:B------:R-:W-:Y:S02]  /*16e80*/  FSEL R204, R61, -INF , !P2 ;  /* 0xff8000003dcc7808 */ /* 0x000fe40005000000 */
[----:B------:R-:W-:Y:S02]  /*16e90*/  PLOP3.LUT P2, PT, PT, PT, UP4, 0x40, 0x0 ;  /* 0x000000000000781c */ /* 0x000fe40003f4e848 */
[----:B------:R-:W-:Y:S02]  /*16ea0*/  ISETP.GT.AND P3, PT, R0, 0x41, P3 ;  /* 0x000000410000780c */ /* 0x000fe40001f64270 */
[----:B------:R-:W-:Y:S02]  /*16eb0*/  ISETP.LT.OR P4, PT, R2, 0x41, P1 ;  /* 0x000000410200780c */ /* 0x000fe40000f81670 */
[C---:B------:R-:W-:Y:S02]  /*16ec0*/  ISETP.GT.AND P1, PT, R0.reuse, 0x48, P0 ;  /* 0x000000480000780c */ /* 0x040fe40000724270 */
[----:B------:R-:W-:Y:S02]  /*16ed0*/  ISETP.GT.AND P0, PT, R0, 0x49, P2 ;  /* 0x000000490000780c */ /* 0x000fe40001704270 */
[C---:B------:R-:W-:Y:S02]  /*16ee0*/  ISETP.LT.OR P2, PT, R2.reuse, 0x42, P3 ;  /* 0x000000420200780c */ /* 0x040fe40001f41670 */
        /* <DEDUP_REMOVED lines=14> */
[----:B------:R-:W-:Y:S01]  /*16fd0*/  PLOP3.LUT P0, PT, PT, PT, UP6, 0x40, 0x0 ;  /* 0x000000000000781c */ /* 0x000fe20003f0e868 */
[----:B------:R-:W-:Y:S01]  /*16fe0*/  UISETP.NE.AND UP6, UPT, UR37, URZ, UPT ;  /* 0x0000003f2500728c */ /* 0x000fe2000bfc5270 */
[----:B------:R-:W-:Y:S02]  /*16ff0*/  FSEL R214, R72, -INF , !P4 ;  /* 0xff80000048d67808 */ /* 0x000fe40006000000 */
[----:B------:R-:W-:Y:S02]  /*17000*/  PLOP3.LUT P4, PT, PT, PT, UP3, 0x40, 0x0 ;  /* 0x000000000000781c */ /* 0x000fe40003f8e838 */
[----:B------:R-:W-:Y:S02]  /*17010*/  FSEL R184, R41, -INF , !P5 ;  /* 0xff80000029b87808 */ /* 0x000fe40006800000 */
[----:B------:R-:W-:Y:S01]  /*17020*/  ISETP.GT.AND P4, PT, R0, 0x50, P4 ;  /* 0x000000500000780c */ /* 0x000fe20002784270 */
[--C-:B-1----:R-:W-:Y:S01]  /*17030*/  IMAD.IADD R0, R174, 0x1, R3.reuse ;  /* 0x00000001ae007824 */ /* 0x102fe200078e0203 */
[----:B------:R-:W-:Y:S02]  /*17040*/  FSEL R89, R89, -INF , !P3 ;  /* 0xff80000059597808 */ /* 0x000fe40005800000 */
[----:B------:R-:W-:Y:S01]  /*17050*/  ISETP.LT.OR P4, PT, R2, 0x51, P4 ;  /* 0x000000510200780c */ /* 0x000fe20002781670 */
[----:B------:R-:W-:Y:S01]  /*17060*/  IMAD.IADD R2, R173, 0x1, R3 ;  /* 0x00000001ad027824 */ /* 0x000fe200078e0203 */
        /* <DEDUP_REMOVED lines=18> */
.L_x_471:
[----:B------:R-:W-:Y:S04]  /*17190*/  MOV R2, c[0x0][0x32c] ;  /* 0x0000cb0000027a02 */ /* 0x000fe80000000f00 */
[----:B------:R-:W-:Y:S11]  /*171a0*/  ISETP.NE.AND P0, PT, R2, 0x1, PT ;  /* 0x000000010200780c */ /* 0x000ff60003f05270 */
[----:B------:R-:W-:Y:S02]  /*171b0*/  @!UPT UIADD3 URZ, URZ, URZ, URZ ;  /* 0x0000003f3f3ff290 */ /* 0x000fe4000fffe03f */
[----:B------:R-:W-:Y:S05]  /*171c0*/  @P0 IMAD.HI.U32 R2, R0, c[0x0][0x330], RZ ;  /* 0x0000cc0000020a27 */ /* 0x000fea00078e00ff */
[----:B------:R-:W-:Y:S02]  /*171d0*/  @P0 SHF.R.U32.HI R0, RZ, c[0x0][0x334], R2 ;  /* 0x0000cd00ff000a19 */ /* 0x000fe40000011602 */
.L_x_472:
[----:B------:R-:W-:Y:S05]  /*171e0*/  BSYNC B0 ;  /* 0x0000000000007941 */ /* 0x000fea0003800000 */
.L_x_470:
        /* <DEDUP_REMOVED lines=11> */
.L_x_469:
        /* <DEDUP_REMOVED lines=24> */
[----:B------:R-:W-:Y:S01]  /*17420*/  FMNMX.FTZ R130, R34, R130, !PT ;  /* 0x0000008222827209 */ /* 0x000fe20007810000 */
[----:B------:R-:W-:Y:S01]  /*17430*/  IMAD.MOV.U32 R40, RZ, RZ, R203 ;  /* 0x000000ffff287224 */ /* 0x000fe200078e00cb */
[----:B------:R-:W-:Y:S01]  /*17440*/  PLOP3.LUT P1, PT, PT, PT, UP1, 0x40, 0x0 ;  /* 0x000000000000781c */ /* 0x000fe20003f2e818 */
[----:B------:R-:W-:Y:S01]  /*17450*/  UISETP.NE.AND UP1, UPT, UR30, URZ, UPT ;  /* 0x0000003f1e00728c */ /* 0x000fe2000bf25270 */
[----:B------:R-:W-:Y:S01]  /*17460*/  FMNMX.FTZ R130, R33, R130, !PT ;  /* 0x0000008221827209 */ /* 0x000fe20007810000 */
[----:B------:R-:W-:Y:S01]  /*17470*/  UISETP.NE.AND UP5, UPT, UR16, URZ, UPT ;  /* 0x0000003f1000728c */ /* 0x000fe2000bfa5270 */
[----:B------:R-:W-:Y:S01]  /*17480*/  ISETP.GT.AND P0, PT, R0, 0x1, P1 ;  /* 0x000000010000780c */ /* 0x000fe20000f04270 */
[----:B------:R-:W-:Y:S01]  /*17490*/  LDSM.16.MT88.4 R36, [R220+0x100] ;  /* 0x00010000dc24783b */ /* 0x000fe20000004200 */
[----:B------:R-:W-:Y:S02]  /*174a0*/  FMNMX.FTZ R130, R181, R130, !PT ;  /* 0x00000082b5827209 */ /* 0x000fe40007810000 */
[----:B------:R-:W-:Y:S02]  /*174b0*/  ISETP.LT.OR P0, PT, R2, 0x2, P0 ;  /* 0x000000020200780c */ /* 0x000fe40000701670 */
[----:B------:R-:W-:Y:S02]  /*174c0*/  FMNMX.FTZ R130, R182, R130, !PT ;  /* 0x00000082b6827209 */ /* 0x000fe40007810000 */
[----:B------:R-:W-:Y:S01]  /*174d0*/  PLOP3.LUT P2, PT, PT, PT, UP0, 0x40, 0x0 ;  /* 0x000000000000781c */ /* 0x000fe20003f4e808 */
[----:B------:R-:W-:Y:S01]  /*174e0*/  UISETP.NE.AND UP0, UPT, UR29, URZ, UPT ;  /* 0x0000003f1d00728c */ /* 0x000fe2000bf05270 */
[----:B------:R-:W-:Y:S01]  /*174f0*/  FMNMX.FTZ R130, R187, R130, !PT ;  /* 0x00000082bb827209 */ /* 0x000fe20007810000 */
[----:B------:R-:W-:Y:S01]  /*17500*/  LDSM.16.MT88.4 R52, [R218+0x100] ;  /* 0x00010000da34783b */ /* 0x000fe20000004200 */
[----:B------:R-:W-:Y:S02]  /*17510*/  FSEL R11, R11, -INF , !P0 ;  /* 0xff8000000b0b7808 */ /* 0x000fe40004000000 */
[----:B------:R-:W-:Y:S02]  /*17520*/  FMNMX.FTZ R130, R189, R130, !PT ;  /* 0x00000082bd827209 */ /* 0x000fe40007810000 */
[----:B------:R-:W-:Y:S02]  /*17530*/  ISETP.GT.AND P0, PT, R0, 0x8, P2 ;  /* 0x000000080000780c */ /* 0x000fe40001704270 */
[----:B------:R-:W-:Y:S02]  /*17540*/  FMNMX.FTZ R3, R18, R3, !PT ;  /* 0x0000000312037209 */ /* 0x000fe40007810000 */
[----:B------:R-:W-:Y:S02]  /*17550*/  ISETP.LT.OR P0, PT, R2, 0x9, P0 ;  /* 0x000000090200780c */ /* 0x000fe40000701670 */
[----:B------:R-:W-:Y:S02]  /*17560*/  FMNMX.FTZ R130, R192, R130, !PT ;  /* 0x00000082c0827209 */ /* 0x000fe40007810000 */
[----:B------:R-:W-:Y:S01]  /*17570*/  PLOP3.LUT P5, PT, PT, PT, UP2, 0x40, 0x0 ;  /* 0x000000000000781c */ /* 0x000fe20003fae828 */
[----:B------:R-:W-:Y:S01]  /*17580*/  UISETP.NE.AND UP2, UPT, UR27, URZ, UPT ;  /* 0x0000003f1b00728c */ /* 0x000fe2000bf45270 */
[----:B------:R-:W-:Y:S02]  /*17590*/  FMNMX.FTZ R3, R19, R3, !PT ;  /* 0x0000000313037209 */ /* 0x000fe40007810000 */
        /* <DEDUP_REMOVED lines=19> */
[----:B------:R-:W-:Y:S02]  /*176d0*/  ISETP.GT.AND P0, PT, R0, 0x11, P3 ;  /* 0x000000110000780c */ /* 0x000fe40001f04270 */
[----:B------:R-:W-:Y:S02]  /*176e0*/  FMNMX.FTZ R130, R210, R130, !PT ;  /* 0x00000082d2827209 */ /* 0x000fe40007810000 */
[----:B------:R-:W-:Y:S02]  /*176f0*/  FMNMX.FTZ R3, R183, R3, !PT ;  /* 0x00000003b7037209 */ /* 0x000fe40007810000 */
[----:B------:R-:W-:Y:S02]  /*17700*/  ISETP.LT.OR P0, PT, R2, 0x12, P0 ;  /* 0x000000120200780c */ /* 0x000fe40000701670 */
[----:B------:R-:W-:Y:S02]  /*17710*/  FMNMX.FTZ R130, R238, R130, !PT ;  /* 0x00000082ee827209 */ /* 0x000fe40007810000 */
[----:B------:R-:W-:Y:S01]  /*17720*/  PLOP3.LUT P1, PT, PT, PT, UP1, 0x40, 0x0 ;  /* 0x000000000000781c */ /* 0x000fe20003f2e818 */
[----:B------:R-:W-:Y:S01]  /*17730*/  UISETP.NE.AND UP1, UPT, UR26, URZ, UPT ;  /* 0x0000003f1a00728c */ /* 0x000fe2000bf25270 */
[----:B------:R-:W-:Y:S02]  /*17740*/  FMNMX.FTZ R4, R8, R133, !PT ;  /* 0x0000008508047209 */ /* 0x000fe40007810000 */
[----:B------:R-:W-:Y:S02]  /*17750*/  FMNMX.FTZ R3, R186, R3, !PT ;  /* 0x00000003ba037209 */ /* 0x000fe40007810000 */
[----:B------:R-:W-:Y:S02]  /*17760*/  FMNMX.FTZ R130, R241, R130, !PT ;  /* 0x00000082f1827209 */ /* 0x000fe40007810000 */
[----:B------:R-:W-:Y:S02]  /*17770*/  FSEL R57, R27, -INF , !P0 ;  /* 0xff8000001b397808 */ /* 0x000fe40004000000 */
[----:B------:R-:W-:Y:S02]  /*17780*/  ISETP.GT.AND P0, PT, R0, 0x18, P1 ;  /* 0x000000180000780c */ /* 0x000fe40000f04270 */
[----:B------:R-:W-:Y:S02]  /*17790*/  FMNMX.FTZ R4, R9, R4, !PT ;  /* 0x0000000409047209 */ /* 0x000fe40007810000 */
[----:B------:R-:W-:Y:S02]  /*177a0*/  FMNMX.FTZ R3, R190, R3, !PT ;  /* 0x00000003be037209 */ /* 0x000fe40007810000 */
[----:B------:R-:W-:Y:S02]  /*177b0*/  ISETP.LT.OR P0, PT, R2, 0x19, P0 ;  /* 0x000000190200780c */ /* 0x000fe40000701670 */
        /* <DEDUP_REMOVED lines=20> */
[----:B------:R-:W-:Y:S01]  /*17900*/  FMNMX.FTZ R4, R48, R4, !PT ;  /* 0x0000000430047209 */ /* 0x000fe20007810000 */
[----:B------:R-:W1:Y:S01]  /*17910*/  SHFL.BFLY PT, R5, R130, 0x2, 0x1f ;  /* 0x0c401f0082057f89 */ /* 0x000e6200000e0000 */
[----:B------:R-:W-:Y:S02]  /*17920*/  ISETP.LT.OR P0, PT, R2, 0x21, P0 ;  /* 0x000000210200780c */ /* 0x000fe40000701670 */
[----:B------:R-:W-:Y:S01]  /*17930*/  PLOP3.LUT P2, PT, PT, PT, UP2, 0x40, 0x0 ;  /* 0x000000000000781c */ /* 0x000fe20003f4e828 */
[----:B------:R-:W-:Y:S01]  /*17940*/  UISETP.NE.AND UP2, UPT, UR22, URZ, UPT ;  /* 0x0000003f1600728c */ /* 0x000fe2000bf45270 */
        /* <DEDUP_REMOVED lines=29> */
[----:B-1----:R-:W-:Y:S02]  /*17b20*/  FMNMX.FTZ R130, R130, R5, !PT ;  /* 0x0000000582827209 */ /* 0x002fe40007810000 */
[----:B------:R-:W-:Y:S02]  /*17b30*/  FSEL R172, R47, -INF , !P0 ;  /* 0xff8000002fac7808 */ /* 0x000fe40004000000 */
[----:B------:R-:W-:Y:S01]  /*17b40*/  ISETP.GT.AND P0, PT, R0, 0x30, P4 ;  /* 0x000000300000780c */ /* 0x000fe20002704270 */
[----:B------:R-:W1:Y:S01]  /*17b50*/  SHFL.BFLY PT, R5, R130, 0x1, 0x1f ;  /* 0x0c201f0082057f89 */ /* 0x000e6200000e0000 */
[----:B------:R-:W-:Y:S02]  /*17b60*/  MOV R41, R198 ;  /* 0x000000c600297202 */ /* 0x000fe40000000f00 */
[----:B------:R-:W-:Y:S02]  /*17b70*/  FMNMX.FTZ R3, R40, R3, !PT ;  /* 0x0000000328037209 */ /* 0x000fe40007810000 */
[----:B------:R-:W-:Y:S02]  /*17b80*/  FMNMX.FTZ R4, R199, R4, !PT ;  /* 0x00000004c7047209 */ /* 0x000fe40007810000 */
[----:B------:R-:W-:Y:S02]  /*17b90*/  ISETP.LT.OR P0, PT, R2, 0x31, P0 ;  /* 0x000000310200780c */ /* 0x000fe40000701670 */
[----:B------:R-:W-:Y:S01]  /*17ba0*/  PLOP3.LUT P3, PT, PT, PT, UP3, 0x40, 0x0 ;  /* 0x000000000000781c */ /* 0x000fe20003f6e838 */
[----:B------:R-:W-:Y:S01]  /*17bb0*/  UISETP.NE.AND UP3, UPT, UR31, URZ, UPT ;  /* 0x0000003f1f00728c */ /* 0x000fe2000bf65270 */
[----:B------:R-:W-:Y:S02]  /*17bc0*/  FMNMX.FTZ R129, R41, R3, !PT ;  /* 0x0000000329817209 */ /* 0x000fe40007810000 */
[----:B------:R-:W-:Y:S02]  /*17bd0*/  FMNMX.FTZ R3, R202, R4, !PT ;  /* 0x00000004ca037209 */ /* 0x000fe40007810000 */
[----:B------:R-:W-:Y:S01]  /*17be0*/  FSEL R174, R58, -INF , !P0 ;  /* 0xff8000003aae7808 */ /* 0x000fe20004000000 */
[----:B------:R-:W2:Y:S01]  /*17bf0*/  SHFL.BFLY PT, R6, R129, 0x2, 0x1f ;  /* 0x0c401f0081067f89 */ /* 0x000ea200000e0000 */
[----:B------:R-:W-:Y:S02]  /*17c00*/  ISETP.GT.AND P0, PT, R0, 0x31, P3 ;  /* 0x000000310000780c */ /* 0x000fe40001f04270 */
[----:B------:R-:W-:Y:S02]  /*17c10*/  FMNMX.FTZ R3, R204, R3, !PT ;  /* 0x00000003cc037209 */ /* 0x000fe40007810000 */
[----:B------:R-:W-:Y:S02]  /*17c20*/  ISETP.LT.OR P0, PT, R2, 0x32, P0 ;  /* 0x000000320200780c */ /* 0x000fe40000701670 */
[----:B------:R-:W-:Y:S01]  /*17c30*/  PLOP3.LUT P1, PT, PT, PT, UP2, 0x40, 0x0 ;  /* 0x000000000000781c */ /* 0x000fe20003f2e828 */
[----:B------:R-:W-:Y:S01]  /*17c40*/  UISETP.NE.AND UP2, UPT, UR32, URZ, UPT ;  /* 0x0000003f2000728c */ /* 0x000fe2000bf45270 */
[----:B------:R-:W-:Y:S02]  /*17c50*/  FMNMX.FTZ R4, R10, R134, !PT ;  /* 0x000000860a047209 */ /* 0x000fe40007810000 */
[----:B------:R-:W-:Y:S02]  /*17c60*/  FMNMX.FTZ R3, R214, R3, !PT ;  /* 0x00000003d6037209 */ /* 0x000fe40007810000 */
[----:B------:R-:W-:Y:S01]  /*17c70*/  FSEL R194, R59, -INF , !P0 ;  /* 0xff8000003bc27808 */ /* 0x000fe20004000000 */
[----:B------:R-:W-:Y:S01]  /*17c80*/  IMAD.MOV.U32 R59, RZ, RZ, R92 ;  /* 0x000000ffff3b7224 */ /* 0x000fe200078e005c */
        /* <DEDUP_REMOVED lines=12> */
[----:B-1----:R-:W-:Y:S02]  /*17d50*/  FMNMX.FTZ R130, R130, R5, !PT ;  /* 0x0000000582827209 */ /* 0x002fe40007810000 */
[----:B------:R-:W-:Y:S02]  /*17d60*/  ISETP.LT.OR P0, PT, R2, 0x3a, P0 ;  /* 0x0000003a0200780c */ /* 0x000fe40000701670 */
[----:B------:R-:W-:Y:S01]  /*17d70*/  PLOP3.LUT P2, PT, PT, PT, UP0, 0x40, 0x0 ;  /* 0x000000000000781c */ /* 0x000fe20003f4e808 */
[----:B------:R-:W-:Y:S01]  /*17d80*/  FMUL.FTZ R71, R130, c[0x0][0x2d0] ;  /* 0x0000b40082477a20 */ /* 0x000fe20000410000 */
[----:B------:R-:W-:Y:S01]  /*17d90*/  MOV R62, R89 ;  /* 0x00000059003e7202 */ /* 0x000fe20000000f00 */
[----:B------:R-:W-:Y:S01]  /*17da0*/  UISETP.NE.AND UP0, UPT, UR35, URZ, UPT ;  /* 0x0000003f2300728c */ /* 0x000fe2000bf05270 */
[----:B------:R-:W-:Y:S02]  /*17db0*/  FMNMX.FTZ R4, R56, R4, !PT ;  /* 0x0000000438047209 */ /* 0x000fe40007810000 */
[----:B------:R-:W-:Y:S02]  /*17dc0*/  FMNMX.FTZ R3, R252, R3, !PT ;  /* 0x00000003fc037209 */ /* 0x000fe40007810000 */
[----:B------:R-:W-:Y:S02]  /*17dd0*/  FSEL R173, R63, -INF , !P0 ;  /* 0xff8000003fad7808 */ /* 0x000fe40004000000 */
[----:B------:R-:W-:Y:S02]  /*17de0*/  ISETP.GT.AND P0, PT, R0, 0x40, P2 ;  /* 0x000000400000780c */ /* 0x000fe40001704270 */
[----:B------:R-:W-:Y:S02]  /*17df0*/  FSETP.NEU.FTZ.AND P2, PT, R130, -INF , PT ;  /* 0xff8000008200780b */ /* 0x000fe40003f5d000 */
[----:B------:R-:W-:Y:S02]  /*17e00*/  FMNMX.FTZ R3, R62, R3, !PT ;  /* 0x000000033e037209 */ /* 0x000fe40007810000 */
[----:B------:R-:W-:Y:S02]  /*17e10*/  FMNMX.FTZ R4, R57, R4, !PT ;  /* 0x0000000439047209 */ /* 0x000fe40007810000 */
[----:B------:R-:W-:Y:S02]  /*17e20*/  FSEL R71, R71, RZ, P2 ;  /* 0x000000ff47477208 */ /* 0x000fe40001000000 */
[----:B------:R-:W-:Y:S02]  /*17e30*/  FMNMX.FTZ R3, R59, R3, !PT ;  /* 0x000000033b037209 */ /* 0x000fe40007810000 */
[----:B------:R-:W-:Y:S02]  /*17e40*/  FMNMX.FTZ R4, R60, R4, !PT ;  /* 0x000000043c047209 */ /* 0x000fe40007810000 */
[----:B------:R-:W-:Y:S02]  /*17e50*/  MOV R58, R93 ;  /* 0x0000005d003a7202 */ /* 0x000fe40000000f00 */
[----:B--2---:R-:W-:Y:S02]  /*17e60*/  FMNMX.FTZ R129, R129, R6, !PT ;  /* 0x0000000681817209 */ /* 0x004fe40007810000 */
[----:B------:R-:W-:Y:S02]  /*17e70*/  FMNMX.FTZ R128, R58, R3, !PT ;  /* 0x000000033a807209 */ /* 0x000fe40007810000 */
[----:B------:R-:W-:Y:S01]  /*17e80*/  FMNMX.FTZ R3, R84, R4, !PT ;  /* 0x0000000454037209 */ /* 0x000fe20007810000 */
[--C-:B------:R-:W-:Y:S01]  /*17e90*/  FFMA.FTZ R4, R7, c[0x0][0x2d0], -R71.reuse ;  /* 0x0000b40007047a23 */ /* 0x100fe20000010847 */
[----:B------:R-:W-:Y:S01]  /*17ea0*/  ISETP.LT.OR P0, PT, R2, 0x41, P0 ;  /* 0x000000410200780c */ /* 0x000fe20000701670 */
[----:B------:R-:W1:Y:S01]  /*17eb0*/  SHFL.BFLY PT, R6, R129, 0x1, 0x1f ;  /* 0x0c201f0081067f89 */ /* 0x000e6200000e0000 */
[----:B------:R-:W-:Y:S01]  /*17ec0*/  FMNMX.FTZ R3, R96, R3, !PT ;  /* 0x0000000360037209 */ /* 0x000fe20007810000 */
[----:B------:R2:W-:Y:S01]  /*17ed0*/  MUFU.EX2 R87, R4 ;  /* 0x0000000400577308 */ /* 0x0005e20000000800 */
[----:B------:R-:W-:Y:S02]  /*17ee0*/  FSEL R198, R74, -INF , !P0 ;  /* 0xff8000004ac67808 */ /* 0x000fe40004000000 */
[----:B------:R-:W-:Y:S02]  /*17ef0*/  FMNMX.FTZ R3, R97, R3, !PT ;  /* 0x0000000361037209 */ /* 0x000fe40007810000 */
[----:B------:R-:W-:Y:S01]  /*17f00*/  PLOP3.LUT P0, PT, PT, PT, UP4, 0x40, 0x0 ;  /* 0x000000000000781c */ /* 0x000fe20003f0e848 */
[----:B------:R-:W3:Y:S01]  /*17f10*/  SHFL.BFLY PT, R5, R128, 0x2, 0x1f ;  /* 0x0c401f0080057f89 */ /* 0x000ee200000e0000 */
[----:B------:R-:W-:Y:S02]  /*17f20*/  FMNMX.FTZ R3, R98, R3, !PT ;  /* 0x0000000362037209 */ /* 0x000fe40007810000 */
[----:B------:R-:W-:Y:S02]  /*17f30*/  PLOP3.LUT P3, PT, PT, PT, UP6, 0x40, 0x0 ;  /* 0x000000000000781c */ /* 0x000fe40003f6e868 */
[----:B------:R-:W-:Y:S02]  /*17f40*/  FMNMX.FTZ R3, R172, R3, !PT ;  /* 0x00000003ac037209 */ /* 0x000fe40007810000 */
[----:B------:R-:W-:Y:S02]  /*17f50*/  PLOP3.LUT P1, PT, PT, PT, UP5, 0x40, 0x0 ;  /* 0x000000000000781c */ /* 0x000fe40003f2e858 */
[----:B------:R-:W-:Y:S02]  /*17f60*/  FMNMX.FTZ R3, R174, R3, !PT ;  /* 0x00000003ae037209 */ /* 0x000fe40007810000 */
[----:B------:R-:W-:Y:S02]  /*17f70*/  ISETP.GT.AND P0, PT, R0, 0x49, P0 ;  /* 0x000000490000780c */ /* 0x000fe40000704270 */
[----:B------:R-:W-:Y:S02]  /*17f80*/  FMNMX.FTZ R3, R194, R3, !PT ;  /* 0x00000003c2037209 */ /* 0x000fe40007810000 */
[C---:B------:R-:W-:Y:S02]  /*17f90*/  ISETP.GT.AND P3, PT, R0.reuse, 0x41, P3 ;  /* 0x000000410000780c */ /* 0x040fe40001f64270 */
[----:B------:R-:W-:Y:S01]  /*17fa0*/  ISETP.GT.AND P1, PT, R0, 0x48, P1 ;  /* 0x000000480000780c */ /* 0x000fe20000f24270 */
[--C-:B--2---:R-:W-:Y:S01]  /*17fb0*/  FFMA.FTZ R4, R135, c[0x0][0x2d0], -R71.reuse ;  /* 0x0000b40087047a23 */ /* 0x104fe20000010847 */
[C---:B------:R-:W-:Y:S02]  /*17fc0*/  ISETP.LT.OR P0, PT, R2.reuse, 0x4a, P0 ;  /* 0x0000004a0200780c */ /* 0x040fe40000701670 */
[C---:B------:R-:W-:Y:S01]  /*17fd0*/  ISETP.LT.OR P1, PT, R2.reuse, 0x49, P1 ;  /* 0x000000490200780c */ /* 0x040fe20000f21670 */
[----:B------:R2:W4:Y:S01]  /*17fe0*/  MUFU.EX2 R88, R4 ;  /* 0x0000000400587308 */ /* 0x0005220000000800 */
[----:B------:R-:W-:Y:S02]  /*17ff0*/  ISETP.LT.OR P3, PT, R2, 0x42, P3 ;  /* 0x000000420200780c */ /* 0x000fe40001f61670 */
[----:B-1----:R-:W-:Y:S02]  /*18000*/  FMNMX.FTZ R129, R129, R6, !PT ;  /* 0x0000000681817209 */ /* 0x002fe40007810000 */
[----:B------:R-:W-:Y:S02]  /*18010*/  FSEL R205, R79, -INF , !P0 ;  /* 0xff8000004fcd7808 */ /* 0x000fe40004000000 */
[----:B------:R-:W-:Y:S01]  /*18020*/  FSEL R135, R75, -INF , !P3 ;  /* 0xff8000004b877808 */ /* 0x000fe20005800000 */
[C---:B------:R-:W-:Y:S01]  /*18030*/  FMUL.FTZ R92, R129.reuse, c[0x0][0x2d0] ;  /* 0x0000b400815c7a20 */ /* 0x040fe20000410000 */
[----:B------:R-:W-:Y:S02]  /*18040*/  PLOP3.LUT P3, PT, PT, PT, UP2, 0x40, 0x0 ;  /* 0x000000000000781c */ /* 0x000fe40003f6e828 */
[----:B------:R-:W-:Y:S02]  /*18050*/  PLOP3.LUT P0, PT, PT, PT, UP3, 0x40, 0x0 ;  /* 0x000000000000781c */ /* 0x000fe40003f0e838 */
[----:B---3--:R-:W-:Y:S02]  /*18060*/  FMNMX.FTZ R128, R128, R5, !PT ;  /* 0x0000000580807209 */ /* 0x008fe40007810000 */
[----:B------:R-:W-:Y:S02]  /*18070*/  FSEL R203, R78, -INF , !P1 ;  /* 0xff8000004ecb7808 */ /* 0x000fe40004800000 */
[----:B------:R-:W-:Y:S01]  /*18080*/  FSETP.NEU.FTZ.AND P1, PT, R129, -INF , PT ;  /* 0xff8000008100780b */ /* 0x000fe20003f3d000 */
[----:B------:R-:W1:Y:S01]  /*18090*/  SHFL.BFLY PT, R5, R128, 0x1, 0x1f ;  /* 0x0c201f0080057f89 */ /* 0x000e6200000e0000 */
[C---:B------:R-:W-:Y:S02]  /*180a0*/  ISETP.GT.AND P4, PT, R0.reuse, 0x50, P0 ;  /* 0x000000500000780c */ /* 0x040fe40000784270 */
[----:B------:R-:W-:Y:S02]  /*180b0*/  ISETP.GT.AND P0, PT, R0, 0x51, P3 ;  /* 0x000000510000780c */ /* 0x000fe40001f04270 */
[----:B------:R-:W-:Y:S01]  /*180c0*/  FSEL R92, R92, RZ, P1 ;  /* 0x000000ff5c5c7208 */ /* 0x000fe20000800000 */
[--C-:B--2---:R-:W-:Y:S01]  /*180d0*/  FFMA.FTZ R4, R16, c[0x0][0x2d0], -R71.reuse ;  /* 0x0000b40010047a23 */ /* 0x104fe20000010847 */
[----:B----4-:R-:W-:Y:S01]  /*180e0*/  F2FP.PACK_AB R72, R88, R87 ;  /* 0x000000575848723e */ /* 0x010fe200000000ff */
[----:B------:R-:W-:Y:S01]  /*180f0*/  LDSM.16.MT88.4 R76, [R219+0x100] ;  /* 0x00010000db4c783b */ /* 0x000fe20000004200 */
[C---:B------:R-:W-:Y:S01]  /*18100*/  ISETP.LT.OR P3, PT, R2.reuse, 0x51, P4 ;  /* 0x000000510200780c */ /* 0x040fe20002761670 */
[----:B------:R2:W-:Y:S01]  /*18110*/  MUFU.EX2 R83, R4 ;  /* 0x0000000400537308 */ /* 0x0005e20000000800 */
[----:B------:R-:W-:Y:S01]  /*18120*/  ISETP.LT.OR P0, PT, R2, 0x52, P0 ;  /* 0x000000520200780c */ /* 0x000fe20000701670 */
[--C-:B------:R-:W-:Y:S01]  /*18130*/  FFMA.FTZ R16, R34, c[0x0][0x2d0], -R71.reuse ;  /* 0x0000b40022107a23 */ /* 0x100fe20000010847 */
[----:B------:R-:W-:Y:S01]  /*18140*/  MOV R63, R41 ;  /* 0x00000029003f7202 */ /* 0x000fe20000000f00 */
[--C-:B------:R-:W-:Y:S01]  /*18150*/  FFMA.FTZ R28, R35, c[0x0][0x2d0], -R92.reuse ;  /* 0x0000b400231c7a23 */ /* 0x100fe2000001085c */
[----:B------:R-:W-:Y:S02]  /*18160*/  FSEL R211, R91, -INF , !P0 ;  /* 0xff8000005bd37808 */ /* 0x000fe40004000000 */
[----:B------:R-:W-:Y:S01]  /*18170*/  PLOP3.LUT P0, PT, PT, PT, UP0, 0x40, 0x0 ;  /* 0x000000000000781c */ /* 0x000fe20003f0e808 */
[----:B------:R-:W-:Y:S02]  /*18180*/  UISETP.GT.AND UP0, UPT, UR19, UR17, UPT ;  /* 0x000000111300728c */ /* 0x000fe4000bf04270 */
[----:B------:R-:W-:Y:S01]  /*18190*/  MUFU.EX2 R42, R16 ;  /* 0x00000010002a7308 */ /* 0x000fe20000000800 */
[----:B------:R-:W-:Y:S01]  /*181a0*/  ISETP.GT.AND P0, PT, R0, 0x59, P0 ;  /* 0x000000590000780c */ /* 0x000fe20000704270 */
[----:B------:R-:W-:Y:S01]  /*181b0*/  UIADD3 UR19, UR19, -0x1, URZ ;  /* 0xffffffff13137890 */ /* 0x000fe2000fffe03f */
[----:B-1----:R-:W-:Y:S02]  /*181c0*/  FMNMX.FTZ R128, R128, R5, !PT ;  /* 0x0000000580807209 */ /* 0x002fe40007810000 */
[----:B------:R-:W-:Y:S03]  /*181d0*/  ISETP.LT.OR P0, PT, R2, 0x5a, P0 ;  /* 0x0000005a0200780c */ /* 0x000fe60000701670 */
[C---:B------:R-:W-:Y:S01]  /*181e0*/  FMUL.FTZ R93, R128.reuse, c[0x0][0x2d0] ;  /* 0x0000b400805d7a20 */ /* 0x040fe20000410000 */
[----:B------:R-:W-:Y:S02]  /*181f0*/  FSEL R70, R95, -INF , !P0 ;  /* 0xff8000005f467808 */ /* 0x000fe40004000000 */
[----:B------:R-:W-:Y:S02]  /*18200*/  FSETP.NEU.FTZ.AND P0, PT, R128, -INF , PT ;  /* 0xff8000008000780b */ /* 0x000fe40003f1d000 */
[----:B--2---:R-:W-:Y:S01]  /*18210*/  FMNMX.FTZ R4, R196, R3, !PT ;  /* 0x00000003c4047209 */ /* 0x004fe20007810000 */
[----:B------:R-:W-:Y:S01]  /*18220*/  FFMA.FTZ R3, R17, c[0x0][0x2d0], -R71 ;  /* 0x0000b40011037a23 */ /* 0x000fe20000010847 */
[----:B------:R-:W-:Y:S02]  /*18230*/  FSEL R93, R93, RZ, P0 ;  /* 0x000000ff5d5d7208 */ /* 0x000fe40000000000 */
[----:B------:R-:W-:Y:S01]  /*18240*/  FMNMX.FTZ R4, R173, R4, !PT ;  /* 0x00000004ad047209 */ /* 0x000fe20007810000 */
[----:B------:R1:W2:Y:S02]  /*18250*/  MUFU.EX2 R51, R3 ;  /* 0x0000000300337308 */ /* 0x0002a40000000800 */
[--C-:B------:R-:W-:Y:S02]  /*18260*/  FFMA.FTZ R32, R32, c[0x0][0x2d0], -R93.reuse ;  /* 0x0000b40020207a23 */ /* 0x100fe4000001085d */
[--C-:B------:R-:W-:Y:S01]  /*18270*/  FFMA.FTZ R44, R50, c[0x0][0x2d0], -R93.reuse ;  /* 0x0000b400322c7a23 */ /* 0x100fe2000001085d */
[----:B-1----:R-:W-:Y:S01]  /*18280*/  FMNMX.FTZ R3, R198, R4, !PT ;  /* 0x00000004c6037209 */ /* 0x002fe20007810000 */
[----:B------:R-:W-:Y:S01]  /*18290*/  FFMA.FTZ R4, R175, c[0x0][0x2d0], -R92 ;  /* 0x0000b400af047a23 */ /* 0x000fe2000001085c */
[----:B------:R-:W-:Y:S01]  /*182a0*/  FSEL R175, R90, -INF , !P3 ;  /* 0xff8000005aaf7808 */ /* 0x000fe20005800000 */
[----:B------:R-:W-:Y:S01]  /*182b0*/  IMAD.MOV.U32 R90, RZ, RZ, R40 ;  /* 0x000000ffff5a7224 */ /* 0x000fe200078e0028 */
[----:B------:R-:W-:Y:S01]  /*182c0*/  FMNMX.FTZ R3, R135, R3, !PT ;  /* 0x0000000387037209 */ /* 0x000fe20007810000 */
[----:B------:R1:W-:Y:S01]  /*182d0*/  MUFU.EX2 R61, R4 ;  /* 0x00000004003d7308 */ /* 0x0003e20000000800 */
[----:B------:R-:W-:Y:S01]  /*182e0*/  PLOP3.LUT P3, PT, PT, PT, UP1, 0x40, 0x0 ;  /* 0x000000000000781c */ /* 0x000fe20003f6e818 */
[--C-:B------:R-:W-:Y:S01]  /*182f0*/  FFMA.FTZ R40, R49, c[0x0][0x2d0], -R93.reuse ;  /* 0x0000b40031287a23 */ /* 0x100fe2000001085d */
[----:B------:R-:W-:Y:S02]  /*18300*/  FMNMX.FTZ R3, R203, R3, !PT ;  /* 0x00000003cb037209 */ /* 0x000fe40007810000 */
[----:B------:R-:W-:Y:S02]  /*18310*/  ISETP.GT.AND P3, PT, R0, 0x58, P3 ;  /* 0x000000580000780c */ /* 0x000fe40001f64270 */
[----:B------:R-:W-:Y:S02]  /*18320*/  FMNMX.FTZ R3, R205, R3, !PT ;  /* 0x00000003cd037209 */ /* 0x000fe40007810000 */
[----:B------:R-:W-:Y:S01]  /*18330*/  ISETP.LT.OR P3, PT, R2, 0x59, P3 ;  /* 0x000000590200780c */ /* 0x000fe20001f61670 */
[--C-:B------:R-:W-:Y:S01]  /*18340*/  FFMA.FTZ R2, R18, c[0x0][0x2d0], -R92.reuse ;  /* 0x0000b40012027a23 */ /* 0x100fe2000001085c */
[----:B------:R-:W-:Y:S01]  /*18350*/  FMNMX.FTZ R0, R175, R3, !PT ;  /* 0x00000003af007209 */ /* 0x000fe20007810000 */
[--C-:B------:R-:W-:Y:S01]  /*18360*/  FFMA.FTZ R3, R19, c[0x0][0x2d0], -R92.reuse ;  /* 0x0000b40013037a23 */ /* 0x100fe2000001085c */
[----:B--2---:R-:W-:Y:S01]  /*18370*/  F2FP.PACK_AB R74, R51, R83 ;  /* 0x00000053334a723e */ /* 0x004fe200000000ff */
[----:B------:R2:W-:Y:S01]  /*18380*/  MUFU.EX2 R82, R2 ;  /* 0x0000000200527308 */ /* 0x0005e20000000800 */
[----:B------:R-:W-:Y:S09]  /*18390*/  FMNMX.FTZ R0, R211, R0, !PT ;  /* 0x00000000d3007209 */ /* 0x000ff20007810000 */
[----:B------:R3:W4:Y:S01]  /*183a0*/  MUFU.EX2 R80, R3 ;  /* 0x0000000300507308 */ /* 0x0007220000000800 */
[--C-:B-1----:R-:W-:Y:S01]  /*183b0*/  FFMA.FTZ R4, R176, c[0x0][0x2d0], -R92.reuse ;  /* 0x0000b400b0047a23 */ /* 0x102fe2000001085c */
[----:B------:R-:W-:Y:S04]  /*183c0*/  FSEL R176, R94, -INF , !P3 ;  /* 0xff8000005eb07808 */ /* 0x000fe80005800000 */
[----:B------:R-:W-:Y:S04]  /*183d0*/  FMNMX.FTZ R0, R176, R0, !PT ;  /* 0x00000000b0007209 */ /* 0x000fe80007810000 */
[----:B------:R1:W5:Y:S01]  /*183e0*/  MUFU.EX2 R89, R4 ;  /* 0x0000000400597308 */ /* 0x0003620000000800 */
[----:B------:R-:W-:Y:S05]  /*183f0*/  FMNMX.FTZ R0, R70, R0, !PT ;  /* 0x0000000046007209 */ /* 0x000fea0007810000 */
[----:B--2---:R-:W2:Y:S01]  /*18400*/  SHFL.BFLY PT, R2, R0, 0x2, 0x1f ;  /* 0x0c401f0000027f89 */ /* 0x004ea200000e0000 */
[----:B---3--:R-:W-:Y:S01]  /*18410*/  FFMA.FTZ R3, R8, c[0x0][0x2d0], -R93 ;  /* 0x0000b40008037a23 */ /* 0x008fe2000001085d */
[----:B----4-:R-:W-:Y:S01]  /*18420*/  F2FP.PACK_AB R75, R80, R82 ;  /* 0x00000052504b723e */ /* 0x010fe200000000ff */
[--C-:B------:R-:W-:Y:S02]  /*18430*/  FFMA.FTZ R8, R178, c[0x0][0x2d0], -R92.reuse ;  /* 0x0000b400b2087a23 */ /* 0x100fe4000001085c */
[----:B------:R3:W-:Y:S01]  /*18440*/  MUFU.EX2 R86, R3 ;  /* 0x0000000300567308 */ /* 0x0007e20000000800 */
[----:B------:R-:W-:Y:S02]  /*18450*/  IMAD.MOV.U32 R178, RZ, RZ, R59 ;  /* 0x000000ffffb27224 */ /* 0x000fe400078e003b */
[--C-:B-1----:R-:W-:Y:S01]  /*18460*/  FFMA.FTZ R4, R13, c[0x0][0x2d0], -R93.reuse ;  /* 0x0000b4000d047a23 */ /* 0x102fe2000001085d */
[----:B-----5:R-:W-:Y:S06]  /*18470*/  F2FP.PACK_AB R73, R89, R61 ;  /* 0x0000003d5949723e */ /* 0x020fec00000000ff */
[----:B------:R-:W-:Y:S10]  /*18480*/  MUFU.EX2 R24, R4 ;  /* 0x0000000400187308 */ /* 0x000ff40000000800 */
[----:B------:R-:W-:Y:S01]  /*18490*/  MUFU.EX2 R91, R8 ;  /* 0x00000008005b7308 */ /* 0x000fe20000000800 */
[--C-:B---3--:R-:W-:Y:S09]  /*184a0*/  FFMA.FTZ R3, R9, c[0x0][0x2d0], -R93.reuse ;  /* 0x0000b40009037a23 */ /* 0x108ff2000001085d */
[----:B------:R1:W3:Y:S02]  /*184b0*/  MUFU.EX2 R85, R3 ;  /* 0x0000000300557308 */ /* 0x0002e40000000800 */
[----:B-1----:R-:W-:Y:S01]  /*184c0*/  FFMA.FTZ R3, R12, c[0x0][0x2d0], -R93 ;  /* 0x0000b4000c037a23 */ /* 0x002fe2000001085d */
[----:B---3--:R-:W-:Y:S01]  /*184d0*/  F2FP.PACK_AB R64, R85, R86 ;  /* 0x000000565540723e */ /* 0x008fe200000000ff */
[----:B------:R-:W-:Y:S01]  /*184e0*/  FFMA.FTZ R12, R179, c[0x0][0x2d0], -R92 ;  /* 0x0000b400b30c7a23 */ /* 0x000fe2000001085c */
[----:B------:R-:W-:Y:S05]  /*184f0*/  MOV R179, R58 ;  /* 0x0000003a00b37202 */ /* 0x000fea0000000f00 */
[----:B------:R2:W-:Y:S02]  /*18500*/  MUFU.EX2 R81, R3 ;  /* 0x0000000300517308 */ /* 0x0005e40000000800 */
[----:B--2---:R-:W-:Y:S01]  /*18510*/  FMNMX.FTZ R3, R0, R2, !PT ;  /* 0x0000000200037209 */ /* 0x004fe20007810000 */
[----:B------:R-:W-:Y:S01]  /*18520*/  FFMA.FTZ R2, R20, c[0x0][0x2d0], -R71 ;  /* 0x0000b40014027a23 */ /* 0x000fe20000010847 */
[----:B------:R-:W-:Y:S01]  /*18530*/  FSEL R0, R130, RZ, P2 ;  /* 0x000000ff82007208 */ /* 0x000fe20001000000 */
[----:B------:R-:W-:Y:S05]  /*18540*/  LDSM.16.MT88.4 R20, [R217+0x100] ;  /* 0x00010000d914783b */ /* 0x000fea0000004200 */
[----:B------:R1:W-:Y:S01]  /*18550*/  MUFU.EX2 R95, R2 ;  /* 0x00000002005f7308 */ /* 0x0003e20000000800 */
[----:B------:R-:W-:Y:S04]  /*18560*/  FADD.FTZ R0, -R0, R131 ;  /* 0x0000008300007221 */ /* 0x000fe80000010100 */
[----:B------:R-:W-:Y:S01]  /*18570*/  FMUL.FTZ R0, R0, c[0x0][0x2d0] ;  /* 0x0000b40000007a20 */ /* 0x000fe20000410000 */
[----:B------:R-:W2:Y:S04]  /*18580*/  SHFL.BFLY PT, R4, R3, 0x1, 0x1f ;  /* 0x0c201f0003047f89 */ /* 0x000ea800000e0000 */
[----:B------:R3:W4:Y:S01]  /*18590*/  MUFU.EX2 R69, R0 ;  /* 0x0000000000457308 */ /* 0x0007220000000800 */
[----:B-1----:R-:W-:Y:S05]  /*185a0*/  FSEL R2, R129, RZ, P1 ;  /* 0x000000ff81027208 */ /* 0x002fea0000800000 */
[----:B------:R-:W-:Y:S01]  /*185b0*/  FADD.FTZ R2, -R2, R132 ;  /* 0x0000008402027221 */ /* 0x000fe20000010100 */
[----:B--2---:R-:W-:Y:S03]  /*185c0*/  FMNMX.FTZ R3, R4, R3, !PT ;  /* 0x0000000304037209 */ /* 0x004fe60007810000 */
[----:B------:R-:W-:Y:S01]  /*185d0*/  FMUL.FTZ R2, R2, c[0x0][0x2d0] ;  /* 0x0000b40002027a20 */ /* 0x000fe20000410000 */
[----:B---3--:R-:W-:Y:S01]  /*185e0*/  FSEL R0, R128, RZ, P0 ;  /* 0x000000ff80007208 */ /* 0x008fe20000000000 */
[----:B----4-:R-:W-:Y:S01]  /*185f0*/  FMUL.FTZ R16, R69, R148 ;  /* 0x0000009445107220 */ /* 0x010fe20000410000 */
[----:B------:R-:W-:Y:S01]  /*18600*/  MOV R148, R81 ;  /* 0x0000005100947202 */ /* 0x000fe20000000f00 */
[----:B------:R-:W1:Y:S01]  /*18610*/  MUFU.EX2 R68, R2 ;  /* 0x0000000200447308 */ /* 0x000e620000000800 */
[C---:B------:R-:W-:Y:S01]  /*18620*/  FMUL.FTZ R94, R3.reuse, c[0x0][0x2d0] ;  /* 0x0000b400035e7a20 */ /* 0x040fe20000410000 */
[----:B------:R-:W-:Y:S01]  /*18630*/  FSETP.NEU.FTZ.AND P0, PT, R3, -INF , PT ;  /* 0xff8000000300780b */ /* 0x000fe20003f1d000 */
[----:B------:R-:W-:Y:S02]  /*18640*/  FADD.FTZ R0, -R0, R133 ;  /* 0x0000008500007221 */ /* 0x000fe40000010100 */
[C---:B------:R-:W-:Y:S01]  /*18650*/  FMUL.FTZ R5, R69.reuse, R137 ;  /* 0x0000008945057220 */ /* 0x040fe20000410000 */
[----:B------:R-:W-:Y:S01]  /*18660*/  FSEL R94, R94, RZ, P0 ;  /* 0x000000ff5e5e7208 */ /* 0x000fe20000000000 */
[----:B------:R-:W-:Y:S02]  /*18670*/  FMUL.FTZ R0, R0, c[0x0][0x2d0] ;  /* 0x0000b40000007a20 */ /* 0x000fe40000410000 */
[----:B------:R-:W-:Y:S02]  /*18680*/  FMUL.FTZ R17, R69, R149 ;  /* 0x0000009545117220 */ /* 0x000fe40000410000 */
[----:B------:R2:W3:Y:S01]  /*18690*/  MUFU.EX2 R2, R0 ;  /* 0x0000000000027308 */ /* 0x0004e20000000800 */
[----:B------:R-:W-:Y:S02]  /*186a0*/  FFMA.FTZ R4, R14, c[0x0][0x2d0], -R94 ;  /* 0x0000b4000e047a23 */ /* 0x000fe4000001085e */
[----:B------:R-:W-:Y:S02]  /*186b0*/  IMAD.MOV.U32 R149, RZ, RZ, R82 ;  /* 0x000000ffff957224 */ /* 0x000fe400078e0052 */
[----:B------:R-:W-:Y:S02]  /*186c0*/  FFMA.FTZ R58, R57, c[0x0][0x2d0], -R94 ;  /* 0x0000b400393a7a23 */ /* 0x000fe4000001085e */
[----:B------:R-:W-:Y:S03]  /*186d0*/  FMUL.FTZ R49, R69, R113 ;  /* 0x0000007145317220 */ /* 0x000fe60000410000 */
[----:B------:R4:W-:Y:S01]  /*186e0*/  MUFU.EX2 R133, R4 ;  /* 0x0000000400857308 */ /* 0x0009e20000000800 */
[C---:B-1----:R-:W-:Y:S02]  /*186f0*/  FMUL.FTZ R7, R68.reuse, R139 ;  /* 0x0000008b44077220 */ /* 0x042fe40000410000 */
[----:B------:R-:W-:Y:S02]  /*18700*/  FMUL.FTZ R6, R68, R138 ;  /* 0x0000008a44067220 */ /* 0x000fe40000410000 */
[----:B------:R-:W-:Y:S02]  /*18710*/  IMAD.MOV.U32 R138, RZ, RZ, R24 ;  /* 0x000000ffff8a7224 */ /* 0x000fe400078e0018 */
[----:B------:R-:W-:Y:S02]  /*18720*/  FFMA.FTZ R24, R180, c[0x0][0x2d0], -R92 ;  /* 0x0000b400b4187a23 */ /* 0x000fe4000001085c */
[----:B------:R-:W-:Y:S01]  /*18730*/  IMAD.MOV.U32 R180, RZ, RZ, R89 ;  /* 0x000000ffffb47224 */ /* 0x000fe200078e0059 */
[----:B------:R-:W-:Y:S01]  /*18740*/  F2FP.PACK_AB R66, R138, R81 ;  /* 0x000000518a42723e */ /* 0x000fe200000000ff */
[----:B------:R1:W-:Y:S01]  /*18750*/  MUFU.EX2 R31, R24 ;  /* 0x00000018001f7308 */ /* 0x0003e20000000800 */
[----:B--2---:R-:W-:Y:S02]  /*18760*/  FFMA.FTZ R0, R10, c[0x0][0x2d0], -R94 ;  /* 0x0000b4000a007a23 */ /* 0x004fe4000001085e */
[C---:B---3--:R-:W-:Y:S02]  /*18770*/  FMUL.FTZ R8, R2.reuse, R140 ;  /* 0x0000008c02087220 */ /* 0x048fe40000410000 */
[----:B------:R-:W-:Y:S02]  /*18780*/  IMAD.MOV.U32 R140, RZ, RZ, R80 ;  /* 0x000000ffff8c7224 */ /* 0x000fe400078e0050 */
[C---:B------:R-:W-:Y:S01]  /*18790*/  FMUL.FTZ R9, R2.reuse, R141 ;  /* 0x0000008d02097220 */ /* 0x040fe20000410000 */
[----:B------:R-:W-:Y:S01]  /*187a0*/  MOV R141, R95 ;  /* 0x0000005f008d7202 */ /* 0x000fe20000000f00 */
[----:B------:R-:W-:Y:S01]  /*187b0*/  FMUL.FTZ R13, R2, R145 ;  /* 0x00000091020d7220 */ /* 0x000fe20000410000 */
[----:B------:R2:W-:Y:S01]  /*187c0*/  MUFU.EX2 R131, R0 ;  /* 0x0000000000837308 */ /* 0x0005e20000000800 */
[--C-:B----4-:R-:W-:Y:S01]  /*187d0*/  FFMA.FTZ R4, R15, c[0x0][0x2d0], -R94.reuse ;  /* 0x0000b4000f047a23 */ /* 0x110fe2000001085e */
[----:B------:R-:W-:Y:S01]  /*187e0*/  MOV R95, R90 ;  /* 0x0000005a005f7202 */ /* 0x000fe20000000f00 */
[C---:B------:R-:W-:Y:S01]  /*187f0*/  FMUL.FTZ R18, R68.reuse, R150 ;  /* 0x0000009644127220 */ /* 0x040fe20000410000 */
[----:B------:R-:W-:Y:S01]  /*18800*/  MOV R150, R83 ;  /* 0x0000005300967202 */ /* 0x000fe20000000f00 */
[----:B------:R-:W-:Y:S01]  /*18810*/  FMUL.FTZ R19, R68, R151 ;  /* 0x0000009744137220 */ /* 0x000fe20000410000 */
[----:B------:R-:W3:Y:S01]  /*18820*/  LDSM.16.MT88.4 R80, [R217+0x900] ;  /* 0x00090000d950783b */ /* 0x000ee20000004200 */
[----:B------:R-:W-:Y:S01]  /*18830*/  IMAD.MOV.U32 R151, RZ, RZ, R85 ;  /* 0x000000ffff977224 */ /* 0x000fe200078e0055 */
[----:B------:R-:W-:Y:S01]  /*18840*/  MOV R145, R61 ;  /* 0x0000003d00917202 */ /* 0x000fe20000000f00 */
[C---:B------:R-:W-:Y:S01]  /*18850*/  FMUL.FTZ R25, R2.reuse, R157 ;  /* 0x0000009d02197220 */ /* 0x040fe20000410000 */
[----:B------:R4:W5:Y:S01]  /*18860*/  MUFU.EX2 R213, R4 ;  /* 0x0000000400d57308 */ /* 0x0009620000000800 */
[----:B------:R-:W-:Y:S02]  /*18870*/  FMUL.FTZ R29, R2, R161 ;  /* 0x000000a1021d7220 */ /* 0x000fe40000410000 */
[----:B------:R-:W-:Y:S01]  /*18880*/  FMUL.FTZ R35, R68, R103 ;  /* 0x0000006744237220 */ /* 0x000fe20000410000 */
[----:B------:R-:W-:Y:S01]  /*18890*/  MOV R103, R179 ;  /* 0x000000b300677202 */ /* 0x000fe20000000f00 */
[C---:B-1----:R-:W-:Y:S02]  /*188a0*/  FMUL.FTZ R24, R2.reuse, R156 ;  /* 0x0000009c02187220 */ /* 0x042fe40000410000 */
[C---:B------:R-:W-:Y:S02]  /*188b0*/  FMUL.FTZ R41, R2.reuse, R109 ;  /* 0x0000006d02297220 */ /* 0x040fe40000410000 */
[----:B------:R-:W-:Y:S01]  /*188c0*/  FMUL.FTZ R45, R2, R165 ;  /* 0x000000a5022d7220 */ /* 0x000fe20000410000 */
[----:B------:R1:W-:Y:S01]  /*188d0*/  MUFU.EX2 R156, R32 ;  /* 0x00000020009c7308 */ /* 0x0003e20000000800 */
[C---:B------:R-:W-:Y:S02]  /*188e0*/  FMUL.FTZ R34, R68.reuse, R102 ;  /* 0x0000006644227220 */ /* 0x040fe40000410000 */
[----:B------:R-:W-:Y:S02]  /*188f0*/  FMUL.FTZ R50, R68, R114 ;  /* 0x0000007244327220 */ /* 0x000fe40000410000 */
[----:B--2---:R-:W-:Y:S02]  /*18900*/  FFMA.FTZ R0, R11, c[0x0][0x2d0], -R94 ;  /* 0x0000b4000b007a23 */ /* 0x004fe4000001085e */
[C---:B------:R-:W-:Y:S02]  /*18910*/  FMUL.FTZ R57, R2.reuse, R121 ;  /* 0x0000007902397220 */ /* 0x040fe40000410000 */
[----:B------:R-:W-:Y:S01]  /*18920*/  FMUL.FTZ R61, R2, R125 ;  /* 0x0000007d023d7220 */ /* 0x000fe20000410000 */
[----:B------:R2:W2:Y:S01]  /*18930*/  MUFU.EX2 R132, R0 ;  /* 0x0000000000847308 */ /* 0x0004a20000000800 */
[----:B------:R-:W-:Y:S02]  /*18940*/  IMAD.MOV.U32 R125, RZ, RZ, R150 ;  /* 0x000000ffff7d7224 */ /* 0x000fe400078e0096 */
[----:B----4-:R-:W-:Y:S01]  /*18950*/  FFMA.FTZ R4, R177, c[0x0][0x2d0], -R71 ;  /* 0x0000b400b1047a23 */ /* 0x010fe20000010847 */
[----:B-----5:R-:W-:Y:S02]  /*18960*/  F2FP.PACK_AB R67, R213, R133 ;  /* 0x00000085d543723e */ /* 0x020fe400000000ff */
[----:B------:R-:W-:Y:S01]  /*18970*/  MOV R177, R62 ;  /* 0x0000003e00b17202 */ /* 0x000fe20000000f00 */
[----:B------:R-:W-:Y:S02]  /*18980*/  FFMA.FTZ R62, R60, c[0x0][0x2d0], -R94 ;  /* 0x0000b4003c3e7a23 */ /* 0x000fe4000001085e */
[----:B------:R-:W-:Y:S02]  /*18990*/  FMUL.FTZ R60, R2, R124 ;  /* 0x0000007c023c7220 */ /* 0x000fe40000410000 */
[----:B------:R-:W-:Y:S02]  /*189a0*/  IMAD.MOV.U32 R124, RZ, RZ, R95 ;  /* 0x000000ffff7c7224 */ /* 0x000fe400078e005f */
[----:B-1----:R-:W-:Y:S02]  /*189b0*/  FMUL.FTZ R32, R69, R100 ;  /* 0x0000006445207220 */ /* 0x002fe40000410000 */
[----:B------:R-:W-:Y:S01]  /*189c0*/  IMAD.MOV.U32 R100, RZ, RZ, R87 ;  /* 0x000000ffff647224 */ /* 0x000fe200078e0057 */
[----:B--2---:R-:W-:Y:S02]  /*189d0*/  FSEL R0, R3, RZ, P0 ;  /* 0x000000ff03007208 */ /* 0x004fe40000000000 */
[----:B------:R-:W-:Y:S02]  /*189e0*/  F2FP.PACK_AB R65, R132, R131 ;  /* 0x000000838441723e */ /* 0x000fe400000000ff */
[----:B------:R-:W-:Y:S01]  /*189f0*/  PLOP3.LUT P0, PT, PT, PT, UP0, 0x80, 0x0 ;  /* 0x000000000000781c */ /* 0x000fe20003f0f008 */
[----:B------:R-:W-:Y:S02]  /*18a00*/  FADD.FTZ R0, -R0, R134 ;  /* 0x0000008600007221 */ /* 0x000fe40000010100 */
[----:B------:R1:W2:Y:S02]  /*18a10*/  MUFU.EX2 R134, R4 ;  /* 0x0000000400867308 */ /* 0x0002a40000000800 */
[----:B------:R-:W-:Y:S08]  /*18a20*/  FMUL.FTZ R0, R0, c[0x0][0x2d0] ;  /* 0x0000b40000007a20 */ /* 0x000ff00000410000 */
[----:B------:R-:W4:Y:S01]  /*18a30*/  MUFU.EX2 R0, R0 ;  /* 0x0000000000007308 */ /* 0x000f220000000800 */
[----:B-1----:R-:W-:Y:S09]  /*18a40*/  FMUL.FTZ R4, R69, R136 ;  /* 0x0000008845047220 */ /* 0x002ff20000410000 */
[----:B------:R-:W1:Y:S01]  /*18a50*/  MUFU.EX2 R136, R12 ;  /* 0x0000000c00887308 */ /* 0x000e620000000800 */
[----:B--2---:R-:W-:Y:S02]  /*18a60*/  IMAD.MOV.U32 R114, RZ, RZ, R134 ;  /* 0x000000ffff727224 */ /* 0x004fe400078e0086 */
[----:B------:R-:W-:Y:S01]  /*18a70*/  IMAD.MOV.U32 R134, RZ, RZ, R63 ;  /* 0x000000ffff867224 */ /* 0x000fe200078e003f */
[-C--:B------:R-:W-:Y:S01]  /*18a80*/  HMMA.16816.F32 R4, R72, R20.reuse, R4 ;  /* 0x000000144804723c */ /* 0x080fe20000001804 */
[C---:B----4-:R-:W-:Y:S02]  /*18a90*/  FMUL.FTZ R11, R0.reuse, R143 ;  /* 0x0000008f000b7220 */ /* 0x050fe40000410000 */
[C---:B------:R-:W-:Y:S02]  /*18aa0*/  FMUL.FTZ R10, R0.reuse, R142 ;  /* 0x0000008e000a7220 */ /* 0x040fe40000410000 */
[----:B------:R-:W-:Y:S02]  /*18ab0*/  IMAD.MOV.U32 R143, RZ, RZ, R91 ;  /* 0x000000ffff8f7224 */ /* 0x000fe400078e005b */
[C---:B------:R-:W-:Y:S03]  /*18ac0*/  FMUL.FTZ R63, R0.reuse, R127 ;  /* 0x0000007f003f7220 */ /* 0x040fe60000410000 */
[C---:B------:R-:W-:Y:S02]  /*18ad0*/  HMMA.16816.F32 R8, R64.reuse, R20, R8 ;  /* 0x000000144008723c */ /* 0x040fe40000001808 */
[C---:B------:R-:W-:Y:S01]  /*18ae0*/  FMUL.FTZ R15, R0.reuse, R147 ;  /* 0x00000093000f7220 */ /* 0x040fe20000410000 */
[----:B------:R-:W-:Y:S01]  /*18af0*/  MOV R127, R100 ;  /* 0x00000064007f7202 */ /* 0x000fe20000000f00 */
[C---:B------:R-:W-:Y:S02]  /*18b00*/  FMUL.FTZ R14, R0.reuse, R146 ;  /* 0x00000092000e7220 */ /* 0x040fe40000410000 */
[----:B------:R2:W-:Y:S01]  /*18b10*/  MUFU.EX2 R146, R28 ;  /* 0x0000001c00927308 */ /* 0x0005e20000000800 */
[----:B------:R-:W-:Y:S01]  /*18b20*/  FMUL.FTZ R26, R0, R158 ;  /* 0x0000009e001a7220 */ /* 0x000fe20000410000 */
[----:B-1----:R-:W-:Y:S01]  /*18b30*/  MOV R113, R136 ;  /* 0x0000008800717202 */ /* 0x002fe20000000f00 */
[----:B------:R-:W-:Y:S03]  /*18b40*/  FFMA.FTZ R20, R33, c[0x0][0x2d0], -R71 ;  /* 0x0000b40021147a23 */ /* 0x000fe60000010847 */
[----:B------:R-:W-:Y:S02]  /*18b50*/  FMUL.FTZ R12, R2, R144 ;  /* 0x00000090020c7220 */ /* 0x000fe40000410000 */
[C---:B------:R-:W-:Y:S02]  /*18b60*/  FMUL.FTZ R33, R69.reuse, R101 ;  /* 0x0000006545217220 */ /* 0x040fe40000410000 */
[----:B------:R1:W-:Y:S01]  /*18b70*/  MUFU.EX2 R147, R20 ;  /* 0x0000001400937308 */ /* 0x0003e20000000800 */
[----:B------:R-:W-:Y:S01]  /*18b80*/  MOV R101, R88 ;  /* 0x0000005800657202 */ /* 0x000fe20000000f00 */
[----:B------:R-:W-:Y:S01]  /*18b90*/  FFMA.FTZ R88, R186, c[0x0][0x2d0], -R92 ;  /* 0x0000b400ba587a23 */ /* 0x000fe2000001085c */
[-C--:B------:R-:W-:Y:S01]  /*18ba0*/  HMMA.16816.F32 R12, R64, R22.reuse, R12 ;  /* 0x00000016400c723c */ /* 0x080fe2000000180c */
[C---:B------:R-:W-:Y:S02]  /*18bb0*/  FMUL.FTZ R21, R69.reuse, R153 ;  /* 0x0000009945157220 */ /* 0x040fe40000410000 */
[C---:B------:R-:W-:Y:S02]  /*18bc0*/  FMUL.FTZ R27, R0.reuse, R159 ;  /* 0x0000009f001b7220 */ /* 0x040fe40000410000 */
[C---:B------:R-:W-:Y:S02]  /*18bd0*/  FMUL.FTZ R30, R0.reuse, R162 ;  /* 0x000000a2001e7220 */ /* 0x040fe40000410000 */
[----:B------:R4:W-:Y:S01]  /*18be0*/  MUFU.EX2 R136, R88 ;  /* 0x0000005800887308 */ /* 0x0009e20000000800 */
[----:B------:R-:W-:Y:S01]  /*18bf0*/  MOV R162, R31 ;  /* 0x0000001f00a27202 */ /* 0x000fe20000000f00 */
[C---:B------:R-:W-:Y:S03]  /*18c00*/  HMMA.16816.F32 R16, R72.reuse, R22, R16 ;  /* 0x000000164810723c */ /* 0x040fe60000001810 */
[----:B------:R-:W-:Y:S02]  /*18c10*/  FMUL.FTZ R31, R0, R163 ;  /* 0x000000a3001f7220 */ /* 0x000fe40000410000 */
[----:B--2---:R-:W-:Y:S02]  /*18c20*/  FMUL.FTZ R28, R2, R160 ;  /* 0x000000a0021c7220 */ /* 0x004fe40000410000 */
[----:B------:R-:W-:Y:S02]  /*18c30*/  IMAD.MOV.U32 R163, RZ, RZ, R42 ;  /* 0x000000ffffa37224 */ /* 0x000fe400078e002a */
[C---:B------:R-:W-:Y:S01]  /*18c40*/  FMUL.FTZ R22, R68.reuse, R154 ;  /* 0x0000009a44167220 */ /* 0x040fe20000410000 */
[----:B------:R2:W-:Y:S02]  /*18c50*/  MUFU.EX2 R160, R40 ;  /* 0x0000002800a07308 */ /* 0x0005e40000000800 */
[C---:B-1----:R-:W-:Y:S01]  /*18c60*/  FMUL.FTZ R20, R69.reuse, R152 ;  /* 0x0000009845147220 */ /* 0x042fe20000410000 */
[----:B------:R-:W-:Y:S01]  /*18c70*/  MOV R154, R86 ;  /* 0x00000056009a7202 */ /* 0x000fe20000000f00 */
[----:B------:R-:W-:Y:S02]  /*18c80*/  FMUL.FTZ R23, R68, R155 ;  /* 0x0000009b44177220 */ /* 0x000fe40000410000 */
[C---:B------:R-:W-:Y:S02]  /*18c90*/  FMUL.FTZ R42, R0.reuse, R110 ;  /* 0x0000006e002a7220 */ /* 0x040fe40000410000 */
[C---:B------:R-:W-:Y:S02]  /*18ca0*/  FMUL.FTZ R43, R0.reuse, R111 ;  /* 0x0000006f002b7220 */ /* 0x040fe40000410000 */
[----:B------:R1:W-:Y:S01]  /*18cb0*/  MUFU.EX2 R155, R44 ;  /* 0x0000002c009b7308 */ /* 0x0003e20000000800 */
[C---:B------:R-:W-:Y:S01]  /*18cc0*/  FMUL.FTZ R46, R0.reuse, R166 ;  /* 0x000000a6002e7220 */ /* 0x040fe20000410000 */
[-C--:B------:R-:W-:Y:S01]  /*18cd0*/  HMMA.16816.F32 R20, R72, R36.reuse, R20 ;  /* 0x000000244814723c */ /* 0x080fe20000001814 */
[----:B----4-:R-:W-:Y:S01]  /*18ce0*/  LDSM.16.MT88.4 R88, [R218+0x900] ;  /* 0x00090000da58783b */ /* 0x010fe20000004200 */
[C---:B------:R-:W-:Y:S02]  /*18cf0*/  FMUL.FTZ R47, R0.reuse, R167 ;  /* 0x000000a7002f7220 */ /* 0x040fe40000410000 */
[----:B------:R-:W-:Y:S02]  /*18d00*/  FMUL.FTZ R59, R0, R123 ;  /* 0x0000007b003b7220 */ /* 0x000fe40000410000 */
[----:B------:R-:W-:Y:S02]  /*18d10*/  IMAD.MOV.U32 R144, RZ, RZ, R51 ;  /* 0x000000ffff907224 */ /* 0x000fe400078e0033 */
[C---:B------:R-:W-:Y:S01]  /*18d20*/  HMMA.16816.F32 R24, R64.reuse, R36, R24 ;  /* 0x000000244018723c */ /* 0x040fe20000001818 */
[----:B------:R-:W-:Y:S03]  /*18d30*/  FMUL.FTZ R51, R68, R115 ;  /* 0x0000007344337220 */ /* 0x000fe60000410000 */
[----:B--2---:R-:W-:Y:S01]  /*18d40*/  FMUL.FTZ R40, R2, R108 ;  /* 0x0000006c02287220 */ /* 0x004fe20000410000 */
[----:B------:R-:W-:Y:S02]  /*18d50*/  MOV R115, R177 ;  /* 0x000000b100737202 */ /* 0x000fe40000000f00 */
[----:B------:R-:W-:Y:S01]  /*18d60*/  FFMA.FTZ R36, R48, c[0x0][0x2d0], -R93 ;  /* 0x0000b40030247a23 */ /* 0x000fe2000001085d */
[-C--:B------:R-:W-:Y:S01]  /*18d70*/  HMMA.16816.F32 R28, R64, R38.reuse, R28 ;  /* 0x00000026401c723c */ /* 0x080fe2000000181c */
[----:B------:R-:W-:Y:S02]  /*18d80*/  FMUL.FTZ R37, R69, R105 ;  /* 0x0000006945257220 */ /* 0x000fe40000410000 */
[----:B------:R2:W-:Y:S01]  /*18d90*/  MUFU.EX2 R161, R36 ;  /* 0x0000002400a17308 */ /* 0x0005e20000000800 */
[--C-:B------:R-:W-:Y:S02]  /*18da0*/  FFMA.FTZ R48, R181, c[0x0][0x2d0], -R71.reuse ;  /* 0x0000b400b5307a23 */ /* 0x100fe40000010847 */
[----:B-1----:R-:W-:Y:S02]  /*18db0*/  FMUL.FTZ R44, R2, R164 ;  /* 0x000000a4022c7220 */ /* 0x002fe40000410000 */
[C---:B------:R-:W-:Y:S05]  /*18dc0*/  HMMA.16816.F32 R32, R72.reuse, R38, R32 ;  /* 0x000000264820723c */ /* 0x040fea0000001820 */
[----:B------:R1:W-:Y:S02]  /*18dd0*/  MUFU.EX2 R153, R48 ;  /* 0x0000003000997308 */ /* 0x0003e40000000800 */
[C---:B------:R-:W-:Y:S02]  /*18de0*/  FMUL.FTZ R38, R68.reuse, R106 ;  /* 0x0000006a44267220 */ /* 0x040fe40000410000 */
[----:B------:R-:W-:Y:S06]  /*18df0*/  FMUL.FTZ R39, R68, R107 ;  /* 0x0000006b44277220 */ /* 0x000fec0000410000 */
[----:B------:R4:W-:Y:S01]  /*18e00*/  MUFU.EX2 R105, R58 ;  /* 0x0000003a00697308 */ /* 0x0009e20000000800 */
[C---:B--2---:R-:W-:Y:S09]  /*18e10*/  FMUL.FTZ R36, R69.reuse, R104 ;  /* 0x0000006845247220 */ /* 0x044ff20000410000 */
[----:B------:R2:W-:Y:S01]  /*18e20*/  MUFU.EX2 R104, R62 ;  /* 0x0000003e00687308 */ /* 0x0005e20000000800 */
[-C--:B------:R-:W-:Y:S01]  /*18e30*/  HMMA.16816.F32 R36, R72, R52.reuse, R36 ;  /* 0x000000344824723c */ /* 0x080fe20000001824 */
[C---:B-1----:R-:W-:Y:S02]  /*18e40*/  FMUL.FTZ R48, R69.reuse, R112 ;  /* 0x0000007045307220 */ /* 0x042fe40000410000 */
[----:B------:R-:W-:Y:S05]  /*18e50*/  IMAD.MOV.U32 R112, RZ, RZ, R178 ;  /* 0x000000ffff707224 */ /* 0x000fea00078e00b2 */
[C---:B------:R-:W-:Y:S01]  /*18e60*/  HMMA.16816.F32 R40, R64.reuse, R52, R40 ;  /* 0x000000344028723c */ /* 0x040fe20000001828 */
[----:B----4-:R-:W-:Y:S06]  /*18e70*/  FMUL.FTZ R58, R0, R122 ;  /* 0x0000007a003a7220 */ /* 0x010fec0000410000 */
[--C-:B------:R-:W-:Y:S01]  /*18e80*/  FFMA.FTZ R52, R56, c[0x0][0x2d0], -R94.reuse ;  /* 0x0000b40038347a23 */ /* 0x100fe2000001085e */
[-C--:B------:R-:W-:Y:S01]  /*18e90*/  HMMA.16816.F32 R44, R64, R54.reuse, R44 ;  /* 0x00000036402c723c */ /* 0x080fe2000000182c */
[----:B------:R-:W-:Y:S02]  /*18ea0*/  FMUL.FTZ R56, R2, R120 ;  /* 0x0000007802387220 */ /* 0x000fe40000410000 */
[----:B------:R1:W4:Y:S01]  /*18eb0*/  MUFU.EX2 R106, R52 ;  /* 0x00000034006a7308 */ /* 0x0003220000000800 */
[C---:B------:R-:W-:Y:S02]  /*18ec0*/  FMUL.FTZ R53, R69.reuse, R117 ;  /* 0x0000007545357220 */ /* 0x040fe40000410000 */
[----:B--2---:R-:W-:Y:S02]  /*18ed0*/  FMUL.FTZ R62, R0, R126 ;  /* 0x0000007e003e7220 */ /* 0x004fe40000410000 */
[C---:B------:R-:W-:Y:S01]  /*18ee0*/  HMMA.16816.F32 R48, R72.reuse, R54, R48 ;  /* 0x000000364830723c */ /* 0x040fe20000001830 */
[----:B------:R-:W-:Y:S06]  /*18ef0*/  MOV R126, R151 ;  /* 0x00000097007e7202 */ /* 0x000fec0000000f00 */
[C---:B------:R-:W-:Y:S02]  /*18f00*/  FMUL.FTZ R54, R68.reuse, R118 ;  /* 0x0000007644367220 */ /* 0x040fe40000410000 */
[----:B------:R-:W-:Y:S03]  /*18f10*/  FMUL.FTZ R55, R68, R119 ;  /* 0x0000007744377220 */ /* 0x000fe60000410000 */
[----:B-1----:R-:W-:Y:S07]  /*18f20*/  FMUL.FTZ R52, R69, R116 ;  /* 0x0000007445347220 */ /* 0x002fee0000410000 */
[-C--:B------:R-:W-:Y:S08]  /*18f30*/  HMMA.16816.F32 R52, R72, R76.reuse, R52 ;  /* 0x0000004c4834723c */ /* 0x080ff00000001834 */
[C---:B------:R-:W-:Y:S07]  /*18f40*/  HMMA.16816.F32 R56, R64.reuse, R76, R56 ;  /* 0x0000004c4038723c */ /* 0x040fee0000001838 */
[----:B------:R-:W-:Y:S01]  /*18f50*/  FFMA.FTZ R76, R84, c[0x0][0x2d0], -R94 ;  /* 0x0000b400544c7a23 */ /* 0x000fe2000001085e */
[-C--:B------:R-:W-:Y:S01]  /*18f60*/  HMMA.16816.F32 R60, R64, R78.reuse, R60 ;  /* 0x0000004e403c723c */ /* 0x080fe2000000183c */
[----:B----4-:R-:W-:Y:S01]  /*18f70*/  F2FP.PACK_AB R77, R105, R106 ;  /* 0x0000006a694d723e */ /* 0x010fe200000000ff */
[----:B------:R-:W1:Y:S01]  /*18f80*/  LDSM.16.MT88.4 R84, [R220+0x900] ;  /* 0x00090000dc54783b */ /* 0x000e620000004200 */
[----:B------:R2:W4:Y:S04]  /*18f90*/  MUFU.EX2 R109, R76 ;  /* 0x0000004c006d7308 */ /* 0x0005280000000800 */
[C---:B------:R-:W-:Y:S02]  /*18fa0*/  FMUL.FTZ R64, R69.reuse, R168 ;  /* 0x000000a845407220 */ /* 0x040fe40000410000 */
[----:B------:R-:W-:Y:S03]  /*18fb0*/  FMUL.FTZ R65, R69, R169 ;  /* 0x000000a945417220 */ /* 0x000fe60000410000 */
[C---:B------:R-:W-:Y:S02]  /*18fc0*/  FMUL.FTZ R66, R68.reuse, R170 ;  /* 0x000000aa44427220 */ /* 0x040fe40000410000 */
[----:B------:R-:W-:Y:S07]  /*18fd0*/  FMUL.FTZ R67, R68, R171 ;  /* 0x000000ab44437220 */ /* 0x000fee0000410000 */
[----:B------:R-:W-:Y:S01]  /*18fe0*/  HMMA.16816.F32 R64, R72, R78, R64 ;  /* 0x0000004e4840723c */ /* 0x000fe20000001840 */
[--C-:B--2---:R-:W-:Y:S06]  /*18ff0*/  FFMA.FTZ R76, R182, c[0x0][0x2d0], -R71.reuse ;  /* 0x0000b400b64c7a23 */ /* 0x104fec0000010847 */
[----:B------:R-:W-:Y:S02]  /*19000*/  F2FP.PACK_AB R72, R114, R141 ;  /* 0x0000008d7248723e */ /* 0x000fe400000000ff */
[----:B------:R-:W-:Y:S01]  /*19010*/  F2FP.PACK_AB R73, R113, R143 ;  /* 0x0000008f7149723e */ /* 0x000fe200000000ff */
[----:B------:R2:W-:Y:S02]  /*19020*/  MUFU.EX2 R137, R76 ;  /* 0x0000004c00897308 */ /* 0x0005e40000000800 */
[----:B------:R-:W-:Y:S02]  /*19030*/  F2FP.PACK_AB R74, R147, R163 ;  /* 0x000000a3934a723e */ /* 0x000fe400000000ff */
[----:B------:R-:W-:Y:S02]  /*19040*/  F2FP.PACK_AB R75, R146, R162 ;  /* 0x000000a2924b723e */ /* 0x000fe400000000ff */
[----:B------:R-:W-:Y:S02]  /*19050*/  F2FP.PACK_AB R78, R155, R160 ;  /* 0x000000a09b4e723e */ /* 0x000fe400000000ff */
[----:B----4-:R-:W-:Y:S03]  /*19060*/  F2FP.PACK_AB R79, R109, R104 ;  /* 0x000000686d4f723e */ /* 0x010fe600000000ff */
[-C--:B---3--:R-:W-:Y:S01]  /*19070*/  HMMA.16816.F32 R4, R72, R80.reuse, R4 ;  /* 0x000000504804723c */ /* 0x088fe20000001804 */
[--C-:B--2---:R-:W-:Y:S04]  /*19080*/  FFMA.FTZ R76, R183, c[0x0][0x2d0], -R92.reuse ;  /* 0x0000b400b74c7a23 */ /* 0x104fe8000001085c */
[----:B------:R2:W-:Y:S02]  /*19090*/  MUFU.EX2 R152, R76 ;  /* 0x0000004c00987308 */ /* 0x0005e40000000800 */
[----:B--2---:R-:W-:Y:S07]  /*190a0*/  F2FP.PACK_AB R76, R161, R156 ;  /* 0x0000009ca14c723e */ /* 0x004fee00000000ff */
[C---:B------:R-:W-:Y:S07]  /*190b0*/  HMMA.16816.F32 R8, R76.reuse, R80, R8 ;  /* 0x000000504c08723c */ /* 0x040fee0000001808 */
[--C-:B------:R-:W-:Y:S01]  /*190c0*/  FFMA.FTZ R80, R187, c[0x0][0x2d0], -R71.reuse ;  /* 0x0000b400bb507a23 */ /* 0x100fe20000010847 */
[-C--:B------:R-:W-:Y:S03]  /*190d0*/  HMMA.16816.F32 R12, R76, R82.reuse, R12 ;  /* 0x000000524c0c723c */ /* 0x080fe6000000180c */
[----:B------:R2:W-:Y:S05]  /*190e0*/  MUFU.EX2 R142, R80 ;  /* 0x00000050008e7308 */ /* 0x0005ea0000000800 */
[C---:B------:R-:W-:Y:S08]  /*190f0*/  HMMA.16816.F32 R16, R72.reuse, R82, R16 ;  /* 0x000000524810723c */ /* 0x040ff00000001810 */
[-C--:B-1----:R-:W-:Y:S08]  /*19100*/  HMMA.16816.F32 R20, R72, R84.reuse, R20 ;  /* 0x000000544814723c */ /* 0x082ff00000001814 */
[C---:B------:R-:W-:Y:S01]  /*19110*/  HMMA.16816.F32 R24, R76.reuse, R84, R24 ;  /* 0x000000544c18723c */ /* 0x040fe20000001818 */
[----:B--2---:R-:W-:Y:S06]  /*19120*/  FFMA.FTZ R80, R189, c[0x0][0x2d0], -R71 ;  /* 0x0000b400bd507a23 */ /* 0x004fec0000010847 */
[--C-:B------:R-:W-:Y:S01]  /*19130*/  FFMA.FTZ R84, R184, c[0x0][0x2d0], -R93.reuse ;  /* 0x0000b400b8547a23 */ /* 0x100fe2000001085d */
[-C--:B------:R-:W-:Y:S01]  /*19140*/  HMMA.16816.F32 R28, R76, R86.reuse, R28 ;  /* 0x000000564c1c723c */ /* 0x080fe2000000181c */
[----:B------:R1:W-:Y:S07]  /*19150*/  MUFU.EX2 R157, R80 ;  /* 0x00000050009d7308 */ /* 0x0003ee0000000800 */
[C---:B------:R-:W-:Y:S03]  /*19160*/  HMMA.16816.F32 R32, R72.reuse, R86, R32 ;  /* 0x000000564820723c */ /* 0x040fe60000001820 */
[----:B------:R2:W-:Y:S05]  /*19170*/  MUFU.EX2 R107, R84 ;  /* 0x00000054006b7308 */ /* 0x0005ea0000000800 */
[-C--:B------:R-:W-:Y:S08]  /*19180*/  HMMA.16816.F32 R36, R72, R88.reuse, R36 ;  /* 0x000000584824723c */ /* 0x080ff00000001824 */
[C---:B------:R-:W-:Y:S01]  /*19190*/  HMMA.16816.F32 R40, R76.reuse, R88, R40 ;  /* 0x000000584c28723c */ /* 0x040fe20000001828 */
[----:B-1----:R-:W-:Y:S04]  /*191a0*/  FFMA.FTZ R80, R190, c[0x0][0x2d0], -R92 ;  /* 0x0000b400be507a23 */ /* 0x002fe8000001085c */
[----:B------:R1:W-:Y:S02]  /*191b0*/  MUFU.EX2 R159, R80 ;  /* 0x00000050009f7308 */ /* 0x0003e40000000800 */
[----:B------:R-:W-:Y:S01]  /*191c0*/  FFMA.FTZ R88, R97, c[0x0][0x2d0], -R94 ;  /* 0x0000b40061587a23 */ /* 0x000fe2000001085e */
[-C--:B------:R-:W-:Y:S01]  /*191d0*/  HMMA.16816.F32 R44, R76, R90.reuse, R44 ;  /* 0x0000005a4c2c723c */ /* 0x080fe2000000182c */
[--C-:B--2---:R-:W-:Y:S06]  /*191e0*/  FFMA.FTZ R84, R185, c[0x0][0x2d0], -R93.reuse ;  /* 0x0000b400b9547a23 */ /* 0x104fec000001085d */
[----:B------:R2:W-:Y:S01]  /*191f0*/  MUFU.EX2 R121, R88 ;  /* 0x0000005800797308 */ /* 0x0005e20000000800 */
[C---:B------:R-:W-:Y:S09]  /*19200*/  HMMA.16816.F32 R48, R72.reuse, R90, R48 ;  /* 0x0000005a4830723c */ /* 0x040ff20000001830 */
[----:B------:R3:W-:Y:S03]  /*19210*/  MUFU.EX2 R111, R84 ;  /* 0x00000054006f7308 */ /* 0x0007e60000000800 */
[----:B-1----:R-:W-:Y:S07]  /*19220*/  FFMA.FTZ R80, R191, c[0x0][0x2d0], -R92 ;  /* 0x0000b400bf507a23 */ /* 0x002fee000001085c */
[----:B------:R1:W-:Y:S01]  /*19230*/  MUFU.EX2 R158, R80 ;  /* 0x00000050009e7308 */ /* 0x0003e20000000800 */
[----:B--2---:R-:W-:Y:S09]  /*19240*/  FFMA.FTZ R88, R98, c[0x0][0x2d0], -R94 ;  /* 0x0000b40062587a23 */ /* 0x004ff2000001085e */
[----:B------:R2:W-:Y:S01]  /*19250*/  MUFU.EX2 R120, R88 ;  /* 0x0000005800787308 */ /* 0x0005e20000000800 */
[--C-:B---3--:R-:W-:Y:S09]  /*19260*/  FFMA.FTZ R84, R188, c[0x0][0x2d0], -R93.reuse ;  /* 0x0000b400bc547a23 */ /* 0x108ff2000001085d */
[----:B------:R3:W4:Y:S01]  /*19270*/  MUFU.EX2 R110, R84 ;  /* 0x00000054006e7308 */ /* 0x0007220000000800 */
[----:B-1----:R-:W-:Y:S09]  /*19280*/  FFMA.FTZ R80, R99, c[0x0][0x2d0], -R93 ;  /* 0x0000b40063507a23 */ /* 0x002ff2000001085d */
[----:B------:R1:W-:Y:S01]  /*19290*/  MUFU.EX2 R139, R80 ;  /* 0x00000050008b7308 */ /* 0x0003e20000000800 */
[----:B--2---:R-:W-:Y:S09]  /*192a0*/  FFMA.FTZ R88, R200, c[0x0][0x2d0], -R92 ;  /* 0x0000b400c8587a23 */ /* 0x004ff2000001085c */
[----:B------:R2:W-:Y:S01]  /*192b0*/  MUFU.EX2 R165, R88 ;  /* 0x0000005800a57308 */ /* 0x0005e20000000800 */
[--C-:B---3--:R-:W-:Y:S09]  /*192c0*/  FFMA.FTZ R84, R192, c[0x0][0x2d0], -R71.reuse ;  /* 0x0000b400c0547a23 */ /* 0x108ff20000010847 */
[----:B------:R3:W-:Y:S01]  /*192d0*/  MUFU.EX2 R102, R84 ;  /* 0x0000005400667308 */ /* 0x0007e20000000800 */
[----:B-1----:R-:W1:Y:S08]  /*192e0*/  LDSM.16.MT88.4 R80, [R219+0x900] ;  /* 0x00090000db50783b */ /* 0x002e700000004200 */
[----:B--2---:R-:W-:Y:S01]  /*192f0*/  LDSM.16.MT88.4 R88, [R218+0x1100] ;  /* 0x00110000da58783b */ /* 0x004fe20000004200 */
[--C-:B---3--:R-:W-:Y:S04]  /*19300*/  FFMA.FTZ R84, R96, c[0x0][0x2d0], -R94.reuse ;  /* 0x0000b40060547a23 */ /* 0x108fe8000001085e */
[----:B------:R2:W3:Y:S01]  /*19310*/  MUFU.EX2 R108, R84 ;  /* 0x00000054006c7308 */ /* 0x0004e20000000800 */
[-C--:B-1----:R-:W-:Y:S08]  /*19320*/  HMMA.16816.F32 R52, R72, R80.reuse, R52 ;  /* 0x000000504834723c */ /* 0x082ff00000001834 */
[C---:B------:R-:W-:Y:S01]  /*19330*/  HMMA.16816.F32 R56, R76.reuse, R80, R56 ;  /* 0x000000504c38723c */ /* 0x040fe20000001838 */
[----:B--2---:R-:W1:Y:S06]  /*19340*/  LDSM.16.MT88.4 R84, [R217+0x1100] ;  /* 0x00110000d954783b */ /* 0x004e6c0000004200 */
[----:B------:R-:W-:Y:S01]  /*19350*/  FFMA.FTZ R80, R172, c[0x0][0x2d0], -R94 ;  /* 0x0000b400ac507a23 */ /* 0x000fe2000001085e */
[-C--:B------:R-:W-:Y:S03]  /*19360*/  HMMA.16816.F32 R60, R76, R82.reuse, R60 ;  /* 0x000000524c3c723c */ /* 0x080fe6000000183c */
[----:B------:R2:W5:Y:S04]  /*19370*/  MUFU.EX2 R119, R80 ;  /* 0x0000005000777308 */ /* 0x0005680000000800 */
[--C-:B------:R-:W-:Y:S01]  /*19380*/  FFMA.FTZ R76, R193, c[0x0][0x2d0], -R71.reuse ;  /* 0x0000b400c14c7a23 */ /* 0x100fe20000010847 */
[----:B------:R-:W-:Y:S01]  /*19390*/  HMMA.16816.F32 R64, R72, R82, R64 ;  /* 0x000000524840723c */ /* 0x000fe20000001840 */
[----:B----4-:R-:W-:Y:S03]  /*193a0*/  F2FP.PACK_AB R78, R110, R111 ;  /* 0x0000006f6e4e723e */ /* 0x010fe600000000ff */
[----:B---3--:R-:W-:Y:S01]  /*193b0*/  F2FP.PACK_AB R77, R121, R108 ;  /* 0x0000006c794d723e */ /* 0x008fe200000000ff */
[----:B------:R3:W-:Y:S02]  /*193c0*/  MUFU.EX2 R167, R76 ;  /* 0x0000004c00a77308 */ /* 0x0007e40000000800 */
[----:B------:R-:W-:Y:S02]  /*193d0*/  F2FP.PACK_AB R72, R137, R153 ;  /* 0x000000998948723e */ /* 0x000fe400000000ff */
[----:B------:R-:W-:Y:S03]  /*193e0*/  F2FP.PACK_AB R73, R136, R152 ;  /* 0x000000988849723e */ /* 0x000fe600000000ff */
[----:B------:R-:W-:Y:S02]  /*193f0*/  F2FP.PACK_AB R74, R157, R142 ;  /* 0x0000008e9d4a723e */ /* 0x000fe400000000ff */
[----:B------:R-:W-:Y:S01]  /*19400*/  F2FP.PACK_AB R75, R158, R159 ;  /* 0x0000009f9e4b723e */ /* 0x000fe200000000ff */
[----:B--2---:R-:W2:Y:S01]  /*19410*/  LDSM.16.MT88.4 R80, [R220+0x1100] ;  /* 0x00110000dc50783b */ /* 0x004ea20000004200 */
[----:B-----5:R-:W-:Y:S05]  /*19420*/  F2FP.PACK_AB R79, R119, R120 ;  /* 0x00000078774f723e */ /* 0x020fea00000000ff */
[-C--:B-1----:R-:W-:Y:S01]  /*19430*/  HMMA.16816.F32 R4, R72, R84.reuse, R4 ;  /* 0x000000544804723c */ /* 0x082fe20000001804 */
[----:B---3--:R-:W-:Y:S04]  /*19440*/  FFMA.FTZ R76, R195, c[0x0][0x2d0], -R92 ;  /* 0x0000b400c34c7a23 */ /* 0x008fe8000001085c */
[----:B------:R1:W-:Y:S02]  /*19450*/  MUFU.EX2 R166, R76 ;  /* 0x0000004c00a67308 */ /* 0x0003e40000000800 */
[----:B-1----:R-:W-:Y:S07]  /*19460*/  F2FP.PACK_AB R76, R107, R139 ;  /* 0x0000008b6b4c723e */ /* 0x002fee00000000ff */
[C---:B------:R-:W-:Y:S07]  /*19470*/  HMMA.16816.F32 R8, R76.reuse, R84, R8 ;  /* 0x000000544c08723c */ /* 0x040fee0000001808 */
[--C-:B------:R-:W-:Y:S01]  /*19480*/  FFMA.FTZ R84, R201, c[0x0][0x2d0], -R71.reuse ;  /* 0x0000b400c9547a23 */ /* 0x100fe20000010847 */
[-C--:B------:R-:W-:Y:S03]  /*19490*/  HMMA.16816.F32 R12, R76, R86.reuse, R12 ;  /* 0x000000564c0c723c */ /* 0x080fe6000000180c */
[----:B------:R1:W-:Y:S05]  /*194a0*/  MUFU.EX2 R201, R84 ;  /* 0x0000005400c97308 */ /* 0x0003ea0000000800 */
[C---:B------:R-:W-:Y:S08]  /*194b0*/  HMMA.16816.F32 R16, R72.reuse, R86, R16 ;  /* 0x000000564810723c */ /* 0x040ff00000001810 */
[-C--:B--2---:R-:W-:Y:S08]  /*194c0*/  HMMA.16816.F32 R20, R72, R80.reuse, R20 ;  /* 0x000000504814723c */ /* 0x084ff00000001814 */
[C---:B------:R-:W-:Y:S01]  /*194d0*/  HMMA.16816.F32 R24, R76.reuse, R80, R24 ;  /* 0x000000504c18723c */ /* 0x040fe20000001818 */
[----:B-1----:R-:W-:Y:S03]  /*194e0*/  FFMA.FTZ R84, R206, c[0x0][0x2d0], -R71 ;  /* 0x0000b400ce547a23 */ /* 0x002fe60000010847 */
[----:B------:R-:W-:Y:S01]  /*194f0*/  MOV R206, R102 ;  /* 0x0000006600ce7202 */ /* 0x000fe20000000f00 */
[----:B------:R-:W-:Y:S03]  /*19500*/  IMAD.MOV.U32 R102, RZ, RZ, R180 ;  /* 0x000000ffff667224 */ /* 0x000fe600078e00b4 */
[-C--:B------:R-:W-:Y:S01]  /*19510*/  HMMA.16816.F32 R28, R76, R82.reuse, R28 ;  /* 0x000000524c1c723c */ /* 0x080fe2000000181c */
[----:B------:R-:W-:Y:S01]  /*19520*/  FFMA.FTZ R80, R197, c[0x0][0x2d0], -R93 ;  /* 0x0000b400c5507a23 */ /* 0x000fe2000001085d */
[----:B------:R1:W-:Y:S02]  /*19530*/  MUFU.EX2 R200, R84 ;  /* 0x0000005400c87308 */ /* 0x0003e40000000800 */
[----:B------:R-:W-:Y:S04]  /*19540*/  IMAD.MOV.U32 R197, RZ, RZ, R141 ;  /* 0x000000ffffc57224 */ /* 0x000fe800078e008d */
[C---:B------:R-:W-:Y:S04]  /*19550*/  HMMA.16816.F32 R32, R72.reuse, R82, R32 ;  /* 0x000000524820723c */ /* 0x040fe80000001820 */
[----:B------:R2:W-:Y:S04]  /*19560*/  MUFU.EX2 R164, R80 ;  /* 0x0000005000a47308 */ /* 0x0005e80000000800 */
[-C--:B------:R-:W-:Y:S08]  /*19570*/  HMMA.16816.F32 R36, R72, R88.reuse, R36 ;  /* 0x000000584824723c */ /* 0x080ff00000001824 */
[C---:B------:R-:W-:Y:S01]  /*19580*/  HMMA.16816.F32 R40, R76.reuse, R88, R40 ;  /* 0x000000584c28723c */ /* 0x040fe20000001828 */
[----:B-1----:R-:W-:Y:S03]  /*19590*/  FFMA.FTZ R84, R207, c[0x0][0x2d0], -R92 ;  /* 0x0000b400cf547a23 */ /* 0x002fe6000001085c */
[----:B------:R-:W-:Y:S04]  /*195a0*/  IMAD.MOV.U32 R207, RZ, RZ, R143 ;  /* 0x000000ffffcf7224 */ /* 0x000fe800078e008f */
[-C--:B------:R-:W-:Y:S01]  /*195b0*/  HMMA.16816.F32 R44, R76, R90.reuse, R44 ;  /* 0x0000005a4c2c723c */ /* 0x080fe2000000182c */
[----:B------:R1:W-:Y:S03]  /*195c0*/  MUFU.EX2 R193, R84 ;  /* 0x0000005400c17308 */ /* 0x0003e60000000800 */
[--C-:B--2---:R-:W-:Y:S02]  /*195d0*/  FFMA.FTZ R80, R199, c[0x0][0x2d0], -R93.reuse ;  /* 0x0000b400c7507a23 */ /* 0x104fe4000001085d */
[----:B------:R-:W-:Y:S02]  /*195e0*/  FFMA.FTZ R88, R194, c[0x0][0x2d0], -R94 ;  /* 0x0000b400c2587a23 */ /* 0x000fe4000001085e */
[C---:B------:R-:W-:Y:S01]  /*195f0*/  HMMA.16816.F32 R48, R72.reuse, R90, R48 ;  /* 0x0000005a4830723c */ /* 0x040fe20000001830 */
[----:B------:R-:W-:Y:S02]  /*19600*/  IMAD.MOV.U32 R199, RZ, RZ, R136 ;  /* 0x000000ffffc77224 */ /* 0x000fe400078e0088 */
[----:B------:R2:W-:Y:S01]  /*19610*/  MUFU.EX2 R192, R80 ;  /* 0x0000005000c07308 */ /* 0x0005e20000000800 */
[----:B------:R-:W-:Y:S09]  /*19620*/  IMAD.MOV.U32 R194, RZ, RZ, R146 ;  /* 0x000000ffffc27224 */ /* 0x000ff200078e0092 */
[----:B------:R3:W-:Y:S01]  /*19630*/  MUFU.EX2 R117, R88 ;  /* 0x0000005800757308 */ /* 0x0007e20000000800 */
[----:B-1----:R-:W-:Y:S01]  /*19640*/  FFMA.FTZ R84, R208, c[0x0][0x2d0], -R92 ;  /* 0x0000b400d0547a23 */ /* 0x002fe2000001085c */
[----:B------:R-:W-:Y:S08]  /*19650*/  MOV R208, R142 ;  /* 0x0000008e00d07202 */ /* 0x000ff00000000f00 */
[----:B------:R1:W-:Y:S01]  /*19660*/  MUFU.EX2 R195, R84 ;  /* 0x0000005400c37308 */ /* 0x0003e20000000800 */
[--C-:B--2---:R-:W-:Y:S01]  /*19670*/  FFMA.FTZ R80, R202, c[0x0][0x2d0], -R93.reuse ;  /* 0x0000b400ca507a23 */ /* 0x104fe2000001085d */
[----:B------:R-:W-:Y:S08]  /*19680*/  MOV R202, R137 ;  /* 0x0000008900ca7202 */ /* 0x000ff00000000f00 */
[----:B------:R2:W-:Y:S01]  /*19690*/  MUFU.EX2 R190, R80 ;  /* 0x0000005000be7308 */ /* 0x0005e20000000800 */
[----:B---3--:R-:W-:Y:S01]  /*196a0*/  FFMA.FTZ R88, R196, c[0x0][0x2d0], -R94 ;  /* 0x0000b400c4587a23 */ /* 0x008fe2000001085e */
[----:B------:R-:W-:Y:S08]  /*196b0*/  MOV R196, R147 ;  /* 0x0000009300c47202 */ /* 0x000ff00000000f00 */
[----:B------:R3:W-:Y:S01]  /*196c0*/  MUFU.EX2 R116, R88 ;  /* 0x0000005800747308 */ /* 0x0007e20000000800 */
[----:B-1----:R-:W1:Y:S01]  /*196d0*/  LDSM.16.MT88.4 R84, [R219+0x1100] ;  /* 0x00110000db54783b */ /* 0x002e620000004200 */
[----:B--2---:R-:W-:Y:S01]  /*196e0*/  FFMA.FTZ R80, R204, c[0x0][0x2d0], -R93 ;  /* 0x0000b400cc507a23 */ /* 0x004fe2000001085d */
[----:B------:R-:W-:Y:S07]  /*196f0*/  MOV R204, R138 ;  /* 0x0000008a00cc7202 */ /* 0x000fee0000000f00 */
[----:B------:R2:W4:Y:S01]  /*19700*/  MUFU.EX2 R191, R80 ;  /* 0x0000005000bf7308 */ /* 0x0005220000000800 */
[----:B---3--:R-:W-:Y:S02]  /*19710*/  FFMA.FTZ R88, R215, c[0x0][0x2d0], -R92 ;  /* 0x0000b400d7587a23 */ /* 0x008fe4000001085c */
[----:B------:R-:W-:Y:S07]  /*19720*/  IMAD.MOV.U32 R215, RZ, RZ, R125 ;  /* 0x000000ffffd77224 */ /* 0x000fee00078e007d */
[----:B------:R3:W-:Y:S01]  /*19730*/  MUFU.EX2 R187, R88 ;  /* 0x0000005800bb7308 */ /* 0x0007e20000000800 */
[----:B--2---:R-:W-:Y:S01]  /*19740*/  FFMA.FTZ R80, R209, c[0x0][0x2d0], -R71 ;  /* 0x0000b400d1507a23 */ /* 0x004fe20000010847 */
[-C--:B-1----:R-:W-:Y:S01]  /*19750*/  HMMA.16816.F32 R52, R72, R84.reuse, R52 ;  /* 0x000000544834723c */ /* 0x082fe20000001834 */
[----:B------:R-:W-:Y:S07]  /*19760*/  IMAD.MOV.U32 R209, RZ, RZ, R139 ;  /* 0x000000ffffd17224 */ /* 0x000fee00078e008b */
[----:B------:R1:W-:Y:S01]  /*19770*/  MUFU.EX2 R189, R80 ;  /* 0x0000005000bd7308 */ /* 0x0003e20000000800 */
[C---:B------:R-:W-:Y:S01]  /*19780*/  HMMA.16816.F32 R56, R76.reuse, R84, R56 ;  /* 0x000000544c38723c */ /* 0x040fe20000001838 */
[----:B---3--:R-:W-:Y:S06]  /*19790*/  LDSM.16.MT88.4 R88, [R218+0x1900] ;  /* 0x00190000da58783b */ /* 0x008fec0000004200 */
[--C-:B------:R-:W-:Y:S01]  /*197a0*/  FFMA.FTZ R84, R173, c[0x0][0x2d0], -R94.reuse ;  /* 0x0000b400ad547a23 */ /* 0x100fe2000001085e */
[-C--:B------:R-:W-:Y:S03]  /*197b0*/  HMMA.16816.F32 R60, R76, R86.reuse, R60 ;  /* 0x000000564c3c723c */ /* 0x080fe6000000183c */
[----:B------:R-:W2:Y:S04]  /*197c0*/  MUFU.EX2 R99, R84 ;  /* 0x0000005400637308 */ /* 0x000ea80000000800 */
[--C-:B------:R-:W-:Y:S01]  /*197d0*/  FFMA.FTZ R76, R210, c[0x0][0x2d0], -R71.reuse ;  /* 0x0000b400d24c7a23 */ /* 0x100fe20000010847 */
[----:B------:R-:W-:Y:S01]  /*197e0*/  HMMA.16816.F32 R64, R72, R86, R64 ;  /* 0x000000564840723c */ /* 0x000fe20000001840 */
[----:B----4-:R-:W-:Y:S03]  /*197f0*/  F2FP.PACK_AB R78, R191, R190 ;  /* 0x000000bebf4e723e */ /* 0x010fe600000000ff */
[----:B-1----:R-:W-:Y:S01]  /*19800*/  FFMA.FTZ R80, R174, c[0x0][0x2d0], -R94 ;  /* 0x0000b400ae507a23 */ /* 0x002fe2000001085e */
[----:B------:R1:W-:Y:S02]  /*19810*/  MUFU.EX2 R188, R76 ;  /* 0x0000004c00bc7308 */ /* 0x0003e40000000800 */
[----:B------:R-:W-:Y:S02]  /*19820*/  F2FP.PACK_AB R72, R167, R206 ;  /* 0x000000cea748723e */ /* 0x000fe400000000ff */
[----:B------:R-:W-:Y:S03]  /*19830*/  F2FP.PACK_AB R73, R165, R166 ;  /* 0x000000a6a549723e */ /* 0x000fe600000000ff */
[----:B------:R-:W-:Y:S02]  /*19840*/  F2FP.PACK_AB R74, R200, R201 ;  /* 0x000000c9c84a723e */ /* 0x000fe400000000ff */
[----:B------:R-:W-:Y:S01]  /*19850*/  F2FP.PACK_AB R75, R195, R193 ;  /* 0x000000c1c34b723e */ /* 0x000fe200000000ff */
[----:B------:R3:W4:Y:S01]  /*19860*/  MUFU.EX2 R118, R80 ;  /* 0x0000005000767308 */ /* 0x0007220000000800 */
[----:B--2---:R-:W-:Y:S01]  /*19870*/  F2FP.PACK_AB R79, R99, R116 ;  /* 0x00000074634f723e */ /* 0x004fe200000000ff */
[----:B------:R-:W-:Y:S01]  /*19880*/  LDSM.16.MT88.4 R84, [R220+0x1900] ;  /* 0x00190000dc54783b */ /* 0x000fe20000004200 */
[----:B-1----:R-:W-:Y:S07]  /*19890*/  FFMA.FTZ R76, R212, c[0x0][0x2d0], -R92 ;  /* 0x0000b400d44c7a23 */ /* 0x002fee000001085c */
[----:B------:R1:W-:Y:S01]  /*198a0*/  MUFU.EX2 R185, R76 ;  /* 0x0000004c00b97308 */ /* 0x0003e20000000800 */
[----:B---3--:R-:W2:Y:S01]  /*198b0*/  LDSM.16.MT88.4 R80, [R217+0x1900] ;  /* 0x00190000d950783b */ /* 0x008ea20000004200 */
[----:B----4-:R-:W-:Y:S02]  /*198c0*/  F2FP.PACK_AB R77, R117, R118 ;  /* 0x00000076754d723e */ /* 0x010fe400000000ff */
[----:B-1----:R-:W-:Y:S01]  /*198d0*/  F2FP.PACK_AB R76, R192, R164 ;  /* 0x000000a4c04c723e */ /* 0x002fe200000000ff */
[-C--:B--2---:R-:W-:Y:S08]  /*198e0*/  HMMA.16816.F32 R4, R72, R80.reuse, R4 ;  /* 0x000000504804723c */ /* 0x084ff00000001804 */
[C---:B------:R-:W-:Y:S07]  /*198f0*/  HMMA.16816.F32 R8, R76.reuse, R80, R8 ;  /* 0x000000504c08723c */ /* 0x040fee0000001808 */
[--C-:B------:R-:W-:Y:S01]  /*19900*/  FFMA.FTZ R80, R238, c[0x0][0x2d0], -R71.reuse ;  /* 0x0000b400ee507a23 */ /* 0x100fe20000010847 */
[-C--:B------:R-:W-:Y:S01]  /*19910*/  HMMA.16816.F32 R12, R76, R82.reuse, R12 ;  /* 0x000000524c0c723c */ /* 0x080fe2000000180c */
[----:B------:R-:W-:Y:S02]  /*19920*/  IMAD.MOV.U32 R238, RZ, RZ, R154 ;  /* 0x000000ffffee7224 */ /* 0x000fe400078e009a */
[----:B------:R1:W-:Y:S01]  /*19930*/  MUFU.EX2 R184, R80 ;  /* 0x0000005000b87308 */ /* 0x0003e20000000800 */
[----:B------:R-:W-:Y:S04]  /*19940*/  IMAD.MOV.U32 R154, RZ, RZ, R148 ;  /* 0x000000ffff9a7224 */ /* 0x000fe800078e0094 */
[C---:B------:R-:W-:Y:S01]  /*19950*/  HMMA.16816.F32 R16, R72.reuse, R82, R16 ;  /* 0x000000524810723c */ /* 0x040fe20000001810 */
[----:B------:R-:W-:Y:S03]  /*19960*/  IMAD.MOV.U32 R210, RZ, RZ, R154 ;  /* 0x000000ffffd27224 */ /* 0x000fe600078e009a */
[----:B------:R-:W-:Y:S04]  /*19970*/  MOV R154, R144 ;  /* 0x00000090009a7202 */ /* 0x000fe80000000f00 */
[-C--:B------:R-:W-:Y:S08]  /*19980*/  HMMA.16816.F32 R20, R72, R84.reuse, R20 ;  /* 0x000000544814723c */ /* 0x080ff00000001814 */
[C---:B------:R-:W-:Y:S01]  /*19990*/  HMMA.16816.F32 R24, R76.reuse, R84, R24 ;  /* 0x000000544c18723c */ /* 0x040fe20000001818 */
[----:B-1----:R-:W-:Y:S03]  /*199a0*/  FFMA.FTZ R80, R241, c[0x0][0x2d0], -R71 ;  /* 0x0000b400f1507a23 */ /* 0x002fe60000010847 */
[----:B------:R-:W-:Y:S03]  /*199b0*/  MOV R241, R114 ;  /* 0x0000007200f17202 */ /* 0x000fe60000000f00 */
[--C-:B------:R-:W-:Y:S01]  /*199c0*/  FFMA.FTZ R84, R239, c[0x0][0x2d0], -R93.reuse ;  /* 0x0000b400ef547a23 */ /* 0x100fe2000001085d */
[-C--:B------:R-:W-:Y:S01]  /*199d0*/  HMMA.16816.F32 R28, R76, R86.reuse, R28 ;  /* 0x000000564c1c723c */ /* 0x080fe2000000181c */
[----:B------:R1:W-:Y:S07]  /*199e0*/  MUFU.EX2 R186, R80 ;  /* 0x0000005000ba7308 */ /* 0x0003ee0000000800 */
[C---:B------:R-:W-:Y:S03]  /*199f0*/  HMMA.16816.F32 R32, R72.reuse, R86, R32 ;  /* 0x000000564820723c */ /* 0x040fe60000001820 */
[----:B------:R2:W-:Y:S05]  /*19a00*/  MUFU.EX2 R123, R84 ;  /* 0x00000054007b7308 */ /* 0x0005ea0000000800 */
[-C--:B------:R-:W-:Y:S08]  /*19a10*/  HMMA.16816.F32 R36, R72, R88.reuse, R36 ;  /* 0x000000584824723c */ /* 0x080ff00000001824 */
[C---:B------:R-:W-:Y:S01]  /*19a20*/  HMMA.16816.F32 R40, R76.reuse, R88, R40 ;  /* 0x000000584c28723c */ /* 0x040fe20000001828 */
[----:B-1----:R-:W-:Y:S03]  /*19a30*/  FFMA.FTZ R80, R244, c[0x0][0x2d0], -R92 ;  /* 0x0000b400f4507a23 */ /* 0x002fe6000001085c */
[----:B------:R-:W-:Y:S01]  /*19a40*/  MOV R244, R140 ;  /* 0x0000008c00f47202 */ /* 0x000fe20000000f00 */
[----:B------:R1:W-:Y:S02]  /*19a50*/  MUFU.EX2 R182, R80 ;  /* 0x0000005000b67308 */ /* 0x0003e40000000800 */
[----:B------:R-:W-:Y:S01]  /*19a60*/  FFMA.FTZ R88, R135, c[0x0][0x2d0], -R94 ;  /* 0x0000b40087587a23 */ /* 0x000fe2000001085e */
[-C--:B------:R-:W-:Y:S01]  /*19a70*/  HMMA.16816.F32 R44, R76, R90.reuse, R44 ;  /* 0x0000005a4c2c723c */ /* 0x080fe2000000182c */
[--C-:B--2---:R-:W-:Y:S06]  /*19a80*/  FFMA.FTZ R84, R240, c[0x0][0x2d0], -R93.reuse ;  /* 0x0000b400f0547a23 */ /* 0x104fec000001085d */
[----:B------:R2:W-:Y:S01]  /*19a90*/  MUFU.EX2 R97, R88 ;  /* 0x0000005800617308 */ /* 0x0005e20000000800 */
[C---:B------:R-:W-:Y:S09]  /*19aa0*/  HMMA.16816.F32 R48, R72.reuse, R90, R48 ;  /* 0x0000005a4830723c */ /* 0x040ff20000001830 */
[----:B------:R3:W-:Y:S03]  /*19ab0*/  MUFU.EX2 R181, R84 ;  /* 0x0000005400b57308 */ /* 0x0007e60000000800 */
[----:B-1----:R-:W-:Y:S01]  /*19ac0*/  FFMA.FTZ R80, R245, c[0x0][0x2d0], -R92 ;  /* 0x0000b400f5507a23 */ /* 0x002fe2000001085c */
[----:B------:R-:W-:Y:S06]  /*19ad0*/  MOV R245, R126 ;  /* 0x0000007e00f57202 */ /* 0x000fec0000000f00 */
        /* <DEDUP_REMOVED lines=25> */
[----:B------:R3:W4:Y:S02]  /*19c70*/  MUFU.EX2 R178, R76 ;  /* 0x0000004c00b27308 */ /* 0x0007240000000800 */
[----:B------:R-:W-:Y:S02]  /*19c80*/  F2FP.PACK_AB R72, R188, R189 ;  /* 0x000000bdbc48723e */ /* 0x000fe400000000ff */
[----:B------:R-:W-:Y:S03]  /*19c90*/  F2FP.PACK_AB R73, R187, R185 ;  /* 0x000000b9bb49723e */ /* 0x000fe600000000ff */
[----:B------:R-:W-:Y:S02]  /*19ca0*/  F2FP.PACK_AB R74, R186, R184 ;  /* 0x000000b8ba4a723e */ /* 0x000fe400000000ff */
[----:B------:R-:W-:Y:S01]  /*19cb0*/  F2FP.PACK_AB R75, R183, R182 ;  /* 0x000000b6b74b723e */ /* 0x000fe200000000ff */
[----:B--2---:R-:W2:Y:S01]  /*19cc0*/  LDSM.16.MT88.4 R80, [R220+0x2100] ;  /* 0x00210000dc50783b */ /* 0x004ea20000004200 */
[----:B-----5:R-:W-:Y:S05]  /*19cd0*/  F2FP.PACK_AB R79, R95, R96 ;  /* 0x000000605f4f723e */ /* 0x020fea00000000ff */
[-C--:B-1----:R-:W-:Y:S01]  /*19ce0*/  HMMA.16816.F32 R4, R72, R84.reuse, R4 ;  /* 0x000000544804723c */ /* 0x082fe20000001804 */
[--C-:B---3--:R-:W-:Y:S01]  /*19cf0*/  FFMA.FTZ R76, R248, c[0x0][0x2d0], -R92.reuse ;  /* 0x0000b400f84c7a23 */ /* 0x108fe2000001085c */
[----:B----4-:R-:W-:Y:S03]  /*19d00*/  F2FP.PACK_AB R168, R178, R179 ;  /* 0x000000b3b2a8723e */ /* 0x010fe600000000ff */
[----:B------:R1:W3:Y:S02]  /*19d10*/  MUFU.EX2 R177, R76 ;  /* 0x0000004c00b17308 */ /* 0x0002e40000000800 */
[----:B-1----:R-:W-:Y:S02]  /*19d20*/  F2FP.PACK_AB R76, R123, R122 ;  /* 0x0000007a7b4c723e */ /* 0x002fe400000000ff */
[----:B---3--:R-:W-:Y:S05]  /*19d30*/  F2FP.PACK_AB R169, R174, R177 ;  /* 0x000000b1aea9723e */ /* 0x008fea00000000ff */
[C---:B------:R-:W-:Y:S07]  /*19d40*/  HMMA.16816.F32 R8, R76.reuse, R84, R8 ;  /* 0x000000544c08723c */ /* 0x040fee0000001808 */
[--C-:B------:R-:W-:Y:S01]  /*19d50*/  FFMA.FTZ R84, R250, c[0x0][0x2d0], -R71.reuse ;  /* 0x0000b400fa547a23 */ /* 0x100fe20000010847 */
[-C--:B------:R-:W-:Y:S01]  /*19d60*/  HMMA.16816.F32 R12, R76, R86.reuse, R12 ;  /* 0x000000564c0c723c */ /* 0x080fe2000000180c */
[----:B------:R-:W-:Y:S02]  /*19d70*/  FFMA.FTZ R71, R251, c[0x0][0x2d0], -R71 ;  /* 0x0000b400fb477a23 */ /* 0x000fe40000010847 */
[----:B------:R1:W-:Y:S05]  /*19d80*/  MUFU.EX2 R173, R84 ;  /* 0x0000005400ad7308 */ /* 0x0003ea0000000800 */
[C---:B------:R-:W-:Y:S05]  /*19d90*/  HMMA.16816.F32 R16, R72.reuse, R86, R16 ;  /* 0x000000564810723c */ /* 0x040fea0000001810 */
[----:B------:R3:W4:Y:S03]  /*19da0*/  MUFU.EX2 R172, R71 ;  /* 0x0000004700ac7308 */ /* 0x0007260000000800 */
[-C--:B--2---:R-:W-:Y:S08]  /*19db0*/  HMMA.16816.F32 R20, R72, R80.reuse, R20 ;  /* 0x000000504814723c */ /* 0x084ff00000001814 */
[C---:B------:R-:W-:Y:S01]  /*19dc0*/  HMMA.16816.F32 R24, R76.reuse, R80, R24 ;  /* 0x000000504c18723c */ /* 0x040fe20000001818 */
[----:B-1----:R-:W1:Y:S07]  /*19dd0*/  LDSM.16.MT88.4 R84, [R219+0x2100] ;  /* 0x00210000db54783b */ /* 0x002e6e0000004200 */
[-C--:B------:R-:W-:Y:S01]  /*19de0*/  HMMA.16816.F32 R28, R76, R82.reuse, R28 ;  /* 0x000000524c1c723c */ /* 0x080fe2000000181c */
[--C-:B---3--:R-:W-:Y:S03]  /*19df0*/  FFMA.FTZ R71, R124, c[0x0][0x2d0], -R92.reuse ;  /* 0x0000b4007c477a23 */ /* 0x108fe6000001085c */
[----:B------:R-:W-:Y:S01]  /*19e00*/  MOV R124, R149 ;  /* 0x00000095007c7202 */ /* 0x000fe20000000f00 */
[----:B------:R-:W-:Y:S03]  /*19e10*/  FFMA.FTZ R92, R134, c[0x0][0x2d0], -R92 ;  /* 0x0000b400865c7a23 */ /* 0x000fe6000001085c */
[C---:B------:R-:W-:Y:S01]  /*19e20*/  HMMA.16816.F32 R32, R72.reuse, R82, R32 ;  /* 0x000000524820723c */ /* 0x040fe20000001820 */
[----:B------:R2:W-:Y:S01]  /*19e30*/  MUFU.EX2 R135, R71 ;  /* 0x0000004700877308 */ /* 0x0005e20000000800 */
[----:B------:R-:W3:Y:S02]  /*19e40*/  LDSM.16.MT88.4 R148, [R217+0x2900] ;  /* 0x00290000d994783b */ /* 0x000ee40000004200 */
[----:B----4-:R-:W-:Y:S02]  /*19e50*/  F2FP.PACK_AB R170, R172, R173 ;  /* 0x000000adacaa723e */ /* 0x010fe400000000ff */
[----:B------:R-:W-:Y:S02]  /*19e60*/  MOV R212, R124 ;  /* 0x0000007c00d47202 */ /* 0x000fe40000000f00 */
[-C--:B------:R-:W-:Y:S03]  /*19e70*/  HMMA.16816.F32 R36, R72, R88.reuse, R36 ;  /* 0x000000584824723c */ /* 0x080fe60000001824 */
[----:B------:R-:W4:Y:S05]  /*19e80*/  MUFU.EX2 R134, R92 ;  /* 0x0000005c00867308 */ /* 0x000f2a0000000800 */
[C---:B------:R-:W-:Y:S01]  /*19e90*/  HMMA.16816.F32 R40, R76.reuse, R88, R40 ;  /* 0x000000584c28723c */ /* 0x040fe20000001828 */
[----:B------:R-:W5:Y:S04]  /*19ea0*/  LDL.LU R89, [R1+0x4] ;  /* 0x0000040001597983 */ /* 0x000f680000300800 */
[----:B------:R-:W5:Y:S03]  /*19eb0*/  LDL.LU R88, [R1+0x8] ;  /* 0x0000080001587983 */ /* 0x000f660000300800 */
[-C--:B------:R-:W-:Y:S01]  /*19ec0*/  HMMA.16816.F32 R44, R76, R90.reuse, R44 ;  /* 0x0000005a4c2c723c */ /* 0x080fe2000000182c */
[--C-:B--2---:R-:W-:Y:S04]  /*19ed0*/  FFMA.FTZ R71, R252, c[0x0][0x2d0], -R93.reuse ;  /* 0x0000b400fc477a23 */ /* 0x104fe8000001085d */
[----:B------:R2:W-:Y:S03]  /*19ee0*/  MUFU.EX2 R92, R71 ;  /* 0x00000047005c7308 */ /* 0x0005e60000000800 */
[C---:B------:R-:W-:Y:S01]  /*19ef0*/  HMMA.16816.F32 R48, R72.reuse, R90, R48 ;  /* 0x0000005a4830723c */ /* 0x040fe20000001830 */
[----:B----4-:R-:W-:Y:S07]  /*19f00*/  F2FP.PACK_AB R171, R134, R135 ;  /* 0x0000008786ab723e */ /* 0x010fee00000000ff */
[-C--:B-1----:R-:W-:Y:S08]  /*19f10*/  HMMA.16816.F32 R52, R72, R84.reuse, R52 ;  /* 0x000000544834723c */ /* 0x082ff00000001834 */
[C---:B------:R-:W-:Y:S01]  /*19f20*/  HMMA.16816.F32 R56, R76.reuse, R84, R56 ;  /* 0x000000544c38723c */ /* 0x040fe20000001838 */
[----:B--2---:R-:W-:Y:S03]  /*19f30*/  FFMA.FTZ R71, R115, c[0x0][0x2d0], -R93 ;  /* 0x0000b40073477a23 */ /* 0x004fe6000001085d */
[----:B------:R-:W-:Y:S04]  /*19f40*/  IMAD.MOV.U32 R115, RZ, RZ, R101 ;  /* 0x000000ffff737224 */ /* 0x000fe800078e0065 */
[-C--:B------:R-:W-:Y:S01]  /*19f50*/  HMMA.16816.F32 R60, R76, R86.reuse, R60 ;  /* 0x000000564c3c723c */ /* 0x080fe2000000183c */
[----:B------:R1:W2:Y:S07]  /*19f60*/  MUFU.EX2 R82, R71 ;  /* 0x0000004700527308 */ /* 0x0002ae0000000800 */
[----:B------:R-:W-:Y:S01]  /*19f70*/  HMMA.16816.F32 R64, R72, R86, R64 ;  /* 0x000000564840723c */ /* 0x000fe20000001840 */
[----:B------:R-:W4:Y:S07]  /*19f80*/  LDL.LU R72, [R1+0xc] ;  /* 0x00000c0001487983 */ /* 0x000f2e0000300800 */
[-C--:B---3--:R-:W-:Y:S01]  /*19f90*/  HMMA.16816.F32 R136, R168, R148.reuse, R4 ;  /* 0x00000094a888723c */ /* 0x088fe20000001804 */
[--C-:B-1----:R-:W-:Y:S03]  /*19fa0*/  FFMA.FTZ R71, R112, c[0x0][0x2d0], -R93.reuse ;  /* 0x0000b40070477a23 */ /* 0x102fe6000001085d */
[----:B------:R-:W-:Y:S01]  /*19fb0*/  FFMA.FTZ R93, R103, c[0x0][0x2d0], -R93 ;  /* 0x0000b400675d7a23 */ /* 0x000fe2000001085d */
[----:B------:R1:W-:Y:S01]  /*19fc0*/  MUFU.EX2 R83, R71 ;  /* 0x0000004700537308 */ /* 0x0003e20000000800 */
[----:B------:R-:W-:Y:S02]  /*19fd0*/  MOV R112, R102 ;  /* 0x0000006600707202 */ /* 0x000fe40000000f00 */
[----:B------:R-:W3:Y:S01]  /*19fe0*/  LDSM.16.MT88.4 R100, [R220+0x2900] ;  /* 0x00290000dc64783b */ /* 0x000ee20000004200 */
[----:B--2---:R-:W-:Y:S06]  /*19ff0*/  F2FP.PACK_AB R124, R82, R92 ;  /* 0x0000005c527c723e */ /* 0x004fec00000000ff */
[----:B------:R-:W2:Y:S01]  /*1a000*/  MUFU.EX2 R93, R93 ;  /* 0x0000005d005d7308 */ /* 0x000ea20000000800 */
[--C-:B-1----:R-:W-:Y:S09]  /*1a010*/  FFMA.FTZ R71, R175, c[0x0][0x2d0], -R94.reuse ;  /* 0x0000b400af477a23 */ /* 0x102ff2000001085e */
[----:B------:R1:W-:Y:S01]  /*1a020*/  MUFU.EX2 R81, R71 ;  /* 0x0000004700517308 */ /* 0x0003e20000000800 */
[----:B--2---:R-:W-:Y:S01]  /*1a030*/  F2FP.PACK_AB R126, R93, R83 ;  /* 0x000000535d7e723e */ /* 0x004fe200000000ff */
[--C-:B-1----:R-:W-:Y:S08]  /*1a040*/  FFMA.FTZ R71, R211, c[0x0][0x2d0], -R94.reuse ;  /* 0x0000b400d3477a23 */ /* 0x102ff0000001085e */
[----:B------:R1:W2:Y:S02]  /*1a050*/  MUFU.EX2 R80, R71 ;  /* 0x0000004700507308 */ /* 0x0002a40000000800 */
[--C-:B-1----:R-:W-:Y:S01]  /*1a060*/  FFMA.FTZ R71, R176, c[0x0][0x2d0], -R94.reuse ;  /* 0x0000b400b0477a23 */ /* 0x102fe2000001085e */
[----:B--2---:R-:W-:Y:S01]  /*1a070*/  F2FP.PACK_AB R125, R80, R81 ;  /* 0x00000051507d723e */ /* 0x004fe200000000ff */
[----:B------:R-:W-:Y:S02]  /*1a080*/  FFMA.FTZ R94, R70, c[0x0][0x2d0], -R94 ;  /* 0x0000b400465e7a23 */ /* 0x000fe4000001085e */
[----:B------:R-:W2:Y:S04]  /*1a090*/  LDL.LU R70, [R1+0x10] ;  /* 0x0000100001467983 */ /* 0x000ea80000300800 */
[----:B------:R-:W-:Y:S10]  /*1a0a0*/  MUFU.EX2 R71, R71 ;  /* 0x0000004700477308 */ /* 0x000ff40000000800 */
[----:B------:R-:W1:Y:S01]  /*1a0b0*/  MUFU.EX2 R94, R94 ;  /* 0x0000005e005e7308 */ /* 0x000e620000000800 */
[----:B-----5:R-:W-:Y:S01]  /*1a0c0*/  FFMA.FTZ R69, R69, R89, R127 ;  /* 0x0000005945457223 */ /* 0x020fe2000001007f */
[----:B-1----:R-:W-:Y:S01]  /*1a0d0*/  F2FP.PACK_AB R127, R94, R71 ;  /* 0x000000475e7f723e */ /* 0x002fe200000000ff */
[----:B------:R-:W-:Y:S04]  /*1a0e0*/  FFMA.FTZ R68, R68, R88, R145 ;  /* 0x0000005844447223 */ /* 0x000fe80000010091 */
[----:B------:R-:W-:Y:S02]  /*1a0f0*/  FADD.FTZ R6, R112, R68 ;  /* 0x0000004470067221 */ /* 0x000fe40000010000 */
[C---:B------:R-:W-:Y:S02]  /*1a100*/  HMMA.16816.F32 R140, R124.reuse, R148, R8 ;  /* 0x000000947c8c723c */ /* 0x040fe40000001808 */
[----:B------:R-:W-:Y:S01]  /*1a110*/  FADD.FTZ R6, R212, R6 ;  /* 0x00000006d4067221 */ /* 0x000fe20000010000 */
[----:B------:R-:W-:Y:S02]  /*1a120*/  MOV R212, R194 ;  /* 0x000000c200d47202 */ /* 0x000fe40000000f00 */
[----:B------:R-:W-:Y:S03]  /*1a130*/  MOV R194, R152 ;  /* 0x0000009800c27202 */ /* 0x000fe60000000f00 */
[-C--:B------:R-:W-:Y:S08]  /*1a140*/  HMMA.16816.F32 R144, R124, R150.reuse, R12 ;  /* 0x000000967c90723c */ /* 0x080ff0000000180c */
[C---:B------:R-:W-:Y:S01]  /*1a150*/  HMMA.16816.F32 R148, R168.reuse, R150, R16 ;  /* 0x00000096a894723c */ /* 0x040fe20000001810 */
[----:B----4-:R-:W-:Y:S03]  /*1a160*/  FFMA.FTZ R4, R2, R72, R238 ;  /* 0x0000004802047223 */ /* 0x010fe600000100ee */
[----:B------:R-:W-:Y:S01]  /*1a170*/  MOV R238, R113 ;  /* 0x0000007100ee7202 */ /* 0x000fe20000000f00 */
[----:B------:R-:W-:Y:S02]  /*1a180*/  FADD.FTZ R2, R115, R69 ;  /* 0x0000004573027221 */ /* 0x000fe40000010000 */
[----:B------:R-:W-:Y:S01]  /*1a190*/  FADD.FTZ R4, R245, R4 ;  /* 0x00000004f5047221 */ /* 0x000fe20000010000 */
[----:B------:R-:W1:Y:S01]  /*1a1a0*/  LDSM.16.MT88.4 R112, [R218+0x2900] ;  /* 0x00290000da70783b */ /* 0x000e620000004200 */
[----:B------:R-:W-:Y:S03]  /*1a1b0*/  FADD.FTZ R2, R215, R2 ;  /* 0x00000002d7027221 */ /* 0x000fe60000010000 */
[----:B------:R-:W-:Y:S01]  /*1a1c0*/  FADD.FTZ R5, R210, R4 ;  /* 0x00000004d2057221 */ /* 0x000fe20000010000 */
[----:B------:R-:W-:Y:S01]  /*1a1d0*/  MOV R210, R155 ;  /* 0x0000009b00d27202 */ /* 0x000fe20000000f00 */
[----:B------:R-:W-:Y:S02]  /*1a1e0*/  IMAD.MOV.U32 R215, RZ, RZ, R196 ;  /* 0x000000ffffd77224 */ /* 0x000fe400078e00c4 */
[----:B------:R-:W-:Y:S02]  /*1a1f0*/  FADD.FTZ R7, R154, R2 ;  /* 0x000000029a077221 */ /* 0x000fe40000010000 */
[----:B------:R-:W-:Y:S02]  /*1a200*/  FADD.FTZ R4, R244, R6 ;  /* 0x00000006f4047221 */ /* 0x000fe40000010000 */
[----:B------:R-:W-:Y:S01]  /*1a210*/  FADD.FTZ R2, R204, R5 ;  /* 0x00000005cc027221 */ /* 0x000fe20000010000 */
[----:B------:R-:W-:Y:S01]  /*1a220*/  MOV R204, R202 ;  /* 0x000000ca00cc7202 */ /* 0x000fe20000000f00 */
[----:B------:R-:W-:Y:S01]  /*1a230*/  FADD.FTZ R7, R197, R7 ;  /* 0x00000007c5077221 */ /* 0x000fe20000010000 */
[----:B------:R-:W-:Y:S01]  /*1a240*/  MOV R197, R159 ;  /* 0x0000009f00c57202 */ /* 0x000fe20000000f00 */
[----:B------:R-:W-:Y:S02]  /*1a250*/  FADD.FTZ R6, R207, R4 ;  /* 0x00000004cf067221 */ /* 0x000fe40000010000 */
[----:B------:R-:W-:Y:S02]  /*1a260*/  FADD.FTZ R5, R156, R2 ;  /* 0x000000029c057221 */ /* 0x000fe40000010000 */
[----:B------:R-:W-:Y:S02]  /*1a270*/  FADD.FTZ R4, R241, R7 ;  /* 0x00000007f1047221 */ /* 0x000fe40000010000 */
[----:B------:R-:W-:Y:S02]  /*1a280*/  FADD.FTZ R2, R238, R6 ;  /* 0x00000006ee027221 */ /* 0x000fe40000010000 */
[----:B------:R-:W-:Y:S02]  /*1a290*/  FADD.FTZ R7, R163, R4 ;  /* 0x00000004a3077221 */ /* 0x000fe40000010000 */
[----:B------:R-:W-:Y:S02]  /*1a2a0*/  FADD.FTZ R6, R162, R2 ;  /* 0x00000002a2067221 */ /* 0x000fe40000010000 */
[----:B------:R-:W-:Y:S02]  /*1a2b0*/  FADD.FTZ R2, R215, R7 ;  /* 0x00000007d7027221 */ /* 0x000fe40000010000 */
[----:B------:R-:W-:Y:S02]  /*1a2c0*/  IMAD.MOV.U32 R196, RZ, RZ, R153 ;  /* 0x000000ffffc47224 */ /* 0x000fe400078e0099 */
[----:B------:R-:W-:Y:S01]  /*1a2d0*/  IMAD.MOV.U32 R202, RZ, RZ, R199 ;  /* 0x000000ffffca7224 */ /* 0x000fe200078e00c7 */
[-C--:B---3--:R-:W-:Y:S01]  /*1a2e0*/  HMMA.16816.F32 R152, R168, R100.reuse, R20 ;  /* 0x00000064a898723c */ /* 0x088fe20000001814 */
[----:B------:R-:W-:Y:S01]  /*1a2f0*/  IMAD.MOV.U32 R207, RZ, RZ, R158 ;  /* 0x000000ffffcf7224 */ /* 0x000fe200078e009e */
[----:B------:R-:W-:Y:S01]  /*1a300*/  MOV R199, R208 ;  /* 0x000000d000c77202 */ /* 0x000fe20000000f00 */
[----:B------:R-:W-:Y:S01]  /*1a310*/  FADD.FTZ R9, R196, R2 ;  /* 0x00000002c4097221 */ /* 0x000fe20000010000 */
[----:B------:R-:W-:Y:S04]  /*1a320*/  MOV R208, R157 ;  /* 0x0000009d00d07202 */ /* 0x000fe80000000f00 */
[C---:B------:R-:W-:Y:S01]  /*1a330*/  HMMA.16816.F32 R156, R124.reuse, R100, R24 ;  /* 0x000000647c9c723c */ /* 0x040fe20000001818 */
[----:B--2---:R-:W-:Y:S03]  /*1a340*/  FFMA.FTZ R0, R0, R70, R131 ;  /* 0x0000004600007223 */ /* 0x004fe60000010083 */
[----:B------:R-:W-:Y:S02]  /*1a350*/  IMAD.MOV.U32 R131, RZ, RZ, R130 ;  /* 0x000000ffff837224 */ /* 0x000fe400078e0082 */
[----:B------:R-:W-:Y:S01]  /*1a360*/  FADD.FTZ R8, R132, R0 ;  /* 0x0000000084087221 */ /* 0x000fe20000010000 */
[----:B------:R-:W-:Y:S01]  /*1a370*/  MOV R132, R129 ;  /* 0x0000008100847202 */ /* 0x000fe20000000f00 */
[----:B------:R-:W-:Y:S04]  /*1a380*/  FADD.FTZ R0, R161, R5 ;  /* 0x00000005a1007221 */ /* 0x000fe80000010000 */
[----:B------:R-:W-:Y:S01]  /*1a390*/  FADD.FTZ R8, R133, R8 ;  /* 0x0000000885087221 */ /* 0x000fe20000010000 */
[----:B------:R-:W-:Y:S01]  /*1a3a0*/  MOV R133, R128 ;  /* 0x0000008000857202 */ /* 0x000fe20000000f00 */
[----:B------:R-:W-:Y:S02]  /*1a3b0*/  FADD.FTZ R5, R160, R0 ;  /* 0x00000000a0057221 */ /* 0x000fe40000010000 */
[----:B------:R-:W-:Y:S01]  /*1a3c0*/  FADD.FTZ R4, R213, R8 ;  /* 0x00000008d5047221 */ /* 0x000fe20000010000 */
[-C--:B------:R-:W-:Y:S01]  /*1a3d0*/  HMMA.16816.F32 R160, R124, R102.reuse, R28 ;  /* 0x000000667ca0723c */ /* 0x080fe2000000181c */
[----:B------:R-:W-:Y:S02]  /*1a3e0*/  FADD.FTZ R0, R212, R6 ;  /* 0x00000006d4007221 */ /* 0x000fe40000010000 */
[----:B------:R-:W-:Y:S02]  /*1a3f0*/  FADD.FTZ R8, R210, R5 ;  /* 0x00000005d2087221 */ /* 0x000fe40000010000 */
[----:B------:R-:W-:Y:S02]  /*1a400*/  FADD.FTZ R11, R106, R4 ;  /* 0x000000046a0b7221 */ /* 0x000fe40000010000 */
[----:B------:R-:W-:Y:S01]  /*1a410*/  FADD.FTZ R10, R194, R0 ;  /* 0x00000000c20a7221 */ /* 0x000fe20000010000 */
[----:B------:R-:W2:Y:S01]  /*1a420*/  LDSM.16.MT88.4 R4, [R219+0x2900] ;  /* 0x00290000db04783b */ /* 0x000ea20000004200 */
[----:B------:R-:W-:Y:S01]  /*1a430*/  FADD.FTZ R2, R209, R8 ;  /* 0x00000008d1027221 */ /* 0x000fe20000010000 */
[C---:B------:R-:W-:Y:S02]  /*1a440*/  HMMA.16816.F32 R100, R168.reuse, R102, R32 ;  /* 0x00000066a864723c */ /* 0x040fe40000001820 */
[----:B------:R-:W-:Y:S02]  /*1a450*/  FADD.FTZ R8, R105, R11 ;  /* 0x0000000b69087221 */ /* 0x000fe40000010000 */
[----:B------:R-:W-:Y:S02]  /*1a460*/  FADD.FTZ R0, R204, R9 ;  /* 0x00000009cc007221 */ /* 0x000fe40000010000 */
[----:B------:R-:W-:Y:S02]  /*1a470*/  FADD.FTZ R10, R202, R10 ;  /* 0x0000000aca0a7221 */ /* 0x000fe40000010000 */
[----:B------:R-:W-:Y:S04]  /*1a480*/  FADD.FTZ R11, R107, R2 ;  /* 0x000000026b0b7221 */ /* 0x000fe80000010000 */
[----:B------:R-:W-:Y:S02]  /*1a490*/  FADD.FTZ R8, R104, R8 ;  /* 0x0000000868087221 */ /* 0x000fe40000010000 */
[----:B------:R-:W-:Y:S01]  /*1a4a0*/  FADD.FTZ R9, R199, R0 ;  /* 0x00000000c7097221 */ /* 0x000fe20000010000 */
[-C--:B-1----:R-:W-:Y:S01]  /*1a4b0*/  HMMA.16816.F32 R104, R168, R112.reuse, R36 ;  /* 0x00000070a868723c */ /* 0x082fe20000001824 */
[----:B------:R-:W-:Y:S02]  /*1a4c0*/  FADD.FTZ R2, R197, R10 ;  /* 0x0000000ac5027221 */ /* 0x000fe40000010000 */
[----:B------:R-:W-:Y:S02]  /*1a4d0*/  FADD.FTZ R8, R109, R8 ;  /* 0x000000086d087221 */ /* 0x000fe40000010000 */
[----:B------:R-:W-:Y:S02]  /*1a4e0*/  FADD.FTZ R0, R111, R11 ;  /* 0x0000000b6f007221 */ /* 0x000fe40000010000 */
[----:B------:R-:W-:Y:S02]  /*1a4f0*/  FADD.FTZ R9, R208, R9 ;  /* 0x00000009d0097221 */ /* 0x000fe40000010000 */
[----:B------:R-:W-:Y:S03]  /*1a500*/  FADD.FTZ R11, R207, R2 ;  /* 0x00000002cf0b7221 */ /* 0x000fe60000010000 */
[----:B------:R-:W-:Y:S02]  /*1a510*/  FADD.FTZ R8, R108, R8 ;  /* 0x000000086c087221 */ /* 0x000fe40000010000 */
[----:B------:R-:W-:Y:S02]  /*1a520*/  FADD.FTZ R10, R110, R0 ;  /* 0x000000006e0a7221 */ /* 0x000fe40000010000 */
[----:B------:R-:W-:Y:S01]  /*1a530*/  FADD.FTZ R2, R206, R9 ;  /* 0x00000009ce027221 */ /* 0x000fe20000010000 */
[C---:B------:R-:W-:Y:S01]  /*1a540*/  HMMA.16816.F32 R108, R124.reuse, R112, R40 ;  /* 0x000000707c6c723c */ /* 0x040fe20000001828 */
[----:B------:R-:W-:Y:S02]  /*1a550*/  FADD.FTZ R8, R121, R8 ;  /* 0x0000000879087221 */ /* 0x000fe40000010000 */
[----:B------:R-:W-:Y:S02]  /*1a560*/  FADD.FTZ R0, R166, R11 ;  /* 0x0000000ba6007221 */ /* 0x000fe40000010000 */
[----:B------:R-:W-:Y:S02]  /*1a570*/  FADD.FTZ R10, R164, R10 ;  /* 0x0000000aa40a7221 */ /* 0x000fe40000010000 */
[----:B------:R-:W-:Y:S02]  /*1a580*/  FADD.FTZ R11, R167, R2 ;  /* 0x00000002a70b7221 */ /* 0x000fe40000010000 */
[----:B------:R-:W-:Y:S03]  /*1a590*/  FADD.FTZ R8, R120, R8 ;  /* 0x0000000878087221 */ /* 0x000fe60000010000 */
[----:B------:R-:W-:Y:S02]  /*1a5a0*/  FADD.FTZ R9, R165, R0 ;  /* 0x00000000a5097221 */ /* 0x000fe40000010000 */
[----:B------:R-:W-:Y:S01]  /*1a5b0*/  FADD.FTZ R8, R119, R8 ;  /* 0x0000000877087221 */ /* 0x000fe20000010000 */
[-C--:B------:R-:W-:Y:S01]  /*1a5c0*/  HMMA.16816.F32 R164, R124, R114.reuse, R44 ;  /* 0x000000727ca4723c */ /* 0x080fe2000000182c */
[----:B------:R-:W-:Y:S02]  /*1a5d0*/  FADD.FTZ R2, R192, R10 ;  /* 0x0000000ac0027221 */ /* 0x000fe40000010000 */
[----:B------:R-:W-:Y:S02]  /*1a5e0*/  FADD.FTZ R8, R118, R8 ;  /* 0x0000000876087221 */ /* 0x000fe40000010000 */
[----:B------:R-:W-:Y:S02]  /*1a5f0*/  FADD.FTZ R0, R201, R11 ;  /* 0x0000000bc9007221 */ /* 0x000fe40000010000 */
[----:B------:R-:W-:Y:S01]  /*1a600*/  FADD.FTZ R11, R190, R2 ;  /* 0x00000002be0b7221 */ /* 0x000fe20000010000 */
[C---:B------:R-:W-:Y:S01]  /*1a610*/  HMMA.16816.F32 R112, R168.reuse, R114, R48 ;  /* 0x00000072a870723c */ /* 0x040fe20000001830 */
[----:B------:R-:W-:Y:S03]  /*1a620*/  FADD.FTZ R8, R117, R8 ;  /* 0x0000000875087221 */ /* 0x000fe60000010000 */
[----:B------:R-:W-:Y:S02]  /*1a630*/  FADD.FTZ R9, R193, R9 ;  /* 0x00000009c1097221 */ /* 0x000fe40000010000 */
[----:B------:R-:W-:Y:S02]  /*1a640*/  FADD.FTZ R10, R200, R0 ;  /* 0x00000000c80a7221 */ /* 0x000fe40000010000 */
[----:B------:R-:W-:Y:S04]  /*1a650*/  FADD.FTZ R0, R191, R11 ;  /* 0x0000000bbf007221 */ /* 0x000fe80000010000 */
[----:B------:R-:W-:Y:S02]  /*1a660*/  FADD.FTZ R8, R116, R8 ;  /* 0x0000000874087221 */ /* 0x000fe40000010000 */
[----:B------:R-:W-:Y:S01]  /*1a670*/  FADD.FTZ R2, R195, R9 ;  /* 0x00000009c3027221 */ /* 0x000fe20000010000 */
[-C--:B--2---:R-:W-:Y:S01]  /*1a680*/  HMMA.16816.F32 R116, R168, R4.reuse, R52 ;  /* 0x00000004a874723c */ /* 0x084fe20000001834 */
[----:B------:R-:W-:Y:S02]  /*1a690*/  FADD.FTZ R10, R189, R10 ;  /* 0x0000000abd0a7221 */ /* 0x000fe40000010000 */
[----:B------:R-:W-:Y:S02]  /*1a6a0*/  FADD.FTZ R9, R122, R0 ;  /* 0x000000007a097221 */ /* 0x000fe40000010000 */
        /* <DEDUP_REMOVED lines=12> */
[----:B------:R-:W-:Y:S01]  /*1a770*/  FADD.FTZ R2, R181, R10 ;  /* 0x0000000ab5027221 */ /* 0x000fe20000010000 */
[----:B------:R-:W-:Y:S03]  /*1a780*/  HMMA.16816.F32 R168, R168, R6, R64 ;  /* 0x00000006a8a8723c */ /* 0x000fe60000001840 */
[----:B------:R-:W-:Y:S02]  /*1a790*/  FADD.FTZ R8, R183, R9 ;  /* 0x00000009b7087221 */ /* 0x000fe40000010000 */
        /* <DEDUP_REMOVED lines=14> */
[----:B------:R1:W-:Y:S01]  /*1a880*/  STL [R1+0x4], R5 ;  /* 0x0000040501007387 */ /* 0x0003e20000100800 */
[----:B------:R-:W-:Y:S02]  /*1a890*/  FADD.FTZ R2, R83, R2 ;  /* 0x0000000253027221 */ /* 0x000fe40000010000 */
[----:B------:R-:W-:Y:S01]  /*1a8a0*/  FADD.FTZ R4, R134, R4 ;  /* 0x0000000486047221 */ /* 0x000fe20000010000 */
[----:B------:R-:W-:Y:S01]  /*1a8b0*/  MOV R134, R3 ;  /* 0x0000000300867202 */ /* 0x000fe20000000f00 */
[----:B------:R-:W-:Y:S02]  /*1a8c0*/  FADD.FTZ R2, R93, R2 ;  /* 0x000000025d027221 */ /* 0x000fe40000010000 */
[----:B------:R-:W-:Y:S01]  /*1a8d0*/  FADD.FTZ R0, R71, R0 ;  /* 0x0000000047007221 */ /* 0x000fe20000010000 */
[----:B------:R1:W-:Y:S03]  /*1a8e0*/  STL [R1+0x8], R4 ;  /* 0x0000080401007387 */ /* 0x0003e60000100800 */
[----:B------:R-:W-:Y:S01]  /*1a8f0*/  FADD.FTZ R0, R94, R0 ;  /* 0x000000005e007221 */ /* 0x000fe20000010000 */
[----:B------:R1:W-:Y:S04]  /*1a900*/  STL [R1+0xc], R2 ;  /* 0x00000c0201007387 */ /* 0x0003e80000100800 */
[----:B------:R1:W-:Y:S01]  /*1a910*/  STL [R1+0x10], R0 ;  /* 0x0000100001007387 */ /* 0x0003e20000100800 */
[----:B------:R-:W-:-:S05]  /*1a920*/  @P0 BRA `(.L_x_473) ;  /* 0xffff9a4000000947 */ /* 0x000fca000383ffff */
.L_x_454:
[----:B------:R-:W2:Y:S01]  /*1a930*/  S2UR UR4, SR_CTAID.X ;  /* 0x00000000000479c3 */ /* 0x000ea20000002500 */
[----:B------:R-:W-:-:S02]  /*1a940*/  UISETP.NE.AND UP1, UPT, UR13, URZ, UPT ;  /* 0x0000003f0d00728c */ /* 0x000fc4000bf25270 */
[----:B------:R-:W-:Y:S02]  /*1a950*/  UISETP.NE.AND UP0, UPT, UR12, URZ, UPT ;  /* 0x0000003f0c00728c */ /* 0x000fe4000bf05270 */
[----:B------:R-:W-:-:S04]  /*1a960*/  ULDC.64 UR16, c[0x0][0x2c8] ;  /* 0x0000b20000107ab9 */ /* 0x000fc80000000a00 */
[----:B------:R-:W-:Y:S01]  /*1a970*/  PLOP3.LUT P0, PT, PT, PT, UP0, 0x40, 0x0 ;  /* 0x000000000000781c */ /* 0x000fe20003f0e808 */
[----:B--2---:R-:W-:-:S04]  /*1a980*/  ULEA UR4, UR4, 0x7f, 0x7 ;  /* 0x0000007f04047891 */ /* 0x004fc8000f8e383f */
[----:B------:R-:W-:Y:S02]  /*1a990*/  UIMAD.WIDE.U32 UR20, UR4, UR16, URZ ;  /* 0x00000010041472a5 */ /* 0x000fe4000f8e003f */
[----:B------:R-:W-:Y:S02]  /*1a9a0*/  UIADD3 UR16, UR7, 0x1, -UR10 ;  /* 0x0000000107107890 */ /* 0x000fe4000fffe80a */
[----:B------:R-:W-:-:S04]  /*1a9b0*/  @UP1 USHF.R.U32.HI UR4, URZ, UR17, UR21 ;  /* 0x000000113f041299 */ /* 0x000fc80008011615 */
[----:B------:R-:W-:-:S03]  /*1a9c0*/  UIADD3 UR20, UR4, UR16, URZ ;  /* 0x0000001004147290 */ /* 0x000fc6000fffe03f */
[----:B------:R-:W-:Y:S02]  /*1a9d0*/  ULDC UR4, c[0x0][0x324] ;  /* 0x0000c90000047ab9 */ /* 0x000fe40000000800 */
        /* <DEDUP_REMOVED lines=15> */
.L_x_475:
[----:B------:R-:W-:Y:S02]  /*1aad0*/  UMOV UR17, 0x1 ;  /* 0x0000000100117882 */ /* 0x000fe40000000000 */
[----:B------:R-:W-:Y:S02]  /*1aae0*/  ULDC UR16, c[0x0][0x32c] ;  /* 0x0000cb0000107ab9 */ /* 0x000fe40000000800 */
[----:B------:R-:W-:-:S03]  /*1aaf0*/  UISETP.NE.AND UP0, UPT, UR17, UR16, UPT ;  /* 0x000000101100728c */ /* 0x000fc6000bf05270 */
[----:B------:R-:W-:Y:S02]  /*1ab00*/  ULDC.64 UR16, c[0x0][0x330] ;  /* 0x0000cc0000107ab9 */ /* 0x000fe40000000a00 */
[----:B------:R-:W-:-:S07]  /*1ab10*/  UIMAD.WIDE.U32 UR22, UR20, UR16, URZ ;  /* 0x00000010141672a5 */ /* 0x000fce000f8e003f */
[----:B------:R-:W-:Y:S02]  /*1ab20*/  @UP0 UMOV UR21, UR23 ;  /* 0x0000001700150c82 */ /* 0x000fe40008000000 */
[----:B------:R-:W-:Y:S02]  /*1ab30*/  @UP0 USHF.R.U32.HI UR20, URZ, UR17, UR21 ;  /* 0x000000113f140299 */ /* 0x000fe40008011615 */
.L_x_476:
[----:B------:R-:W-:Y:S02]  /*1ab40*/  ULDC UR16, c[0x0][0x32c] ;  /* 0x0000cb0000107ab9 */ /* 0x000fe40000000800 */
[----:B------:R-:W-:-:S04]  /*1ab50*/  UIMAD UR16, UR20, UR16, URZ ;  /* 0x00000010141072a4 */ /* 0x000fc8000f8e023f */
[----:B------:R-:W-:-:S04]  /*1ab60*/  UISETP.LT.AND UP0, UPT, UR4, UR16, UPT ;  /* 0x000000100400728c */ /* 0x000fc8000bf01270 */
[----:B------:R-:W-:-:S04]  /*1ab70*/  USEL UR4, UR4, UR16, !UP0 ;  /* 0x0000001004047287 */ /* 0x000fc8000c000000 */
.L_x_474:
        /* <DEDUP_REMOVED lines=11> */
[----:B-1----:R-:W-:Y:S01]  /*1ac30*/  IMAD.MOV.U32 R0, RZ, RZ, R130 ;  /* 0x000000ffff007224 */ /* 0x002fe200078e0082 */
[----:B------:R-:W-:Y:S02]  /*1ac40*/  MOV R134, R128 ;  /* 0x0000008000867202 */ /* 0x000fe40000000f00 */
.L_x_480:
[----:B------:R-:W-:Y:S04]  /*1ac50*/  DEPBAR.LE SB0, 0x0 ;  /* 0x000080000000791a */ /* 0x000fe80000000000 */
[----:B------:R-:W-:Y:S01]  /*1ac60*/  BAR.SYNC.DEFER_BLOCKING 0x0 ;  /* 0x0000000000007b1d */ /* 0x000fe20000010000 */
[----:B------:R-:W-:Y:S06]  /*1ac70*/  UISETP.GT.AND UP0, UPT, UR18, UR19, UPT ;  /* 0x000000131200728c */ /* 0x000fec000bf04270 */
[----:B------:R-:W-:Y:S01]  /*1ac80*/  PLOP3.LUT P0, PT, PT, PT, UP0, 0x80, 0x0 ;  /* 0x000000000000781c */ /* 0x000fe20003f0f008 */
[----:B-----5:R1:W2:Y:S04]  /*1ac90*/  LDSM.16.M88.4 R96, [R223+0x6100] ;  /* 0x00610000df60783b */ /* 0x0202a80000000200 */
        /* <DEDUP_REMOVED lines=16> */
[----:B--234-:R-:W-:Y:S02]  /*1ada0*/  SHF.R.S32.HI R2, RZ, 0x1f, R236 ;  /* 0x0000001fff027819 */ /* 0x01cfe400000114ec */
[----:B------:R-:W-:Y:S03]  /*1adb0*/  SHF.R.S32.HI R5, RZ, 0x1f, R235 ;  /* 0x0000001fff057819 */ /* 0x000fe600000114eb */
[----:B------:R-:W-:Y:S02]  /*1adc0*/  IMAD R4, R2, c[0x0][0x208], RZ ;  /* 0x0000820002047a24 */ /* 0x000fe400078e02ff */
[C---:B------:R-:W-:Y:S04]  /*1add0*/  IMAD.WIDE.U32 R2, R236.reuse, c[0x0][0x208], RZ ;  /* 0x00008200ec027a25 */ /* 0x040fe800078e00ff */
[----:B------:R-:W-:Y:S04]  /*1ade0*/  IMAD R4, R236, c[0x0][0x20c], R4 ;  /* 0x00008300ec047a24 */ /* 0x000fe800078e0204 */
[----:B------:R-:W-:Y:S02]  /*1adf0*/  IMAD.IADD R3, R3, 0x1, R4 ;  /* 0x0000000103037824 */ /* 0x000fe400078e0204 */
[----:B------:R-:W-:Y:S02]  /*1ae00*/  IMAD R4, R5, c[0x0][0x218], RZ ;  /* 0x0000860005047a24 */ /* 0x000fe400078e02ff */
[C---:B------:R-:W-:Y:S04]  /*1ae10*/  IMAD.WIDE.U32 R2, R235.reuse, c[0x0][0x218], R2 ;  /* 0x00008600eb027a25 */ /* 0x040fe800078e0002 */
[----:B------:R-:W-:Y:S01]  /*1ae20*/  IMAD R4, R235, c[0x0][0x21c], R4 ;  /* 0x00008700eb047a24 */ /* 0x000fe200078e0204 */
[----:B------:R-:W-:Y:S04]  /*1ae30*/  IADD3 R2, P0, R2, UR46, RZ ;  /* 0x0000002e02027c10 */ /* 0x000fe8000ff1e0ff */
[----:B------:R-:W-:Y:S02]  /*1ae40*/  IADD3.X R4, R3, UR5, R4, P0, !PT ;  /* 0x0000000503047c10 */ /* 0x000fe400087fe404 */
[C---:B------:R-:W-:Y:S04]  /*1ae50*/  LEA R3, P0, R2.reuse, c[0x0][0x1f8], 0x1 ;  /* 0x00007e0002037a11 */ /* 0x040fe800078008ff */
[----:B------:R-:W-:Y:S01]  /*1ae60*/  LEA.HI.X R2, R2, c[0x0][0x1fc], R4, 0x1, P0 ;  /* 0x00007f0002027a11 */ /* 0x000fe200000f0c04 */
[----:B------:R-:W-:Y:S04]  /*1ae70*/  SHFL.IDX PT, R10, R3, 0x1, 0x181f ;  /* 0x00381f00030a7f89 */ /* 0x000fe800000e0000 */
[----:B------:R-:W2:Y:S04]  /*1ae80*/  SHFL.IDX PT, R4, R3, RZ, 0x181f ;  /* 0x00181fff03047589 */ /* 0x000ea800000e0000 */
[----:B------:R-:W-:Y:S04]  /*1ae90*/  SHFL.IDX PT, R5, R2, RZ, 0x181f ;  /* 0x00181fff02057589 */ /* 0x000fe800000e0000 */
        /* <DEDUP_REMOVED lines=8> */
[----:B------:R1:W1:Y:S01]  /*1af20*/  SHFL.IDX PT, R12, R2, 0x5, 0x181f ;  /* 0x00b81f00020c7f89 */ /* 0x00026200000e0000 */
[-C--:B--2---:R-:W-:Y:S02]  /*1af30*/  IADD3 R4, P0, R4, R234.reuse, RZ ;  /* 0x000000ea04047210 */ /* 0x084fe40007f1e0ff */
[-C--:B---3--:R-:W-:Y:S02]  /*1af40*/  IADD3 R8, P3, R8, R234.reuse, RZ ;  /* 0x000000ea08087210 */ /* 0x088fe40007f7e0ff */
[-C--:B----4-:R-:W-:Y:S01]  /*1af50*/  IADD3 R6, P2, R6, R234.reuse, RZ ;  /* 0x000000ea06067210 */ /* 0x090fe20007f5e0ff */
[--C-:B------:R-:W-:Y:S01]  /*1af60*/  IMAD.X R5, R5, 0x1, R233.reuse, P0 ;  /* 0x0000000105057824 */ /* 0x100fe200000e06e9 */
[-C--:B------:R-:W-:Y:S04]  /*1af70*/  IADD3 R10, P0, R10, R234.reuse, RZ ;  /* 0x000000ea0a0a7210 */ /* 0x080fe80007f1e0ff */
[----:B------:R2:W-:Y:S01]  /*1af80*/  LDGSTS.E.BYPASS.LTC128B.128 [R243], [R4.64], !P6 ;  /* 0x0000000004f37fae */ /* 0x0005e2000f101d4e */
[--C-:B------:R-:W-:Y:S02]  /*1af90*/  IMAD.X R11, R7, 0x1, R233.reuse, P0 ;  /* 0x00000001070b7824 */ /* 0x100fe400000e06e9 */
[--C-:B-----5:R-:W-:Y:S03]  /*1afa0*/  IMAD.X R7, R14, 0x1, R233.reuse, P2 ;  /* 0x000000010e077824 */ /* 0x120fe600010e06e9 */
[----:B------:R3:W-:Y:S01]  /*1afb0*/  LDGSTS.E.BYPASS.LTC128B.128 [R243+0x800], [R10.64], !P6 ;  /* 0x008000000af37fae */ /* 0x0007e2000f101d4e */
[-C--:B-1----:R-:W-:Y:S04]  /*1afc0*/  IADD3 R2, P0, R3, R234.reuse, RZ ;  /* 0x000000ea03027210 */ /* 0x082fe80007f1e0ff */
        /* <DEDUP_REMOVED lines=8> */
.L_x_478:
[-C--:B--234-:R-:W-:Y:S01]  /*1b050*/  HMMA.16816.F32 R4, R96, R16.reuse, RZ ;  /* 0x000000106004723c */ /* 0x09cfe200000018ff */
        /* <DEDUP_REMOVED lines=8> */
[-C--:B-1----:R-:W-:Y:S08]  /*1b0e0*/  HMMA.16816.F32 R20, R96, R32.reuse, RZ ;  /* 0x000000206014723c */ /* 0x082ff000000018ff */
        /* <DEDUP_REMOVED lines=119> */
[--C-:B------:R-:W-:Y:S01]  /*1b860*/  IMAD.MOV.U32 R2, RZ, RZ, R3.reuse ;  /* 0x000000ffff027224 */ /* 0x100fe200078e0003 */
[----:B------:R-:W-:Y:S04]  /*1b870*/  @P2 SHF.R.U32.HI R2, RZ, c[0x0][0x2c0], R128 ;  /* 0x0000b000ff022a19 */ /* 0x000fe80000011680 */
[C---:B---3--:R-:W-:Y:S04]  /*1b880*/  @!P1 IADD3 R129, P0, R2.reuse, R132, RZ ;  /* 0x0000008402819210 */ /* 0x048fe80007f1e0ff */
[----:B----4-:R-:W-:Y:S01]  /*1b890*/  @!P1 LEA.HI.X.SX32 R130, R2, R130, 0x1, P0 ;  /* 0x0000008202829211 */ /* 0x010fe200000f0eff */
[----:B------:R-:W-:Y:S01]  /*1b8a0*/  IMAD.MOV R2, RZ, RZ, -R2 ;  /* 0x000000ffff027224 */ /* 0x000fe200078e0a02 */
[C---:B------:R-:W-:Y:S03]  /*1b8b0*/  @!P1 LEA R128, P0, R129.reuse, c[0x0][0x2a0], 0x2 ;  /* 0x0000a80081809a11 */ /* 0x040fe600078010ff */
[----:B------:R-:W-:Y:S01]  /*1b8c0*/  IMAD R236, R2, c[0x0][0x2b8], R3 ;  /* 0x0000ae0002ec7a24 */ /* 0x000fe200078e0203 */
[----:B------:R-:W-:Y:S04]  /*1b8d0*/  @!P1 LEA.HI.X R129, R129, c[0x0][0x2a4], R130, 0x2, P0 ;  /* 0x0000a90081819a11 */ /* 0x000fe800000f1482 */
[----:B------:R-:W-:Y:S01]  /*1b8e0*/  SHF.R.S32.HI R2, RZ, 0x1f, R236 ;  /* 0x0000001fff027819 */ /* 0x000fe200000114ec */
[----:B------:R1:W2:Y:S04]  /*1b8f0*/  @!P1 LDG.E R235, [R128.64] ;  /* 0x0000000e80eb9981 */ /* 0x0002a8000c1e1900 */
[----:B-1----:R-:W-:Y:S02]  /*1b900*/  IMAD R128, R2, c[0x0][0x1e0], RZ ;  /* 0x0000780002807a24 */ /* 0x002fe400078e02ff */
[C---:B------:R-:W-:Y:S04]  /*1b910*/  IMAD.WIDE.U32 R2, R236.reuse, c[0x0][0x1e0], RZ ;  /* 0x00007800ec027a25 */ /* 0x040fe800078e00ff */
        /* <DEDUP_REMOVED lines=19> */
[----:B------:R-:W1:Y:S02]  /*1ba50*/  SHFL.IDX PT, R178, R2, 0x3, 0x181f ;  /* 0x00781f0002b27f89 */ /* 0x000e6400000e0000 */
[--C-:B--2---:R-:W-:Y:S01]  /*1ba60*/  IMAD.X R129, R129, 0x1, R233.reuse, P0 ;  /* 0x0000000181817824 */ /* 0x104fe200000e06e9 */
[-C--:B------:R-:W-:Y:S01]  /*1ba70*/  IADD3 R174, P0, R174, R234.reuse, RZ ;  /* 0x000000eaaeae7210 */ /* 0x080fe20007f1e0ff */
[----:B------:R-:W2:Y:S01]  /*1ba80*/  SHFL.IDX PT, R3, R3, 0x5, 0x181f ;  /* 0x00b81f0003037f89 */ /* 0x000ea200000e0000 */
[-C--:B---3--:R-:W-:Y:S03]  /*1ba90*/  IADD3 R172, P3, R172, R234.reuse, RZ ;  /* 0x000000eaacac7210 */ /* 0x088fe60007f7e0ff */
[----:B------:R3:W-:Y:S01]  /*1baa0*/  LDGSTS.E.BYPASS.LTC128B.128 [R237+0x3100], [R128.64], !P6 ;  /* 0x0310000080ed7fae */ /* 0x0007e2000f101d4e */
[--C-:B----4-:R-:W-:Y:S03]  /*1bab0*/  IMAD.X R175, R130, 0x1, R233.reuse, P0 ;  /* 0x0000000182af7824 */ /* 0x110fe600000e06e9 */
[----:B------:R-:W4:Y:S01]  /*1bac0*/  SHFL.IDX PT, R177, R2, 0x4, 0x181f ;  /* 0x00981f0002b17f89 */ /* 0x000f2200000e0000 */
[-C--:B-----5:R-:W-:Y:S03]  /*1bad0*/  IADD3 R132, P2, R132, R234.reuse, RZ ;  /* 0x000000ea84847210 */ /* 0x0a0fe60007f5e0ff */
[----:B------:R2:W5:Y:S01]  /*1bae0*/  SHFL.IDX PT, R176, R2, 0x5, 0x181f ;  /* 0x00b81f0002b07f89 */ /* 0x00056200000e0000 */
[--C-:B------:R-:W-:Y:S03]  /*1baf0*/  IMAD.X R173, R173, 0x1, R233.reuse, P3 ;  /* 0x00000001adad7824 */ /* 0x100fe600018e06e9 */
[----:B------:R5:W-:Y:S04]  /*1bb00*/  LDGSTS.E.BYPASS.LTC128B.128 [R237+0x3900], [R174.64], !P6 ;  /* 0x03900000aeed7fae */ /* 0x000be8000f101d4e */
[----:B------:R5:W-:Y:S01]  /*1bb10*/  LDGSTS.E.BYPASS.LTC128B.128 [R237+0x4100], [R172.64], !P6 ;  /* 0x04100000aced7fae */ /* 0x000be2000f101d4e */
[-C--:B---3--:R-:W-:Y:S01]  /*1bb20*/  IADD3 R128, P1, R133, R234.reuse, RZ ;  /* 0x000000ea85807210 */ /* 0x088fe20007f3e0ff */
[--C-:B-1----:R-:W-:Y:S01]  /*1bb30*/  IMAD.X R133, R178, 0x1, R233.reuse, P2 ;  /* 0x00000001b2857824 */ /* 0x102fe200010e06e9 */
[----:B--2---:R-:W-:Y:S03]  /*1bb40*/  IADD3 R2, P0, R3, R234, RZ ;  /* 0x000000ea03027210 */ /* 0x004fe60007f1e0ff */
[--C-:B----4-:R-:W-:Y:S01]  /*1bb50*/  IMAD.X R129, R177, 0x1, R233.reuse, P1 ;  /* 0x00000001b1817824 */ /* 0x110fe200008e06e9 */
[----:B------:R1:W-:Y:S01]  /*1bb60*/  LDGSTS.E.BYPASS.LTC128B.128 [R237+0x4900], [R132.64], !P6 ;  /* 0x0490000084ed7fae */ /* 0x0003e2000f101d4e */
[----:B-----5:R-:W-:Y:S03]  /*1bb70*/  IMAD.X R3, R176, 0x1, R233, P0 ;  /* 0x00000001b0037824 */ /* 0x020fe600000e06e9 */
[----:B------:R1:W-:Y:S04]  /*1bb80*/  LDGSTS.E.BYPASS.LTC128B.128 [R237+0x5100], [R128.64], !P6 ;  /* 0x0510000080ed7fae */ /* 0x0003e8000f101d4e */
[----:B------:R1:W-:Y:S02]  /*1bb90*/  LDGSTS.E.BYPASS.LTC128B.128 [R237+0x5900], [R2.64], !P6 ;  /* 0x0590000002ed7fae */ /* 0x0003e4000f101d4e */
.L_x_479:
[----:B------:R-:W-:Y:S01]  /*1bba0*/  FMNMX.FTZ R130, R4, R0, !PT ;  /* 0x0000000004827209 */ /* 0x000fe20007810000 */
[----:B------:R-:W-:Y:S01]  /*1bbb0*/  LDSM.16.MT88.4 R176, [R220+0x100] ;  /* 0x00010000dcb0783b */ /* 0x000fe20000004200 */
[----:B-1----:R-:W-:Y:S01]  /*1bbc0*/  FMNMX.FTZ R3, R6, R131, !PT ;  /* 0x0000008306037209 */ /* 0x002fe20007810000 */
[----:B------:R-:W-:Y:S01]  /*1bbd0*/  UISETP.GT.AND UP0, UPT, UR19, UR4, UPT ;  /* 0x000000041300728c */ /* 0x000fe2000bf04270 */
[----:B------:R-:W-:Y:S01]  /*1bbe0*/  FMNMX.FTZ R130, R5, R130, !PT ;  /* 0x0000008205827209 */ /* 0x000fe20007810000 */
[----:B------:R-:W-:Y:S01]  /*1bbf0*/  UIADD3 UR19, UR19, -0x1, URZ ;  /* 0xffffffff13137890 */ /* 0x000fe2000fffe03f */
[----:B------:R-:W-:Y:S02]  /*1bc00*/  FMNMX.FTZ R3, R7, R3, !PT ;  /* 0x0000000307037209 */ /* 0x000fe40007810000 */
[----:B------:R-:W-:Y:S01]  /*1bc10*/  FMNMX.FTZ R130, R16, R130, !PT ;  /* 0x0000008210827209 */ /* 0x000fe20007810000 */
[----:B------:R-:W2:Y:S01]  /*1bc20*/  LDL.LU R250, [R1+0x4] ;  /* 0x0000040001fa7983 */ /* 0x000ea20000300800 */
[----:B------:R-:W-:Y:S02]  /*1bc30*/  FMNMX.FTZ R3, R18, R3, !PT ;  /* 0x0000000312037209 */ /* 0x000fe40007810000 */
[----:B------:R-:W-:Y:S01]  /*1bc40*/  FMNMX.FTZ R130, R17, R130, !PT ;  /* 0x0000008211827209 */ /* 0x000fe20007810000 */
[----:B------:R-:W3:Y:S01]  /*1bc50*/  LDL.LU R249, [R1+0x8] ;  /* 0x0000080001f97983 */ /* 0x000ee20000300800 */
[----:B------:R-:W-:Y:S02]  /*1bc60*/  FMNMX.FTZ R3, R19, R3, !PT ;  /* 0x0000000313037209 */ /* 0x000fe40007810000 */
[----:B------:R-:W-:Y:S01]  /*1bc70*/  FMNMX.FTZ R130, R20, R130, !PT ;  /* 0x0000008214827209 */ /* 0x000fe20007810000 */
[----:B------:R-:W4:Y:S01]  /*1bc80*/  LDL.LU R248, [R1+0xc] ;  /* 0x00000c0001f87983 */ /* 0x000f220000300800 */
[----:B------:R-:W-:Y:S02]  /*1bc90*/  FMNMX.FTZ R2, R8, R134, !PT ;  /* 0x0000008608027209 */ /* 0x000fe40007810000 */
[----:B------:R-:W-:Y:S01]  /*1bca0*/  FMNMX.FTZ R130, R21, R130, !PT ;  /* 0x0000008215827209 */ /* 0x000fe20007810000 */
[----:B------:R-:W5:Y:S01]  /*1bcb0*/  LDL.LU R247, [R1+0x10] ;  /* 0x0000100001f77983 */ /* 0x000f620000300800 */
        /* <DEDUP_REMOVED lines=75> */
[----:B------:R-:W-:Y:S01]  /*1c170*/  PLOP3.LUT P0, PT, PT, PT, UP0, 0x80, 0x0 ;  /* 0x000000000000781c */ /* 0x000fe20003f0f008 */
[----:B------:R-:W1:Y:S01]  /*1c180*/  SHFL.BFLY PT, R132, R2, 0x2, 0x1f ;  /* 0x0c401f0002847f89 */ /* 0x000e6200000e0000 */
[----:B------:R-:W-:Y:S04]  /*1c190*/  FMNMX.FTZ R128, R47, R128, !PT ;  /* 0x000000802f807209 */ /* 0x000fe80007810000 */
[----:B------:R-:W-:Y:S04]  /*1c1a0*/  FMNMX.FTZ R128, R58, R128, !PT ;  /* 0x000000803a807209 */ /* 0x000fe80007810000 */
[----:B------:R-:W-:Y:S04]  /*1c1b0*/  FMNMX.FTZ R128, R59, R128, !PT ;  /* 0x000000803b807209 */ /* 0x000fe80007810000 */
[----:B------:R-:W-:Y:S04]  /*1c1c0*/  FMNMX.FTZ R128, R62, R128, !PT ;  /* 0x000000803e807209 */ /* 0x000fe80007810000 */
[----:B------:R-:W-:Y:S02]  /*1c1d0*/  FMNMX.FTZ R128, R63, R128, !PT ;  /* 0x000000803f807209 */ /* 0x000fe40007810000 */
[----:B-1----:R-:W-:Y:S02]  /*1c1e0*/  FMNMX.FTZ R130, R130, R133, !PT ;  /* 0x0000008582827209 */ /* 0x002fe40007810000 */
[----:B------:R-:W-:Y:S02]  /*1c1f0*/  FMNMX.FTZ R3, R3, R129, !PT ;  /* 0x0000008103037209 */ /* 0x000fe40007810000 */
[----:B------:R-:W-:Y:S01]  /*1c200*/  FMNMX.FTZ R129, R74, R128, !PT ;  /* 0x000000804a817209 */ /* 0x000fe20007810000 */
[----:B------:R-:W1:Y:S01]  /*1c210*/  SHFL.BFLY PT, R172, R130, 0x1, 0x1f ;  /* 0x0c201f0082ac7f89 */ /* 0x000e6200000e0000 */
[----:B------:R-:W-:Y:S02]  /*1c220*/  FMNMX.FTZ R128, R2, R132, !PT ;  /* 0x0000008402807209 */ /* 0x000fe40007810000 */
[----:B------:R-:W-:Y:S04]  /*1c230*/  FMNMX.FTZ R2, R75, R129, !PT ;  /* 0x000000814b027209 */ /* 0x000fe80007810000 */
[----:B------:R-:W-:Y:S01]  /*1c240*/  FMNMX.FTZ R2, R78, R2, !PT ;  /* 0x000000024e027209 */ /* 0x000fe20007810000 */
[----:B------:R-:W1:Y:S03]  /*1c250*/  SHFL.BFLY PT, R133, R3, 0x1, 0x1f ;  /* 0x0c201f0003857f89 */ /* 0x000e6600000e0000 */
[----:B------:R-:W-:Y:S04]  /*1c260*/  FMNMX.FTZ R2, R79, R2, !PT ;  /* 0x000000024f027209 */ /* 0x000fe80007810000 */
[----:B------:R-:W-:Y:S01]  /*1c270*/  FMNMX.FTZ R132, R90, R2, !PT ;  /* 0x000000025a847209 */ /* 0x000fe20007810000 */
[----:B------:R-:W1:Y:S02]  /*1c280*/  SHFL.BFLY PT, R173, R128, 0x1, 0x1f ;  /* 0x0c201f0080ad7f89 */ /* 0x000e6400000e0000 */
[----:B-1----:R-:W-:Y:S05]  /*1c290*/  FMNMX.FTZ R130, R130, R172, !PT ;  /* 0x000000ac82827209 */ /* 0x002fea0007810000 */
[C---:B------:R-:W-:Y:S02]  /*1c2a0*/  FMUL.FTZ R181, R130.reuse, c[0x0][0x2d0] ;  /* 0x0000b40082b57a20 */ /* 0x040fe40000410000 */
[----:B------:R-:W-:Y:S01]  /*1c2b0*/  FADD.FTZ R0, -R130, R0 ;  /* 0x0000000082007221 */ /* 0x000fe20000010100 */
[----:B------:R-:W-:Y:S01]  /*1c2c0*/  FMNMX.FTZ R129, R3, R133, !PT ;  /* 0x0000008503817209 */ /* 0x000fe20007810000 */
[--C-:B------:R-:W-:Y:S02]  /*1c2d0*/  FFMA.FTZ R48, R48, c[0x0][0x2d0], -R181.reuse ;  /* 0x0000b40030307a23 */ /* 0x100fe400000108b5 */
[--C-:B------:R-:W-:Y:S02]  /*1c2e0*/  FFMA.FTZ R49, R49, c[0x0][0x2d0], -R181.reuse ;  /* 0x0000b40031317a23 */ /* 0x100fe400000108b5 */
[----:B------:R-:W-:Y:S01]  /*1c2f0*/  MUFU.EX2 R189, R48 ;  /* 0x0000003000bd7308 */ /* 0x000fe20000000800 */
[--C-:B------:R-:W-:Y:S01]  /*1c300*/  FFMA.FTZ R52, R52, c[0x0][0x2d0], -R181.reuse ;  /* 0x0000b40034347a23 */ /* 0x100fe200000108b5 */
[----:B------:R-:W-:Y:S01]  /*1c310*/  FMNMX.FTZ R128, R128, R173, !PT ;  /* 0x000000ad80807209 */ /* 0x000fe20007810000 */
[--C-:B------:R-:W-:Y:S01]  /*1c320*/  FFMA.FTZ R53, R53, c[0x0][0x2d0], -R181.reuse ;  /* 0x0000b40035357a23 */ /* 0x100fe200000108b5 */
[----:B------:R-:W-:Y:S01]  /*1c330*/  LDSM.16.MT88.4 R172, [R217+0x100] ;  /* 0x00010000d9ac783b */ /* 0x000fe20000004200 */
[----:B------:R-:W-:Y:S02]  /*1c340*/  FMUL.FTZ R180, R129, c[0x0][0x2d0] ;  /* 0x0000b40081b47a20 */ /* 0x000fe40000410000 */
[--C-:B------:R-:W-:Y:S03]  /*1c350*/  FFMA.FTZ R16, R16, c[0x0][0x2d0], -R181.reuse ;  /* 0x0000b40010107a23 */ /* 0x100fe600000108b5 */
[----:B------:R-:W-:Y:S01]  /*1c360*/  MUFU.EX2 R187, R49 ;  /* 0x0000003100bb7308 */ /* 0x000fe20000000800 */
[----:B------:R-:W-:Y:S01]  /*1c370*/  FMUL.FTZ R2, R0, c[0x0][0x2d0] ;  /* 0x0000b40000027a20 */ /* 0x000fe20000410000 */
[----:B------:R-:W-:Y:S01]  /*1c380*/  FMNMX.FTZ R0, R91, R132, !PT ;  /* 0x000000845b007209 */ /* 0x000fe20007810000 */
[--C-:B------:R-:W-:Y:S02]  /*1c390*/  FFMA.FTZ R50, R50, c[0x0][0x2d0], -R180.reuse ;  /* 0x0000b40032327a23 */ /* 0x100fe400000108b4 */
[--C-:B------:R-:W-:Y:S01]  /*1c3a0*/  FFMA.FTZ R51, R51, c[0x0][0x2d0], -R180.reuse ;  /* 0x0000b40033337a23 */ /* 0x100fe200000108b4 */
[----:B------:R-:W-:Y:S01]  /*1c3b0*/  FMNMX.FTZ R0, R94, R0, !PT ;  /* 0x000000005e007209 */ /* 0x000fe20007810000 */
[--C-:B------:R-:W-:Y:S02]  /*1c3c0*/  FFMA.FTZ R54, R54, c[0x0][0x2d0], -R180.reuse ;  /* 0x0000b40036367a23 */ /* 0x100fe400000108b4 */
[--C-:B------:R-:W-:Y:S01]  /*1c3d0*/  FFMA.FTZ R55, R55, c[0x0][0x2d0], -R180.reuse ;  /* 0x0000b40037377a23 */ /* 0x100fe200000108b4 */
[----:B------:R1:W1:Y:S01]  /*1c3e0*/  MUFU.EX2 R133, R2 ;  /* 0x0000000200857308 */ /* 0x0002620000000800 */
[--C-:B------:R-:W-:Y:S01]  /*1c3f0*/  FFMA.FTZ R17, R17, c[0x0][0x2d0], -R181.reuse ;  /* 0x0000b40011117a23 */ /* 0x100fe200000108b5 */
[----:B------:R-:W-:Y:S01]  /*1c400*/  FMNMX.FTZ R0, R95, R0, !PT ;  /* 0x000000005f007209 */ /* 0x000fe20007810000 */
[--C-:B------:R-:W-:Y:S02]  /*1c410*/  FFMA.FTZ R18, R18, c[0x0][0x2d0], -R180.reuse ;  /* 0x0000b40012127a23 */ /* 0x100fe400000108b4 */
[--C-:B------:R-:W-:Y:S02]  /*1c420*/  FFMA.FTZ R19, R19, c[0x0][0x2d0], -R180.reuse ;  /* 0x0000b40013137a23 */ /* 0x100fe400000108b4 */
[--C-:B------:R-:W-:Y:S01]  /*1c430*/  FFMA.FTZ R64, R64, c[0x0][0x2d0], -R181.reuse ;  /* 0x0000b40040407a23 */ /* 0x100fe200000108b5 */
[----:B------:R-:W1:Y:S01]  /*1c440*/  SHFL.BFLY PT, R3, R0, 0x2, 0x1f ;  /* 0x0c401f0000037f89 */ /* 0x000e6200000e0000 */
        /* <DEDUP_REMOVED lines=11> */
[C---:B------:R-:W-:Y:S02]  /*1c500*/  FMUL.FTZ R104, R133.reuse, R104 ;  /* 0x0000006885687220 */ /* 0x040fe40000410000 */
[----:B------:R-:W-:Y:S01]  /*1c510*/  FMUL.FTZ R2, R2, c[0x0][0x2d0] ;  /* 0x0000b40002027a20 */ /* 0x000fe20000410000 */
[----:B------:R-:W-:Y:S01]  /*1c520*/  MUFU.EX2 R242, R18 ;  /* 0x0000001200f27308 */ /* 0x000fe20000000800 */
[C---:B------:R-:W-:Y:S01]  /*1c530*/  FMUL.FTZ R105, R133.reuse, R105 ;  /* 0x0000006985697220 */ /* 0x040fe20000410000 */
[----:B------:R-:W-:Y:S01]  /*1c540*/  FMNMX.FTZ R0, R0, R3, !PT ;  /* 0x0000000300007209 */ /* 0x000fe20007810000 */
[C---:B------:R-:W-:Y:S02]  /*1c550*/  FMUL.FTZ R112, R133.reuse, R112 ;  /* 0x0000007085707220 */ /* 0x040fe40000410000 */
[C---:B------:R-:W-:Y:S02]  /*1c560*/  FMUL.FTZ R16, R133.reuse, R148 ;  /* 0x0000009485107220 */ /* 0x040fe40000410000 */
[C---:B------:R-:W-:Y:S02]  /*1c570*/  FMUL.FTZ R113, R133.reuse, R113 ;  /* 0x0000007185717220 */ /* 0x040fe40000410000 */
[C---:B------:R-:W-:Y:S01]  /*1c580*/  FMUL.FTZ R116, R133.reuse, R116 ;  /* 0x0000007485747220 */ /* 0x040fe20000410000 */
[----:B------:R1:W1:Y:S01]  /*1c590*/  MUFU.EX2 R132, R2 ;  /* 0x0000000200847308 */ /* 0x0002620000000800 */
[----:B------:R-:W-:Y:S02]  /*1c5a0*/  FMUL.FTZ R117, R133, R117 ;  /* 0x0000007585757220 */ /* 0x000fe40000410000 */
[--C-:B------:R-:W-:Y:S02]  /*1c5b0*/  FFMA.FTZ R33, R33, c[0x0][0x2d0], -R181.reuse ;  /* 0x0000b40021217a23 */ /* 0x100fe400000108b5 */
[----:B------:R-:W-:Y:S02]  /*1c5c0*/  FMUL.FTZ R17, R133, R149 ;  /* 0x0000009585117220 */ /* 0x000fe40000410000 */
[--C-:B------:R-:W-:Y:S02]  /*1c5d0*/  FFMA.FTZ R34, R34, c[0x0][0x2d0], -R180.reuse ;  /* 0x0000b40022227a23 */ /* 0x100fe400000108b4 */
[--C-:B------:R-:W-:Y:S01]  /*1c5e0*/  FFMA.FTZ R35, R35, c[0x0][0x2d0], -R180.reuse ;  /* 0x0000b40023237a23 */ /* 0x100fe200000108b4 */
[----:B------:R2:W-:Y:S01]  /*1c5f0*/  MUFU.EX2 R241, R19 ;  /* 0x0000001300f17308 */ /* 0x0005e20000000800 */
[C---:B------:R-:W-:Y:S02]  /*1c600*/  FMUL.FTZ R100, R133.reuse, R100 ;  /* 0x0000006485647220 */ /* 0x040fe40000410000 */
[----:B------:R-:W-:Y:S02]  /*1c610*/  FMUL.FTZ R101, R133, R101 ;  /* 0x0000006585657220 */ /* 0x000fe40000410000 */
[--C-:B------:R-:W-:Y:S02]  /*1c620*/  FFMA.FTZ R36, R36, c[0x0][0x2d0], -R181.reuse ;  /* 0x0000b40024247a23 */ /* 0x100fe400000108b5 */
[--C-:B------:R-:W-:Y:S02]  /*1c630*/  FFMA.FTZ R37, R37, c[0x0][0x2d0], -R181.reuse ;  /* 0x0000b40025257a23 */ /* 0x100fe400000108b5 */
[--C-:B------:R-:W-:Y:S01]  /*1c640*/  FFMA.FTZ R38, R38, c[0x0][0x2d0], -R180.reuse ;  /* 0x0000b40026267a23 */ /* 0x100fe200000108b4 */
[----:B------:R3:W-:Y:S01]  /*1c650*/  MUFU.EX2 R209, R20 ;  /* 0x0000001400d17308 */ /* 0x0007e20000000800 */
[----:B------:R-:W-:Y:S02]  /*1c660*/  FFMA.FTZ R39, R39, c[0x0][0x2d0], -R180 ;  /* 0x0000b40027277a23 */ /* 0x000fe400000108b4 */
[--C-:B------:R-:W-:Y:S02]  /*1c670*/  FFMA.FTZ R97, R97, c[0x0][0x2d0], -R181.reuse ;  /* 0x0000b40061617a23 */ /* 0x100fe400000108b5 */
[----:B-1----:R-:W-:Y:S02]  /*1c680*/  FADD.FTZ R2, -R128, R134 ;  /* 0x0000008680027221 */ /* 0x002fe40000010100 */
[----:B------:R-:W-:Y:S02]  /*1c690*/  FMUL.FTZ R18, R132, R150 ;  /* 0x0000009684127220 */ /* 0x000fe40000410000 */
[----:B------:R-:W-:Y:S01]  /*1c6a0*/  FMUL.FTZ R2, R2, c[0x0][0x2d0] ;  /* 0x0000b40002027a20 */ /* 0x000fe20000410000 */
[----:B------:R1:W-:Y:S01]  /*1c6b0*/  MUFU.EX2 R212, R21 ;  /* 0x0000001500d47308 */ /* 0x0003e20000000800 */
[C---:B------:R-:W-:Y:S02]  /*1c6c0*/  FMUL.FTZ R106, R132.reuse, R106 ;  /* 0x0000006a846a7220 */ /* 0x040fe40000410000 */
[C---:B------:R-:W-:Y:S02]  /*1c6d0*/  FMUL.FTZ R107, R132.reuse, R107 ;  /* 0x0000006b846b7220 */ /* 0x040fe40000410000 */
[C---:B--2---:R-:W-:Y:S02]  /*1c6e0*/  FMUL.FTZ R19, R132.reuse, R151 ;  /* 0x0000009784137220 */ /* 0x044fe40000410000 */
[----:B------:R-:W-:Y:S01]  /*1c6f0*/  LDSM.16.MT88.4 R148, [R219+0x100] ;  /* 0x00010000db94783b */ /* 0x000fe20000004200 */
[C---:B------:R-:W-:Y:S02]  /*1c700*/  FMUL.FTZ R114, R132.reuse, R114 ;  /* 0x0000007284727220 */ /* 0x040fe40000410000 */
[----:B------:R2:W2:Y:S01]  /*1c710*/  MUFU.EX2 R131, R2 ;  /* 0x0000000200837308 */ /* 0x0004a20000000800 */
[C---:B------:R-:W-:Y:S02]  /*1c720*/  FMUL.FTZ R115, R132.reuse, R115 ;  /* 0x0000007384737220 */ /* 0x040fe40000410000 */
[C---:B------:R-:W-:Y:S02]  /*1c730*/  FMUL.FTZ R118, R132.reuse, R118 ;  /* 0x0000007684767220 */ /* 0x040fe40000410000 */
[C---:B------:R-:W-:Y:S02]  /*1c740*/  FMUL.FTZ R119, R132.reuse, R119 ;  /* 0x0000007784777220 */ /* 0x040fe40000410000 */
[----:B---3--:R-:W-:Y:S02]  /*1c750*/  FMUL.FTZ R20, R133, R152 ;  /* 0x0000009885147220 */ /* 0x008fe40000410000 */
[C---:B------:R-:W-:Y:S01]  /*1c760*/  FMUL.FTZ R102, R132.reuse, R102 ;  /* 0x0000006684667220 */ /* 0x040fe20000410000 */
[----:B------:R3:W-:Y:S01]  /*1c770*/  MUFU.EX2 R204, R22 ;  /* 0x0000001600cc7308 */ /* 0x0007e20000000800 */
[----:B------:R-:W-:Y:S02]  /*1c780*/  FMUL.FTZ R103, R132, R103 ;  /* 0x0000006784677220 */ /* 0x000fe40000410000 */
[--C-:B------:R-:W-:Y:S02]  /*1c790*/  FFMA.FTZ R99, R99, c[0x0][0x2d0], -R180.reuse ;  /* 0x0000b40063637a23 */ /* 0x100fe400000108b4 */
[----:B-1----:R-:W-:Y:S02]  /*1c7a0*/  FMUL.FTZ R21, R133, R153 ;  /* 0x0000009985157220 */ /* 0x002fe40000410000 */
[--C-:B------:R-:W-:Y:S02]  /*1c7b0*/  FFMA.FTZ R4, R4, c[0x0][0x2d0], -R181.reuse ;  /* 0x0000b40004047a23 */ /* 0x100fe400000108b5 */
[--C-:B------:R-:W-:Y:S01]  /*1c7c0*/  FFMA.FTZ R5, R5, c[0x0][0x2d0], -R181.reuse ;  /* 0x0000b40005057a23 */ /* 0x100fe200000108b5 */
[----:B------:R1:W-:Y:S01]  /*1c7d0*/  MUFU.EX2 R207, R23 ;  /* 0x0000001700cf7308 */ /* 0x0003e20000000800 */
[--C-:B------:R-:W-:Y:S02]  /*1c7e0*/  FFMA.FTZ R6, R6, c[0x0][0x2d0], -R180.reuse ;  /* 0x0000b40006067a23 */ /* 0x100fe400000108b4 */
[--C-:B------:R-:W-:Y:S01]  /*1c7f0*/  FFMA.FTZ R7, R7, c[0x0][0x2d0], -R180.reuse ;  /* 0x0000b40007077a23 */ /* 0x100fe200000108b4 */
[----:B--2---:R-:W2:Y:S01]  /*1c800*/  SHFL.BFLY PT, R2, R0, 0x1, 0x1f ;  /* 0x0c201f0000027f89 */ /* 0x004ea200000e0000 */
[C---:B------:R-:W-:Y:S02]  /*1c810*/  FMUL.FTZ R108, R131.reuse, R108 ;  /* 0x0000006c836c7220 */ /* 0x040fe40000410000 */
[C---:B------:R-:W-:Y:S02]  /*1c820*/  FMUL.FTZ R109, R131.reuse, R109 ;  /* 0x0000006d836d7220 */ /* 0x040fe40000410000 */
[C---:B------:R-:W-:Y:S01]  /*1c830*/  FMUL.FTZ R120, R131.reuse, R120 ;  /* 0x0000007883787220 */ /* 0x040fe20000410000 */
[----:B------:R4:W-:Y:S01]  /*1c840*/  MUFU.EX2 R239, R4 ;  /* 0x0000000400ef7308 */ /* 0x0009e20000000800 */
[C---:B------:R-:W-:Y:S02]  /*1c850*/  FMUL.FTZ R121, R131.reuse, R121 ;  /* 0x0000007983797220 */ /* 0x040fe40000410000 */
[C---:B------:R-:W-:Y:S02]  /*1c860*/  FMUL.FTZ R124, R131.reuse, R124 ;  /* 0x0000007c837c7220 */ /* 0x040fe40000410000 */
[----:B------:R-:W-:Y:S02]  /*1c870*/  FMUL.FTZ R125, R131, R125 ;  /* 0x0000007d837d7220 */ /* 0x000fe40000410000 */
[----:B---3--:R-:W-:Y:S02]  /*1c880*/  FMUL.FTZ R22, R132, R154 ;  /* 0x0000009a84167220 */ /* 0x008fe40000410000 */
[--C-:B------:R-:W-:Y:S01]  /*1c890*/  FFMA.FTZ R68, R68, c[0x0][0x2d0], -R181.reuse ;  /* 0x0000b40044447a23 */ /* 0x100fe200000108b5 */
[----:B------:R-:W3:Y:S01]  /*1c8a0*/  MUFU.EX2 R245, R5 ;  /* 0x0000000500f57308 */ /* 0x000ee20000000800 */
[--C-:B------:R-:W-:Y:S02]  /*1c8b0*/  FFMA.FTZ R69, R69, c[0x0][0x2d0], -R181.reuse ;  /* 0x0000b40045457a23 */ /* 0x100fe400000108b5 */
[--C-:B------:R-:W-:Y:S02]  /*1c8c0*/  FFMA.FTZ R70, R70, c[0x0][0x2d0], -R180.reuse ;  /* 0x0000b40046467a23 */ /* 0x100fe400000108b4 */
[----:B-1----:R-:W-:Y:S02]  /*1c8d0*/  FMUL.FTZ R23, R132, R155 ;  /* 0x0000009b84177220 */ /* 0x002fe40000410000 */
[----:B------:R-:W-:Y:S01]  /*1c8e0*/  FFMA.FTZ R71, R71, c[0x0][0x2d0], -R180 ;  /* 0x0000b40047477a23 */ /* 0x000fe200000108b4 */
[----:B--2---:R-:W-:Y:S01]  /*1c8f0*/  FMNMX.FTZ R3, R2, R0, !PT ;  /* 0x0000000002037209 */ /* 0x004fe20007810000 */
[--C-:B------:R-:W-:Y:S01]  /*1c900*/  FFMA.FTZ R80, R80, c[0x0][0x2d0], -R181.reuse ;  /* 0x0000b40050507a23 */ /* 0x100fe200000108b5 */
[----:B------:R-:W-:Y:S01]  /*1c910*/  MUFU.EX2 R215, R6 ;  /* 0x0000000600d77308 */ /* 0x000fe20000000800 */
[----:B------:R-:W-:Y:S02]  /*1c920*/  FFMA.FTZ R81, R81, c[0x0][0x2d0], -R181 ;  /* 0x0000b40051517a23 */ /* 0x000fe400000108b5 */
[C---:B------:R-:W-:Y:S02]  /*1c930*/  FADD.FTZ R0, -R3.reuse, R135 ;  /* 0x0000008703007221 */ /* 0x040fe40000010100 */
[----:B------:R-:W-:Y:S02]  /*1c940*/  FMUL.FTZ R135, R128, c[0x0][0x2d0] ;  /* 0x0000b40080877a20 */ /* 0x000fe40000410000 */
[----:B------:R-:W-:Y:S02]  /*1c950*/  FMUL.FTZ R2, R3, c[0x0][0x2d0] ;  /* 0x0000b40003027a20 */ /* 0x000fe40000410000 */
[--C-:B------:R-:W-:Y:S01]  /*1c960*/  FFMA.FTZ R44, R44, c[0x0][0x2d0], -R135.reuse ;  /* 0x0000b4002c2c7a23 */ /* 0x100fe20000010887 */
[----:B------:R-:W-:Y:S01]  /*1c970*/  MUFU.EX2 R240, R7 ;  /* 0x0000000700f07308 */ /* 0x000fe20000000800 */
[----:B------:R-:W-:Y:S02]  /*1c980*/  FMUL.FTZ R0, R0, c[0x0][0x2d0] ;  /* 0x0000b40000007a20 */ /* 0x000fe40000410000 */
[--C-:B------:R-:W-:Y:S02]  /*1c990*/  FFMA.FTZ R12, R12, c[0x0][0x2d0], -R135.reuse ;  /* 0x0000b4000c0c7a23 */ /* 0x100fe40000010887 */
[--C-:B------:R-:W-:Y:S02]  /*1c9a0*/  FFMA.FTZ R13, R13, c[0x0][0x2d0], -R135.reuse ;  /* 0x0000b4000d0d7a23 */ /* 0x100fe40000010887 */
[--C-:B------:R-:W-:Y:S02]  /*1c9b0*/  FFMA.FTZ R14, R14, c[0x0][0x2d0], -R2.reuse ;  /* 0x0000b4000e0e7a23 */ /* 0x100fe40000010802 */
[--C-:B------:R-:W-:Y:S01]  /*1c9c0*/  FFMA.FTZ R15, R15, c[0x0][0x2d0], -R2.reuse ;  /* 0x0000b4000f0f7a23 */ /* 0x100fe20000010802 */
[----:B------:R-:W1:Y:S01]  /*1c9d0*/  MUFU.EX2 R0, R0 ;  /* 0x0000000000007308 */ /* 0x000e620000000800 */
[--C-:B------:R-:W-:Y:S02]  /*1c9e0*/  FFMA.FTZ R8, R8, c[0x0][0x2d0], -R135.reuse ;  /* 0x0000b40008087a23 */ /* 0x100fe40000010887 */
        /* <DEDUP_REMOVED lines=12> */
[----:B----4-:R-:W-:Y:S01]  /*1cab0*/  FMUL.FTZ R4, R133, R136 ;  /* 0x0000008885047220 */ /* 0x010fe20000410000 */
[----:B---3--:R-:W-:Y:S01]  /*1cac0*/  F2FP.PACK_AB R136, R245, R239 ;  /* 0x000000eff588723e */ /* 0x008fe200000000ff */
[C---:B-1----:R-:W-:Y:S02]  /*1cad0*/  FMUL.FTZ R110, R0.reuse, R110 ;  /* 0x0000006e006e7220 */ /* 0x042fe40000410000 */
[C---:B------:R-:W-:Y:S02]  /*1cae0*/  FMUL.FTZ R111, R0.reuse, R111 ;  /* 0x0000006f006f7220 */ /* 0x040fe40000410000 */
[C---:B------:R-:W-:Y:S01]  /*1caf0*/  FMUL.FTZ R122, R0.reuse, R122 ;  /* 0x0000007a007a7220 */ /* 0x040fe20000410000 */
[----:B------:R1:W-:Y:S01]  /*1cb00*/  MUFU.EX2 R214, R12 ;  /* 0x0000000c00d67308 */ /* 0x0003e20000000800 */
[C---:B------:R-:W-:Y:S02]  /*1cb10*/  FMUL.FTZ R123, R0.reuse, R123 ;  /* 0x0000007b007b7220 */ /* 0x040fe40000410000 */
[C---:B------:R-:W-:Y:S02]  /*1cb20*/  FMUL.FTZ R126, R0.reuse, R126 ;  /* 0x0000007e007e7220 */ /* 0x040fe40000410000 */
[----:B------:R-:W-:Y:S02]  /*1cb30*/  FMUL.FTZ R127, R0, R127 ;  /* 0x0000007f007f7220 */ /* 0x000fe40000410000 */
[----:B------:R-:W-:Y:S01]  /*1cb40*/  FMUL.FTZ R5, R133, R137 ;  /* 0x0000008985057220 */ /* 0x000fe20000410000 */
[----:B------:R-:W-:Y:S01]  /*1cb50*/  F2FP.PACK_AB R137, R240, R215 ;  /* 0x000000d7f089723e */ /* 0x000fe200000000ff */
[----:B------:R-:W-:Y:S01]  /*1cb60*/  FMUL.FTZ R6, R132, R138 ;  /* 0x0000008a84067220 */ /* 0x000fe20000410000 */
[----:B------:R3:W4:Y:S01]  /*1cb70*/  MUFU.EX2 R238, R13 ;  /* 0x0000000d00ee7308 */ /* 0x0007220000000800 */
[----:B------:R-:W-:Y:S01]  /*1cb80*/  F2FP.PACK_AB R138, R246, R244 ;  /* 0x000000f4f68a723e */ /* 0x000fe200000000ff */
[----:B------:R-:W-:Y:S01]  /*1cb90*/  FMUL.FTZ R7, R132, R139 ;  /* 0x0000008b84077220 */ /* 0x000fe20000410000 */
[----:B------:R-:W-:Y:S01]  /*1cba0*/  F2FP.PACK_AB R139, R241, R242 ;  /* 0x000000f2f18b723e */ /* 0x000fe200000000ff */
[----:B--2---:R-:W-:Y:S01]  /*1cbb0*/  FMUL.FTZ R8, R131, R140 ;  /* 0x0000008c83087220 */ /* 0x004fe20000410000 */
[----:B------:R-:W-:Y:S01]  /*1cbc0*/  F2FP.PACK_AB R140, R213, R205 ;  /* 0x000000cdd58c723e */ /* 0x000fe200000000ff */
[----:B------:R-:W-:Y:S02]  /*1cbd0*/  FMUL.FTZ R9, R131, R141 ;  /* 0x0000008d83097220 */ /* 0x000fe40000410000 */
[--C-:B------:R-:W-:Y:S02]  /*1cbe0*/  FFMA.FTZ R25, R25, c[0x0][0x2d0], -R135.reuse ;  /* 0x0000b40019197a23 */ /* 0x100fe40000010887 */
[----:B------:R2:W-:Y:S01]  /*1cbf0*/  MUFU.EX2 R201, R10 ;  /* 0x0000000a00c97308 */ /* 0x0005e20000000800 */
[-C--:B------:R-:W-:Y:S05]  /*1cc00*/  HMMA.16816.F32 R4, R136, R172.reuse, R4 ;  /* 0x000000ac8804723c */ /* 0x080fea0000001804 */
[----:B-1----:R-:W-:Y:S02]  /*1cc10*/  FMUL.FTZ R12, R131, R144 ;  /* 0x00000090830c7220 */ /* 0x002fe40000410000 */
[--C-:B------:R-:W-:Y:S02]  /*1cc20*/  FFMA.FTZ R134, R27, c[0x0][0x2d0], -R2.reuse ;  /* 0x0000b4001b867a23 */ /* 0x100fe40000010802 */
[----:B------:R-:W1:Y:S03]  /*1cc30*/  MUFU.EX2 R203, R11 ;  /* 0x0000000b00cb7308 */ /* 0x000e660000000800 */
[----:B------:R-:W-:Y:S02]  /*1cc40*/  FMUL.FTZ R27, R0, R163 ;  /* 0x000000a3001b7220 */ /* 0x000fe40000410000 */
[----:B---3--:R-:W-:Y:S02]  /*1cc50*/  FMUL.FTZ R13, R131, R145 ;  /* 0x00000091830d7220 */ /* 0x008fe40000410000 */
[--C-:B------:R-:W-:Y:S02]  /*1cc60*/  FFMA.FTZ R28, R28, c[0x0][0x2d0], -R135.reuse ;  /* 0x0000b4001c1c7a23 */ /* 0x100fe40000010887 */
[--C-:B------:R-:W-:Y:S01]  /*1cc70*/  FFMA.FTZ R29, R29, c[0x0][0x2d0], -R135.reuse ;  /* 0x0000b4001d1d7a23 */ /* 0x100fe20000010887 */
[----:B------:R3:W-:Y:S01]  /*1cc80*/  MUFU.EX2 R206, R14 ;  /* 0x0000000e00ce7308 */ /* 0x0007e20000000800 */
[--C-:B------:R-:W-:Y:S02]  /*1cc90*/  FFMA.FTZ R24, R24, c[0x0][0x2d0], -R135.reuse ;  /* 0x0000b40018187a23 */ /* 0x100fe40000010887 */
[--C-:B------:R-:W-:Y:S02]  /*1cca0*/  FFMA.FTZ R26, R26, c[0x0][0x2d0], -R2.reuse ;  /* 0x0000b4001a1a7a23 */ /* 0x100fe40000010802 */
[----:B--2---:R-:W-:Y:S01]  /*1ccb0*/  FMUL.FTZ R10, R0, R142 ;  /* 0x0000008e000a7220 */ /* 0x004fe20000410000 */
[----:B----4-:R-:W-:Y:S01]  /*1ccc0*/  F2FP.PACK_AB R142, R238, R214 ;  /* 0x000000d6ee8e723e */ /* 0x010fe200000000ff */
[--C-:B------:R-:W-:Y:S02]  /*1ccd0*/  FFMA.FTZ R30, R30, c[0x0][0x2d0], -R2.reuse ;  /* 0x0000b4001e1e7a23 */ /* 0x100fe40000010802 */
[--C-:B------:R-:W-:Y:S01]  /*1cce0*/  FFMA.FTZ R40, R40, c[0x0][0x2d0], -R135.reuse ;  /* 0x0000b40028287a23 */ /* 0x100fe20000010887 */
[----:B------:R-:W2:Y:S01]  /*1ccf0*/  MUFU.EX2 R210, R15 ;  /* 0x0000000f00d27308 */ /* 0x000ea20000000800 */
        /* <DEDUP_REMOVED lines=11> */
[----:B------:R-:W-:Y:S01]  /*1cdb0*/  FFMA.FTZ R63, R63, c[0x0][0x2d0], -R2 ;  /* 0x0000b4003f3f7a23 */ /* 0x000fe20000010802 */
[----:B------:R3:W-:Y:S01]  /*1cdc0*/  MUFU.EX2 R211, R33 ;  /* 0x0000002100d37308 */ /* 0x0007e20000000800 */
[--C-:B------:R-:W-:Y:S02]  /*1cdd0*/  FFMA.FTZ R82, R82, c[0x0][0x2d0], -R180.reuse ;  /* 0x0000b40052527a23 */ /* 0x100fe400000108b4 */
[----:B------:R-:W-:Y:S01]  /*1cde0*/  FFMA.FTZ R83, R83, c[0x0][0x2d0], -R180 ;  /* 0x0000b40053537a23 */ /* 0x000fe200000108b4 */
[----:B--2---:R-:W-:Y:S01]  /*1cdf0*/  F2FP.PACK_AB R143, R210, R206 ;  /* 0x000000ced28f723e */ /* 0x004fe200000000ff */
[----:B------:R-:W-:Y:S02]  /*1ce00*/  FMUL.FTZ R15, R0, R147 ;  /* 0x00000093000f7220 */ /* 0x000fe40000410000 */
[----:B------:R-:W2:Y:S01]  /*1ce10*/  LDSM.16.MT88.4 R144, [R218+0x100] ;  /* 0x00010000da90783b */ /* 0x000ea20000004200 */
[--C-:B------:R-:W-:Y:S02]  /*1ce20*/  FFMA.FTZ R72, R72, c[0x0][0x2d0], -R135.reuse ;  /* 0x0000b40048487a23 */ /* 0x100fe40000010887 */
[----:B------:R-:W-:Y:S01]  /*1ce30*/  MUFU.EX2 R186, R50 ;  /* 0x0000003200ba7308 */ /* 0x000fe20000000800 */
[C---:B------:R-:W-:Y:S04]  /*1ce40*/  HMMA.16816.F32 R8, R140.reuse, R172, R8 ;  /* 0x000000ac8c08723c */ /* 0x040fe80000001808 */
[----:B-1----:R-:W-:Y:S02]  /*1ce50*/  FMUL.FTZ R32, R131, R156 ;  /* 0x0000009c83207220 */ /* 0x002fe40000410000 */
[--C-:B------:R-:W-:Y:S02]  /*1ce60*/  FFMA.FTZ R73, R73, c[0x0][0x2d0], -R135.reuse ;  /* 0x0000b40049497a23 */ /* 0x100fe40000010887 */
[-C--:B------:R-:W-:Y:S01]  /*1ce70*/  HMMA.16816.F32 R12, R140, R174.reuse, R12 ;  /* 0x000000ae8c0c723c */ /* 0x080fe2000000180c */
[----:B------:R1:W-:Y:S03]  /*1ce80*/  MUFU.EX2 R202, R34 ;  /* 0x0000002200ca7308 */ /* 0x0003e60000000800 */
[--C-:B------:R-:W-:Y:S02]  /*1ce90*/  FFMA.FTZ R74, R74, c[0x0][0x2d0], -R2.reuse ;  /* 0x0000b4004a4a7a23 */ /* 0x100fe40000010802 */
[----:B---3--:R-:W-:Y:S02]  /*1cea0*/  FMUL.FTZ R33, R131, R157 ;  /* 0x0000009d83217220 */ /* 0x008fe40000410000 */
[C---:B------:R-:W-:Y:S03]  /*1ceb0*/  HMMA.16816.F32 R16, R136.reuse, R174, R16 ;  /* 0x000000ae8810723c */ /* 0x040fe60000001810 */
[----:B------:R3:W-:Y:S01]  /*1cec0*/  MUFU.EX2 R200, R35 ;  /* 0x0000002300c87308 */ /* 0x0007e20000000800 */
[--C-:B------:R-:W-:Y:S02]  /*1ced0*/  FFMA.FTZ R75, R75, c[0x0][0x2d0], -R2.reuse ;  /* 0x0000b4004b4b7a23 */ /* 0x100fe40000010802 */
[--C-:B------:R-:W-:Y:S02]  /*1cee0*/  FFMA.FTZ R76, R76, c[0x0][0x2d0], -R135.reuse ;  /* 0x0000b4004c4c7a23 */ /* 0x100fe40000010887 */
[-C--:B------:R-:W-:Y:S04]  /*1cef0*/  HMMA.16816.F32 R20, R136, R176.reuse, R20 ;  /* 0x000000b08814723c */ /* 0x080fe80000001814 */
[----:B------:R-:W-:Y:S01]  /*1cf00*/  FFMA.FTZ R77, R77, c[0x0][0x2d0], -R135 ;  /* 0x0000b4004d4d7a23 */ /* 0x000fe20000010887 */
[----:B------:R4:W-:Y:S01]  /*1cf10*/  MUFU.EX2 R198, R25 ;  /* 0x0000001900c67308 */ /* 0x0009e20000000800 */
[--C-:B------:R-:W-:Y:S02]  /*1cf20*/  FFMA.FTZ R78, R78, c[0x0][0x2d0], -R2.reuse ;  /* 0x0000b4004e4e7a23 */ /* 0x100fe40000010802 */
[----:B------:R-:W-:Y:S04]  /*1cf30*/  FFMA.FTZ R79, R79, c[0x0][0x2d0], -R2 ;  /* 0x0000b4004f4f7a23 */ /* 0x000fe80000010802 */
[----:B-1----:R-:W-:Y:S02]  /*1cf40*/  FMUL.FTZ R34, R0, R158 ;  /* 0x0000009e00227220 */ /* 0x002fe40000410000 */
[--C-:B------:R-:W-:Y:S01]  /*1cf50*/  FFMA.FTZ R84, R84, c[0x0][0x2d0], -R181.reuse ;  /* 0x0000b40054547a23 */ /* 0x100fe200000108b5 */
[----:B------:R1:W-:Y:S01]  /*1cf60*/  MUFU.EX2 R199, R24 ;  /* 0x0000001800c77308 */ /* 0x0003e20000000800 */
[--C-:B------:R-:W-:Y:S02]  /*1cf70*/  FFMA.FTZ R85, R85, c[0x0][0x2d0], -R181.reuse ;  /* 0x0000b40055557a23 */ /* 0x100fe400000108b5 */
[--C-:B------:R-:W-:Y:S02]  /*1cf80*/  FFMA.FTZ R86, R86, c[0x0][0x2d0], -R180.reuse ;  /* 0x0000b40056567a23 */ /* 0x100fe400000108b4 */
[----:B---3--:R-:W-:Y:S02]  /*1cf90*/  FMUL.FTZ R35, R0, R159 ;  /* 0x0000009f00237220 */ /* 0x008fe40000410000 */
[--C-:B------:R-:W-:Y:S02]  /*1cfa0*/  FFMA.FTZ R87, R87, c[0x0][0x2d0], -R180.reuse ;  /* 0x0000b40057577a23 */ /* 0x100fe400000108b4 */
[----:B------:R-:W-:Y:S01]  /*1cfb0*/  FFMA.FTZ R96, R96, c[0x0][0x2d0], -R181 ;  /* 0x0000b40060607a23 */ /* 0x000fe200000108b5 */
[----:B------:R3:W2:Y:S01]  /*1cfc0*/  MUFU.EX2 R197, R26 ;  /* 0x0000001a00c57308 */ /* 0x0006a20000000800 */
[----:B------:R-:W-:Y:S01]  /*1cfd0*/  FFMA.FTZ R98, R98, c[0x0][0x2d0], -R180 ;  /* 0x0000b40062627a23 */ /* 0x000fe200000108b4 */
[C---:B------:R-:W-:Y:S04]  /*1cfe0*/  HMMA.16816.F32 R32, R140.reuse, R176, R32 ;  /* 0x000000b08c20723c */ /* 0x040fe80000001820 */
[----:B----4-:R-:W-:Y:S02]  /*1cff0*/  FMUL.FTZ R25, R131, R161 ;  /* 0x000000a183197220 */ /* 0x010fe40000410000 */
[--C-:B------:R-:W-:Y:S02]  /*1d000*/  FFMA.FTZ R90, R90, c[0x0][0x2d0], -R2.reuse ;  /* 0x0000b4005a5a7a23 */ /* 0x100fe40000010802 */
[----:B------:R4:W-:Y:S01]  /*1d010*/  MUFU.EX2 R196, R28 ;  /* 0x0000001c00c47308 */ /* 0x0009e20000000800 */
[--C-:B------:R-:W-:Y:S03]  /*1d020*/  FFMA.FTZ R91, R91, c[0x0][0x2d0], -R2.reuse ;  /* 0x0000b4005b5b7a23 */ /* 0x100fe60000010802 */
[----:B-1----:R-:W-:Y:S02]  /*1d030*/  FMUL.FTZ R24, R131, R160 ;  /* 0x000000a083187220 */ /* 0x002fe40000410000 */
[--C-:B------:R-:W-:Y:S02]  /*1d040*/  FFMA.FTZ R92, R92, c[0x0][0x2d0], -R135.reuse ;  /* 0x0000b4005c5c7a23 */ /* 0x100fe40000010887 */
[--C-:B------:R-:W-:Y:S02]  /*1d050*/  FFMA.FTZ R94, R94, c[0x0][0x2d0], -R2.reuse ;  /* 0x0000b4005e5e7a23 */ /* 0x100fe40000010802 */
[----:B------:R1:W1:Y:S01]  /*1d060*/  MUFU.EX2 R160, R134 ;  /* 0x0000008600a07308 */ /* 0x0002620000000800 */
[--C-:B------:R-:W-:Y:S02]  /*1d070*/  FFMA.FTZ R88, R88, c[0x0][0x2d0], -R135.reuse ;  /* 0x0000b40058587a23 */ /* 0x100fe40000010887 */
[----:B------:R-:W-:Y:S01]  /*1d080*/  FFMA.FTZ R89, R89, c[0x0][0x2d0], -R135 ;  /* 0x0000b40059597a23 */ /* 0x000fe20000010887 */
[----:B------:R-:W-:Y:S01]  /*1d090*/  MOV R135, R3 ;  /* 0x0000000300877202 */ /* 0x000fe20000000f00 */
[C---:B---3--:R-:W-:Y:S05]  /*1d0a0*/  FMUL.FTZ R26, R0.reuse, R162 ;  /* 0x000000a2001a7220 */ /* 0x048fea0000410000 */
[----:B------:R3:W-:Y:S02]  /*1d0b0*/  MUFU.EX2 R185, R51 ;  /* 0x0000003300b97308 */ /* 0x0007e40000000800 */
[-C--:B------:R-:W-:Y:S03]  /*1d0c0*/  HMMA.16816.F32 R24, R140, R178.reuse, R24 ;  /* 0x000000b28c18723c */ /* 0x080fe60000001818 */
[----:B----4-:R-:W-:Y:S05]  /*1d0d0*/  FMUL.FTZ R28, R131, R164 ;  /* 0x000000a4831c7220 */ /* 0x010fea0000410000 */
[C---:B------:R-:W-:Y:S01]  /*1d0e0*/  HMMA.16816.F32 R100, R136.reuse, R178, R100 ;  /* 0x000000b28864723c */ /* 0x040fe20000001864 */
[----:B------:R4:W-:Y:S03]  /*1d0f0*/  MUFU.EX2 R194, R30 ;  /* 0x0000001e00c27308 */ /* 0x0009e60000000800 */
[--C-:B-1----:R-:W-:Y:S02]  /*1d100*/  FFMA.FTZ R134, R31, c[0x0][0x2d0], -R2.reuse ;  /* 0x0000b4001f867a23 */ /* 0x102fe40000010802 */
[C---:B------:R-:W-:Y:S02]  /*1d110*/  FMUL.FTZ R31, R0.reuse, R167 ;  /* 0x000000a7001f7220 */ /* 0x040fe40000410000 */
[-C--:B--2---:R-:W-:Y:S03]  /*1d120*/  HMMA.16816.F32 R104, R136, R144.reuse, R104 ;  /* 0x000000908868723c */ /* 0x084fe60000001868 */
[----:B------:R1:W2:Y:S01]  /*1d130*/  MUFU.EX2 R195, R29 ;  /* 0x0000001d00c37308 */ /* 0x0002a20000000800 */
[----:B------:R-:W-:Y:S01]  /*1d140*/  FFMA.FTZ R2, R95, c[0x0][0x2d0], -R2 ;  /* 0x0000b4005f027a23 */ /* 0x000fe20000010802 */
[----:B---3--:R-:W-:Y:S03]  /*1d150*/  LDSM.16.MT88.4 R48, [R218+0x900] ;  /* 0x00090000da30783b */ /* 0x008fe60000004200 */
[C---:B------:R-:W-:Y:S05]  /*1d160*/  HMMA.16816.F32 R108, R140.reuse, R144, R108 ;  /* 0x000000908c6c723c */ /* 0x040fea000000186c */
[----:B------:R3:W-:Y:S01]  /*1d170*/  MUFU.EX2 R192, R36 ;  /* 0x0000002400c07308 */ /* 0x0007e20000000800 */
[C---:B----4-:R-:W-:Y:S02]  /*1d180*/  FMUL.FTZ R30, R0.reuse, R166 ;  /* 0x000000a6001e7220 */ /* 0x050fe40000410000 */
[----:B-----5:R-:W-:Y:S07]  /*1d190*/  FFMA.FTZ R0, R0, R247, R201 ;  /* 0x000000f700007223 */ /* 0x020fee00000100c9 */
[----:B------:R4:W-:Y:S01]  /*1d1a0*/  MUFU.EX2 R191, R37 ;  /* 0x0000002500bf7308 */ /* 0x0009e20000000800 */
[----:B------:R-:W-:Y:S02]  /*1d1b0*/  FADD.FTZ R0, R203, R0 ;  /* 0x00000000cb007221 */ /* 0x000fe40000010000 */
[C---:B-1----:R-:W-:Y:S02]  /*1d1c0*/  FMUL.FTZ R29, R131.reuse, R165 ;  /* 0x000000a5831d7220 */ /* 0x042fe40000410000 */
[----:B------:R-:W-:Y:S02]  /*1d1d0*/  FADD.FTZ R0, R206, R0 ;  /* 0x00000000ce007221 */ /* 0x000fe40000010000 */
[----:B------:R-:W-:Y:S03]  /*1d1e0*/  FFMA.FTZ R131, R131, R248, R205 ;  /* 0x000000f883837223 */ /* 0x000fe600000100cd */
[----:B------:R-:W-:Y:S01]  /*1d1f0*/  MUFU.EX2 R178, R44 ;  /* 0x0000002c00b27308 */ /* 0x000fe20000000800 */
[-C--:B------:R-:W-:Y:S03]  /*1d200*/  HMMA.16816.F32 R28, R140, R146.reuse, R28 ;  /* 0x000000928c1c723c */ /* 0x080fe6000000181c */
[----:B---3--:R-:W-:Y:S02]  /*1d210*/  FMUL.FTZ R36, R133, R168 ;  /* 0x000000a885247220 */ /* 0x008fe40000410000 */
[----:B------:R-:W-:Y:S03]  /*1d220*/  FADD.FTZ R0, R210, R0 ;  /* 0x00000000d2007221 */ /* 0x000fe60000010000 */
[C---:B------:R-:W-:Y:S01]  /*1d230*/  HMMA.16816.F32 R112, R136.reuse, R146, R112 ;  /* 0x000000928870723c */ /* 0x040fe20000001870 */
[----:B------:R1:W-:Y:S01]  /*1d240*/  MUFU.EX2 R190, R38 ;  /* 0x0000002600be7308 */ /* 0x0003e20000000800 */
[----:B------:R-:W3:Y:S02]  /*1d250*/  LDSM.16.MT88.4 R144, [R217+0x900] ;  /* 0x00090000d990783b */ /* 0x000ee40000004200 */
[----:B------:R-:W-:Y:S02]  /*1d260*/  FADD.FTZ R0, R197, R0 ;  /* 0x00000000c5007221 */ /* 0x000fe40000010000 */
[C---:B----4-:R-:W-:Y:S02]  /*1d270*/  FMUL.FTZ R37, R133.reuse, R169 ;  /* 0x000000a985257220 */ /* 0x050fe40000410000 */
[-C--:B------:R-:W-:Y:S03]  /*1d280*/  HMMA.16816.F32 R116, R136, R148.reuse, R116 ;  /* 0x000000948874723c */ /* 0x080fe60000001874 */
[----:B------:R4:W-:Y:S01]  /*1d290*/  MUFU.EX2 R188, R39 ;  /* 0x0000002700bc7308 */ /* 0x0009e20000000800 */
[----:B------:R-:W-:Y:S04]  /*1d2a0*/  FFMA.FTZ R133, R133, R250, R239 ;  /* 0x000000fa85857223 */ /* 0x000fe800000100ef */
[C---:B------:R-:W-:Y:S05]  /*1d2b0*/  HMMA.16816.F32 R120, R140.reuse, R148, R120 ;  /* 0x000000948c78723c */ /* 0x040fea0000001878 */
[----:B------:R-:W5:Y:S03]  /*1d2c0*/  MUFU.EX2 R193, R134 ;  /* 0x0000008600c17308 */ /* 0x000f660000000800 */
[-C--:B------:R-:W-:Y:S04]  /*1d2d0*/  HMMA.16816.F32 R124, R140, R150.reuse, R124 ;  /* 0x000000968c7c723c */ /* 0x080fe8000000187c */
[----:B-1----:R-:W-:Y:S03]  /*1d2e0*/  FMUL.FTZ R38, R132, R170 ;  /* 0x000000aa84267220 */ /* 0x002fe60000410000 */
[----:B------:R-:W-:Y:S01]  /*1d2f0*/  F2FP.PACK_AB R140, R198, R199 ;  /* 0x000000c7c68c723e */ /* 0x000fe200000000ff */
[----:B------:R-:W-:Y:S01]  /*1d300*/  MUFU.EX2 R177, R45 ;  /* 0x0000002d00b17308 */ /* 0x000fe20000000800 */
[----:B------:R-:W-:Y:S03]  /*1d310*/  F2FP.PACK_AB R141, R160, R197 ;  /* 0x000000c5a08d723e */ /* 0x000fe600000000ff */
[C---:B----4-:R-:W-:Y:S01]  /*1d320*/  FMUL.FTZ R39, R132.reuse, R171 ;  /* 0x000000ab84277220 */ /* 0x050fe20000410000 */
[----:B--2---:R-:W-:Y:S01]  /*1d330*/  F2FP.PACK_AB R142, R195, R196 ;  /* 0x000000c4c38e723e */ /* 0x004fe200000000ff */
[----:B------:R-:W-:Y:S04]  /*1d340*/  FFMA.FTZ R132, R132, R249, R215 ;  /* 0x000000f984847223 */ /* 0x000fe800000100d7 */
[----:B------:R-:W-:Y:S01]  /*1d350*/  MUFU.EX2 R167, R46 ;  /* 0x0000002e00a77308 */ /* 0x000fe20000000800 */
[----:B------:R-:W-:Y:S01]  /*1d360*/  HMMA.16816.F32 R36, R136, R150, R36 ;  /* 0x000000968824723c */ /* 0x000fe20000001824 */
[----:B------:R-:W1:Y:S03]  /*1d370*/  LDSM.16.MT88.4 R148, [R220+0x900] ;  /* 0x00090000dc94783b */ /* 0x000e660000004200 */
[----:B-----5:R-:W-:Y:S03]  /*1d380*/  F2FP.PACK_AB R143, R193, R194 ;  /* 0x000000c2c18f723e */ /* 0x020fe600000000ff */
[----:B------:R-:W-:Y:S02]  /*1d390*/  F2FP.PACK_AB R136, R212, R209 ;  /* 0x000000d1d488723e */ /* 0x000fe400000000ff */
[----:B------:R-:W-:Y:S01]  /*1d3a0*/  F2FP.PACK_AB R137, R207, R204 ;  /* 0x000000cccf89723e */ /* 0x000fe200000000ff */
[----:B------:R2:W-:Y:S02]  /*1d3b0*/  MUFU.EX2 R166, R47 ;  /* 0x0000002f00a67308 */ /* 0x0005e40000000800 */
[----:B------:R-:W-:Y:S02]  /*1d3c0*/  F2FP.PACK_AB R138, R211, R208 ;  /* 0x000000d0d38a723e */ /* 0x000fe400000000ff */
[----:B------:R-:W-:Y:S06]  /*1d3d0*/  F2FP.PACK_AB R139, R200, R202 ;  /* 0x000000cac88b723e */ /* 0x000fec00000000ff */
[----:B------:R-:W-:Y:S01]  /*1d3e0*/  MUFU.EX2 R165, R52 ;  /* 0x0000003400a57308 */ /* 0x000fe20000000800 */
[-C--:B---3--:R-:W-:Y:S08]  /*1d3f0*/  HMMA.16816.F32 R4, R136, R144.reuse, R4 ;  /* 0x000000908804723c */ /* 0x088ff00000001804 */
[C---:B------:R-:W-:Y:S01]  /*1d400*/  HMMA.16816.F32 R8, R140.reuse, R144, R8 ;  /* 0x000000908c08723c */ /* 0x040fe20000001808 */
[----:B------:R-:W-:Y:S01]  /*1d410*/  MUFU.EX2 R176, R53 ;  /* 0x0000003500b07308 */ /* 0x000fe20000000800 */
[----:B--2---:R-:W-:Y:S06]  /*1d420*/  LDSM.16.MT88.4 R44, [R217+0x1100] ;  /* 0x00110000d92c783b */ /* 0x004fec0000004200 */
[-C--:B------:R-:W-:Y:S03]  /*1d430*/  HMMA.16816.F32 R12, R140, R146.reuse, R12 ;  /* 0x000000928c0c723c */ /* 0x080fe6000000180c */
[----:B------:R-:W-:Y:S05]  /*1d440*/  MUFU.EX2 R164, R54 ;  /* 0x0000003600a47308 */ /* 0x000fea0000000800 */
[C---:B------:R-:W-:Y:S01]  /*1d450*/  HMMA.16816.F32 R16, R136.reuse, R146, R16 ;  /* 0x000000928810723c */ /* 0x040fe20000001810 */
[----:B------:R-:W2:Y:S04]  /*1d460*/  LDSM.16.MT88.4 R144, [R219+0x900] ;  /* 0x00090000db90783b */ /* 0x000ea80000004200 */
[----:B------:R3:W-:Y:S03]  /*1d470*/  MUFU.EX2 R175, R55 ;  /* 0x0000003700af7308 */ /* 0x0007e60000000800 */
[-C--:B-1----:R-:W-:Y:S07]  /*1d480*/  HMMA.16816.F32 R20, R136, R148.reuse, R20 ;  /* 0x000000948814723c */ /* 0x082fee0000001814 */
[----:B------:R1:W-:Y:S01]  /*1d490*/  MUFU.EX2 R184, R40 ;  /* 0x0000002800b87308 */ /* 0x0003e20000000800 */
[C---:B------:R-:W-:Y:S08]  /*1d4a0*/  HMMA.16816.F32 R32, R140.reuse, R148, R32 ;  /* 0x000000948c20723c */ /* 0x040ff00000001820 */
[-C--:B------:R-:W-:Y:S01]  /*1d4b0*/  HMMA.16816.F32 R24, R140, R150.reuse, R24 ;  /* 0x000000968c18723c */ /* 0x080fe20000001818 */
[----:B------:R4:W5:Y:S01]  /*1d4c0*/  MUFU.EX2 R183, R41 ;  /* 0x0000002900b77308 */ /* 0x0009620000000800 */
[----:B---3--:R-:W3:Y:S06]  /*1d4d0*/  LDSM.16.MT88.4 R52, [R220+0x1100] ;  /* 0x00110000dc34783b */ /* 0x008eec0000004200 */
[C---:B------:R-:W-:Y:S03]  /*1d4e0*/  HMMA.16816.F32 R100, R136.reuse, R150, R100 ;  /* 0x000000968864723c */ /* 0x040fe60000001864 */
[----:B------:R2:W-:Y:S01]  /*1d4f0*/  MUFU.EX2 R182, R42 ;  /* 0x0000002a00b67308 */ /* 0x0005e20000000800 */
[----:B------:R-:W-:Y:S01]  /*1d500*/  LDSM.16.MT88.4 R148, [R217+0x2900] ;  /* 0x00290000d994783b */ /* 0x000fe20000004200 */
[----:B-1----:R-:W-:Y:S03]  /*1d510*/  F2FP.PACK_AB R40, R191, R192 ;  /* 0x000000c0bf28723e */ /* 0x002fe600000000ff */
[-C--:B------:R-:W-:Y:S05]  /*1d520*/  HMMA.16816.F32 R104, R136, R48.reuse, R104 ;  /* 0x000000308868723c */ /* 0x080fea0000001868 */
[----:B------:R-:W1:Y:S03]  /*1d530*/  MUFU.EX2 R179, R43 ;  /* 0x0000002b00b37308 */ /* 0x000e660000000800 */
[C---:B------:R-:W-:Y:S04]  /*1d540*/  HMMA.16816.F32 R108, R140.reuse, R48, R108 ;  /* 0x000000308c6c723c */ /* 0x040fe8000000186c */
[----:B----4-:R-:W-:Y:S03]  /*1d550*/  F2FP.PACK_AB R41, R188, R190 ;  /* 0x000000bebc29723e */ /* 0x010fe600000000ff */
[----:B-----5:R-:W-:Y:S01]  /*1d560*/  F2FP.PACK_AB R48, R183, R184 ;  /* 0x000000b8b730723e */ /* 0x020fe200000000ff */
[-C--:B------:R-:W-:Y:S01]  /*1d570*/  HMMA.16816.F32 R28, R140, R50.reuse, R28 ;  /* 0x000000328c1c723c */ /* 0x080fe2000000181c */
[----:B------:R-:W-:Y:S03]  /*1d580*/  MUFU.EX2 R173, R64 ;  /* 0x0000004000ad7308 */ /* 0x000fe60000000800 */
[----:B--2---:R-:W-:Y:S04]  /*1d590*/  F2FP.PACK_AB R42, R187, R189 ;  /* 0x000000bdbb2a723e */ /* 0x004fe800000000ff */
[C---:B------:R-:W-:Y:S03]  /*1d5a0*/  HMMA.16816.F32 R112, R136.reuse, R50, R112 ;  /* 0x000000328870723c */ /* 0x040fe60000001870 */
[----:B------:R-:W-:Y:S01]  /*1d5b0*/  MUFU.EX2 R64, R58 ;  /* 0x0000003a00407308 */ /* 0x000fe20000000800 */
[----:B-1----:R-:W-:Y:S03]  /*1d5c0*/  F2FP.PACK_AB R49, R179, R182 ;  /* 0x000000b6b331723e */ /* 0x002fe600000000ff */
[----:B------:R-:W-:Y:S01]  /*1d5d0*/  F2FP.PACK_AB R50, R177, R178 ;  /* 0x000000b2b132723e */ /* 0x000fe200000000ff */
[-C--:B------:R-:W-:Y:S04]  /*1d5e0*/  HMMA.16816.F32 R116, R136, R144.reuse, R116 ;  /* 0x000000908874723c */ /* 0x080fe80000001874 */
[----:B------:R-:W-:Y:S01]  /*1d5f0*/  F2FP.PACK_AB R51, R166, R167 ;  /* 0x000000a7a633723e */ /* 0x000fe200000000ff */
[----:B------:R-:W-:Y:S01]  /*1d600*/  MUFU.EX2 R174, R65 ;  /* 0x0000004100ae7308 */ /* 0x000fe20000000800 */
[----:B------:R-:W-:Y:S02]  /*1d610*/  F2FP.PACK_AB R43, R185, R186 ;  /* 0x000000bab92b723e */ /* 0x000fe400000000ff */
[C---:B------:R-:W-:Y:S07]  /*1d620*/  HMMA.16816.F32 R120, R140.reuse, R144, R120 ;  /* 0x000000908c78723c */ /* 0x040fee0000001878 */
[----:B------:R-:W-:Y:S01]  /*1d630*/  MUFU.EX2 R65, R59 ;  /* 0x0000003b00417308 */ /* 0x000fe20000000800 */
[-C--:B------:R-:W-:Y:S08]  /*1d640*/  HMMA.16816.F32 R124, R140, R146.reuse, R124 ;  /* 0x000000928c7c723c */ /* 0x080ff0000000187c */
[----:B------:R-:W-:Y:S01]  /*1d650*/  HMMA.16816.F32 R36, R136, R146, R36 ;  /* 0x000000928824723c */ /* 0x000fe20000001824 */
[----:B------:R-:W1:Y:S01]  /*1d660*/  LDSM.16.MT88.4 R136, [R218+0x1100] ;  /* 0x00110000da88783b */ /* 0x000e620000004200 */
[----:B------:R-:W-:Y:S06]  /*1d670*/  MUFU.EX2 R134, R66 ;  /* 0x0000004200867308 */ /* 0x000fec0000000800 */
[-C--:B------:R-:W-:Y:S04]  /*1d680*/  HMMA.16816.F32 R4, R40, R44.reuse, R4 ;  /* 0x0000002c2804723c */ /* 0x080fe80000001804 */
[----:B------:R-:W-:Y:S04]  /*1d690*/  MUFU.EX2 R66, R56 ;  /* 0x0000003800427308 */ /* 0x000fe80000000800 */
[C---:B------:R-:W-:Y:S06]  /*1d6a0*/  HMMA.16816.F32 R8, R48.reuse, R44, R8 ;  /* 0x0000002c3008723c */ /* 0x040fec0000001808 */
[----:B------:R-:W-:Y:S02]  /*1d6b0*/  MUFU.EX2 R172, R67 ;  /* 0x0000004300ac7308 */ /* 0x000fe40000000800 */
[-C--:B------:R-:W-:Y:S08]  /*1d6c0*/  HMMA.16816.F32 R12, R48, R46.reuse, R12 ;  /* 0x0000002e300c723c */ /* 0x080ff0000000180c */
[C---:B------:R-:W-:Y:S01]  /*1d6d0*/  HMMA.16816.F32 R16, R40.reuse, R46, R16 ;  /* 0x0000002e2810723c */ /* 0x040fe20000001810 */
[----:B------:R-:W2:Y:S01]  /*1d6e0*/  LDSM.16.MT88.4 R44, [R219+0x1100] ;  /* 0x00110000db2c783b */ /* 0x000ea20000004200 */
[----:B------:R4:W5:Y:S06]  /*1d6f0*/  MUFU.EX2 R67, R57 ;  /* 0x0000003900437308 */ /* 0x00096c0000000800 */
[-C--:B---3--:R-:W-:Y:S04]  /*1d700*/  HMMA.16816.F32 R20, R40, R52.reuse, R20 ;  /* 0x000000342814723c */ /* 0x088fe80000001814 */
[----:B------:R-:W-:Y:S04]  /*1d710*/  MUFU.EX2 R97, R97 ;  /* 0x0000006100617308 */ /* 0x000fe80000000800 */
[C---:B------:R-:W-:Y:S06]  /*1d720*/  HMMA.16816.F32 R32, R48.reuse, R52, R32 ;  /* 0x000000343020723c */ /* 0x040fec0000001820 */
[----:B------:R-:W-:Y:S02]  /*1d730*/  MUFU.EX2 R99, R99 ;  /* 0x0000006300637308 */ /* 0x000fe40000000800 */
[-C--:B------:R-:W-:Y:S01]  /*1d740*/  HMMA.16816.F32 R24, R48, R54.reuse, R24 ;  /* 0x000000363018723c */ /* 0x080fe20000001818 */
[----:B----4-:R-:W-:Y:S07]  /*1d750*/  LDSM.16.MT88.4 R56, [R218+0x1900] ;  /* 0x00190000da38783b */ /* 0x010fee0000004200 */
[C---:B------:R-:W-:Y:S01]  /*1d760*/  HMMA.16816.F32 R100, R40.reuse, R54, R100 ;  /* 0x000000362864723c */ /* 0x040fe20000001864 */
[----:B------:R-:W-:Y:S01]  /*1d770*/  MUFU.EX2 R93, R93 ;  /* 0x0000005d005d7308 */ /* 0x000fe20000000800 */
[----:B------:R-:W3:Y:S06]  /*1d780*/  LDSM.16.MT88.4 R52, [R217+0x1900] ;  /* 0x00190000d934783b */ /* 0x000eec0000004200 */
[-C--:B-1----:R-:W-:Y:S03]  /*1d790*/  HMMA.16816.F32 R104, R40, R136.reuse, R104 ;  /* 0x000000882868723c */ /* 0x082fe60000001868 */
[----:B------:R-:W-:Y:S05]  /*1d7a0*/  MUFU.EX2 R60, R60 ;  /* 0x0000003c003c7308 */ /* 0x000fea0000000800 */
[C---:B------:R-:W-:Y:S05]  /*1d7b0*/  HMMA.16816.F32 R108, R48.reuse, R136, R108 ;  /* 0x00000088306c723c */ /* 0x040fea000000186c */
[----:B------:R-:W1:Y:S03]  /*1d7c0*/  MUFU.EX2 R61, R61 ;  /* 0x0000003d003d7308 */ /* 0x000e660000000800 */
[-C--:B------:R-:W-:Y:S07]  /*1d7d0*/  HMMA.16816.F32 R28, R48, R138.reuse, R28 ;  /* 0x0000008a301c723c */ /* 0x080fee000000181c */
[----:B------:R-:W-:Y:S01]  /*1d7e0*/  MUFU.EX2 R62, R62 ;  /* 0x0000003e003e7308 */ /* 0x000fe20000000800 */
[C---:B------:R-:W-:Y:S08]  /*1d7f0*/  HMMA.16816.F32 R112, R40.reuse, R138, R112 ;  /* 0x0000008a2870723c */ /* 0x040ff00000001870 */
[-C--:B--2---:R-:W-:Y:S01]  /*1d800*/  HMMA.16816.F32 R116, R40, R44.reuse, R116 ;  /* 0x0000002c2874723c */ /* 0x084fe20000001874 */
[----:B------:R-:W2:Y:S07]  /*1d810*/  MUFU.EX2 R63, R63 ;  /* 0x0000003f003f7308 */ /* 0x000eae0000000800 */
[C---:B------:R-:W-:Y:S03]  /*1d820*/  HMMA.16816.F32 R120, R48.reuse, R44, R120 ;  /* 0x0000002c3078723c */ /* 0x040fe60000001878 */
[----:B------:R-:W-:Y:S04]  /*1d830*/  MUFU.EX2 R68, R68 ;  /* 0x0000004400447308 */ /* 0x000fe80000000800 */
[----:B-----5:R-:W-:Y:S01]  /*1d840*/  F2FP.PACK_AB R44, R67, R66 ;  /* 0x00000042432c723e */ /* 0x020fe200000000ff */
[-C--:B------:R-:W-:Y:S01]  /*1d850*/  HMMA.16816.F32 R124, R48, R46.reuse, R124 ;  /* 0x0000002e307c723c */ /* 0x080fe2000000187c */
[----:B------:R-:W4:Y:S03]  /*1d860*/  LDSM.16.MT88.4 R48, [R220+0x1900] ;  /* 0x00190000dc30783b */ /* 0x000f260000004200 */
[----:B------:R-:W-:Y:S01]  /*1d870*/  F2FP.PACK_AB R45, R65, R64 ;  /* 0x00000040412d723e */ /* 0x000fe200000000ff */
[----:B------:R-:W-:Y:S03]  /*1d880*/  MUFU.EX2 R69, R69 ;  /* 0x0000004500457308 */ /* 0x000fe60000000800 */
[----:B------:R-:W-:Y:S07]  /*1d890*/  HMMA.16816.F32 R36, R40, R46, R36 ;  /* 0x0000002e2824723c */ /* 0x000fee0000001824 */
[----:B------:R-:W-:Y:S01]  /*1d8a0*/  F2FP.PACK_AB R40, R176, R165 ;  /* 0x000000a5b028723e */ /* 0x000fe200000000ff */
[----:B------:R-:W-:Y:S01]  /*1d8b0*/  MUFU.EX2 R70, R70 ;  /* 0x0000004600467308 */ /* 0x000fe20000000800 */
[----:B------:R-:W-:Y:S03]  /*1d8c0*/  F2FP.PACK_AB R41, R175, R164 ;  /* 0x000000a4af29723e */ /* 0x000fe600000000ff */
[----:B------:R-:W-:Y:S02]  /*1d8d0*/  F2FP.PACK_AB R42, R174, R173 ;  /* 0x000000adae2a723e */ /* 0x000fe400000000ff */
[----:B------:R-:W-:Y:S02]  /*1d8e0*/  F2FP.PACK_AB R43, R172, R134 ;  /* 0x00000086ac2b723e */ /* 0x000fe400000000ff */
[----:B-1----:R-:W-:Y:S02]  /*1d8f0*/  F2FP.PACK_AB R46, R61, R60 ;  /* 0x0000003c3d2e723e */ /* 0x002fe400000000ff */
[----:B--2---:R-:W-:Y:S01]  /*1d900*/  F2FP.PACK_AB R47, R63, R62 ;  /* 0x0000003e3f2f723e */ /* 0x004fe200000000ff */
[----:B------:R-:W-:Y:S02]  /*1d910*/  MUFU.EX2 R71, R71 ;  /* 0x0000004700477308 */ /* 0x000fe40000000800 */
[-C--:B---3--:R-:W-:Y:S08]  /*1d920*/  HMMA.16816.F32 R4, R40, R52.reuse, R4 ;  /* 0x000000342804723c */ /* 0x088ff00000001804 */
[C---:B------:R-:W-:Y:S01]  /*1d930*/  HMMA.16816.F32 R8, R44.reuse, R52, R8 ;  /* 0x000000342c08723c */ /* 0x040fe20000001808 */
[----:B------:R-:W-:Y:S07]  /*1d940*/  MUFU.EX2 R80, R80 ;  /* 0x0000005000507308 */ /* 0x000fee0000000800 */
[-C--:B------:R-:W-:Y:S03]  /*1d950*/  HMMA.16816.F32 R12, R44, R54.reuse, R12 ;  /* 0x000000362c0c723c */ /* 0x080fe6000000180c */
[----:B------:R-:W-:Y:S05]  /*1d960*/  MUFU.EX2 R81, R81 ;  /* 0x0000005100517308 */ /* 0x000fea0000000800 */
[C---:B------:R-:W-:Y:S01]  /*1d970*/  HMMA.16816.F32 R16, R40.reuse, R54, R16 ;  /* 0x000000362810723c */ /* 0x040fe20000001810 */
[----:B------:R-:W1:Y:S04]  /*1d980*/  LDSM.16.MT88.4 R52, [R219+0x1900] ;  /* 0x00190000db34783b */ /* 0x000e680000004200 */
[----:B------:R-:W-:Y:S03]  /*1d990*/  MUFU.EX2 R82, R82 ;  /* 0x0000005200527308 */ /* 0x000fe60000000800 */
[-C--:B----4-:R-:W-:Y:S07]  /*1d9a0*/  HMMA.16816.F32 R20, R40, R48.reuse, R20 ;  /* 0x000000302814723c */ /* 0x090fee0000001814 */
[----:B------:R-:W-:Y:S01]  /*1d9b0*/  MUFU.EX2 R83, R83 ;  /* 0x0000005300537308 */ /* 0x000fe20000000800 */
[C---:B------:R-:W-:Y:S08]  /*1d9c0*/  HMMA.16816.F32 R32, R44.reuse, R48, R32 ;  /* 0x000000302c20723c */ /* 0x040ff00000001820 */
[-C--:B------:R-:W-:Y:S01]  /*1d9d0*/  HMMA.16816.F32 R24, R44, R50.reuse, R24 ;  /* 0x000000322c18723c */ /* 0x080fe20000001818 */
[----:B------:R-:W-:Y:S07]  /*1d9e0*/  MUFU.EX2 R72, R72 ;  /* 0x0000004800487308 */ /* 0x000fee0000000800 */
[C---:B------:R-:W-:Y:S01]  /*1d9f0*/  HMMA.16816.F32 R100, R40.reuse, R50, R100 ;  /* 0x000000322864723c */ /* 0x040fe20000001864 */
[----:B------:R-:W2:Y:S02]  /*1da00*/  LDSM.16.MT88.4 R48, [R217+0x2100] ;  /* 0x00210000d930783b */ /* 0x000ea40000004200 */
[----:B------:R-:W3:Y:S05]  /*1da10*/  MUFU.EX2 R73, R73 ;  /* 0x0000004900497308 */ /* 0x000eea0000000800 */
[-C--:B------:R-:W-:Y:S05]  /*1da20*/  HMMA.16816.F32 R104, R40, R56.reuse, R104 ;  /* 0x000000382868723c */ /* 0x080fea0000001868 */
[----:B------:R-:W-:Y:S03]  /*1da30*/  MUFU.EX2 R74, R74 ;  /* 0x0000004a004a7308 */ /* 0x000fe60000000800 */
[C---:B------:R-:W-:Y:S07]  /*1da40*/  HMMA.16816.F32 R108, R44.reuse, R56, R108 ;  /* 0x000000382c6c723c */ /* 0x040fee000000186c */
[----:B------:R-:W4:Y:S01]  /*1da50*/  MUFU.EX2 R75, R75 ;  /* 0x0000004b004b7308 */ /* 0x000f220000000800 */
[-C--:B------:R-:W-:Y:S08]  /*1da60*/  HMMA.16816.F32 R28, R44, R58.reuse, R28 ;  /* 0x0000003a2c1c723c */ /* 0x080ff0000000181c */
[C---:B------:R-:W-:Y:S01]  /*1da70*/  HMMA.16816.F32 R112, R40.reuse, R58, R112 ;  /* 0x0000003a2870723c */ /* 0x040fe20000001870 */
[----:B------:R-:W-:Y:S01]  /*1da80*/  LDSM.16.MT88.4 R56, [R218+0x2100] ;  /* 0x00210000da38783b */ /* 0x000fe20000004200 */
[----:B------:R-:W-:Y:S06]  /*1da90*/  MUFU.EX2 R76, R76 ;  /* 0x0000004c004c7308 */ /* 0x000fec0000000800 */
[-C--:B-1----:R-:W-:Y:S04]  /*1daa0*/  HMMA.16816.F32 R116, R40, R52.reuse, R116 ;  /* 0x000000342874723c */ /* 0x082fe80000001874 */
[----:B------:R-:W1:Y:S04]  /*1dab0*/  MUFU.EX2 R77, R77 ;  /* 0x0000004d004d7308 */ /* 0x000e680000000800 */
[C---:B------:R-:W-:Y:S06]  /*1dac0*/  HMMA.16816.F32 R120, R44.reuse, R52, R120 ;  /* 0x000000342c78723c */ /* 0x040fec0000001878 */
[----:B------:R-:W-:Y:S02]  /*1dad0*/  MUFU.EX2 R78, R78 ;  /* 0x0000004e004e7308 */ /* 0x000fe40000000800 */
[-C--:B------:R-:W-:Y:S07]  /*1dae0*/  HMMA.16816.F32 R124, R44, R54.reuse, R124 ;  /* 0x000000362c7c723c */ /* 0x080fee000000187c */
[----:B---3--:R-:W-:Y:S01]  /*1daf0*/  F2FP.PACK_AB R44, R73, R72 ;  /* 0x00000048492c723e */ /* 0x008fe200000000ff */
[----:B------:R-:W-:Y:S01]  /*1db00*/  HMMA.16816.F32 R36, R40, R54, R36 ;  /* 0x000000362824723c */ /* 0x000fe20000001824 */
[----:B------:R-:W3:Y:S01]  /*1db10*/  MUFU.EX2 R79, R79 ;  /* 0x0000004f004f7308 */ /* 0x000ee20000000800 */
[----:B------:R-:W5:Y:S02]  /*1db20*/  LDSM.16.MT88.4 R52, [R220+0x2100] ;  /* 0x00210000dc34783b */ /* 0x000f640000004200 */
[----:B----4-:R-:W-:Y:S02]  /*1db30*/  F2FP.PACK_AB R45, R75, R74 ;  /* 0x0000004a4b2d723e */ /* 0x010fe400000000ff */
[----:B-1----:R-:W-:Y:S02]  /*1db40*/  F2FP.PACK_AB R46, R77, R76 ;  /* 0x0000004c4d2e723e */ /* 0x002fe400000000ff */
[----:B------:R-:W-:Y:S03]  /*1db50*/  F2FP.PACK_AB R40, R69, R68 ;  /* 0x000000444528723e */ /* 0x000fe600000000ff */
[----:B------:R-:W-:Y:S01]  /*1db60*/  MUFU.EX2 R84, R84 ;  /* 0x0000005400547308 */ /* 0x000fe20000000800 */
[----:B------:R-:W-:Y:S02]  /*1db70*/  F2FP.PACK_AB R41, R71, R70 ;  /* 0x000000464729723e */ /* 0x000fe400000000ff */
[----:B------:R-:W-:Y:S02]  /*1db80*/  F2FP.PACK_AB R42, R81, R80 ;  /* 0x00000050512a723e */ /* 0x000fe400000000ff */
[----:B------:R-:W-:Y:S05]  /*1db90*/  F2FP.PACK_AB R43, R83, R82 ;  /* 0x00000052532b723e */ /* 0x000fea00000000ff */
[----:B------:R-:W1:Y:S02]  /*1dba0*/  MUFU.EX2 R85, R85 ;  /* 0x0000005500557308 */ /* 0x000e640000000800 */
[-C--:B--2---:R-:W-:Y:S03]  /*1dbb0*/  HMMA.16816.F32 R4, R40, R48.reuse, R4 ;  /* 0x000000302804723c */ /* 0x084fe60000001804 */
[----:B---3--:R-:W-:Y:S05]  /*1dbc0*/  F2FP.PACK_AB R47, R79, R78 ;  /* 0x0000004e4f2f723e */ /* 0x008fea00000000ff */
[----:B------:R-:W-:Y:S02]  /*1dbd0*/  MUFU.EX2 R86, R86 ;  /* 0x0000005600567308 */ /* 0x000fe40000000800 */
[C---:B------:R-:W-:Y:S08]  /*1dbe0*/  HMMA.16816.F32 R8, R44.reuse, R48, R8 ;  /* 0x000000302c08723c */ /* 0x040ff00000001808 */
[-C--:B------:R-:W-:Y:S01]  /*1dbf0*/  HMMA.16816.F32 R12, R44, R50.reuse, R12 ;  /* 0x000000322c0c723c */ /* 0x080fe2000000180c */
[----:B------:R-:W2:Y:S03]  /*1dc00*/  MUFU.EX2 R87, R87 ;  /* 0x0000005700577308 */ /* 0x000ea60000000800 */
[----:B-1----:R-:W-:Y:S04]  /*1dc10*/  F2FP.PACK_AB R168, R85, R84 ;  /* 0x0000005455a8723e */ /* 0x002fe800000000ff */
[C---:B------:R-:W-:Y:S01]  /*1dc20*/  HMMA.16816.F32 R16, R40.reuse, R50, R16 ;  /* 0x000000322810723c */ /* 0x040fe20000001810 */
[----:B------:R-:W1:Y:S02]  /*1dc30*/  LDSM.16.MT88.4 R48, [R219+0x2100] ;  /* 0x00210000db30783b */ /* 0x000e640000004200 */
[----:B------:R-:W3:Y:S05]  /*1dc40*/  MUFU.EX2 R96, R96 ;  /* 0x0000006000607308 */ /* 0x000eea0000000800 */
[-C--:B-----5:R-:W-:Y:S05]  /*1dc50*/  HMMA.16816.F32 R20, R40, R52.reuse, R20 ;  /* 0x000000342814723c */ /* 0x0a0fea0000001814 */
[----:B------:R-:W4:Y:S03]  /*1dc60*/  MUFU.EX2 R98, R98 ;  /* 0x0000006200627308 */ /* 0x000f260000000800 */
[C---:B------:R-:W-:Y:S04]  /*1dc70*/  HMMA.16816.F32 R32, R44.reuse, R52, R32 ;  /* 0x000000342c20723c */ /* 0x040fe80000001820 */
[----:B--2---:R-:W-:Y:S03]  /*1dc80*/  F2FP.PACK_AB R169, R87, R86 ;  /* 0x0000005657a9723e */ /* 0x004fe600000000ff */
[----:B------:R-:W-:Y:S01]  /*1dc90*/  MUFU.EX2 R92, R92 ;  /* 0x0000005c005c7308 */ /* 0x000fe20000000800 */
[-C--:B------:R-:W-:Y:S04]  /*1dca0*/  HMMA.16816.F32 R24, R44, R54.reuse, R24 ;  /* 0x000000362c18723c */ /* 0x080fe80000001818 */
[----:B---3--:R-:W-:Y:S04]  /*1dcb0*/  F2FP.PACK_AB R170, R97, R96 ;  /* 0x0000006061aa723e */ /* 0x008fe800000000ff */
[C---:B------:R-:W-:Y:S01]  /*1dcc0*/  HMMA.16816.F32 R100, R40.reuse, R54, R100 ;  /* 0x000000362864723c */ /* 0x040fe20000001864 */
[----:B------:R-:W2:Y:S01]  /*1dcd0*/  LDSM.16.MT88.4 R52, [R220+0x2900] ;  /* 0x00290000dc34783b */ /* 0x000ea20000004200 */
[----:B------:R-:W-:Y:S02]  /*1dce0*/  MUFU.EX2 R94, R94 ;  /* 0x0000005e005e7308 */ /* 0x000fe40000000800 */
[----:B----4-:R-:W-:Y:S04]  /*1dcf0*/  F2FP.PACK_AB R171, R99, R98 ;  /* 0x0000006263ab723e */ /* 0x010fe800000000ff */
[-C--:B------:R-:W-:Y:S04]  /*1dd00*/  HMMA.16816.F32 R104, R40, R56.reuse, R104 ;  /* 0x000000382868723c */ /* 0x080fe80000001868 */
[----:B------:R-:W-:Y:S04]  /*1dd10*/  MUFU.EX2 R88, R88 ;  /* 0x0000005800587308 */ /* 0x000fe80000000800 */
[C---:B------:R-:W-:Y:S06]  /*1dd20*/  HMMA.16816.F32 R108, R44.reuse, R56, R108 ;  /* 0x000000382c6c723c */ /* 0x040fec000000186c */
[----:B------:R3:W-:Y:S02]  /*1dd30*/  MUFU.EX2 R56, R2 ;  /* 0x0000000200387308 */ /* 0x0007e40000000800 */
[-C--:B------:R-:W-:Y:S08]  /*1dd40*/  HMMA.16816.F32 R28, R44, R58.reuse, R28 ;  /* 0x0000003a2c1c723c */ /* 0x080ff0000000181c */
[C---:B------:R-:W-:Y:S01]  /*1dd50*/  HMMA.16816.F32 R112, R40.reuse, R58, R112 ;  /* 0x0000003a2870723c */ /* 0x040fe20000001870 */
[----:B------:R-:W4:Y:S07]  /*1dd60*/  MUFU.EX2 R89, R89 ;  /* 0x0000005900597308 */ /* 0x000f2e0000000800 */
[-C--:B-1----:R-:W-:Y:S03]  /*1dd70*/  HMMA.16816.F32 R116, R40, R48.reuse, R116 ;  /* 0x000000302874723c */ /* 0x082fe60000001874 */
[----:B------:R-:W-:Y:S01]  /*1dd80*/  MUFU.EX2 R90, R90 ;  /* 0x0000005a005a7308 */ /* 0x000fe20000000800 */
[----:B---3--:R-:W-:Y:S01]  /*1dd90*/  FADD.FTZ R2, R213, R131 ;  /* 0x00000083d5027221 */ /* 0x008fe20000010000 */
[----:B------:R-:W-:Y:S03]  /*1dda0*/  MOV R131, R129 ;  /* 0x0000008100837202 */ /* 0x000fe60000000f00 */
[C---:B------:R-:W-:Y:S04]  /*1ddb0*/  HMMA.16816.F32 R120, R44.reuse, R48, R120 ;  /* 0x000000302c78723c */ /* 0x040fe80000001878 */
[----:B------:R-:W-:Y:S01]  /*1ddc0*/  FADD.FTZ R2, R214, R2 ;  /* 0x00000002d6027221 */ /* 0x000fe20000010000 */
[----:B------:R-:W1:Y:S03]  /*1ddd0*/  MUFU.EX2 R91, R91 ;  /* 0x0000005b005b7308 */ /* 0x000e660000000800 */
[----:B------:R-:W-:Y:S01]  /*1dde0*/  FADD.FTZ R2, R238, R2 ;  /* 0x00000002ee027221 */ /* 0x000fe20000010000 */
[-C--:B------:R-:W-:Y:S03]  /*1ddf0*/  HMMA.16816.F32 R124, R44, R50.reuse, R124 ;  /* 0x000000322c7c723c */ /* 0x080fe6000000187c */
[----:B------:R-:W-:Y:S05]  /*1de00*/  FADD.FTZ R2, R199, R2 ;  /* 0x00000002c7027221 */ /* 0x000fea0000010000 */
[----:B------:R-:W-:Y:S07]  /*1de10*/  HMMA.16816.F32 R36, R40, R50, R36 ;  /* 0x000000322824723c */ /* 0x000fee0000001824 */
[----:B----4-:R-:W-:Y:S01]  /*1de20*/  F2FP.PACK_AB R40, R89, R88 ;  /* 0x000000585928723e */ /* 0x010fe200000000ff */
[-C--:B------:R-:W-:Y:S01]  /*1de30*/  HMMA.16816.F32 R136, R168, R148.reuse, R4 ;  /* 0x00000094a888723c */ /* 0x080fe20000001804 */
[----:B------:R-:W3:Y:S04]  /*1de40*/  LDSM.16.MT88.4 R4, [R218+0x2900] ;  /* 0x00290000da04783b */ /* 0x000ee80000004200 */
[----:B-1----:R-:W-:Y:S02]  /*1de50*/  F2FP.PACK_AB R41, R91, R90 ;  /* 0x0000005a5b29723e */ /* 0x002fe400000000ff */
[----:B------:R-:W-:Y:S02]  /*1de60*/  F2FP.PACK_AB R42, R93, R92 ;  /* 0x0000005c5d2a723e */ /* 0x000fe400000000ff */
[----:B------:R-:W-:Y:S07]  /*1de70*/  F2FP.PACK_AB R43, R56, R94 ;  /* 0x0000005e382b723e */ /* 0x000fee00000000ff */
        /* <DEDUP_REMOVED lines=25> */
[----:B------:R-:W1:Y:S01]  /*1e010*/  LDSM.16.MT88.4 R8, [R219+0x2900] ;  /* 0x00290000db08783b */ /* 0x000e620000004200 */
[----:B------:R-:W-:Y:S01]  /*1e020*/  FADD.FTZ R13, R195, R0 ;  /* 0x00000000c30d7221 */ /* 0x000fe20000010000 */
[-C--:B---3--:R-:W-:Y:S03]  /*1e030*/  HMMA.16816.F32 R104, R168, R4.reuse, R104 ;  /* 0x00000004a868723c */ /* 0x088fe60000001868 */
        /* <DEDUP_REMOVED lines=29> */
[-C--:B-1----:R-:W-:Y:S03]  /*1e210*/  HMMA.16816.F32 R116, R168, R8.reuse, R116 ;  /* 0x00000008a874723c */ /* 0x082fe60000001874 */
[----:B------:R-:W-:Y:S01]  /*1e220*/  FADD.FTZ R12, R134, R2 ;  /* 0x00000002860c7221 */ /* 0x000fe20000010000 */
[----:B------:R-:W-:Y:S01]  /*1e230*/  MOV R134, R128 ;  /* 0x0000008000867202 */ /* 0x000fe20000000f00 */
        /* <DEDUP_REMOVED lines=36> */
[----:B------:R-:W-:Y:S01]  /*1e480*/  STL [R1+0x4], R5 ;  /* 0x0000040501007387 */ /* 0x000fe20000100800 */
[----:B------:R-:W-:Y:S02]  /*1e490*/  FADD.FTZ R4, R99, R4 ;  /* 0x0000000463047221 */ /* 0x000fe40000010000 */
[----:B------:R-:W-:Y:S02]  /*1e4a0*/  FADD.FTZ R0, R91, R6 ;  /* 0x000000065b007221 */ /* 0x000fe40000010000 */
[----:B------:R-:W-:Y:S01]  /*1e4b0*/  FADD.FTZ R2, R93, R2 ;  /* 0x000000025d027221 */ /* 0x000fe20000010000 */
[----:B------:R-:W-:Y:S01]  /*1e4c0*/  STL [R1+0x8], R4 ;  /* 0x0000080401007387 */ /* 0x000fe20000100800 */
[----:B------:R-:W-:Y:S03]  /*1e4d0*/  FADD.FTZ R0, R94, R0 ;  /* 0x000000005e007221 */ /* 0x000fe60000010000 */
[----:B------:R-:W-:Y:S01]  /*1e4e0*/  STL [R1+0xc], R2 ;  /* 0x00000c0201007387 */ /* 0x000fe20000100800 */
[----:B------:R-:W-:Y:S05]  /*1e4f0*/  FADD.FTZ R0, R56, R0 ;  /* 0x0000000038007221 */ /* 0x000fea0000010000 */
[----:B------:R1:W-:Y:S02]  /*1e500*/  STL [R1+0x10], R0 ;  /* 0x0000100001007387 */ /* 0x0003e40000100800 */
[----:B-1----:R-:W-:Y:S01]  /*1e510*/  MOV R0, R130 ;  /* 0x0000008200007202 */ /* 0x002fe20000000f00 */
[----:B------:R-:W-:-:S05]  /*1e520*/  @P0 BRA `(.L_x_480) ;  /* 0xffffc72000000947 */ /* 0x000fca000383ffff */
.L_x_477:
        /* <DEDUP_REMOVED lines=9> */
.L_x_499:
[----:B------:R-:W-:Y:S04]  /*1e5c0*/  DEPBAR.LE SB0, 0x0 ;  /* 0x000080000000791a */ /* 0x000fe80000000000 */
[----:B------:R-:W-:Y:S01]  /*1e5d0*/  BAR.SYNC.DEFER_BLOCKING 0x0 ;  /* 0x0000000000007b1d */ /* 0x000fe20000010000 */
[----:B-1----:R-:W-:Y:S01]  /*1e5e0*/  IMAD.WIDE.U32 R2, R236, c[0x0][0x208], RZ ;  /* 0x00008200ec027a25 */ /* 0x002fe200078e00ff */
[----:B------:R-:W-:Y:S01]  /*1e5f0*/  SHF.R.S32.HI R0, RZ, 0x1f, R236 ;  /* 0x0000001fff007819 */ /* 0x000fe200000114ec */
[----:B------:R-:W-:Y:S04]  /*1e600*/  UISETP.GT.AND UP0, UPT, UR19, UR18, UPT ;  /* 0x000000121300728c */ /* 0x000fe8000bf04270 */
[----:B------:R-:W-:Y:S04]  /*1e610*/  IMAD R0, R0, c[0x0][0x208], RZ ;  /* 0x0000820000007a24 */ /* 0x000fe800078e02ff */
[----:B------:R-:W-:Y:S04]  /*1e620*/  IMAD R0, R236, c[0x0][0x20c], R0 ;  /* 0x00008300ec007a24 */ /* 0x000fe800078e0200 */
[----:B------:R-:W-:Y:S01]  /*1e630*/  IMAD.IADD R3, R3, 0x1, R0 ;  /* 0x0000000103037824 */ /* 0x000fe200078e0200 */
[----:B------:R-:W-:Y:S03]  /*1e640*/  SHF.R.S32.HI R0, RZ, 0x1f, R235 ;  /* 0x0000001fff007819 */ /* 0x000fe600000114eb */
[C---:B------:R-:W-:Y:S04]  /*1e650*/  IMAD.WIDE.U32 R2, R235.reuse, c[0x0][0x218], R2 ;  /* 0x00008600eb027a25 */ /* 0x040fe800078e0002 */
[----:B------:R-:W-:Y:S01]  /*1e660*/  IMAD R0, R0, c[0x0][0x218], RZ ;  /* 0x0000860000007a24 */ /* 0x000fe200078e02ff */
[----:B-----5:R-:W-:Y:S01]  /*1e670*/  LDSM.16.M88.4 R96, [R223+0x6100] ;  /* 0x00610000df60783b */ /* 0x020fe20000000200 */
        /* <DEDUP_REMOVED lines=8> */
[----:B------:R-:W4:Y:S06]  /*1e700*/  LDSM.16.M88.4 R48, [R216+0x4100] ;  /* 0x00410000d830783b */ /* 0x000f2c0000000200 */
        /* <DEDUP_REMOVED lines=11> */
[----:B------:R-:W-:Y:S05]  /*1e7c0*/  LDSM.16.M88.4 R192, [R228] ;  /* 0x00000000e4c0783b */ /* 0x000fea0000000200 */
[-C--:B---3--:R-:W-:Y:S01]  /*1e7d0*/  HMMA.16816.F32 R20, R96, R32.reuse, RZ ;  /* 0x000000206014723c */ /* 0x088fe200000018ff */
[----:B------:R-:W-:Y:S06]  /*1e7e0*/  SHFL.IDX PT, R201, R0, 0x5, 0x181f ;  /* 0x00b81f0000c97f89 */ /* 0x000fec00000e0000 */
[----:B------:R-:W-:Y:S01]  /*1e7f0*/  SHFL.IDX PT, R202, R2, 0x3, 0x181f ;  /* 0x00781f0002ca7f89 */ /* 0x000fe200000e0000 */
[C---:B------:R-:W-:Y:S05]  /*1e800*/  HMMA.16816.F32 R24, R92.reuse, R32, RZ ;  /* 0x000000205c18723c */ /* 0x040fea00000018ff */
[----:B------:R-:W-:Y:S03]  /*1e810*/  SHFL.IDX PT, R200, R2, 0x4, 0x181f ;  /* 0x00981f0002c87f89 */ /* 0x000fe600000e0000 */
[-C--:B------:R-:W-:Y:S03]  /*1e820*/  HMMA.16816.F32 R28, R92, R34.reuse, RZ ;  /* 0x000000225c1c723c */ /* 0x080fe600000018ff */
[----:B------:R-:W1:Y:S05]  /*1e830*/  SHFL.IDX PT, R128, R0, RZ, 0x181f ;  /* 0x00181fff00807589 */ /* 0x000e6a00000e0000 */
[C---:B------:R-:W-:Y:S01]  /*1e840*/  HMMA.16816.F32 R32, R96.reuse, R34, RZ ;  /* 0x000000226020723c */ /* 0x040fe200000018ff */
[----:B------:R-:W2:Y:S06]  /*1e850*/  SHFL.IDX PT, R129, R2, RZ, 0x181f ;  /* 0x00181fff02817589 */ /* 0x000eac00000e0000 */
[----:B------:R-:W-:Y:S01]  /*1e860*/  SHFL.IDX PT, R3, R0, 0x1, 0x181f ;  /* 0x00381f0000037f89 */ /* 0x000fe200000e0000 */
[-C--:B----4-:R-:W-:Y:S05]  /*1e870*/  HMMA.16816.F32 R36, R96, R48.reuse, RZ ;  /* 0x000000306024723c */ /* 0x090fea00000018ff */
[----:B------:R-:W-:Y:S03]  /*1e880*/  SHFL.IDX PT, R130, R2, 0x1, 0x181f ;  /* 0x00381f0002827f89 */ /* 0x000fe600000e0000 */
[C---:B------:R-:W-:Y:S03]  /*1e890*/  HMMA.16816.F32 R40, R92.reuse, R48, RZ ;  /* 0x000000305c28723c */ /* 0x040fe600000018ff */
[----:B------:R-:W-:Y:S01]  /*1e8a0*/  SHFL.IDX PT, R196, R0, 0x2, 0x181f ;  /* 0x00581f0000c47f89 */ /* 0x000fe200000e0000 */
[-C--:B-1----:R-:W-:Y:S04]  /*1e8b0*/  IADD3 R128, P1, R128, R234.reuse, RZ ;  /* 0x000000ea80807210 */ /* 0x082fe80007f3e0ff */
[-C--:B------:R-:W-:Y:S01]  /*1e8c0*/  HMMA.16816.F32 R44, R92, R50.reuse, RZ ;  /* 0x000000325c2c723c */ /* 0x080fe200000018ff */
[--C-:B--2---:R-:W-:Y:S01]  /*1e8d0*/  IMAD.X R129, R129, 0x1, R233.reuse, P1 ;  /* 0x0000000181817824 */ /* 0x104fe200008e06e9 */
[----:B------:R-:W1:Y:S06]  /*1e8e0*/  SHFL.IDX PT, R198, R0, 0x3, 0x181f ;  /* 0x00781f0000c67f89 */ /* 0x000e6c00000e0000 */
[C---:B------:R-:W-:Y:S01]  /*1e8f0*/  HMMA.16816.F32 R48, R96.reuse, R50, RZ ;  /* 0x000000326030723c */ /* 0x040fe200000018ff */
[----:B------:R-:W2:Y:S06]  /*1e900*/  SHFL.IDX PT, R135, R2, 0x2, 0x181f ;  /* 0x00581f0002877f89 */ /* 0x000eac00000e0000 */
[----:B------:R-:W-:Y:S01]  /*1e910*/  SHFL.IDX PT, R199, R0, 0x4, 0x181f ;  /* 0x00981f0000c77f89 */ /* 0x000fe200000e0000 */
[-C--:B------:R-:W-:Y:S05]  /*1e920*/  HMMA.16816.F32 R52, R96, R64.reuse, RZ ;  /* 0x000000406034723c */ /* 0x080fea00000018ff */
[----:B------:R3:W-:Y:S03]  /*1e930*/  SHFL.IDX PT, R0, R2, 0x5, 0x181f ;  /* 0x00b81f0002007f89 */ /* 0x0007e600000e0000 */
[C---:B------:R-:W-:Y:S04]  /*1e940*/  HMMA.16816.F32 R56, R92.reuse, R64, RZ ;  /* 0x000000405c38723c */ /* 0x040fe800000018ff */
[-C--:B-1----:R-:W-:Y:S04]  /*1e950*/  IADD3 R198, P2, R198, R234.reuse, RZ ;  /* 0x000000eac6c67210 */ /* 0x082fe80007f5e0ff */
[-C--:B------:R-:W-:Y:S08]  /*1e960*/  HMMA.16816.F32 R60, R92, R66.reuse, RZ ;  /* 0x000000425c3c723c */ /* 0x080ff000000018ff */
[C---:B------:R-:W-:Y:S04]  /*1e970*/  HMMA.16816.F32 R64, R96.reuse, R66, RZ ;  /* 0x000000426040723c */ /* 0x040fe800000018ff */
[-C--:B---3--:R-:W-:Y:S04]  /*1e980*/  IADD3 R2, P0, R3, R234.reuse, RZ ;  /* 0x000000ea03027210 */ /* 0x088fe80007f1e0ff */
[-C--:B------:R-:W-:Y:S01]  /*1e990*/  HMMA.16816.F32 R68, R96, R80.reuse, RZ ;  /* 0x000000506044723c */ /* 0x080fe200000018ff */
[--C-:B------:R-:W-:Y:S03]  /*1e9a0*/  IMAD.X R3, R130, 0x1, R233.reuse, P0 ;  /* 0x0000000182037824 */ /* 0x100fe600000e06e9 */
[-C--:B------:R-:W-:Y:S04]  /*1e9b0*/  IADD3 R196, P0, R196, R234.reuse, RZ ;  /* 0x000000eac4c47210 */ /* 0x080fe80007f1e0ff */
[C---:B------:R-:W-:Y:S04]  /*1e9c0*/  HMMA.16816.F32 R72, R92.reuse, R80, RZ ;  /* 0x000000505c48723c */ /* 0x040fe800000018ff */
[--C-:B--2---:R-:W-:Y:S04]  /*1e9d0*/  IMAD.X R197, R135, 0x1, R233.reuse, P0 ;  /* 0x0000000187c57824 */ /* 0x104fe800000e06e9 */
        /* <DEDUP_REMOVED lines=23> */
[C---:B------:R-:W-:Y:S03]  /*1eb50*/  HMMA.16816.F32 R40, R184.reuse, R172, R40 ;  /* 0x000000acb828723c */ /* 0x040fe60000001828 */
[----:B------:R3:W-:Y:S05]  /*1eb60*/  LDGSTS.E.BYPASS.LTC128B.128 [R243+0x1000], [R196.64], !P6 ;  /* 0x01000000c4f37fae */ /* 0x0007ea000f101d4e */
[-C--:B------:R-:W-:Y:S08]  /*1eb70*/  HMMA.16816.F32 R44, R184, R174.reuse, R44 ;  /* 0x000000aeb82c723c */ /* 0x080ff0000000182c */
[C---:B------:R-:W-:Y:S04]  /*1eb80*/  HMMA.16816.F32 R48, R176.reuse, R174, R48 ;  /* 0x000000aeb030723c */ /* 0x040fe80000001830 */
[-C--:B----4-:R-:W-:Y:S01]  /*1eb90*/  IADD3 R128, P1, R199, R234.reuse, RZ ;  /* 0x000000eac7807210 */ /* 0x090fe20007f3e0ff */
[--C-:B------:R-:W-:Y:S03]  /*1eba0*/  IMAD.X R199, R202, 0x1, R233.reuse, P2 ;  /* 0x00000001cac77824 */ /* 0x100fe600010e06e9 */
[-C--:B--2---:R-:W-:Y:S02]  /*1ebb0*/  HMMA.16816.F32 R52, R176, R180.reuse, R52 ;  /* 0x000000b4b034723c */ /* 0x084fe40000001834 */
[----:B------:R2:W-:Y:S02]  /*1ebc0*/  LDGSTS.E.BYPASS.LTC128B.128 [R243+0x1800], [R198.64], !P6 ;  /* 0x01800000c6f37fae */ /* 0x0005e4000f101d4e */
[--C-:B------:R-:W-:Y:S01]  /*1ebd0*/  IMAD.X R129, R200, 0x1, R233.reuse, P1 ;  /* 0x00000001c8817824 */ /* 0x100fe200008e06e9 */
[----:B-1----:R-:W-:Y:S03]  /*1ebe0*/  IADD3 R2, P0, R201, R234, RZ ;  /* 0x000000eac9027210 */ /* 0x002fe60007f1e0ff */
[C---:B------:R-:W-:Y:S01]  /*1ebf0*/  HMMA.16816.F32 R56, R184.reuse, R180, R56 ;  /* 0x000000b4b838723c */ /* 0x040fe20000001838 */
[----:B------:R1:W-:Y:S03]  /*1ec00*/  LDGSTS.E.BYPASS.LTC128B.128 [R243+0x2000], [R128.64], !P6 ;  /* 0x0200000080f37fae */ /* 0x0003e6000f101d4e */
[----:B------:R-:W-:Y:S01]  /*1ec10*/  IMAD.X R3, R0, 0x1, R233, P0 ;  /* 0x0000000100037824 */ /* 0x000fe200000e06e9 */
[----:B------:R-:W-:Y:S03]  /*1ec20*/  PLOP3.LUT P0, PT, PT, PT, UP0, 0x80, 0x0 ;  /* 0x000000000000781c */ /* 0x000fe60003f0f008 */
[-C--:B------:R-:W-:Y:S01]  /*1ec30*/  HMMA.16816.F32 R60, R184, R182.reuse, R60 ;  /* 0x000000b6b83c723c */ /* 0x080fe2000000183c */
[----:B------:R1:W-:Y:S06]  /*1ec40*/  LDGSTS.E.BYPASS.LTC128B.128 [R243+0x2800], [R2.64], !P6 ;  /* 0x0280000002f37fae */ /* 0x0003ec000f101d4e */
[----:B------:R-:W-:Y:S01]  /*1ec50*/  LDSM.16.M88.4 R172, [R222+0x3100] ;  /* 0x00310000deac783b */ /* 0x000fe20000000200 */
[C---:B------:R-:W-:Y:S05]  /*1ec60*/  HMMA.16816.F32 R64, R176.reuse, R182, R64 ;  /* 0x000000b6b040723c */ /* 0x040fea0000001840 */
[----:B------:R-:W0:Y:S03]  /*1ec70*/  LDGDEPBAR ;  /* 0x00000000000079af */ /* 0x000e260000000000 */
[-C--:B---3--:R-:W-:Y:S03]  /*1ec80*/  HMMA.16816.F32 R68, R176, R188.reuse, R68 ;  /* 0x000000bcb044723c */ /* 0x088fe60000001844 */
[----:B--2---:R-:W2:Y:S05]  /*1ec90*/  LDSM.16.M88.4 R196, [R224+0x6100] ;  /* 0x00610000e0c4783b */ /* 0x004eaa0000000200 */
[C---:B------:R-:W-:Y:S01]  /*1eca0*/  HMMA.16816.F32 R72, R184.reuse, R188, R72 ;  /* 0x000000bcb848723c */ /* 0x040fe20000001848 */
[----:B------:R-:W3:Y:S06]  /*1ecb0*/  LDSM.16.M88.4 R200, [R224+0x8100] ;  /* 0x00810000e0c8783b */ /* 0x000eec0000000200 */
[----:B------:R-:W4:Y:S01]  /*1ecc0*/  LDSM.16.M88.4 R204, [R222+0x3900] ;  /* 0x00390000decc783b */ /* 0x000f220000000200 */
[-C--:B------:R-:W-:Y:S05]  /*1ecd0*/  HMMA.16816.F32 R76, R184, R190.reuse, R76 ;  /* 0x000000beb84c723c */ /* 0x080fea000000184c */
[----:B------:R-:W1:Y:S03]  /*1ece0*/  LDSM.16.M88.4 R208, [R222+0x4100] ;  /* 0x00410000ded0783b */ /* 0x000e660000000200 */
[C---:B------:R-:W-:Y:S03]  /*1ecf0*/  HMMA.16816.F32 R80, R176.reuse, R190, R80 ;  /* 0x000000beb050723c */ /* 0x040fe60000001850 */
[----:B------:R-:W1:Y:S05]  /*1ed00*/  LDSM.16.M88.4 R212, [R222+0x4900] ;  /* 0x00490000ded4783b */ /* 0x000e6a0000000200 */
[-C--:B------:R-:W-:Y:S01]  /*1ed10*/  HMMA.16816.F32 R84, R176, R192.reuse, R84 ;  /* 0x000000c0b054723c */ /* 0x080fe20000001854 */
[----:B------:R-:W-:Y:S06]  /*1ed20*/  LDSM.16.M88.4 R180, [R225+0x6100] ;  /* 0x00610000e1b4783b */ /* 0x000fec0000000200 */
[----:B------:R-:W-:Y:S01]  /*1ed30*/  LDSM.16.M88.4 R188, [R225+0x8100] ;  /* 0x00810000e1bc783b */ /* 0x000fe20000000200 */
[C---:B------:R-:W-:Y:S08]  /*1ed40*/  HMMA.16816.F32 R88, R184.reuse, R192, R88 ;  /* 0x000000c0b858723c */ /* 0x040ff00000001858 */
[-C--:B------:R-:W-:Y:S01]  /*1ed50*/  HMMA.16816.F32 R92, R184, R194.reuse, R92 ;  /* 0x000000c2b85c723c */ /* 0x080fe2000000185c */
[----:B------:R-:W-:Y:S07]  /*1ed60*/  LDSM.16.M88.4 R184, [R221] ;  /* 0x00000000ddb8783b */ /* 0x000fee0000000200 */
        /* <DEDUP_REMOVED lines=12> */
[----:B------:R-:W3:Y:S07]  /*1ee30*/  LDSM.16.M88.4 R204, [R221+0x1000] ;  /* 0x00100000ddcc783b */ /* 0x000eee0000000200 */
[-C--:B-1----:R-:W-:Y:S08]  /*1ee40*/  HMMA.16816.F32 R36, R196, R208.reuse, R36 ;  /* 0x000000d0c424723c */ /* 0x082ff00000001824 */
        /* <DEDUP_REMOVED lines=13> */
[----:B------:R-:W1:Y:S01]  /*1ef20*/  LDSM.16.M88.4 R176, [R221+0x2800] ;  /* 0x00280000ddb0783b */ /* 0x000e620000000200 */
[----:B------:R-:W-:Y:S05]  /*1ef30*/  DEPBAR.LE SB0, 0x0 ;  /* 0x000080000000791a */ /* 0x000fea0000000000 */
[----:B------:R-:W-:Y:S01]  /*1ef40*/  BAR.SYNC.DEFER_BLOCKING 0x0 ;  /* 0x0000000000007b1d */ /* 0x000fe20000010000 */
[-C--:B--2---:R-:W-:Y:S08]  /*1ef50*/  HMMA.16816.F32 R84, R196, R172.reuse, R84 ;  /* 0x000000acc454723c */ /* 0x084ff00000001854 */
        /* <DEDUP_REMOVED lines=15> */
[-C--:B-1----:R-:W-:Y:S08]  /*1f050*/  HMMA.16816.F32 R52, R180, R208.reuse, R52 ;  /* 0x000000d0b434723c */ /* 0x082ff00000001834 */
[C---:B------:R-:W-:Y:S08]  /*1f060*/  HMMA.16816.F32 R56, R188.reuse, R208, R56 ;  /* 0x000000d0bc38723c */ /* 0x040ff00000001838 */
[-C--:B------:R-:W-:Y:S08]  /*1f070*/  HMMA.16816.F32 R60, R188, R210.reuse, R60 ;  /* 0x000000d2bc3c723c */ /* 0x080ff0000000183c */
[C---:B------:R-:W-:Y:S08]  /*1f080*/  HMMA.16816.F32 R64, R180.reuse, R210, R64 ;  /* 0x000000d2b440723c */ /* 0x040ff00000001840 */
[-C--:B----4-:R-:W-:Y:S08]  /*1f090*/  HMMA.16816.F32 R68, R180, R212.reuse, R68 ;  /* 0x000000d4b444723c */ /* 0x090ff00000001844 */
[C---:B------:R-:W-:Y:S08]  /*1f0a0*/  HMMA.16816.F32 R72, R188.reuse, R212, R72 ;  /* 0x000000d4bc48723c */ /* 0x040ff00000001848 */
[-C--:B------:R-:W-:Y:S08]  /*1f0b0*/  HMMA.16816.F32 R76, R188, R214.reuse, R76 ;  /* 0x000000d6bc4c723c */ /* 0x080ff0000000184c */
[C---:B------:R-:W-:Y:S08]  /*1f0c0*/  HMMA.16816.F32 R80, R180.reuse, R214, R80 ;  /* 0x000000d6b450723c */ /* 0x040ff00000001850 */
[-C--:B------:R-:W-:Y:S08]  /*1f0d0*/  HMMA.16816.F32 R84, R180, R176.reuse, R84 ;  /* 0x000000b0b454723c */ /* 0x080ff00000001854 */
        /* <DEDUP_REMOVED lines=67> */
.L_x_482:
        /* <DEDUP_REMOVED lines=8> */
[----:B------:R-:W-:Y:S02]  /*1f590*/  PLOP3.LUT P0, PT, PT, PT, UP1, 0x80, 0x0 ;  /* 0x000000000000781c */ /* 0x000fe40003f0f018 */
[C---:B---3--:R-:W-:Y:S09]  /*1f5a0*/  IADD3 R173, -R2.reuse, UR35, RZ ;  /* 0x0000002302ad7c10 */ /* 0x048ff2000fffe1ff */
[----:B--2---:R-:W-:Y:S04]  /*1f5b0*/  @P1 IMAD.HI.U32 R0, R3, c[0x0][0x2c8], RZ ;  /* 0x0000b20003001a27 */ /* 0x004fe800078e00ff */
[----:B------:R-:W-:Y:S01]  /*1f5c0*/  IMAD.MOV.U32 R130, RZ, RZ, R3 ;  /* 0x000000ffff827224 */ /* 0x000fe200078e0003 */
[----:B------:R-:W-:Y:S01]  /*1f5d0*/  @P0 SHF.R.U32.HI R130, RZ, c[0x0][0x2cc], R0 ;  /* 0x0000b300ff820a19 */ /* 0x000fe20000011600 */
[----:B------:R-:W-:Y:S01]  /*1f5e0*/  IMAD.U32 R0, RZ, RZ, UR35 ;  /* 0x00000023ff007e24 */ /* 0x000fe2000f8e00ff */
[----:B------:R-:W-:Y:S03]  /*1f5f0*/  PLOP3.LUT P0, PT, PT, PT, UP0, 0x40, 0x0 ;  /* 0x000000000000781c */ /* 0x000fe60003f0e808 */
[----:B------:R-:W1:Y:S01]  /*1f600*/  SHFL.IDX PT, R3, R130, RZ, 0x1c1f ;  /* 0x001c1fff82037589 */ /* 0x000e6200000e0000 */
[----:B------:R-:W-:Y:S04]  /*1f610*/  IADD3 R0, -R2, 0x1, R0 ;  /* 0x0000000102007810 */ /* 0x000fe80007ffe100 */
        /* <DEDUP_REMOVED lines=20> */
.L_x_485:
[----:B------:R-:W-:Y:S04]  /*1f760*/  MOV R128, c[0x0][0x32c] ;  /* 0x0000cb0000807a02 */ /* 0x000fe80000000f00 */
[----:B------:R-:W-:Y:S11]  /*1f770*/  ISETP.NE.AND P0, PT, R128, 0x1, PT ;  /* 0x000000018000780c */ /* 0x000ff60003f05270 */
[----:B------:R-:W-:Y:S02]  /*1f780*/  @!UPT UIADD3 URZ, URZ, URZ, URZ ;  /* 0x0000003f3f3ff290 */ /* 0x000fe4000fffe03f */
[----:B------:R-:W-:Y:S05]  /*1f790*/  @P0 IMAD.HI.U32 R128, R3, c[0x0][0x330], RZ ;  /* 0x0000cc0003800a27 */ /* 0x000fea00078e00ff */
[----:B------:R-:W-:Y:S02]  /*1f7a0*/  @P0 SHF.R.U32.HI R3, RZ, c[0x0][0x334], R128 ;  /* 0x0000cd00ff030a19 */ /* 0x000fe40000011680 */
.L_x_486:
[----:B------:R-:W-:Y:S05]  /*1f7b0*/  BSYNC B0 ;  /* 0x0000000000007941 */ /* 0x000fea0003800000 */
.L_x_484:
[----:B------:R-:W-:Y:S05]  /*1f7c0*/  IMAD R3, R3, c[0x0][0x32c], R173 ;  /* 0x0000cb0003037a24 */ /* 0x000fea00078e02ad */
[----:B------:R-:W-:Y:S02]  /*1f7d0*/  IADD3 R128, R3, c[0x0][0x32c], RZ ;  /* 0x0000cb0003807a10 */ /* 0x000fe40007ffe0ff */
[----:B------:R-:W-:Y:S02]  /*1f7e0*/  IMNMX R0, R0, R3, !PT ;  /* 0x0000000300007217 */ /* 0x000fe40007800200 */
[----:B------:R-:W-:Y:S02]  /*1f7f0*/  IMNMX R2, R2, R128, PT ;  /* 0x0000008002027217 */ /* 0x000fe40003800200 */
.L_x_483:
        /* <DEDUP_REMOVED lines=20> */
.L_x_489:
[----:B------:R-:W-:Y:S04]  /*1f940*/  MOV R174, c[0x0][0x32c] ;  /* 0x0000cb0000ae7a02 */ /* 0x000fe80000000f00 */
[----:B------:R-:W-:Y:S11]  /*1f950*/  ISETP.NE.AND P0, PT, R174, 0x1, PT ;  /* 0x00000001ae00780c */ /* 0x000ff60003f05270 */
[----:B------:R-:W-:Y:S02]  /*1f960*/  @!UPT UIADD3 URZ, URZ, URZ, URZ ;  /* 0x0000003f3f3ff290 */ /* 0x000fe4000fffe03f */
[----:B------:R-:W-:Y:S05]  /*1f970*/  @P0 IMAD.HI.U32 R174, R129, c[0x0][0x330], RZ ;  /* 0x0000cc0081ae0a27 */ /* 0x000fea00078e00ff */
[----:B------:R-:W-:Y:S02]  /*1f980*/  @P0 SHF.R.U32.HI R129, RZ, c[0x0][0x334], R174 ;  /* 0x0000cd00ff810a19 */ /* 0x000fe400000116ae */
.L_x_490:
[----:B------:R-:W-:Y:S05]  /*1f990*/  BSYNC B0 ;  /* 0x0000000000007941 */ /* 0x000fea0003800000 */
.L_x_488:
[----:B------:R-:W-:Y:S05]  /*1f9a0*/  IMAD R129, R129, c[0x0][0x32c], R173 ;  /* 0x0000cb0081817a24 */ /* 0x000fea00078e02ad */
[----:B------:R-:W-:Y:S02]  /*1f9b0*/  IADD3 R174, R129, c[0x0][0x32c], RZ ;  /* 0x0000cb0081ae7a10 */ /* 0x000fe40007ffe0ff */
[----:B------:R-:W-:Y:S02]  /*1f9c0*/  IMNMX R3, R3, R129, !PT ;  /* 0x0000008103037217 */ /* 0x000fe40007800200 */
[----:B------:R-:W-:Y:S02]  /*1f9d0*/  IMNMX R128, R128, R174, PT ;  /* 0x000000ae80807217 */ /* 0x000fe40003800200 */
.L_x_487:
        /* <DEDUP_REMOVED lines=8> */
[----:B------:R-:W-:Y:S01]  /*1fa60*/  PLOP3.LUT P3, PT, PT, PT, UP2, 0x40, 0x0 ;  /* 0x000000000000781c */ /* 0x000fe20003f6e828 */
[----:B------:R-:W-:Y:S01]  /*1fa70*/  UISETP.GE.AND UP1, UPT, UR35, 0xa, UPT ;  /* 0x0000000a2300788c */ /* 0x000fe2000bf26270 */
[C---:B------:R-:W-:Y:S01]  /*1fa80*/  ISETP.GT.AND P0, PT, R0.reuse, RZ, P0 ;  /* 0x000000ff0000720c */ /* 0x040fe20000704270 */
[----:B------:R-:W-:Y:S01]  /*1fa90*/  UP2UR UR30, UPR, URZ, 0x1 ;  /* 0x000000013f1e7883 */ /* 0x000fe20008000000 */
[C---:B------:R-:W-:Y:S01]  /*1faa0*/  ISETP.GT.AND P4, PT, R0.reuse, 0x1, P1 ;  /* 0x000000010000780c */ /* 0x040fe20000f84270 */
[----:B------:R-:W-:Y:S01]  /*1fab0*/  UISETP.GE.AND UP6, UPT, UR35, 0x42, UPT ;  /* 0x000000422300788c */ /* 0x000fe2000bfc6270 */
[----:B------:R-:W-:Y:S01]  /*1fac0*/  ISETP.GT.AND P1, PT, R0, 0x8, P3 ;  /* 0x000000080000780c */ /* 0x000fe20001f24270 */
[----:B------:R-:W-:Y:S01]  /*1fad0*/  UISETP.GE.AND UP5, UPT, UR35, 0x49, UPT ;  /* 0x000000492300788c */ /* 0x000fe2000bfa6270 */
[----:B------:R-:W-:Y:S01]  /*1fae0*/  PLOP3.LUT P3, PT, PT, PT, UP0, 0x40, 0x0 ;  /* 0x000000000000781c */ /* 0x000fe20003f6e808 */
[----:B------:R-:W-:Y:S01]  /*1faf0*/  UISETP.GE.AND UP0, UPT, UR35, 0x12, UPT ;  /* 0x000000122300788c */ /* 0x000fe2000bf06270 */
[C---:B------:R-:W-:Y:S01]  /*1fb00*/  ISETP.LT.OR P2, PT, R2.reuse, 0x1, P0 ;  /* 0x000000010200780c */ /* 0x040fe20000741670 */
[----:B------:R-:W-:Y:S01]  /*1fb10*/  UISETP.GE.AND UP4, UPT, UR35, 0x4a, UPT ;  /* 0x0000004a2300788c */ /* 0x000fe2000bf86270 */
[----:B------:R-:W-:Y:S01]  /*1fb20*/  PLOP3.LUT P0, PT, PT, PT, UP1, 0x40, 0x0 ;  /* 0x000000000000781c */ /* 0x000fe20003f0e818 */
[----:B------:R-:W-:Y:S01]  /*1fb30*/  UP2UR UR29, UPR, URZ, 0x1 ;  /* 0x000000013f1d7883 */ /* 0x000fe20008000000 */
[----:B------:R-:W-:Y:S01]  /*1fb40*/  ISETP.LT.OR P5, PT, R2, 0x2, P4 ;  /* 0x000000020200780c */ /* 0x000fe200027a1670 */
[----:B------:R-:W-:Y:S01]  /*1fb50*/  UP2UR UR32, UPR, URZ, 0x4 ;  /* 0x000000043f207883 */ /* 0x000fe20008000000 */
[----:B------:R-:W-:Y:S01]  /*1fb60*/  ISETP.GT.AND P4, PT, R0, 0x9, P0 ;  /* 0x000000090000780c */ /* 0x000fe20000784270 */
[----:B------:R-:W-:Y:S01]  /*1fb70*/  UP2UR UR31, UPR, URZ, 0x2 ;  /* 0x000000023f1f7883 */ /* 0x000fe20008000000 */
[----:B------:R-:W-:Y:S01]  /*1fb80*/  PLOP3.LUT P0, PT, PT, PT, UP0, 0x40, 0x0 ;  /* 0x000000000000781c */ /* 0x000fe20003f0e808 */
[----:B------:R-:W-:Y:S01]  /*1fb90*/  UISETP.GE.AND UP0, UPT, UR35, 0x19, UPT ;  /* 0x000000192300788c */ /* 0x000fe2000bf06270 */
[----:B------:R-:W-:Y:S01]  /*1fba0*/  FSEL R174, R4, -INF , !P2 ;  /* 0xff80000004ae7808 */ /* 0x000fe20005000000 */
[----:B------:R-:W-:Y:S01]  /*1fbb0*/  UISETP.GE.AND UP2, UPT, UR35, 0x52, UPT ;  /* 0x000000522300788c */ /* 0x000fe2000bf46270 */
[----:B------:R-:W-:Y:S01]  /*1fbc0*/  ISETP.LT.OR P2, PT, R2, 0x9, P1 ;  /* 0x000000090200780c */ /* 0x000fe20000f41670 */
[----:B------:R-:W-:Y:S01]  /*1fbd0*/  UP2UR UR28, UPR, URZ, 0x1 ;  /* 0x000000013f1c7883 */ /* 0x000fe20008000000 */
[----:B------:R-:W-:Y:S01]  /*1fbe0*/  ISETP.GT.AND P1, PT, R0, 0x10, P3 ;  /* 0x000000100000780c */ /* 0x000fe20001f24270 */
[----:B------:R-:W-:Y:S01]  /*1fbf0*/  UISETP.GE.AND UP1, UPT, UR35, 0x59, UPT ;  /* 0x000000592300788c */ /* 0x000fe2000bf26270 */
[----:B------:R-:W-:Y:S01]  /*1fc00*/  PLOP3.LUT P3, PT, PT, PT, UP0, 0x40, 0x0 ;  /* 0x000000000000781c */ /* 0x000fe20003f6e808 */
[----:B------:R-:W-:Y:S01]  /*1fc10*/  UISETP.GE.AND UP0, UPT, UR35, 0x1a, UPT ;  /* 0x0000001a2300788c */ /* 0x000fe2000bf06270 */
[----:B------:R-:W-:Y:S01]  /*1fc20*/  FSEL R175, R5, -INF , !P5 ;  /* 0xff80000005af7808 */ /* 0x000fe20006800000 */
        /* <DEDUP_REMOVED lines=53> */
[----:B------:R-:W-:Y:S02]  /*1ff80*/  FSEL R182, R48, -INF , !P2 ;  /* 0xff80000030b67808 */ /* 0x000fe40005000000 */
[----:B------:R-:W-:Y:S02]  /*1ff90*/  ISETP.GT.AND P4, PT, R0, 0x31, P0 ;  /* 0x000000310000780c */ /* 0x000fe40000784270 */
[----:B------:R-:W-:Y:S02]  /*1ffa0*/  ISETP.LT.OR P2, PT, R2, 0x31, P1 ;  /* 0x000000310200780c */ /* 0x000fe40000f41670 */
[----:B------:R-:W-:Y:S01]  /*1ffb0*/  PLOP3.LUT P0, PT, PT, PT, UP0, 0x40, 0x0 ;  /* 0x000000000000781c */ /* 0x000fe20003f0e808 */
[----:B------:R-:W-:Y:S01]  /*1ffc0*/  UISETP.GE.AND UP0, UPT, UR35, 0x41, UPT ;  /* 0x000000412300788c */ /* 0x000fe2000bf06270 */
[----:B------:R-:W-:Y:S02]  /*1ffd0*/  ISETP.GT.AND P1, PT, R0, 0x38, P3 ;  /* 0x000000380000780c */ /* 0x000fe40001f24270 */
[----:B------:R-:W-:Y:S01]  /*1ffe0*/  FSEL R183, R49, -INF , !P5 ;  /* 0xff80000031b77808 */ /* 0x000fe20006800000 */
[----:B------:R-:W-:Y:S01]  /*1fff0*/  UP2UR UR16, UPR, URZ, 0x1 ;  /* 0x000000013f107883 */ /* 0x000fe20008000000 */
[----:B------:R-:W-:Y:S02]  /*20000*/  ISETP.LT.OR P5, PT, R2, 0x32, P4 ;  /* 0x000000320200780c */ /* 0x000fe400027a1670 */
[----:B------:R-:W-:Y:S02]  /*20010*/  ISETP.GT.AND P4, PT, R0, 0x39, P0 ;  /* 0x000000390000780c */ /* 0x000fe40000784270 */
[----:B------:R-:W-:Y:S02]  /*20020*/  ISETP.LT.OR P0, PT, R2, 0x39, P1 ;  /* 0x000000390200780c */ /* 0x000fe40000f01670 */
[----:B------:R-:W-:Y:S02]  /*20030*/  FSEL R184, R52, -INF , !P2 ;  /* 0xff80000034b87808 */ /* 0x000fe40005000000 */
[----:B------:R-:W-:Y:S01]  /*20040*/  PLOP3.LUT P2, PT, PT, PT, UP6, 0x40, 0x0 ;  /* 0x000000000000781c */ /* 0x000fe20003f4e868 */
[----:B------:R-:W-:Y:S01]  /*20050*/  UISETP.NE.AND UP6, UPT, UR12, URZ, UPT ;  /* 0x0000003f0c00728c */ /* 0x000fe2000bfc5270 */
[----:B------:R-:W-:Y:S02]  /*20060*/  FSEL R191, R64, -INF , !P0 ;  /* 0xff80000040bf7808 */ /* 0x000fe40004000000 */
[----:B------:R-:W-:Y:S02]  /*20070*/  PLOP3.LUT P1, PT, PT, PT, UP5, 0x40, 0x0 ;  /* 0x000000000000781c */ /* 0x000fe40003f2e858 */
[----:B------:R-:W-:Y:S02]  /*20080*/  PLOP3.LUT P0, PT, PT, PT, UP4, 0x40, 0x0 ;  /* 0x000000000000781c */ /* 0x000fe40003f0e848 */
[C---:B------:R-:W-:Y:S02]  /*20090*/  ISETP.GT.AND P2, PT, R0.reuse, 0x41, P2 ;  /* 0x000000410000780c */ /* 0x040fe40001744270 */
[C---:B------:R-:W-:Y:S02]  /*200a0*/  ISETP.GT.AND P1, PT, R0.reuse, 0x48, P1 ;  /* 0x000000480000780c */ /* 0x040fe40000f24270 */
[----:B------:R-:W-:Y:S02]  /*200b0*/  ISETP.GT.AND P0, PT, R0, 0x49, P0 ;  /* 0x000000490000780c */ /* 0x000fe40000704270 */
[----:B------:R-:W-:Y:S01]  /*200c0*/  PLOP3.LUT P3, PT, PT, PT, UP0, 0x40, 0x0 ;  /* 0x000000000000781c */ /* 0x000fe20003f6e808 */
[----:B------:R-:W-:Y:S01]  /*200d0*/  UISETP.GE.AND UP0, UPT, UR35, 0x5a, UPT ;  /* 0x0000005a2300788c */ /* 0x000fe2000bf06270 */
[C---:B------:R-:W-:Y:S02]  /*200e0*/  ISETP.LT.OR P2, PT, R2.reuse, 0x42, P2 ;  /* 0x000000420200780c */ /* 0x040fe40001741670 */
[C---:B------:R-:W-:Y:S02]  /*200f0*/  ISETP.LT.OR P1, PT, R2.reuse, 0x49, P1 ;  /* 0x000000490200780c */ /* 0x040fe40000f21670 */
[----:B------:R-:W-:Y:S02]  /*20100*/  ISETP.LT.OR P0, PT, R2, 0x4a, P0 ;  /* 0x0000004a0200780c */ /* 0x000fe40000701670 */
[----:B------:R-:W-:Y:S02]  /*20110*/  ISETP.GT.AND P3, PT, R0, 0x40, P3 ;  /* 0x000000400000780c */ /* 0x000fe40001f64270 */
[----:B------:R-:W-:Y:S02]  /*20120*/  FSEL R198, R69, -INF , !P2 ;  /* 0xff80000045c67808 */ /* 0x000fe40005000000 */
[----:B------:R-:W-:Y:S02]  /*20130*/  PLOP3.LUT P2, PT, PT, PT, UP2, 0x40, 0x0 ;  /* 0x000000000000781c */ /* 0x000fe40003f4e828 */
[----:B------:R-:W-:Y:S02]  /*20140*/  FSEL R203, R80, -INF , !P1 ;  /* 0xff80000050cb7808 */ /* 0x000fe40004800000 */
[----:B------:R-:W-:Y:S02]  /*20150*/  PLOP3.LUT P1, PT, PT, PT, UP1, 0x40, 0x0 ;  /* 0x000000000000781c */ /* 0x000fe40003f2e818 */
[----:B------:R-:W-:Y:S02]  /*20160*/  FSEL R204, R81, -INF , !P0 ;  /* 0xff80000051cc7808 */ /* 0x000fe40004000000 */
[----:B------:R-:W-:Y:S02]  /*20170*/  PLOP3.LUT P0, PT, PT, PT, UP0, 0x40, 0x0 ;  /* 0x000000000000781c */ /* 0x000fe40003f0e808 */
[----:B------:R-:W-:Y:S02]  /*20180*/  ISETP.LT.OR P3, PT, R2, 0x41, P3 ;  /* 0x000000410200780c */ /* 0x000fe40001f61670 */
[C---:B------:R-:W-:Y:S02]  /*20190*/  ISETP.GT.AND P2, PT, R0.reuse, 0x51, P2 ;  /* 0x000000510000780c */ /* 0x040fe40001744270 */
[C---:B------:R-:W-:Y:S02]  /*201a0*/  ISETP.GT.AND P1, PT, R0.reuse, 0x58, P1 ;  /* 0x000000580000780c */ /* 0x040fe40000f24270 */
[----:B------:R-:W-:Y:S02]  /*201b0*/  ISETP.GT.AND P0, PT, R0, 0x59, P0 ;  /* 0x000000590000780c */ /* 0x000fe40000704270 */
[----:B------:R-:W-:Y:S02]  /*201c0*/  ISETP.LT.OR P4, PT, R2, 0x3a, P4 ;  /* 0x0000003a0200780c */ /* 0x000fe40002781670 */
[----:B------:R-:W-:Y:S02]  /*201d0*/  FSEL R193, R68, -INF , !P3 ;  /* 0xff80000044c17808 */ /* 0x000fe40005800000 */
        /* <DEDUP_REMOVED lines=31> */
.L_x_493:
[----:B------:R-:W-:Y:S04]  /*203d0*/  MOV R5, c[0x0][0x32c] ;  /* 0x0000cb0000057a02 */ /* 0x000fe80000000f00 */
[----:B------:R-:W-:Y:S11]  /*203e0*/  ISETP.NE.AND P0, PT, R5, 0x1, PT ;  /* 0x000000010500780c */ /* 0x000ff60003f05270 */
[----:B------:R-:W-:Y:S02]  /*203f0*/  @!UPT UIADD3 URZ, URZ, URZ, URZ ;  /* 0x0000003f3f3ff290 */ /* 0x000fe4000fffe03f */
[----:B------:R-:W-:Y:S05]  /*20400*/  @P0 IMAD.HI.U32 R5, R4, c[0x0][0x330], RZ ;  /* 0x0000cc0004050a27 */ /* 0x000fea00078e00ff */
[----:B------:R-:W-:Y:S02]  /*20410*/  @P0 SHF.R.U32.HI R4, RZ, c[0x0][0x334], R5 ;  /* 0x0000cd00ff040a19 */ /* 0x000fe40000011605 */
.L_x_494:
[----:B------:R-:W-:Y:S05]  /*20420*/  BSYNC B0 ;  /* 0x0000000000007941 */ /* 0x000fea0003800000 */
.L_x_492:
[----:B------:R-:W-:Y:S05]  /*20430*/  IMAD R4, R4, c[0x0][0x32c], R173 ;  /* 0x0000cb0004047a24 */ /* 0x000fea00078e02ad */
[----:B------:R-:W-:Y:S02]  /*20440*/  IADD3 R5, R4, c[0x0][0x32c], RZ ;  /* 0x0000cb0004057a10 */ /* 0x000fe40007ffe0ff */
[----:B------:R-:W-:Y:S02]  /*20450*/  IMNMX R0, R0, R4, !PT ;  /* 0x0000000400007217 */ /* 0x000fe40007800200 */
[----:B------:R-:W-:Y:S02]  /*20460*/  IMNMX R2, R2, R5, PT ;  /* 0x0000000502027217 */ /* 0x000fe40003800200 */
.L_x_491:
        /* <DEDUP_REMOVED lines=8> */
[----:B------:R-:W-:Y:S02]  /*204f0*/  UP2UR UR36, UPR, URZ, 0x2 ;  /* 0x000000023f247883 */ /* 0x000fe40008000000 */
[----:B------:R-:W-:Y:S02]  /*20500*/  UISETP.NE.AND UP1, UPT, UR34, URZ, UPT ;  /* 0x0000003f2200728c */ /* 0x000fe4000bf25270 */
[----:B------:R-:W-:Y:S01]  /*20510*/  PLOP3.LUT P1, PT, PT, PT, UP2, 0x40, 0x0 ;  /* 0x000000000000781c */ /* 0x000fe20003f2e828 */
[----:B------:R-:W-:Y:S02]  /*20520*/  UP2UR UR35, UPR, URZ, 0x1 ;  /* 0x000000013f237883 */ /* 0x000fe40008000000 */
[----:B------:R-:W-:Y:S01]  /*20530*/  UISETP.NE.AND UP2, UPT, UR30, URZ, UPT ;  /* 0x0000003f1e00728c */ /* 0x000fe2000bf45270 */
[----:B------:R-:W-:Y:S01]  /*20540*/  PLOP3.LUT P2, PT, PT, PT, UP1, 0x40, 0x0 ;  /* 0x000000000000781c */ /* 0x000fe20003f4e818 */
[----:B------:R-:W-:Y:S02]  /*20550*/  UISETP.NE.AND UP1, UPT, UR29, URZ, UPT ;  /* 0x0000003f1d00728c */ /* 0x000fe4000bf25270 */
[----:B------:R-:W-:Y:S01]  /*20560*/  UISETP.NE.AND UP0, UPT, UR28, URZ, UPT ;  /* 0x0000003f1c00728c */ /* 0x000fe2000bf05270 */
[C---:B------:R-:W-:Y:S01]  /*20570*/  ISETP.GT.AND P4, PT, R3.reuse, RZ, P2 ;  /* 0x000000ff0300720c */ /* 0x040fe20001784270 */
[----:B------:R-:W-:Y:S01]  /*20580*/  UISETP.NE.AND UP4, UPT, UR27, URZ, UPT ;  /* 0x0000003f1b00728c */ /* 0x000fe2000bf85270 */
[C---:B------:R-:W-:Y:S01]  /*20590*/  ISETP.GT.AND P2, PT, R3.reuse, 0x1, P1 ;  /* 0x000000010300780c */ /* 0x040fe20000f44270 */
[----:B------:R-:W-:Y:S01]  /*205a0*/  UISETP.NE.AND UP3, UPT, UR26, URZ, UPT ;  /* 0x0000003f1a00728c */ /* 0x000fe2000bf65270 */
[C---:B------:R-:W-:Y:S02]  /*205b0*/  ISETP.GT.AND P1, PT, R3.reuse, 0x8, P0 ;  /* 0x000000080300780c */ /* 0x040fe40000724270 */
[----:B------:R-:W-:Y:S02]  /*205c0*/  ISETP.GT.AND P0, PT, R3, 0x9, P3 ;  /* 0x000000090300780c */ /* 0x000fe40001f04270 */
[C---:B------:R-:W-:Y:S02]  /*205d0*/  ISETP.LT.OR P3, PT, R128.reuse, 0x1, P4 ;  /* 0x000000018000780c */ /* 0x040fe40002761670 */
[C---:B------:R-:W-:Y:S02]  /*205e0*/  ISETP.LT.OR P2, PT, R128.reuse, 0x2, P2 ;  /* 0x000000028000780c */ /* 0x040fe40001741670 */
[C---:B------:R-:W-:Y:S02]  /*205f0*/  ISETP.LT.OR P1, PT, R128.reuse, 0x9, P1 ;  /* 0x000000098000780c */ /* 0x040fe40000f21670 */
[----:B------:R-:W-:Y:S02]  /*20600*/  ISETP.LT.OR P0, PT, R128, 0xa, P0 ;  /* 0x0000000a8000780c */ /* 0x000fe40000701670 */
[----:B------:R-:W-:Y:S02]  /*20610*/  FSEL R16, R6, -INF , !P3 ;  /* 0xff80000006107808 */ /* 0x000fe40005800000 */
[----:B------:R-:W-:Y:S02]  /*20620*/  FSEL R7, R7, -INF , !P2 ;  /* 0xff80000007077808 */ /* 0x000fe40005000000 */
[----:B------:R-:W-:Y:S02]  /*20630*/  FSEL R18, R18, -INF , !P1 ;  /* 0xff80000012127808 */ /* 0x000fe40004800000 */
[----:B------:R-:W-:Y:S02]  /*20640*/  FSEL R19, R19, -INF , !P0 ;  /* 0xff80000013137808 */ /* 0x000fe40004000000 */
        /* <DEDUP_REMOVED lines=48> */
[C---:B------:R-:W-:Y:S01]  /*20950*/  ISETP.GT.AND P4, PT, R3.reuse, 0x30, P2 ;  /* 0x000000300300780c */ /* 0x040fe20001784270 */
[----:B------:R-:W-:Y:S01]  /*20960*/  UP2UR UR36, UPR, URZ, 0x20 ;  /* 0x000000203f247883 */ /* 0x000fe20008000000 */
[C---:B------:R-:W-:Y:S01]  /*20970*/  ISETP.GT.AND P2, PT, R3.reuse, 0x31, P1 ;  /* 0x000000310300780c */ /* 0x040fe20000f44270 */
[----:B------:R-:W-:Y:S01]  /*20980*/  UP2UR UR40, UPR, URZ, 0x2 ;  /* 0x000000023f287883 */ /* 0x000fe20008000000 */
[C---:B------:R-:W-:Y:S01]  /*20990*/  ISETP.GT.AND P1, PT, R3.reuse, 0x38, P0 ;  /* 0x000000380300780c */ /* 0x040fe20000724270 */
[----:B------:R-:W-:Y:S01]  /*209a0*/  UP2UR UR38, UPR, URZ, 0x8 ;  /* 0x000000083f267883 */ /* 0x000fe20008000000 */
[----:B------:R-:W-:Y:S01]  /*209b0*/  ISETP.GT.AND P0, PT, R3, 0x39, P3 ;  /* 0x000000390300780c */ /* 0x000fe20001f04270 */
[----:B------:R-:W-:Y:S01]  /*209c0*/  UP2UR UR39, UPR, URZ, 0x4 ;  /* 0x000000043f277883 */ /* 0x000fe20008000000 */
[C---:B------:R-:W-:Y:S01]  /*209d0*/  ISETP.LT.OR P3, PT, R128.reuse, 0x31, P4 ;  /* 0x000000318000780c */ /* 0x040fe20002761670 */
[----:B------:R-:W-:Y:S01]  /*209e0*/  UP2UR UR37, UPR, URZ, 0x10 ;  /* 0x000000103f257883 */ /* 0x000fe20008000000 */
        /* <DEDUP_REMOVED lines=10> */
[----:B------:R-:W-:Y:S01]  /*20a90*/  UP2UR UR35, UPR, URZ, 0x40 ;  /* 0x000000403f237883 */ /* 0x000fe20008000000 */
[----:B------:R-:W-:Y:S01]  /*20aa0*/  PLOP3.LUT P0, PT, PT, PT, UP5, 0x40, 0x0 ;  /* 0x000000000000781c */ /* 0x000fe20003f0e858 */
[----:B------:R-:W-:Y:S01]  /*20ab0*/  UISETP.NE.AND UP5, UPT, UR33, URZ, UPT ;  /* 0x0000003f2100728c */ /* 0x000fe2000bfa5270 */
[----:B------:R-:W-:Y:S01]  /*20ac0*/  PLOP3.LUT P3, PT, PT, PT, UP4, 0x40, 0x0 ;  /* 0x000000000000781c */ /* 0x000fe20003f6e848 */
[----:B------:R-:W-:Y:S01]  /*20ad0*/  UP2UR UR41, UPR, URZ, 0x1 ;  /* 0x000000013f297883 */ /* 0x000fe20008000000 */
[C---:B------:R-:W-:Y:S01]  /*20ae0*/  ISETP.GT.AND P4, PT, R3.reuse, 0x40, P2 ;  /* 0x000000400300780c */ /* 0x040fe20001784270 */
        /* <DEDUP_REMOVED lines=8> */
[----:B------:R-:W-:Y:S01]  /*20b70*/  PLOP3.LUT P0, PT, PT, PT, UP3, 0x40, 0x0 ;  /* 0x000000000000781c */ /* 0x000fe20003f0e838 */
[----:B------:R-:W-:Y:S01]  /*20b80*/  UISETP.NE.AND UP3, UPT, UR29, URZ, UPT ;  /* 0x0000003f1d00728c */ /* 0x000fe2000bf65270 */
[----:B------:R-:W-:Y:S02]  /*20b90*/  ISETP.LT.OR P4, PT, R128, 0x41, P4 ;  /* 0x000000418000780c */ /* 0x000fe40002781670 */
[----:B------:R-:W-:Y:S02]  /*20ba0*/  FSEL R200, R82, -INF , !P2 ;  /* 0xff80000052c87808 */ /* 0x000fe40005000000 */
[----:B------:R-:W-:Y:S02]  /*20bb0*/  FSEL R202, R83, -INF , !P1 ;  /* 0xff80000053ca7808 */ /* 0x000fe40004800000 */
[----:B------:R-:W-:Y:S02]  /*20bc0*/  ISETP.GT.AND P1, PT, R3, 0x50, P0 ;  /* 0x000000500300780c */ /* 0x000fe40000724270 */
[----:B------:R-:W-:Y:S01]  /*20bd0*/  PLOP3.LUT P0, PT, PT, PT, UP1, 0x40, 0x0 ;  /* 0x000000000000781c */ /* 0x000fe20003f0e818 */
[----:B------:R-:W-:Y:S01]  /*20be0*/  UISETP.NE.AND UP1, UPT, UR31, URZ, UPT ;  /* 0x0000003f1f00728c */ /* 0x000fe2000bf25270 */
[----:B------:R-:W-:Y:S01]  /*20bf0*/  PLOP3.LUT P2, PT, PT, PT, UP0, 0x40, 0x0 ;  /* 0x000000000000781c */ /* 0x000fe20003f4e808 */
[----:B------:R-:W-:Y:S01]  /*20c00*/  UISETP.NE.AND UP0, UPT, UR34, URZ, UPT ;  /* 0x0000003f2200728c */ /* 0x000fe2000bf05270 */
[----:B------:R-:W-:Y:S02]  /*20c10*/  FSEL R195, R71, -INF , !P3 ;  /* 0xff80000047c37808 */ /* 0x000fe40005800000 */
[----:B------:R-:W-:Y:S01]  /*20c20*/  PLOP3.LUT P3, PT, PT, PT, UP2, 0x40, 0x0 ;  /* 0x000000000000781c */ /* 0x000fe20003f6e828 */
[----:B------:R-:W-:Y:S01]  /*20c30*/  UISETP.NE.AND UP2, UPT, UR30, URZ, UPT ;  /* 0x0000003f1e00728c */ /* 0x000fe2000bf45270 */
[----:B------:R-:W-:Y:S02]  /*20c40*/  FSEL R194, R70, -INF , !P4 ;  /* 0xff80000046c27808 */ /* 0x000fe40006000000 */
[----:B------:R-:W-:Y:S02]  /*20c50*/  ISETP.LT.OR P4, PT, R128, 0x51, P1 ;  /* 0x000000518000780c */ /* 0x000fe40000f81670 */
[C---:B------:R-:W-:Y:S02]  /*20c60*/  ISETP.GT.AND P1, PT, R3.reuse, 0x58, P0 ;  /* 0x000000580300780c */ /* 0x040fe40000724270 */
[C---:B------:R-:W-:Y:S02]  /*20c70*/  ISETP.GT.AND P0, PT, R3.reuse, 0x59, P2 ;  /* 0x000000590300780c */ /* 0x040fe40001704270 */
[----:B------:R-:W-:Y:S02]  /*20c80*/  ISETP.GT.AND P3, PT, R3, 0x51, P3 ;  /* 0x000000510300780c */ /* 0x000fe40001f64270 */
[----:B------:R-:W-:Y:S01]  /*20c90*/  FSEL R206, R86, -INF , !P4 ;  /* 0xff80000056ce7808 */ /* 0x000fe20006000000 */
[----:B------:R-:W1:Y:S01]  /*20ca0*/  SHFL.IDX PT, R3, R130, 0x3, 0x1c1f ;  /* 0x007c1f0082037f89 */ /* 0x000e6200000e0000 */
[----:B------:R-:W-:Y:S01]  /*20cb0*/  PLOP3.LUT P4, PT, PT, PT, UP0, 0x40, 0x0 ;  /* 0x000000000000781c */ /* 0x000fe20003f8e808 */
[----:B------:R-:W-:Y:S01]  /*20cc0*/  UISETP.NE.AND UP0, UPT, UR24, URZ, UPT ;  /* 0x0000003f1800728c */ /* 0x000fe2000bf05270 */
[C---:B------:R-:W-:Y:S02]  /*20cd0*/  ISETP.LT.OR P2, PT, R128.reuse, 0x5a, P0 ;  /* 0x0000005a8000780c */ /* 0x040fe40000741670 */
[----:B------:R-:W-:Y:S01]  /*20ce0*/  PLOP3.LUT P0, PT, PT, PT, UP5, 0x40, 0x0 ;  /* 0x000000000000781c */ /* 0x000fe20003f0e858 */
[----:B------:R-:W-:Y:S01]  /*20cf0*/  UISETP.NE.AND UP5, UPT, UR27, URZ, UPT ;  /* 0x0000003f1b00728c */ /* 0x000fe2000bfa5270 */
[C---:B------:R-:W-:Y:S01]  /*20d00*/  ISETP.LT.OR P3, PT, R128.reuse, 0x52, P3 ;  /* 0x000000528000780c */ /* 0x040fe20001f61670 */
[----:B------:R-:W-:Y:S01]  /*20d10*/  UP2UR UR42, UPR, URZ, 0x1 ;  /* 0x000000013f2a7883 */ /* 0x000fe20008000000 */
[----:B------:R-:W-:Y:S01]  /*20d20*/  ISETP.LT.OR P5, PT, R128, 0x59, P1 ;  /* 0x000000598000780c */ /* 0x000fe20000fa1670 */
[----:B------:R-:W-:Y:S01]  /*20d30*/  UISETP.NE.AND UP0, UPT, UR25, URZ, UPT ;  /* 0x0000003f1900728c */ /* 0x000fe2000bf05270 */
[C---:B------:R-:W-:Y:S02]  /*20d40*/  ISETP.GT.AND P1, PT, R0.reuse, RZ, P4 ;  /* 0x000000ff0000720c */ /* 0x040fe40002724270 */
[----:B------:R-:W-:Y:S02]  /*20d50*/  ISETP.GT.AND P4, PT, R0, 0x1, P0 ;  /* 0x000000010000780c */ /* 0x000fe40000784270 */
[----:B------:R-:W-:Y:S01]  /*20d60*/  PLOP3.LUT P0, PT, PT, PT, UP1, 0x40, 0x0 ;  /* 0x000000000000781c */ /* 0x000fe20003f0e818 */
[----:B------:R-:W-:Y:S01]  /*20d70*/  UISETP.NE.AND UP1, UPT, UR23, URZ, UPT ;  /* 0x0000003f1700728c */ /* 0x000fe2000bf25270 */
[----:B------:R-:W-:Y:S02]  /*20d80*/  FSEL R207, R87, -INF , !P3 ;  /* 0xff80000057cf7808 */ /* 0x000fe40005800000 */
        /* <DEDUP_REMOVED lines=128> */
.L_x_497:
[----:B------:R-:W-:Y:S04]  /*21590*/  MOV R4, c[0x0][0x32c] ;  /* 0x0000cb0000047a02 */ /* 0x000fe80000000f00 */
[----:B------:R-:W-:Y:S11]  /*215a0*/  ISETP.NE.AND P0, PT, R4, 0x1, PT ;  /* 0x000000010400780c */ /* 0x000ff60003f05270 */
[----:B------:R-:W-:Y:S02]  /*215b0*/  @!UPT UIADD3 URZ, URZ, URZ, URZ ;  /* 0x0000003f3f3ff290 */ /* 0x000fe4000fffe03f */
[----:B------:R-:W-:Y:S05]  /*215c0*/  @P0 IMAD.HI.U32 R4, R3, c[0x0][0x330], RZ ;  /* 0x0000cc0003040a27 */ /* 0x000fea00078e00ff */
[----:B------:R-:W-:Y:S02]  /*215d0*/  @P0 SHF.R.U32.HI R3, RZ, c[0x0][0x334], R4 ;  /* 0x0000cd00ff030a19 */ /* 0x000fe40000011604 */
.L_x_498:
[----:B------:R-:W-:Y:S05]  /*215e0*/  BSYNC B0 ;  /* 0x0000000000007941 */ /* 0x000fea0003800000 */
.L_x_496:
[----:B------:R-:W-:Y:S05]  /*215f0*/  IMAD R3, R3, c[0x0][0x32c], R173 ;  /* 0x0000cb0003037a24 */ /* 0x000fea00078e02ad */
[----:B------:R-:W-:Y:S02]  /*21600*/  IADD3 R4, R3, c[0x0][0x32c], RZ ;  /* 0x0000cb0003047a10 */ /* 0x000fe40007ffe0ff */
[----:B------:R-:W-:Y:S02]  /*21610*/  IMNMX R0, R0, R3, !PT ;  /* 0x0000000300007217 */ /* 0x000fe40007800200 */
[----:B------:R-:W-:Y:S02]  /*21620*/  IMNMX R2, R2, R4, PT ;  /* 0x0000000402027217 */ /* 0x000fe40003800200 */
.L_x_495:
        /* <DEDUP_REMOVED lines=25> */
[----:B------:R-:W-:Y:S01]  /*217c0*/  UISETP.NE.AND UP5, UPT, UR35, URZ, UPT ;  /* 0x0000003f2300728c */ /* 0x000fe2000bfa5270 */
[----:B------:R-:W-:Y:S01]  /*217d0*/  PLOP3.LUT P1, PT, PT, PT, UP1, 0x40, 0x0 ;  /* 0x000000000000781c */ /* 0x000fe20003f2e818 */
[----:B------:R-:W-:Y:S01]  /*217e0*/  UISETP.NE.AND UP1, UPT, UR28, URZ, UPT ;  /* 0x0000003f1c00728c */ /* 0x000fe2000bf25270 */
        /* <DEDUP_REMOVED lines=18> */
[----:B------:R-:W-:Y:S02]  /*21910*/  FSEL R14, R14, -INF , !P0 ;  /* 0xff8000000e0e7808 */ /* 0x000fe40004000000 */
        /* <DEDUP_REMOVED lines=27> */
[----:B------:R-:W-:Y:S02]  /*21ad0*/  FMNMX.FTZ R130, R204, R130, !PT ;  /* 0x00000082cc827209 */ /* 0x000fe40007810000 */
        /* <DEDUP_REMOVED lines=95> */
[----:B------:R-:W-:Y:S01]  /*220d0*/  FMNMX.FTZ R4, R56, R4, !PT ;  /* 0x0000000438047209 */ /* 0x000fe20007810000 */
[----:B------:R-:W-:Y:S01]  /*220e0*/  UISETP.NE.AND UP0, UPT, UR33, URZ, UPT ;  /* 0x0000003f2100728c */ /* 0x000fe2000bf05270 */
        /* <DEDUP_REMOVED lines=9> */
[----:B------:R-:W-:Y:S02]  /*22180*/  FMNMX.FTZ R128, R214, R3, !PT ;  /* 0x00000003d6807209 */ /* 0x000fe40007810000 */
[----:B------:R-:W-:Y:S01]  /*22190*/  FMNMX.FTZ R3, R61, R4, !PT ;  /* 0x000000043d037209 */ /* 0x000fe20007810000 */
[--C-:B------:R-:W-:Y:S01]  /*221a0*/  FFMA.FTZ R4, R174, c[0x0][0x2d0], -R43.reuse ;  /* 0x0000b400ae047a23 */ /* 0x100fe2000001082b */
[----:B------:R-:W-:Y:S01]  /*221b0*/  ISETP.LT.OR P0, PT, R2, 0x41, P0 ;  /* 0x000000410200780c */ /* 0x000fe20000701670 */
[----:B------:R-:W1:Y:S01]  /*221c0*/  SHFL.BFLY PT, R5, R128, 0x2, 0x1f ;  /* 0x0c401f0080057f89 */ /* 0x000e6200000e0000 */
[----:B------:R-:W-:Y:S01]  /*221d0*/  FMNMX.FTZ R3, R70, R3, !PT ;  /* 0x0000000346037209 */ /* 0x000fe20007810000 */
[----:B------:R3:W-:Y:S01]  /*221e0*/  MUFU.EX2 R28, R4 ;  /* 0x00000004001c7308 */ /* 0x0007e20000000800 */
[----:B--2---:R-:W-:Y:S02]  /*221f0*/  FMNMX.FTZ R129, R129, R6, !PT ;  /* 0x0000000681817209 */ /* 0x004fe40007810000 */
[----:B------:R-:W-:Y:S02]  /*22200*/  FMNMX.FTZ R3, R71, R3, !PT ;  /* 0x0000000347037209 */ /* 0x000fe40007810000 */
[----:B------:R-:W-:Y:S01]  /*22210*/  FSEL R135, R74, -INF , !P0 ;  /* 0xff8000004a877808 */ /* 0x000fe20004000000 */
[----:B------:R-:W2:Y:S01]  /*22220*/  SHFL.BFLY PT, R6, R129, 0x1, 0x1f ;  /* 0x0c201f0081067f89 */ /* 0x000ea200000e0000 */
[----:B------:R-:W-:Y:S02]  /*22230*/  FMNMX.FTZ R3, R72, R3, !PT ;  /* 0x0000000348037209 */ /* 0x000fe40007810000 */
[----:B------:R-:W-:Y:S02]  /*22240*/  PLOP3.LUT P3, PT, PT, PT, UP6, 0x40, 0x0 ;  /* 0x000000000000781c */ /* 0x000fe40003f6e868 */
[----:B------:R-:W-:Y:S02]  /*22250*/  FMNMX.FTZ R3, R73, R3, !PT ;  /* 0x0000000349037209 */ /* 0x000fe40007810000 */
[----:B------:R-:W-:Y:S02]  /*22260*/  PLOP3.LUT P0, PT, PT, PT, UP4, 0x40, 0x0 ;  /* 0x000000000000781c */ /* 0x000fe40003f0e848 */
[----:B------:R-:W-:Y:S02]  /*22270*/  FMNMX.FTZ R3, R87, R3, !PT ;  /* 0x0000000357037209 */ /* 0x000fe40007810000 */
[C---:B------:R-:W-:Y:S02]  /*22280*/  ISETP.GT.AND P3, PT, R0.reuse, 0x41, P3 ;  /* 0x000000410000780c */ /* 0x040fe40001f64270 */
[----:B------:R-:W-:Y:S02]  /*22290*/  FMNMX.FTZ R3, R89, R3, !PT ;  /* 0x0000000359037209 */ /* 0x000fe40007810000 */
[----:B------:R-:W-:Y:S02]  /*222a0*/  ISETP.GT.AND P0, PT, R0, 0x49, P0 ;  /* 0x000000490000780c */ /* 0x000fe40000704270 */
[----:B------:R-:W-:Y:S01]  /*222b0*/  PLOP3.LUT P1, PT, PT, PT, UP5, 0x40, 0x0 ;  /* 0x000000000000781c */ /* 0x000fe20003f2e858 */
[--C-:B---3--:R-:W-:Y:S01]  /*222c0*/  FFMA.FTZ R4, R175, c[0x0][0x2d0], -R43.reuse ;  /* 0x0000b400af047a23 */ /* 0x108fe2000001082b */
[C---:B------:R-:W-:Y:S02]  /*222d0*/  ISETP.LT.OR P3, PT, R2.reuse, 0x42, P3 ;  /* 0x000000420200780c */ /* 0x040fe40001f61670 */
[----:B------:R-:W-:Y:S01]  /*222e0*/  ISETP.LT.OR P0, PT, R2, 0x4a, P0 ;  /* 0x0000004a0200780c */ /* 0x000fe20000701670 */
[----:B------:R3:W-:Y:S01]  /*222f0*/  MUFU.EX2 R242, R4 ;  /* 0x0000000400f27308 */ /* 0x0007e20000000800 */
[----:B------:R-:W-:Y:S02]  /*22300*/  ISETP.GT.AND P1, PT, R0, 0x48, P1 ;  /* 0x000000480000780c */ /* 0x000fe40000f24270 */
[----:B------:R-:W-:Y:S02]  /*22310*/  FSEL R173, R79, -INF , !P0 ;  /* 0xff8000004fad7808 */ /* 0x000fe40004000000 */
[----:B------:R-:W-:Y:S02]  /*22320*/  ISETP.LT.OR P1, PT, R2, 0x49, P1 ;  /* 0x000000490200780c */ /* 0x000fe40000f21670 */
[----:B------:R-:W-:Y:S02]  /*22330*/  FSEL R93, R75, -INF , !P3 ;  /* 0xff8000004b5d7808 */ /* 0x000fe40005800000 */
[----:B------:R-:W-:Y:S02]  /*22340*/  PLOP3.LUT P3, PT, PT, PT, UP2, 0x40, 0x0 ;  /* 0x000000000000781c */ /* 0x000fe40003f6e828 */
[----:B------:R-:W-:Y:S02]  /*22350*/  PLOP3.LUT P0, PT, PT, PT, UP3, 0x40, 0x0 ;  /* 0x000000000000781c */ /* 0x000fe40003f0e838 */
[----:B-1----:R-:W-:Y:S02]  /*22360*/  FMNMX.FTZ R128, R128, R5, !PT ;  /* 0x0000000580807209 */ /* 0x002fe40007810000 */
[----:B--2---:R-:W-:Y:S02]  /*22370*/  FMNMX.FTZ R129, R129, R6, !PT ;  /* 0x0000000681817209 */ /* 0x004fe40007810000 */
[----:B------:R-:W-:Y:S01]  /*22380*/  FSEL R172, R78, -INF , !P1 ;  /* 0xff8000004eac7808 */ /* 0x000fe20004800000 */
[----:B------:R-:W1:Y:S01]  /*22390*/  SHFL.BFLY PT, R5, R128, 0x1, 0x1f ;  /* 0x0c201f0080057f89 */ /* 0x000e6200000e0000 */
[C---:B------:R-:W-:Y:S01]  /*223a0*/  ISETP.GT.AND P4, PT, R0.reuse, 0x50, P0 ;  /* 0x000000500000780c */ /* 0x040fe20000784270 */
[C---:B------:R-:W-:Y:S01]  /*223b0*/  FMUL.FTZ R64, R129.reuse, c[0x0][0x2d0] ;  /* 0x0000b40081407a20 */ /* 0x040fe20000410000 */
[----:B------:R-:W-:Y:S02]  /*223c0*/  ISETP.GT.AND P0, PT, R0, 0x51, P3 ;  /* 0x000000510000780c */ /* 0x000fe40001f04270 */
[----:B------:R-:W-:Y:S01]  /*223d0*/  FSETP.NEU.FTZ.AND P1, PT, R129, -INF , PT ;  /* 0xff8000008100780b */ /* 0x000fe20003f3d000 */
[--C-:B---3--:R-:W-:Y:S01]  /*223e0*/  FFMA.FTZ R4, R176, c[0x0][0x2d0], -R43.reuse ;  /* 0x0000b400b0047a23 */ /* 0x108fe2000001082b */
[----:B------:R-:W-:Y:S02]  /*223f0*/  ISETP.LT.OR P3, PT, R2, 0x51, P4 ;  /* 0x000000510200780c */ /* 0x000fe40002761670 */
[----:B------:R-:W-:Y:S01]  /*22400*/  FSEL R64, R64, RZ, P1 ;  /* 0x000000ff40407208 */ /* 0x000fe20000800000 */
[----:B------:R2:W-:Y:S01]  /*22410*/  MUFU.EX2 R239, R4 ;  /* 0x0000000400ef7308 */ /* 0x0005e20000000800 */
[----:B------:R-:W-:Y:S02]  /*22420*/  ISETP.LT.OR P0, PT, R2, 0x52, P0 ;  /* 0x000000520200780c */ /* 0x000fe40000701670 */
[----:B------:R-:W-:Y:S02]  /*22430*/  FSEL R174, R90, -INF , !P3 ;  /* 0xff8000005aae7808 */ /* 0x000fe40005800000 */
[----:B------:R-:W-:Y:S02]  /*22440*/  FSEL R175, R91, -INF , !P0 ;  /* 0xff8000005baf7808 */ /* 0x000fe40004000000 */
[----:B------:R-:W-:Y:S02]  /*22450*/  PLOP3.LUT P3, PT, PT, PT, UP1, 0x40, 0x0 ;  /* 0x000000000000781c */ /* 0x000fe40003f6e818 */
[----:B------:R-:W-:Y:S01]  /*22460*/  PLOP3.LUT P0, PT, PT, PT, UP0, 0x40, 0x0 ;  /* 0x000000000000781c */ /* 0x000fe20003f0e808 */
[----:B------:R-:W-:Y:S01]  /*22470*/  UISETP.GT.AND UP0, UPT, UR19, UR18, UPT ;  /* 0x000000121300728c */ /* 0x000fe2000bf04270 */
[C---:B------:R-:W-:Y:S01]  /*22480*/  ISETP.GT.AND P3, PT, R0.reuse, 0x58, P3 ;  /* 0x000000580000780c */ /* 0x040fe20001f64270 */
[----:B------:R-:W-:Y:S01]  /*22490*/  UIADD3 UR19, UR19, -0x1, URZ ;  /* 0xffffffff13137890 */ /* 0x000fe2000fffe03f */
[----:B------:R-:W-:Y:S02]  /*224a0*/  ISETP.GT.AND P0, PT, R0, 0x59, P0 ;  /* 0x000000590000780c */ /* 0x000fe40000704270 */
[----:B-1----:R-:W-:Y:S02]  /*224b0*/  FMNMX.FTZ R128, R128, R5, !PT ;  /* 0x0000000580807209 */ /* 0x002fe40007810000 */
[C---:B------:R-:W-:Y:S02]  /*224c0*/  ISETP.LT.OR P0, PT, R2.reuse, 0x5a, P0 ;  /* 0x0000005a0200780c */ /* 0x040fe40000701670 */
[----:B------:R-:W-:Y:S01]  /*224d0*/  ISETP.LT.OR P3, PT, R2, 0x59, P3 ;  /* 0x000000590200780c */ /* 0x000fe20001f61670 */
[----:B------:R-:W-:Y:S01]  /*224e0*/  FMUL.FTZ R65, R128, c[0x0][0x2d0] ;  /* 0x0000b40080417a20 */ /* 0x000fe20000410000 */
[----:B------:R-:W-:Y:S01]  /*224f0*/  FSEL R42, R95, -INF , !P0 ;  /* 0xff8000005f2a7808 */ /* 0x000fe20004000000 */
[--C-:B------:R-:W-:Y:S01]  /*22500*/  FFMA.FTZ R2, R18, c[0x0][0x2d0], -R64.reuse ;  /* 0x0000b40012027a23 */ /* 0x100fe20000010840 */
[----:B------:R-:W-:Y:S02]  /*22510*/  FSETP.NEU.FTZ.AND P0, PT, R128, -INF , PT ;  /* 0xff8000008000780b */ /* 0x000fe40003f1d000 */
[----:B--2---:R-:W-:Y:S01]  /*22520*/  FMNMX.FTZ R4, R92, R3, !PT ;  /* 0x000000035c047209 */ /* 0x004fe20007810000 */
[----:B------:R-:W-:Y:S01]  /*22530*/  MUFU.EX2 R88, R2 ;  /* 0x0000000200587308 */ /* 0x000fe20000000800 */
[--C-:B------:R-:W-:Y:S01]  /*22540*/  FFMA.FTZ R3, R17, c[0x0][0x2d0], -R43.reuse ;  /* 0x0000b40011037a23 */ /* 0x100fe2000001082b */
[----:B------:R-:W-:Y:S02]  /*22550*/  FSEL R65, R65, RZ, P0 ;  /* 0x000000ff41417208 */ /* 0x000fe40000000000 */
[----:B------:R-:W-:Y:S02]  /*22560*/  FMNMX.FTZ R4, R86, R4, !PT ;  /* 0x0000000456047209 */ /* 0x000fe40007810000 */
[----:B------:R-:W-:Y:S04]  /*22570*/  FSEL R94, R94, -INF , !P3 ;  /* 0xff8000005e5e7808 */ /* 0x000fe80005800000 */
[----:B------:R1:W2:Y:S02]  /*22580*/  MUFU.EX2 R76, R3 ;  /* 0x00000003004c7308 */ /* 0x0002a40000000800 */
[----:B-1----:R-:W-:Y:S01]  /*22590*/  FMNMX.FTZ R3, R135, R4, !PT ;  /* 0x0000000487037209 */ /* 0x002fe20007810000 */
[--C-:B------:R-:W-:Y:S01]  /*225a0*/  FFMA.FTZ R4, R16, c[0x0][0x2d0], -R64.reuse ;  /* 0x0000b40010047a23 */ /* 0x100fe20000010840 */
[----:B--2---:R-:W-:Y:S01]  /*225b0*/  F2FP.PACK_AB R46, R76, R239 ;  /* 0x000000ef4c2e723e */ /* 0x004fe200000000ff */
[----:B------:R-:W-:Y:S01]  /*225c0*/  FFMA.FTZ R16, R178, c[0x0][0x2d0], -R43 ;  /* 0x0000b400b2107a23 */ /* 0x000fe2000001082b */
[----:B------:R-:W-:Y:S04]  /*225d0*/  FMNMX.FTZ R3, R93, R3, !PT ;  /* 0x000000035d037209 */ /* 0x000fe80007810000 */
[----:B------:R1:W-:Y:S01]  /*225e0*/  MUFU.EX2 R240, R4 ;  /* 0x0000000400f07308 */ /* 0x0003e20000000800 */
[----:B------:R-:W-:Y:S02]  /*225f0*/  MOV R178, R239 ;  /* 0x000000ef00b27202 */ /* 0x000fe40000000f00 */
[----:B------:R-:W-:Y:S04]  /*22600*/  FMNMX.FTZ R3, R172, R3, !PT ;  /* 0x00000003ac037209 */ /* 0x000fe80007810000 */
[----:B------:R-:W-:Y:S03]  /*22610*/  FMNMX.FTZ R3, R173, R3, !PT ;  /* 0x00000003ad037209 */ /* 0x000fe60007810000 */
[----:B------:R-:W-:Y:S01]  /*22620*/  MUFU.EX2 R62, R16 ;  /* 0x00000010003e7308 */ /* 0x000fe20000000800 */
[----:B------:R-:W-:Y:S01]  /*22630*/  FMNMX.FTZ R0, R174, R3, !PT ;  /* 0x00000003ae007209 */ /* 0x000fe20007810000 */
[--C-:B------:R-:W-:Y:S03]  /*22640*/  FFMA.FTZ R3, R19, c[0x0][0x2d0], -R64.reuse ;  /* 0x0000b40013037a23 */ /* 0x100fe60000010840 */
[----:B------:R-:W-:Y:S04]  /*22650*/  FMNMX.FTZ R0, R175, R0, !PT ;  /* 0x00000000af007209 */ /* 0x000fe80007810000 */
[----:B------:R-:W-:Y:S01]  /*22660*/  FMNMX.FTZ R0, R94, R0, !PT ;  /* 0x000000005e007209 */ /* 0x000fe20007810000 */
[----:B------:R2:W3:Y:S03]  /*22670*/  MUFU.EX2 R55, R3 ;  /* 0x0000000300377308 */ /* 0x0004e60000000800 */
[----:B------:R-:W-:Y:S01]  /*22680*/  FMNMX.FTZ R0, R42, R0, !PT ;  /* 0x000000002a007209 */ /* 0x000fe20007810000 */
[--C-:B-1----:R-:W-:Y:S04]  /*22690*/  FFMA.FTZ R4, R7, c[0x0][0x2d0], -R64.reuse ;  /* 0x0000b40007047a23 */ /* 0x102fe80000010840 */
[----:B------:R-:W1:Y:S02]  /*226a0*/  SHFL.BFLY PT, R2, R0, 0x2, 0x1f ;  /* 0x0c401f0000027f89 */ /* 0x000e6400000e0000 */
[----:B------:R4:W5:Y:S01]  /*226b0*/  MUFU.EX2 R241, R4 ;  /* 0x0000000400f17308 */ /* 0x0009620000000800 */
[--C-:B--2---:R-:W-:Y:S01]  /*226c0*/  FFMA.FTZ R3, R8, c[0x0][0x2d0], -R65.reuse ;  /* 0x0000b40008037a23 */ /* 0x104fe20000010841 */
[----:B---3--:R-:W-:Y:S01]  /*226d0*/  F2FP.PACK_AB R47, R55, R88 ;  /* 0x00000058372f723e */ /* 0x008fe200000000ff */
[--C-:B------:R-:W-:Y:S07]  /*226e0*/  FFMA.FTZ R8, R32, c[0x0][0x2d0], -R64.reuse ;  /* 0x0000b40020087a23 */ /* 0x100fee0000010840 */
[----:B------:R2:W-:Y:S01]  /*226f0*/  MUFU.EX2 R24, R3 ;  /* 0x0000000300187308 */ /* 0x0005e20000000800 */
[----:B------:R-:W-:Y:S01]  /*22700*/  LDSM.16.MT88.4 R32, [R220+0x100] ;  /* 0x00010000dc20783b */ /* 0x000fe20000004200 */
[--C-:B----4-:R-:W-:Y:S01]  /*22710*/  FFMA.FTZ R4, R13, c[0x0][0x2d0], -R65.reuse ;  /* 0x0000b4000d047a23 */ /* 0x110fe20000010841 */
[----:B-----5:R-:W-:Y:S07]  /*22720*/  F2FP.PACK_AB R45, R241, R240 ;  /* 0x000000f0f12d723e */ /* 0x020fee00000000ff */
[----:B------:R-:W-:Y:S10]  /*22730*/  MUFU.EX2 R244, R4 ;  /* 0x0000000400f47308 */ /* 0x000ff40000000800 */
[----:B------:R-:W-:Y:S01]  /*22740*/  MUFU.EX2 R59, R8 ;  /* 0x00000008003b7308 */ /* 0x000fe20000000800 */
[--C-:B--2---:R-:W-:Y:S09]  /*22750*/  FFMA.FTZ R3, R9, c[0x0][0x2d0], -R65.reuse ;  /* 0x0000b40009037a23 */ /* 0x104ff20000010841 */
[----:B------:R2:W-:Y:S02]  /*22760*/  MUFU.EX2 R25, R3 ;  /* 0x0000000300197308 */ /* 0x0005e40000000800 */
[----:B--2---:R-:W-:Y:S02]  /*22770*/  FFMA.FTZ R3, R12, c[0x0][0x2d0], -R65 ;  /* 0x0000b4000c037a23 */ /* 0x004fe40000010841 */
[----:B------:R-:W-:Y:S06]  /*22780*/  FFMA.FTZ R12, R48, c[0x0][0x2d0], -R64 ;  /* 0x0000b400300c7a23 */ /* 0x000fec0000010840 */
[----:B------:R1:W2:Y:S02]  /*22790*/  MUFU.EX2 R77, R3 ;  /* 0x00000003004d7308 */ /* 0x0002a40000000800 */
[----:B-1----:R-:W-:Y:S01]  /*227a0*/  FMNMX.FTZ R3, R0, R2, !PT ;  /* 0x0000000200037209 */ /* 0x002fe20007810000 */
[----:B------:R-:W-:Y:S01]  /*227b0*/  FFMA.FTZ R2, R20, c[0x0][0x2d0], -R43 ;  /* 0x0000b40014027a23 */ /* 0x000fe2000001082b */
[----:B------:R-:W-:Y:S01]  /*227c0*/  FSEL R0, R130, RZ, P2 ;  /* 0x000000ff82007208 */ /* 0x000fe20001000000 */
[----:B------:R-:W-:Y:S01]  /*227d0*/  LDSM.16.MT88.4 R20, [R217+0x100] ;  /* 0x00010000d914783b */ /* 0x000fe20000004200 */
[----:B--2---:R-:W-:Y:S04]  /*227e0*/  F2FP.PACK_AB R38, R244, R77 ;  /* 0x0000004df426723e */ /* 0x004fe800000000ff */
        /* <DEDUP_REMOVED lines=11> */
[C---:B------:R-:W-:Y:S01]  /*228a0*/  FSETP.NEU.FTZ.AND P0, PT, R3.reuse, -INF , PT ;  /* 0xff8000000300780b */ /* 0x040fe20003f1d000 */
[----:B------:R-:W1:Y:S01]  /*228b0*/  MUFU.EX2 R40, R2 ;  /* 0x0000000200287308 */ /* 0x000e620000000800 */
[----:B------:R-:W-:Y:S02]  /*228c0*/  FMUL.FTZ R66, R3, c[0x0][0x2d0] ;  /* 0x0000b40003427a20 */ /* 0x000fe40000410000 */
[----:B------:R-:W-:Y:S02]  /*228d0*/  FADD.FTZ R0, -R0, R133 ;  /* 0x0000008500007221 */ /* 0x000fe40000010100 */
[C---:B------:R-:W-:Y:S01]  /*228e0*/  FMUL.FTZ R5, R41.reuse, R137 ;  /* 0x0000008929057220 */ /* 0x040fe20000410000 */
[----:B------:R-:W-:Y:S01]  /*228f0*/  FSEL R66, R66, RZ, P0 ;  /* 0x000000ff42427208 */ /* 0x000fe20000000000 */
[----:B------:R-:W-:Y:S02]  /*22900*/  FMUL.FTZ R0, R0, c[0x0][0x2d0] ;  /* 0x0000b40000007a20 */ /* 0x000fe40000410000 */
[C---:B------:R-:W-:Y:S01]  /*22910*/  FMUL.FTZ R17, R41.reuse, R149 ;  /* 0x0000009529117220 */ /* 0x040fe20000410000 */
[----:B------:R-:W-:Y:S01]  /*22920*/  MUFU.EX2 R137, R12 ;  /* 0x0000000c00897308 */ /* 0x000fe20000000800 */
[C---:B------:R-:W-:Y:S02]  /*22930*/  FMUL.FTZ R104, R41.reuse, R104 ;  /* 0x0000006829687220 */ /* 0x040fe40000410000 */
[C---:B------:R-:W-:Y:S02]  /*22940*/  FMUL.FTZ R105, R41.reuse, R105 ;  /* 0x0000006929697220 */ /* 0x040fe40000410000 */
[C---:B------:R-:W-:Y:S02]  /*22950*/  FMUL.FTZ R112, R41.reuse, R112 ;  /* 0x0000007029707220 */ /* 0x040fe40000410000 */
[C---:B------:R-:W-:Y:S02]  /*22960*/  FMUL.FTZ R113, R41.reuse, R113 ;  /* 0x0000007129717220 */ /* 0x040fe40000410000 */
[C---:B------:R-:W-:Y:S01]  /*22970*/  FMUL.FTZ R100, R41.reuse, R100 ;  /* 0x0000006429647220 */ /* 0x040fe20000410000 */
[----:B------:R2:W3:Y:S01]  /*22980*/  MUFU.EX2 R2, R0 ;  /* 0x0000000000027308 */ /* 0x0004e20000000800 */
[----:B------:R-:W-:Y:S02]  /*22990*/  FFMA.FTZ R4, R14, c[0x0][0x2d0], -R66 ;  /* 0x0000b4000e047a23 */ /* 0x000fe40000010842 */
[----:B------:R-:W-:Y:S02]  /*229a0*/  FMUL.FTZ R101, R41, R101 ;  /* 0x0000006529657220 */ /* 0x000fe40000410000 */
[C---:B-1----:R-:W-:Y:S02]  /*229b0*/  FMUL.FTZ R18, R40.reuse, R150 ;  /* 0x0000009628127220 */ /* 0x042fe40000410000 */
[C---:B------:R-:W-:Y:S02]  /*229c0*/  FMUL.FTZ R19, R40.reuse, R151 ;  /* 0x0000009728137220 */ /* 0x040fe40000410000 */
[----:B------:R-:W-:Y:S01]  /*229d0*/  LDSM.16.MT88.4 R148, [R217+0x2900] ;  /* 0x00290000d994783b */ /* 0x000fe20000004200 */
[----:B------:R1:W-:Y:S01]  /*229e0*/  MUFU.EX2 R132, R4 ;  /* 0x0000000400847308 */ /* 0x0003e20000000800 */
[C---:B------:R-:W-:Y:S02]  /*229f0*/  FMUL.FTZ R6, R40.reuse, R138 ;  /* 0x0000008a28067220 */ /* 0x040fe40000410000 */
[C---:B------:R-:W-:Y:S01]  /*22a00*/  FMUL.FTZ R7, R40.reuse, R139 ;  /* 0x0000008b28077220 */ /* 0x040fe20000410000 */
[----:B------:R-:W-:Y:S01]  /*22a10*/  MOV R139, R24 ;  /* 0x00000018008b7202 */ /* 0x000fe20000000f00 */
[----:B------:R-:W-:Y:S02]  /*22a20*/  FFMA.FTZ R24, R49, c[0x0][0x2d0], -R64 ;  /* 0x0000b40031187a23 */ /* 0x000fe40000010840 */
[----:B------:R-:W4:Y:S01]  /*22a30*/  LDSM.16.MT88.4 R48, [R218+0x100] ;  /* 0x00010000da30783b */ /* 0x000f220000004200 */
[----:B------:R-:W-:Y:S02]  /*22a40*/  IMAD.MOV.U32 R138, RZ, RZ, R240 ;  /* 0x000000ffff8a7224 */ /* 0x000fe400078e00f0 */
[----:B------:R5:W-:Y:S01]  /*22a50*/  MUFU.EX2 R31, R24 ;  /* 0x00000018001f7308 */ /* 0x000be20000000800 */
[C---:B------:R-:W-:Y:S02]  /*22a60*/  FMUL.FTZ R102, R40.reuse, R102 ;  /* 0x0000006628667220 */ /* 0x040fe40000410000 */
[----:B------:R-:W-:Y:S02]  /*22a70*/  FMUL.FTZ R103, R40, R103 ;  /* 0x0000006728677220 */ /* 0x000fe40000410000 */
[--C-:B--2---:R-:W-:Y:S02]  /*22a80*/  FFMA.FTZ R0, R10, c[0x0][0x2d0], -R66.reuse ;  /* 0x0000b4000a007a23 */ /* 0x104fe40000010842 */
[----:B---3--:R-:W-:Y:S02]  /*22a90*/  FMUL.FTZ R8, R2, R140 ;  /* 0x0000008c02087220 */ /* 0x008fe40000410000 */
[----:B------:R-:W-:Y:S01]  /*22aa0*/  FMUL.FTZ R106, R40, R106 ;  /* 0x0000006a286a7220 */ /* 0x000fe20000410000 */
[----:B------:R2:W-:Y:S01]  /*22ab0*/  MUFU.EX2 R95, R0 ;  /* 0x00000000005f7308 */ /* 0x0005e20000000800 */
[C---:B------:R-:W-:Y:S02]  /*22ac0*/  FMUL.FTZ R9, R2.reuse, R141 ;  /* 0x0000008d02097220 */ /* 0x040fe40000410000 */
[----:B------:R-:W-:Y:S02]  /*22ad0*/  FMUL.FTZ R12, R2, R144 ;  /* 0x00000090020c7220 */ /* 0x000fe40000410000 */
[--C-:B-1----:R-:W-:Y:S02]  /*22ae0*/  FFMA.FTZ R4, R15, c[0x0][0x2d0], -R66.reuse ;  /* 0x0000b4000f047a23 */ /* 0x102fe40000010842 */
[----:B------:R-:W-:Y:S02]  /*22af0*/  FMUL.FTZ R107, R40, R107 ;  /* 0x0000006b286b7220 */ /* 0x000fe40000410000 */
[C---:B------:R-:W-:Y:S01]  /*22b00*/  FMUL.FTZ R108, R2.reuse, R108 ;  /* 0x0000006c026c7220 */ /* 0x040fe20000410000 */
[----:B------:R1:W3:Y:S01]  /*22b10*/  MUFU.EX2 R133, R4 ;  /* 0x0000000400857308 */ /* 0x0002e20000000800 */
[C---:B------:R-:W-:Y:S01]  /*22b20*/  FMUL.FTZ R13, R2.reuse, R145 ;  /* 0x00000091020d7220 */ /* 0x040fe20000410000 */
[----:B------:R-:W-:Y:S01]  /*22b30*/  MOV R145, R77 ;  /* 0x0000004d00917202 */ /* 0x000fe20000000f00 */
[C---:B------:R-:W-:Y:S02]  /*22b40*/  FMUL.FTZ R29, R2.reuse, R161 ;  /* 0x000000a1021d7220 */ /* 0x040fe40000410000 */
[C---:B-----5:R-:W-:Y:S02]  /*22b50*/  FMUL.FTZ R24, R2.reuse, R156 ;  /* 0x0000009c02187220 */ /* 0x060fe40000410000 */
[----:B------:R-:W-:Y:S02]  /*22b60*/  FMUL.FTZ R109, R2, R109 ;  /* 0x0000006d026d7220 */ /* 0x000fe40000410000 */
[C---:B------:R-:W-:Y:S02]  /*22b70*/  FMUL.FTZ R114, R40.reuse, R114 ;  /* 0x0000007228727220 */ /* 0x040fe40000410000 */
[C---:B------:R-:W-:Y:S02]  /*22b80*/  FMUL.FTZ R115, R40.reuse, R115 ;  /* 0x0000007328737220 */ /* 0x040fe40000410000 */
[----:B------:R-:W-:Y:S02]  /*22b90*/  FMUL.FTZ R116, R41, R116 ;  /* 0x0000007429747220 */ /* 0x000fe40000410000 */
[----:B--2---:R-:W-:Y:S02]  /*22ba0*/  FFMA.FTZ R0, R11, c[0x0][0x2d0], -R66 ;  /* 0x0000b4000b007a23 */ /* 0x004fe40000010842 */
[----:B------:R-:W-:Y:S02]  /*22bb0*/  IMAD.MOV.U32 R144, RZ, RZ, R88 ;  /* 0x000000ffff907224 */ /* 0x000fe400078e0058 */
[----:B------:R2:W5:Y:S01]  /*22bc0*/  MUFU.EX2 R131, R0 ;  /* 0x0000000000837308 */ /* 0x0005620000000800 */
[----:B------:R-:W-:Y:S02]  /*22bd0*/  FMUL.FTZ R117, R41, R117 ;  /* 0x0000007529757220 */ /* 0x000fe40000410000 */
[----:B------:R-:W-:Y:S02]  /*22be0*/  FMUL.FTZ R118, R40, R118 ;  /* 0x0000007628767220 */ /* 0x000fe40000410000 */
[----:B-1----:R-:W-:Y:S01]  /*22bf0*/  FFMA.FTZ R4, R177, c[0x0][0x2d0], -R43 ;  /* 0x0000b400b1047a23 */ /* 0x002fe2000001082b */
[----:B---3--:R-:W-:Y:S01]  /*22c00*/  F2FP.PACK_AB R39, R133, R132 ;  /* 0x000000848527723e */ /* 0x008fe200000000ff */
[----:B------:R-:W-:Y:S02]  /*22c10*/  IMAD.MOV.U32 R177, RZ, RZ, R25 ;  /* 0x000000ffffb17224 */ /* 0x000fe400078e0019 */
[----:B------:R-:W-:Y:S01]  /*22c20*/  FMUL.FTZ R25, R2, R157 ;  /* 0x0000009d02197220 */ /* 0x000fe20000410000 */
[----:B------:R1:W3:Y:S01]  /*22c30*/  MUFU.EX2 R58, R4 ;  /* 0x00000004003a7308 */ /* 0x0002e20000000800 */
[----:B------:R-:W-:Y:S01]  /*22c40*/  FMUL.FTZ R119, R40, R119 ;  /* 0x0000007728777220 */ /* 0x000fe20000410000 */
[----:B------:R-:W-:Y:S01]  /*22c50*/  F2FP.PACK_AB R36, R177, R139 ;  /* 0x0000008bb124723e */ /* 0x000fe200000000ff */
[C---:B------:R-:W-:Y:S02]  /*22c60*/  FMUL.FTZ R120, R2.reuse, R120 ;  /* 0x0000007802787220 */ /* 0x040fe40000410000 */
[C---:B------:R-:W-:Y:S02]  /*22c70*/  FMUL.FTZ R121, R2.reuse, R121 ;  /* 0x0000007902797220 */ /* 0x040fe40000410000 */
[C---:B------:R-:W-:Y:S02]  /*22c80*/  FMUL.FTZ R124, R2.reuse, R124 ;  /* 0x0000007c027c7220 */ /* 0x040fe40000410000 */
[----:B------:R-:W-:Y:S02]  /*22c90*/  FMUL.FTZ R125, R2, R125 ;  /* 0x0000007d027d7220 */ /* 0x000fe40000410000 */
[----:B------:R-:W-:Y:S02]  /*22ca0*/  IMAD.MOV.U32 R157, RZ, RZ, R59 ;  /* 0x000000ffff9d7224 */ /* 0x000fe400078e003b */
[----:B------:R-:W-:Y:S01]  /*22cb0*/  IMAD.MOV.U32 R141, RZ, RZ, R242 ;  /* 0x000000ffff8d7224 */ /* 0x000fe200078e00f2 */
[----:B--2---:R-:W-:Y:S02]  /*22cc0*/  FSEL R0, R3, RZ, P0 ;  /* 0x000000ff03007208 */ /* 0x004fe40000000000 */
[----:B-----5:R-:W-:Y:S02]  /*22cd0*/  F2FP.PACK_AB R37, R131, R95 ;  /* 0x0000005f8325723e */ /* 0x020fe400000000ff */
[----:B------:R-:W-:Y:S01]  /*22ce0*/  PLOP3.LUT P0, PT, PT, PT, UP0, 0x80, 0x0 ;  /* 0x000000000000781c */ /* 0x000fe20003f0f008 */
[----:B------:R-:W-:Y:S01]  /*22cf0*/  FADD.FTZ R0, -R0, R134 ;  /* 0x0000008600007221 */ /* 0x000fe20000010100 */
[----:B------:R-:W-:Y:S01]  /*22d00*/  MOV R134, R28 ;  /* 0x0000001c00867202 */ /* 0x000fe20000000f00 */
[----:B------:R-:W-:Y:S02]  /*22d10*/  FFMA.FTZ R28, R68, c[0x0][0x2d0], -R64 ;  /* 0x0000b400441c7a23 */ /* 0x000fe40000010840 */
[----:B------:R-:W-:Y:S01]  /*22d20*/  FMUL.FTZ R0, R0, c[0x0][0x2d0] ;  /* 0x0000b40000007a20 */ /* 0x000fe20000410000 */
[----:B------:R-:W-:Y:S01]  /*22d30*/  F2FP.PACK_AB R44, R242, R134 ;  /* 0x00000086f22c723e */ /* 0x000fe200000000ff */
[----:B-1----:R-:W-:Y:S01]  /*22d40*/  FMUL.FTZ R4, R41, R136 ;  /* 0x0000008829047220 */ /* 0x002fe20000410000 */
[----:B------:R1:W-:Y:S01]  /*22d50*/  MUFU.EX2 R140, R28 ;  /* 0x0000001c008c7308 */ /* 0x0003e20000000800 */
[----:B---3--:R-:W-:Y:S05]  /*22d60*/  MOV R136, R58 ;  /* 0x0000003a00887202 */ /* 0x008fea0000000f00 */
[-C--:B------:R-:W-:Y:S04]  /*22d70*/  HMMA.16816.F32 R4, R44, R20.reuse, R4 ;  /* 0x000000142c04723c */ /* 0x080fe80000001804 */
[----:B------:R-:W2:Y:S01]  /*22d80*/  MUFU.EX2 R0, R0 ;  /* 0x0000000000007308 */ /* 0x000ea20000000800 */
[----:B-1----:R-:W-:Y:S02]  /*22d90*/  FMUL.FTZ R28, R2, R160 ;  /* 0x000000a0021c7220 */ /* 0x002fe40000410000 */
[C---:B--2---:R-:W-:Y:S02]  /*22da0*/  FMUL.FTZ R10, R0.reuse, R142 ;  /* 0x0000008e000a7220 */ /* 0x044fe40000410000 */
[C---:B------:R-:W-:Y:S03]  /*22db0*/  FMUL.FTZ R11, R0.reuse, R143 ;  /* 0x0000008f000b7220 */ /* 0x040fe60000410000 */
[----:B------:R-:W-:Y:S01]  /*22dc0*/  MOV R143, R241 ;  /* 0x000000f1008f7202 */ /* 0x000fe20000000f00 */
[C---:B------:R-:W-:Y:S01]  /*22dd0*/  FMUL.FTZ R15, R0.reuse, R147 ;  /* 0x00000093000f7220 */ /* 0x040fe20000410000 */
[----:B------:R-:W-:Y:S01]  /*22de0*/  MOV R147, R55 ;  /* 0x0000003700937202 */ /* 0x000fe20000000f00 */
[C---:B------:R-:W-:Y:S02]  /*22df0*/  FMUL.FTZ R110, R0.reuse, R110 ;  /* 0x0000006e006e7220 */ /* 0x040fe40000410000 */
[C---:B------:R-:W-:Y:S01]  /*22e00*/  FMUL.FTZ R111, R0.reuse, R111 ;  /* 0x0000006f006f7220 */ /* 0x040fe20000410000 */
[C---:B------:R-:W-:Y:S01]  /*22e10*/  HMMA.16816.F32 R8, R36.reuse, R20, R8 ;  /* 0x000000142408723c */ /* 0x040fe20000001808 */
[C---:B------:R-:W-:Y:S02]  /*22e20*/  FMUL.FTZ R14, R0.reuse, R146 ;  /* 0x00000092000e7220 */ /* 0x040fe40000410000 */
[C---:B------:R-:W-:Y:S01]  /*22e30*/  FMUL.FTZ R26, R0.reuse, R158 ;  /* 0x0000009e001a7220 */ /* 0x040fe20000410000 */
[----:B------:R-:W-:Y:S01]  /*22e40*/  MOV R158, R245 ;  /* 0x000000f5009e7202 */ /* 0x000fe20000000f00 */
[C---:B------:R-:W-:Y:S02]  /*22e50*/  FMUL.FTZ R27, R0.reuse, R159 ;  /* 0x0000009f001b7220 */ /* 0x040fe40000410000 */
[----:B------:R-:W-:Y:S01]  /*22e60*/  FFMA.FTZ R20, R179, c[0x0][0x2d0], -R43 ;  /* 0x0000b400b3147a23 */ /* 0x000fe2000001082b */
[-C--:B------:R-:W-:Y:S01]  /*22e70*/  HMMA.16816.F32 R12, R36, R22.reuse, R12 ;  /* 0x00000016240c723c */ /* 0x080fe2000000180c */
[C---:B------:R-:W-:Y:S02]  /*22e80*/  FMUL.FTZ R21, R41.reuse, R153 ;  /* 0x0000009929157220 */ /* 0x040fe40000410000 */
[----:B------:R1:W-:Y:S01]  /*22e90*/  MUFU.EX2 R176, R20 ;  /* 0x0000001400b07308 */ /* 0x0003e20000000800 */
[C---:B------:R-:W-:Y:S01]  /*22ea0*/  FMUL.FTZ R30, R0.reuse, R162 ;  /* 0x000000a2001e7220 */ /* 0x040fe20000410000 */
[----:B------:R-:W-:Y:S01]  /*22eb0*/  MOV R153, R145 ;  /* 0x0000009100997202 */ /* 0x000fe20000000f00 */
[----:B------:R-:W-:Y:S02]  /*22ec0*/  IMAD.MOV.U32 R162, RZ, RZ, R31 ;  /* 0x000000ffffa27224 */ /* 0x000fe400078e001f */
[C---:B------:R-:W-:Y:S01]  /*22ed0*/  HMMA.16816.F32 R16, R44.reuse, R22, R16 ;  /* 0x000000162c10723c */ /* 0x040fe20000001810 */
[C---:B------:R-:W-:Y:S03]  /*22ee0*/  FMUL.FTZ R31, R0.reuse, R163 ;  /* 0x000000a3001f7220 */ /* 0x040fe60000410000 */
[C---:B------:R-:W-:Y:S01]  /*22ef0*/  FMUL.FTZ R122, R0.reuse, R122 ;  /* 0x0000007a007a7220 */ /* 0x040fe20000410000 */
[----:B------:R-:W-:Y:S01]  /*22f00*/  MOV R163, R62 ;  /* 0x0000003e00a37202 */ /* 0x000fe20000000f00 */
[----:B------:R-:W-:Y:S02]  /*22f10*/  FMUL.FTZ R123, R0, R123 ;  /* 0x0000007b007b7220 */ /* 0x000fe40000410000 */
[C---:B------:R-:W-:Y:S04]  /*22f20*/  FMUL.FTZ R22, R40.reuse, R154 ;  /* 0x0000009a28167220 */ /* 0x040fe80000410000 */
[----:B------:R-:W-:Y:S01]  /*22f30*/  FMUL.FTZ R23, R40, R155 ;  /* 0x0000009b28177220 */ /* 0x000fe20000410000 */
[----:B------:R-:W-:Y:S01]  /*22f40*/  MOV R155, R178 ;  /* 0x000000b2009b7202 */ /* 0x000fe20000000f00 */
[C---:B------:R-:W-:Y:S02]  /*22f50*/  FMUL.FTZ R126, R0.reuse, R126 ;  /* 0x0000007e007e7220 */ /* 0x040fe40000410000 */
[----:B------:R-:W-:Y:S02]  /*22f60*/  FMUL.FTZ R127, R0, R127 ;  /* 0x0000007f007f7220 */ /* 0x000fe40000410000 */
[----:B------:R-:W-:Y:S02]  /*22f70*/  IMAD.MOV.U32 R159, RZ, RZ, R244 ;  /* 0x000000ffff9f7224 */ /* 0x000fe400078e00f4 */
[----:B-1----:R-:W-:Y:S02]  /*22f80*/  FMUL.FTZ R20, R41, R152 ;  /* 0x0000009829147220 */ /* 0x002fe40000410000 */
[----:B------:R-:W-:Y:S02]  /*22f90*/  IMAD.MOV.U32 R146, RZ, RZ, R76 ;  /* 0x000000ffff927224 */ /* 0x000fe400078e004c */
[----:B------:R-:W-:Y:S03]  /*22fa0*/  IMAD.MOV.U32 R154, RZ, RZ, R144 ;  /* 0x000000ffff9a7224 */ /* 0x000fe600078e0090 */
[-C--:B------:R-:W-:Y:S01]  /*22fb0*/  HMMA.16816.F32 R20, R44, R32.reuse, R20 ;  /* 0x000000202c14723c */ /* 0x080fe20000001814 */
[----:B------:R-:W-:Y:S07]  /*22fc0*/  MOV R152, R146 ;  /* 0x0000009200987202 */ /* 0x000fee0000000f00 */
[C---:B------:R-:W-:Y:S07]  /*22fd0*/  HMMA.16816.F32 R24, R36.reuse, R32, R24 ;  /* 0x000000202418723c */ /* 0x040fee0000001818 */
[--C-:B------:R-:W-:Y:S01]  /*22fe0*/  FFMA.FTZ R32, R52, c[0x0][0x2d0], -R65.reuse ;  /* 0x0000b40034207a23 */ /* 0x100fe20000010841 */
[-C--:B------:R-:W-:Y:S01]  /*22ff0*/  HMMA.16816.F32 R28, R36, R34.reuse, R28 ;  /* 0x00000022241c723c */ /* 0x080fe2000000181c */
[----:B------:R-:W-:Y:S02]  /*23000*/  FMUL.FTZ R33, R2, R165 ;  /* 0x000000a502217220 */ /* 0x000fe40000410000 */
[----:B------:R1:W-:Y:S05]  /*23010*/  MUFU.EX2 R156, R32 ;  /* 0x00000020009c7308 */ /* 0x0003ea0000000800 */
[C---:B------:R-:W-:Y:S07]  /*23020*/  HMMA.16816.F32 R100, R44.reuse, R34, R100 ;  /* 0x000000222c64723c */ /* 0x040fee0000001864 */
[C---:B------:R-:W-:Y:S01]  /*23030*/  FMUL.FTZ R34, R0.reuse, R166 ;  /* 0x000000a600227220 */ /* 0x040fe20000410000 */
[-C--:B----4-:R-:W-:Y:S01]  /*23040*/  HMMA.16816.F32 R104, R44, R48.reuse, R104 ;  /* 0x000000302c68723c */ /* 0x090fe20000001868 */
[----:B------:R-:W-:Y:S07]  /*23050*/  FMUL.FTZ R35, R0, R167 ;  /* 0x000000a700237220 */ /* 0x000fee0000410000 */
[C---:B------:R-:W-:Y:S01]  /*23060*/  HMMA.16816.F32 R108, R36.reuse, R48, R108 ;  /* 0x00000030246c723c */ /* 0x040fe2000000186c */
[----:B-1----:R-:W-:Y:S06]  /*23070*/  FFMA.FTZ R32, R53, c[0x0][0x2d0], -R65 ;  /* 0x0000b40035207a23 */ /* 0x002fec0000010841 */
[----:B------:R-:W-:Y:S01]  /*23080*/  FFMA.FTZ R48, R180, c[0x0][0x2d0], -R43 ;  /* 0x0000b400b4307a23 */ /* 0x000fe2000001082b */
[----:B------:R1:W-:Y:S10]  /*23090*/  MUFU.EX2 R161, R32 ;  /* 0x0000002000a17308 */ /* 0x0003f40000000800 */
[----:B------:R2:W-:Y:S01]  /*230a0*/  MUFU.EX2 R142, R48 ;  /* 0x00000030008e7308 */ /* 0x0005e20000000800 */
[--C-:B-1----:R-:W-:Y:S02]  /*230b0*/  FFMA.FTZ R32, R54, c[0x0][0x2d0], -R65.reuse ;  /* 0x0000b40036207a23 */ /* 0x102fe40000010841 */
[----:B------:R-:W1:Y:S07]  /*230c0*/  LDSM.16.MT88.4 R52, [R219+0x100] ;  /* 0x00010000db34783b */ /* 0x000e6e0000004200 */
[----:B------:R3:W-:Y:S01]  /*230d0*/  MUFU.EX2 R160, R32 ;  /* 0x0000002000a07308 */ /* 0x0007e20000000800 */
[--C-:B--2---:R-:W-:Y:S02]  /*230e0*/  FFMA.FTZ R48, R56, c[0x0][0x2d0], -R66.reuse ;  /* 0x0000b40038307a23 */ /* 0x104fe40000010842 */
[----:B------:R-:W-:Y:S07]  /*230f0*/  FFMA.FTZ R56, R60, c[0x0][0x2d0], -R66 ;  /* 0x0000b4003c387a23 */ /* 0x000fee0000010842 */
[----:B------:R2:W-:Y:S01]  /*23100*/  MUFU.EX2 R91, R48 ;  /* 0x00000030005b7308 */ /* 0x0005e20000000800 */
[----:B------:R-:W-:Y:S09]  /*23110*/  FFMA.FTZ R60, R80, c[0x0][0x2d0], -R64 ;  /* 0x0000b400503c7a23 */ /* 0x000ff20000010840 */
[----:B------:R4:W-:Y:S01]  /*23120*/  MUFU.EX2 R88, R56 ;  /* 0x0000003800587308 */ /* 0x0009e20000000800 */
[----:B---3--:R-:W-:Y:S09]  /*23130*/  FFMA.FTZ R32, R67, c[0x0][0x2d0], -R65 ;  /* 0x0000b40043207a23 */ /* 0x008ff20000010841 */
[----:B------:R3:W-:Y:S01]  /*23140*/  MUFU.EX2 R68, R32 ;  /* 0x0000002000447308 */ /* 0x0007e20000000800 */
[--C-:B--2---:R-:W-:Y:S09]  /*23150*/  FFMA.FTZ R48, R57, c[0x0][0x2d0], -R66.reuse ;  /* 0x0000b40039307a23 */ /* 0x104ff20000010842 */
[----:B------:R2:W5:Y:S01]  /*23160*/  MUFU.EX2 R90, R48 ;  /* 0x00000030005a7308 */ /* 0x0005620000000800 */
[----:B----4-:R-:W-:Y:S09]  /*23170*/  LDSM.16.MT88.4 R56, [R220+0x900] ;  /* 0x00090000dc38783b */ /* 0x010ff20000004200 */
[----:B------:R4:W-:Y:S01]  /*23180*/  MUFU.EX2 R251, R60 ;  /* 0x0000003c00fb7308 */ /* 0x0009e20000000800 */
[----:B---3--:R-:W-:Y:S07]  /*23190*/  FMUL.FTZ R32, R2, R164 ;  /* 0x000000a402207220 */ /* 0x008fee0000410000 */
[-C--:B------:R-:W-:Y:S08]  /*231a0*/  HMMA.16816.F32 R32, R36, R50.reuse, R32 ;  /* 0x000000322420723c */ /* 0x080ff00000001820 */
[C---:B------:R-:W-:Y:S01]  /*231b0*/  HMMA.16816.F32 R112, R44.reuse, R50, R112 ;  /* 0x000000322c70723c */ /* 0x040fe20000001870 */
[----:B--2---:R-:W2:Y:S07]  /*231c0*/  LDSM.16.MT88.4 R48, [R217+0x900] ;  /* 0x00090000d930783b */ /* 0x004eae0000004200 */
[-C--:B-1----:R-:W-:Y:S08]  /*231d0*/  HMMA.16816.F32 R116, R44, R52.reuse, R116 ;  /* 0x000000342c74723c */ /* 0x082ff00000001874 */
[C---:B------:R-:W-:Y:S07]  /*231e0*/  HMMA.16816.F32 R120, R36.reuse, R52, R120 ;  /* 0x000000342478723c */ /* 0x040fee0000001878 */
[----:B------:R-:W-:Y:S01]  /*231f0*/  FFMA.FTZ R52, R61, c[0x0][0x2d0], -R66 ;  /* 0x0000b4003d347a23 */ /* 0x000fe20000010842 */
[-C--:B------:R-:W-:Y:S01]  /*23200*/  HMMA.16816.F32 R124, R36, R54.reuse, R124 ;  /* 0x00000036247c723c */ /* 0x080fe2000000187c */
[----:B-----5:R-:W-:Y:S01]  /*23210*/  F2FP.PACK_AB R53, R90, R91 ;  /* 0x0000005b5a35723e */ /* 0x020fe200000000ff */
[----:B----4-:R-:W1:Y:S01]  /*23220*/  LDSM.16.MT88.4 R60, [R218+0x900] ;  /* 0x00090000da3c783b */ /* 0x010e620000004200 */
[----:B------:R3:W4:Y:S04]  /*23230*/  MUFU.EX2 R79, R52 ;  /* 0x00000034004f7308 */ /* 0x0007280000000800 */
[C---:B------:R-:W-:Y:S02]  /*23240*/  FMUL.FTZ R36, R41.reuse, R168 ;  /* 0x000000a829247220 */ /* 0x040fe40000410000 */
[----:B------:R-:W-:Y:S03]  /*23250*/  FMUL.FTZ R37, R41, R169 ;  /* 0x000000a929257220 */ /* 0x000fe60000410000 */
[C---:B------:R-:W-:Y:S02]  /*23260*/  FMUL.FTZ R38, R40.reuse, R170 ;  /* 0x000000aa28267220 */ /* 0x040fe40000410000 */
[----:B------:R-:W-:Y:S07]  /*23270*/  FMUL.FTZ R39, R40, R171 ;  /* 0x000000ab28277220 */ /* 0x000fee0000410000 */
[----:B------:R-:W-:Y:S01]  /*23280*/  HMMA.16816.F32 R36, R44, R54, R36 ;  /* 0x000000362c24723c */ /* 0x000fe20000001824 */
[--C-:B---3--:R-:W-:Y:S06]  /*23290*/  FFMA.FTZ R52, R181, c[0x0][0x2d0], -R43.reuse ;  /* 0x0000b400b5347a23 */ /* 0x108fec000001082b */
[----:B------:R-:W-:Y:S02]  /*232a0*/  F2FP.PACK_AB R47, R140, R162 ;  /* 0x000000a28c2f723e */ /* 0x000fe400000000ff */
[----:B------:R-:W-:Y:S01]  /*232b0*/  F2FP.PACK_AB R44, R136, R158 ;  /* 0x0000009e882c723e */ /* 0x000fe200000000ff */
[----:B------:R3:W-:Y:S02]  /*232c0*/  MUFU.EX2 R252, R52 ;  /* 0x0000003400fc7308 */ /* 0x0007e40000000800 */
[----:B------:R-:W-:Y:S02]  /*232d0*/  F2FP.PACK_AB R45, R137, R157 ;  /* 0x0000009d892d723e */ /* 0x000fe400000000ff */
[----:B------:R-:W-:Y:S02]  /*232e0*/  F2FP.PACK_AB R46, R176, R163 ;  /* 0x000000a3b02e723e */ /* 0x000fe400000000ff */
[----:B------:R-:W-:Y:S02]  /*232f0*/  F2FP.PACK_AB R54, R68, R160 ;  /* 0x000000a04436723e */ /* 0x000fe400000000ff */
[----:B----4-:R-:W-:Y:S03]  /*23300*/  F2FP.PACK_AB R55, R79, R88 ;  /* 0x000000584f37723e */ /* 0x010fe600000000ff */
[-C--:B--2---:R-:W-:Y:S01]  /*23310*/  HMMA.16816.F32 R4, R44, R48.reuse, R4 ;  /* 0x000000302c04723c */ /* 0x084fe20000001804 */
[--C-:B---3--:R-:W-:Y:S04]  /*23320*/  FFMA.FTZ R52, R69, c[0x0][0x2d0], -R64.reuse ;  /* 0x0000b40045347a23 */ /* 0x108fe80000010840 */
[----:B------:R2:W-:Y:S02]  /*23330*/  MUFU.EX2 R248, R52 ;  /* 0x0000003400f87308 */ /* 0x0005e40000000800 */
[----:B--2---:R-:W-:Y:S07]  /*23340*/  F2FP.PACK_AB R52, R161, R156 ;  /* 0x0000009ca134723e */ /* 0x004fee00000000ff */
[C---:B------:R-:W-:Y:S07]  /*23350*/  HMMA.16816.F32 R8, R52.reuse, R48, R8 ;  /* 0x000000303408723c */ /* 0x040fee0000001808 */
[--C-:B------:R-:W-:Y:S01]  /*23360*/  FFMA.FTZ R48, R182, c[0x0][0x2d0], -R43.reuse ;  /* 0x0000b400b6307a23 */ /* 0x100fe2000001082b */
[-C--:B------:R-:W-:Y:S03]  /*23370*/  HMMA.16816.F32 R12, R52, R50.reuse, R12 ;  /* 0x00000032340c723c */ /* 0x080fe6000000180c */
[----:B------:R2:W-:Y:S05]  /*23380*/  MUFU.EX2 R249, R48 ;  /* 0x0000003000f97308 */ /* 0x0005ea0000000800 */
[C---:B------:R-:W-:Y:S08]  /*23390*/  HMMA.16816.F32 R16, R44.reuse, R50, R16 ;  /* 0x000000322c10723c */ /* 0x040ff00000001810 */
[-C--:B------:R-:W-:Y:S08]  /*233a0*/  HMMA.16816.F32 R20, R44, R56.reuse, R20 ;  /* 0x000000382c14723c */ /* 0x080ff00000001814 */
[C---:B------:R-:W-:Y:S01]  /*233b0*/  HMMA.16816.F32 R24, R52.reuse, R56, R24 ;  /* 0x000000383418723c */ /* 0x040fe20000001818 */
[----:B--2---:R-:W-:Y:S06]  /*233c0*/  FFMA.FTZ R48, R183, c[0x0][0x2d0], -R43 ;  /* 0x0000b400b7307a23 */ /* 0x004fec000001082b */
[--C-:B------:R-:W-:Y:S01]  /*233d0*/  FFMA.FTZ R56, R82, c[0x0][0x2d0], -R65.reuse ;  /* 0x0000b40052387a23 */ /* 0x100fe20000010841 */
[-C--:B------:R-:W-:Y:S01]  /*233e0*/  HMMA.16816.F32 R28, R52, R58.reuse, R28 ;  /* 0x0000003a341c723c */ /* 0x080fe2000000181c */
[----:B------:R2:W-:Y:S07]  /*233f0*/  MUFU.EX2 R250, R48 ;  /* 0x0000003000fa7308 */ /* 0x0005ee0000000800 */
[C---:B------:R-:W-:Y:S03]  /*23400*/  HMMA.16816.F32 R100, R44.reuse, R58, R100 ;  /* 0x0000003a2c64723c */ /* 0x040fe60000001864 */
[----:B------:R3:W-:Y:S05]  /*23410*/  MUFU.EX2 R242, R56 ;  /* 0x0000003800f27308 */ /* 0x0007ea0000000800 */
[-C--:B-1----:R-:W-:Y:S08]  /*23420*/  HMMA.16816.F32 R104, R44, R60.reuse, R104 ;  /* 0x0000003c2c68723c */ /* 0x082ff00000001868 */
[C---:B------:R-:W-:Y:S01]  /*23430*/  HMMA.16816.F32 R108, R52.reuse, R60, R108 ;  /* 0x0000003c346c723c */ /* 0x040fe2000000186c */
[----:B--2---:R-:W-:Y:S04]  /*23440*/  FFMA.FTZ R48, R84, c[0x0][0x2d0], -R64 ;  /* 0x0000b40054307a23 */ /* 0x004fe80000010840 */
[----:B------:R1:W-:Y:S02]  /*23450*/  MUFU.EX2 R247, R48 ;  /* 0x0000003000f77308 */ /* 0x0003e40000000800 */
[----:B------:R-:W-:Y:S01]  /*23460*/  FFMA.FTZ R60, R71, c[0x0][0x2d0], -R66 ;  /* 0x0000b400473c7a23 */ /* 0x000fe20000010842 */
[-C--:B------:R-:W-:Y:S01]  /*23470*/  HMMA.16816.F32 R32, R52, R62.reuse, R32 ;  /* 0x0000003e3420723c */ /* 0x080fe20000001820 */
[--C-:B---3--:R-:W-:Y:S06]  /*23480*/  FFMA.FTZ R56, R83, c[0x0][0x2d0], -R65.reuse ;  /* 0x0000b40053387a23 */ /* 0x108fec0000010841 */
        /* <DEDUP_REMOVED lines=8> */
[----:B------:R3:W-:Y:S01]  /*23510*/  MUFU.EX2 R241, R56 ;  /* 0x0000003800f17308 */ /* 0x0007e20000000800 */
        /* <DEDUP_REMOVED lines=14> */
[-C--:B------:R-:W-:Y:S01]  /*23600*/  HMMA.16816.F32 R124, R52, R50.reuse, R124 ;  /* 0x00000032347c723c */ /* 0x080fe2000000187c */
[----:B------:R-:W2:Y:S02]  /*23610*/  LDSM.16.MT88.4 R52, [R220+0x1100] ;  /* 0x00110000dc34783b */ /* 0x000ea40000004200 */
[----:B------:R4:W5:Y:S01]  /*23620*/  MUFU.EX2 R75, R48 ;  /* 0x00000030004b7308 */ /* 0x0009620000000800 */
[----:B---3--:R-:W-:Y:S04]  /*23630*/  F2FP.PACK_AB R49, R77, R78 ;  /* 0x0000004e4d31723e */ /* 0x008fe800000000ff */
[----:B------:R-:W-:Y:S07]  /*23640*/  HMMA.16816.F32 R36, R44, R50, R36 ;  /* 0x000000322c24723c */ /* 0x000fee0000001824 */
[----:B------:R-:W-:Y:S02]  /*23650*/  F2FP.PACK_AB R44, R252, R142 ;  /* 0x0000008efc2c723e */ /* 0x000fe400000000ff */
[----:B------:R-:W-:Y:S03]  /*23660*/  F2FP.PACK_AB R45, R251, R248 ;  /* 0x000000f8fb2d723e */ /* 0x000fe600000000ff */
[----:B------:R-:W-:Y:S02]  /*23670*/  F2FP.PACK_AB R46, R250, R249 ;  /* 0x000000f9fa2e723e */ /* 0x000fe400000000ff */
[----:B------:R-:W-:Y:S02]  /*23680*/  F2FP.PACK_AB R47, R246, R247 ;  /* 0x000000f7f62f723e */ /* 0x000fe400000000ff */
[----:B------:R-:W-:Y:S01]  /*23690*/  F2FP.PACK_AB R50, R241, R244 ;  /* 0x000000f4f132723e */ /* 0x000fe200000000ff */
[--C-:B----4-:R-:W-:Y:S01]  /*236a0*/  FFMA.FTZ R48, R186, c[0x0][0x2d0], -R43.reuse ;  /* 0x0000b400ba307a23 */ /* 0x110fe2000001082b */
[----:B-----5:R-:W-:Y:S03]  /*236b0*/  F2FP.PACK_AB R51, R75, R76 ;  /* 0x0000004c4b33723e */ /* 0x020fe600000000ff */
[----:B------:R3:W-:Y:S01]  /*236c0*/  MUFU.EX2 R167, R48 ;  /* 0x0000003000a77308 */ /* 0x0007e20000000800 */
[-C--:B-1----:R-:W-:Y:S01]  /*236d0*/  HMMA.16816.F32 R4, R44, R56.reuse, R4 ;  /* 0x000000382c04723c */ /* 0x082fe20000001804 */
[--C-:B---3--:R-:W-:Y:S08]  /*236e0*/  FFMA.FTZ R48, R97, c[0x0][0x2d0], -R64.reuse ;  /* 0x0000b40061307a23 */ /* 0x108ff00000010840 */
[----:B------:R1:W-:Y:S03]  /*236f0*/  MUFU.EX2 R166, R48 ;  /* 0x0000003000a67308 */ /* 0x0003e60000000800 */
        /* <DEDUP_REMOVED lines=18> */
[----:B------:R-:W-:Y:S01]  /*23820*/  IMAD.MOV.U32 R188, RZ, RZ, R68 ;  /* 0x000000ffffbc7224 */ /* 0x000fe200078e0044 */
        /* <DEDUP_REMOVED lines=12> */
[----:B---3--:R-:W-:Y:S01]  /*238f0*/  FFMA.FTZ R52, R187, c[0x0][0x2d0], -R65 ;  /* 0x0000b400bb347a23 */ /* 0x008fe20000010841 */
[----:B------:R-:W-:Y:S08]  /*23900*/  MOV R187, R176 ;  /* 0x000000b000bb7202 */ /* 0x000ff00000000f00 */
[----:B------:R3:W-:Y:S01]  /*23910*/  MUFU.EX2 R182, R52 ;  /* 0x0000003400b67308 */ /* 0x0007e20000000800 */
[----:B-1----:R-:W1:Y:S01]  /*23920*/  LDSM.16.MT88.4 R56, [R219+0x1100] ;  /* 0x00110000db38783b */ /* 0x002e620000004200 */
[----:B--2---:R-:W-:Y:S02]  /*23930*/  FFMA.FTZ R60, R195, c[0x0][0x2d0], -R64 ;  /* 0x0000b400c33c7a23 */ /* 0x004fe40000010840 */
[----:B------:R-:W-:Y:S06]  /*23940*/  IMAD.MOV.U32 R195, RZ, RZ, R143 ;  /* 0x000000ffffc37224 */ /* 0x000fec00078e008f */
[----:B------:R2:W-:Y:S01]  /*23950*/  MUFU.EX2 R179, R60 ;  /* 0x0000003c00b37308 */ /* 0x0005e20000000800 */
[----:B---3--:R-:W-:Y:S02]  /*23960*/  FFMA.FTZ R52, R189, c[0x0][0x2d0], -R65 ;  /* 0x0000b400bd347a23 */ /* 0x008fe40000010841 */
[----:B------:R-:W-:Y:S07]  /*23970*/  IMAD.MOV.U32 R189, RZ, RZ, R137 ;  /* 0x000000ffffbd7224 */ /* 0x000fee00078e0089 */
[----:B------:R3:W4:Y:S01]  /*23980*/  MUFU.EX2 R183, R52 ;  /* 0x0000003400b77308 */ /* 0x0007220000000800 */
[----:B--2---:R-:W-:Y:S01]  /*23990*/  LDSM.16.MT88.4 R60, [R218+0x1900] ;  /* 0x00190000da3c783b */ /* 0x004fe20000004200 */
[-C--:B-1----:R-:W-:Y:S08]  /*239a0*/  HMMA.16816.F32 R116, R44, R56.reuse, R116 ;  /* 0x000000382c74723c */ /* 0x082ff00000001874 */
[C---:B------:R-:W-:Y:S01]  /*239b0*/  HMMA.16816.F32 R120, R48.reuse, R56, R120 ;  /* 0x000000383078723c */ /* 0x040fe20000001878 */
[--C-:B---3--:R-:W-:Y:S03]  /*239c0*/  FFMA.FTZ R52, R193, c[0x0][0x2d0], -R43.reuse ;  /* 0x0000b400c1347a23 */ /* 0x108fe6000001082b */
[----:B------:R-:W-:Y:S01]  /*239d0*/  MOV R193, R136 ;  /* 0x0000008800c17202 */ /* 0x000fe20000000f00 */
[----:B------:R1:W-:Y:S02]  /*239e0*/  MUFU.EX2 R181, R52 ;  /* 0x0000003400b57308 */ /* 0x0003e40000000800 */
[--C-:B------:R-:W-:Y:S01]  /*239f0*/  FFMA.FTZ R56, R86, c[0x0][0x2d0], -R66.reuse ;  /* 0x0000b40056387a23 */ /* 0x100fe20000010842 */
[-C--:B------:R-:W-:Y:S07]  /*23a00*/  HMMA.16816.F32 R124, R48, R58.reuse, R124 ;  /* 0x0000003a307c723c */ /* 0x080fee000000187c */
[----:B------:R-:W-:Y:S01]  /*23a10*/  FFMA.FTZ R48, R198, c[0x0][0x2d0], -R43 ;  /* 0x0000b400c6307a23 */ /* 0x000fe2000001082b */
[----:B------:R-:W-:Y:S01]  /*23a20*/  HMMA.16816.F32 R36, R44, R58, R36 ;  /* 0x0000003a2c24723c */ /* 0x000fe20000001824 */
[----:B------:R-:W2:Y:S03]  /*23a30*/  MUFU.EX2 R71, R56 ;  /* 0x0000003800477308 */ /* 0x000ea60000000800 */
[----:B----4-:R-:W-:Y:S01]  /*23a40*/  F2FP.PACK_AB R50, R183, R182 ;  /* 0x000000b6b732723e */ /* 0x010fe200000000ff */
[----:B------:R-:W-:Y:S02]  /*23a50*/  IMAD.MOV.U32 R198, RZ, RZ, R147 ;  /* 0x000000ffffc67224 */ /* 0x000fe400078e0093 */
[----:B------:R-:W-:Y:S02]  /*23a60*/  F2FP.PACK_AB R44, R167, R240 ;  /* 0x000000f0a72c723e */ /* 0x000fe400000000ff */
[----:B------:R-:W-:Y:S02]  /*23a70*/  F2FP.PACK_AB R45, R165, R166 ;  /* 0x000000a6a52d723e */ /* 0x000fe400000000ff */
[----:B------:R3:W-:Y:S01]  /*23a80*/  MUFU.EX2 R180, R48 ;  /* 0x0000003000b47308 */ /* 0x0007e20000000800 */
[----:B------:R-:W-:Y:S01]  /*23a90*/  F2FP.PACK_AB R46, R191, R239 ;  /* 0x000000efbf2e723e */ /* 0x000fe200000000ff */
[----:B-1----:R-:W-:Y:S01]  /*23aa0*/  FFMA.FTZ R52, R87, c[0x0][0x2d0], -R66 ;  /* 0x0000b40057347a23 */ /* 0x002fe20000010842 */
[----:B------:R-:W-:Y:S07]  /*23ab0*/  F2FP.PACK_AB R47, R186, R185 ;  /* 0x000000b9ba2f723e */ /* 0x000fee00000000ff */
[----:B------:R1:W4:Y:S01]  /*23ac0*/  MUFU.EX2 R74, R52 ;  /* 0x00000034004a7308 */ /* 0x0003220000000800 */
[----:B--2---:R-:W-:Y:S01]  /*23ad0*/  F2FP.PACK_AB R51, R71, R72 ;  /* 0x000000484733723e */ /* 0x004fe200000000ff */
[----:B------:R-:W-:Y:S01]  /*23ae0*/  LDSM.16.MT88.4 R56, [R220+0x1900] ;  /* 0x00190000dc38783b */ /* 0x000fe20000004200 */
[--C-:B---3--:R-:W-:Y:S01]  /*23af0*/  FFMA.FTZ R48, R194, c[0x0][0x2d0], -R64.reuse ;  /* 0x0000b400c2307a23 */ /* 0x108fe20000010840 */
[----:B------:R-:W-:Y:S06]  /*23b00*/  MOV R194, R177 ;  /* 0x000000b100c27202 */ /* 0x000fec0000000f00 */
[----:B------:R2:W-:Y:S01]  /*23b10*/  MUFU.EX2 R177, R48 ;  /* 0x0000003000b17308 */ /* 0x0005e20000000800 */
[----:B-1----:R-:W1:Y:S01]  /*23b20*/  LDSM.16.MT88.4 R52, [R217+0x1900] ;  /* 0x00190000d934783b */ /* 0x002e620000004200 */
[----:B----4-:R-:W-:Y:S02]  /*23b30*/  F2FP.PACK_AB R49, R73, R74 ;  /* 0x0000004a4931723e */ /* 0x010fe400000000ff */
[----:B--2---:R-:W-:Y:S01]  /*23b40*/  F2FP.PACK_AB R48, R184, R164 ;  /* 0x000000a4b830723e */ /* 0x004fe200000000ff */
[-C--:B-1----:R-:W-:Y:S08]  /*23b50*/  HMMA.16816.F32 R4, R44, R52.reuse, R4 ;  /* 0x000000342c04723c */ /* 0x082ff00000001804 */
[C---:B------:R-:W-:Y:S07]  /*23b60*/  HMMA.16816.F32 R8, R48.reuse, R52, R8 ;  /* 0x000000343008723c */ /* 0x040fee0000001808 */
[--C-:B------:R-:W-:Y:S01]  /*23b70*/  FFMA.FTZ R52, R203, c[0x0][0x2d0], -R43.reuse ;  /* 0x0000b400cb347a23 */ /* 0x100fe2000001082b */
[-C--:B------:R-:W-:Y:S01]  /*23b80*/  HMMA.16816.F32 R12, R48, R54.reuse, R12 ;  /* 0x00000036300c723c */ /* 0x080fe2000000180c */
[----:B------:R-:W-:Y:S02]  /*23b90*/  MOV R203, R141 ;  /* 0x0000008d00cb7202 */ /* 0x000fe40000000f00 */
[----:B------:R1:W-:Y:S01]  /*23ba0*/  MUFU.EX2 R176, R52 ;  /* 0x0000003400b07308 */ /* 0x0003e20000000800 */
[----:B------:R-:W-:Y:S04]  /*23bb0*/  MOV R141, R134 ;  /* 0x00000086008d7202 */ /* 0x000fe80000000f00 */
[C---:B------:R-:W-:Y:S08]  /*23bc0*/  HMMA.16816.F32 R16, R44.reuse, R54, R16 ;  /* 0x000000362c10723c */ /* 0x040ff00000001810 */
[-C--:B------:R-:W-:Y:S08]  /*23bd0*/  HMMA.16816.F32 R20, R44, R56.reuse, R20 ;  /* 0x000000382c14723c */ /* 0x080ff00000001814 */
[C---:B------:R-:W-:Y:S01]  /*23be0*/  HMMA.16816.F32 R24, R48.reuse, R56, R24 ;  /* 0x000000383018723c */ /* 0x040fe20000001818 */
[----:B-1----:R-:W-:Y:S02]  /*23bf0*/  FFMA.FTZ R52, R204, c[0x0][0x2d0], -R43 ;  /* 0x0000b400cc347a23 */ /* 0x002fe4000001082b */
[----:B------:R-:W4:Y:S04]  /*23c00*/  LDL.LU R204, [R1+0xc] ;  /* 0x00000c0001cc7983 */ /* 0x000f280000300800 */
[----:B------:R-:W-:Y:S01]  /*23c10*/  FFMA.FTZ R56, R197, c[0x0][0x2d0], -R65 ;  /* 0x0000b400c5387a23 */ /* 0x000fe20000010841 */
[-C--:B------:R-:W-:Y:S01]  /*23c20*/  HMMA.16816.F32 R28, R48, R58.reuse, R28 ;  /* 0x0000003a301c723c */ /* 0x080fe2000000181c */
[----:B------:R1:W-:Y:S01]  /*23c30*/  MUFU.EX2 R178, R52 ;  /* 0x0000003400b27308 */ /* 0x0003e20000000800 */
[----:B------:R-:W3:Y:S06]  /*23c40*/  LDL.LU R140, [R1+0x4] ;  /* 0x00000400018c7983 */ /* 0x000eec0000300800 */
[C---:B------:R-:W-:Y:S03]  /*23c50*/  HMMA.16816.F32 R100, R44.reuse, R58, R100 ;  /* 0x0000003a2c64723c */ /* 0x040fe60000001864 */
[----:B------:R4:W-:Y:S05]  /*23c60*/  MUFU.EX2 R98, R56 ;  /* 0x0000003800627308 */ /* 0x0009ea0000000800 */
[-C--:B------:R-:W-:Y:S08]  /*23c70*/  HMMA.16816.F32 R104, R44, R60.reuse, R104 ;  /* 0x0000003c2c68723c */ /* 0x080ff00000001868 */
[C---:B------:R-:W-:Y:S01]  /*23c80*/  HMMA.16816.F32 R108, R48.reuse, R60, R108 ;  /* 0x0000003c306c723c */ /* 0x040fe2000000186c */
[----:B-1----:R-:W-:Y:S03]  /*23c90*/  FFMA.FTZ R52, R200, c[0x0][0x2d0], -R64 ;  /* 0x0000b400c8347a23 */ /* 0x002fe60000010840 */
[----:B------:R-:W-:Y:S01]  /*23ca0*/  IMAD.MOV.U32 R200, RZ, RZ, R139 ;  /* 0x000000ffffc87224 */ /* 0x000fe200078e008b */
[----:B------:R1:W-:Y:S01]  /*23cb0*/  MUFU.EX2 R99, R52 ;  /* 0x0000003400637308 */ /* 0x0003e20000000800 */
[----:B------:R-:W-:Y:S01]  /*23cc0*/  MOV R139, R138 ;  /* 0x0000008a008b7202 */ /* 0x000fe20000000f00 */
[----:B------:R-:W-:Y:S01]  /*23cd0*/  FFMA.FTZ R60, R93, c[0x0][0x2d0], -R66 ;  /* 0x0000b4005d3c7a23 */ /* 0x000fe20000010842 */
[-C--:B------:R-:W-:Y:S01]  /*23ce0*/  HMMA.16816.F32 R32, R48, R62.reuse, R32 ;  /* 0x0000003e3020723c */ /* 0x080fe20000001820 */
[----:B------:R-:W5:Y:S03]  /*23cf0*/  LDL.LU R138, [R1+0x8] ;  /* 0x00000800018a7983 */ /* 0x000f660000300800 */
[--C-:B----4-:R-:W-:Y:S03]  /*23d00*/  FFMA.FTZ R56, R199, c[0x0][0x2d0], -R65.reuse ;  /* 0x0000b400c7387a23 */ /* 0x110fe60000010841 */
[----:B------:R4:W-:Y:S01]  /*23d10*/  MUFU.EX2 R69, R60 ;  /* 0x0000003c00457308 */ /* 0x0009e20000000800 */
[C---:B------:R-:W-:Y:S09]  /*23d20*/  HMMA.16816.F32 R112, R44.reuse, R62, R112 ;  /* 0x0000003e2c70723c */ /* 0x040ff20000001870 */
[----:B------:R4:W-:Y:S03]  /*23d30*/  MUFU.EX2 R97, R56 ;  /* 0x0000003800617308 */ /* 0x0009e60000000800 */
[----:B-1----:R-:W-:Y:S07]  /*23d40*/  FFMA.FTZ R52, R202, c[0x0][0x2d0], -R64 ;  /* 0x0000b400ca347a23 */ /* 0x002fee0000010840 */
[----:B------:R1:W-:Y:S01]  /*23d50*/  MUFU.EX2 R134, R52 ;  /* 0x0000003400867308 */ /* 0x0003e20000000800 */
[----:B----4-:R-:W-:Y:S09]  /*23d60*/  FFMA.FTZ R60, R172, c[0x0][0x2d0], -R66 ;  /* 0x0000b400ac3c7a23 */ /* 0x010ff20000010842 */
[----:B------:R4:W-:Y:S01]  /*23d70*/  MUFU.EX2 R68, R60 ;  /* 0x0000003c00447308 */ /* 0x0009e20000000800 */
[--C-:B------:R-:W-:Y:S09]  /*23d80*/  FFMA.FTZ R56, R201, c[0x0][0x2d0], -R65.reuse ;  /* 0x0000b400c9387a23 */ /* 0x100ff20000010841 */
[----:B------:R4:W4:Y:S01]  /*23d90*/  MUFU.EX2 R92, R56 ;  /* 0x00000038005c7308 */ /* 0x0009220000000800 */
[----:B-1----:R-:W-:Y:S09]  /*23da0*/  FFMA.FTZ R52, R196, c[0x0][0x2d0], -R65 ;  /* 0x0000b400c4347a23 */ /* 0x002ff20000010841 */
[----:B------:R1:W-:Y:S01]  /*23db0*/  MUFU.EX2 R96, R52 ;  /* 0x0000003400607308 */ /* 0x0003e20000000800 */
[----:B----4-:R-:W-:Y:S09]  /*23dc0*/  FFMA.FTZ R60, R207, c[0x0][0x2d0], -R64 ;  /* 0x0000b400cf3c7a23 */ /* 0x010ff20000010840 */
[----:B------:R4:W-:Y:S01]  /*23dd0*/  MUFU.EX2 R84, R60 ;  /* 0x0000003c00547308 */ /* 0x0009e20000000800 */
[--C-:B------:R-:W-:Y:S09]  /*23de0*/  FFMA.FTZ R56, R205, c[0x0][0x2d0], -R43.reuse ;  /* 0x0000b400cd387a23 */ /* 0x100ff2000001082b */
[----:B------:R4:W-:Y:S01]  /*23df0*/  MUFU.EX2 R89, R56 ;  /* 0x0000003800597308 */ /* 0x0009e20000000800 */
[----:B-1----:R-:W1:Y:S08]  /*23e00*/  LDSM.16.MT88.4 R52, [R219+0x1900] ;  /* 0x00190000db34783b */ /* 0x002e700000004200 */
[----:B----4-:R-:W-:Y:S01]  /*23e10*/  LDSM.16.MT88.4 R60, [R218+0x2100] ;  /* 0x00210000da3c783b */ /* 0x010fe20000004200 */
[--C-:B------:R-:W-:Y:S04]  /*23e20*/  FFMA.FTZ R56, R135, c[0x0][0x2d0], -R66.reuse ;  /* 0x0000b40087387a23 */ /* 0x100fe80000010842 */
[----:B------:R4:W4:Y:S01]  /*23e30*/  MUFU.EX2 R70, R56 ;  /* 0x0000003800467308 */ /* 0x0009220000000800 */
[-C--:B-1----:R-:W-:Y:S08]  /*23e40*/  HMMA.16816.F32 R116, R44, R52.reuse, R116 ;  /* 0x000000342c74723c */ /* 0x082ff00000001874 */
[C---:B------:R-:W-:Y:S01]  /*23e50*/  HMMA.16816.F32 R120, R48.reuse, R52, R120 ;  /* 0x000000343078723c */ /* 0x040fe20000001878 */
[----:B----4-:R-:W1:Y:S06]  /*23e60*/  LDSM.16.MT88.4 R56, [R217+0x2100] ;  /* 0x00210000d938783b */ /* 0x010e6c0000004200 */
[----:B------:R-:W-:Y:S01]  /*23e70*/  FFMA.FTZ R52, R173, c[0x0][0x2d0], -R66 ;  /* 0x0000b400ad347a23 */ /* 0x000fe20000010842 */
[-C--:B------:R-:W-:Y:S03]  /*23e80*/  HMMA.16816.F32 R124, R48, R54.reuse, R124 ;  /* 0x00000036307c723c */ /* 0x080fe6000000187c */
[----:B------:R4:W4:Y:S04]  /*23e90*/  MUFU.EX2 R67, R52 ;  /* 0x0000003400437308 */ /* 0x0009280000000800 */
[--C-:B------:R-:W-:Y:S01]  /*23ea0*/  FFMA.FTZ R48, R208, c[0x0][0x2d0], -R43.reuse ;  /* 0x0000b400d0307a23 */ /* 0x100fe2000001082b */
[----:B------:R-:W-:Y:S01]  /*23eb0*/  HMMA.16816.F32 R36, R44, R54, R36 ;  /* 0x000000362c24723c */ /* 0x000fe20000001824 */
[----:B------:R-:W-:Y:S03]  /*23ec0*/  F2FP.PACK_AB R50, R92, R97 ;  /* 0x000000615c32723e */ /* 0x000fe600000000ff */
[----:B------:R-:W-:Y:S01]  /*23ed0*/  F2FP.PACK_AB R49, R69, R70 ;  /* 0x000000464531723e */ /* 0x000fe200000000ff */
[----:B------:R1:W1:Y:S02]  /*23ee0*/  MUFU.EX2 R87, R48 ;  /* 0x0000003000577308 */ /* 0x0002640000000800 */
[----:B------:R-:W-:Y:S02]  /*23ef0*/  F2FP.PACK_AB R46, R178, R176 ;  /* 0x000000b0b22e723e */ /* 0x000fe400000000ff */
[----:B------:R-:W-:Y:S03]  /*23f00*/  F2FP.PACK_AB R44, R180, R181 ;  /* 0x000000b5b42c723e */ /* 0x000fe600000000ff */
[----:B------:R-:W-:Y:S02]  /*23f10*/  F2FP.PACK_AB R45, R179, R177 ;  /* 0x000000b1b32d723e */ /* 0x000fe400000000ff */
[----:B------:R-:W-:Y:S01]  /*23f20*/  F2FP.PACK_AB R47, R134, R99 ;  /* 0x00000063862f723e */ /* 0x000fe200000000ff */
[----:B----4-:R-:W4:Y:S01]  /*23f30*/  LDSM.16.MT88.4 R52, [R220+0x2100] ;  /* 0x00210000dc34783b */ /* 0x010f220000004200 */
[----:B------:R-:W-:Y:S05]  /*23f40*/  F2FP.PACK_AB R51, R67, R68 ;  /* 0x000000444333723e */ /* 0x000fea00000000ff */
[-C--:B-1----:R-:W-:Y:S01]  /*23f50*/  HMMA.16816.F32 R4, R44, R56.reuse, R4 ;  /* 0x000000382c04723c */ /* 0x082fe20000001804 */
[--C-:B------:R-:W-:Y:S01]  /*23f60*/  FFMA.FTZ R48, R206, c[0x0][0x2d0], -R64.reuse ;  /* 0x0000b400ce307a23 */ /* 0x100fe20000010840 */
[----:B------:R-:W-:Y:S03]  /*23f70*/  F2FP.PACK_AB R168, R87, R89 ;  /* 0x0000005957a8723e */ /* 0x000fe600000000ff */
[----:B------:R1:W1:Y:S02]  /*23f80*/  MUFU.EX2 R86, R48 ;  /* 0x0000003000567308 */ /* 0x0002640000000800 */
[----:B-1----:R-:W-:Y:S02]  /*23f90*/  F2FP.PACK_AB R48, R98, R96 ;  /* 0x000000606230723e */ /* 0x002fe400000000ff */
[----:B------:R-:W-:Y:S05]  /*23fa0*/  F2FP.PACK_AB R169, R84, R86 ;  /* 0x0000005654a9723e */ /* 0x000fea00000000ff */
[C---:B------:R-:W-:Y:S07]  /*23fb0*/  HMMA.16816.F32 R8, R48.reuse, R56, R8 ;  /* 0x000000383008723c */ /* 0x040fee0000001808 */
[--C-:B------:R-:W-:Y:S01]  /*23fc0*/  FFMA.FTZ R56, R215, c[0x0][0x2d0], -R43.reuse ;  /* 0x0000b400d7387a23 */ /* 0x100fe2000001082b */
[-C--:B------:R-:W-:Y:S01]  /*23fd0*/  HMMA.16816.F32 R12, R48, R58.reuse, R12 ;  /* 0x0000003a300c723c */ /* 0x080fe2000000180c */
[----:B------:R-:W-:Y:S02]  /*23fe0*/  FFMA.FTZ R43, R238, c[0x0][0x2d0], -R43 ;  /* 0x0000b400ee2b7a23 */ /* 0x000fe4000001082b */
[----:B------:R1:W-:Y:S05]  /*23ff0*/  MUFU.EX2 R85, R56 ;  /* 0x0000003800557308 */ /* 0x0003ea0000000800 */
[C---:B------:R-:W-:Y:S05]  /*24000*/  HMMA.16816.F32 R16, R44.reuse, R58, R16 ;  /* 0x0000003a2c10723c */ /* 0x040fea0000001810 */
[----:B------:R1:W1:Y:S03]  /*24010*/  MUFU.EX2 R83, R43 ;  /* 0x0000002b00537308 */ /* 0x0002660000000800 */
[-C--:B----4-:R-:W-:Y:S08]  /*24020*/  HMMA.16816.F32 R20, R44, R52.reuse, R20 ;  /* 0x000000342c14723c */ /* 0x090ff00000001814 */
[C---:B------:R-:W-:Y:S01]  /*24030*/  HMMA.16816.F32 R24, R48.reuse, R52, R24 ;  /* 0x000000343018723c */ /* 0x040fe20000001818 */
[----:B-1----:R-:W1:Y:S07]  /*24040*/  LDSM.16.MT88.4 R56, [R219+0x2100] ;  /* 0x00210000db38783b */ /* 0x002e6e0000004200 */
[-C--:B------:R-:W-:Y:S01]  /*24050*/  HMMA.16816.F32 R28, R48, R54.reuse, R28 ;  /* 0x00000036301c723c */ /* 0x080fe2000000181c */
[--C-:B------:R-:W-:Y:S03]  /*24060*/  FFMA.FTZ R43, R211, c[0x0][0x2d0], -R64.reuse ;  /* 0x0000b400d32b7a23 */ /* 0x100fe60000010840 */
[----:B------:R-:W-:Y:S01]  /*24070*/  F2FP.PACK_AB R170, R83, R85 ;  /* 0x0000005553aa723e */ /* 0x000fe200000000ff */
[----:B------:R-:W-:Y:S03]  /*24080*/  FFMA.FTZ R64, R213, c[0x0][0x2d0], -R64 ;  /* 0x0000b400d5407a23 */ /* 0x000fe60000010840 */
[C---:B------:R-:W-:Y:S01]  /*24090*/  HMMA.16816.F32 R100, R44.reuse, R54, R100 ;  /* 0x000000362c64723c */ /* 0x040fe20000001864 */
[----:B------:R4:W-:Y:S07]  /*240a0*/  MUFU.EX2 R82, R43 ;  /* 0x0000002b00527308 */ /* 0x0009ee0000000800 */
[-C--:B------:R-:W-:Y:S03]  /*240b0*/  HMMA.16816.F32 R104, R44, R60.reuse, R104 ;  /* 0x0000003c2c68723c */ /* 0x080fe60000001868 */
[----:B------:R-:W1:Y:S05]  /*240c0*/  MUFU.EX2 R81, R64 ;  /* 0x0000004000517308 */ /* 0x000e6a0000000800 */
[C---:B------:R-:W-:Y:S08]  /*240d0*/  HMMA.16816.F32 R108, R48.reuse, R60, R108 ;  /* 0x0000003c306c723c */ /* 0x040ff0000000186c */
[-C--:B------:R-:W-:Y:S01]  /*240e0*/  HMMA.16816.F32 R32, R48, R62.reuse, R32 ;  /* 0x0000003e3020723c */ /* 0x080fe20000001820 */
[--C-:B----4-:R-:W-:Y:S04]  /*240f0*/  FFMA.FTZ R43, R209, c[0x0][0x2d0], -R65.reuse ;  /* 0x0000b400d12b7a23 */ /* 0x110fe80000010841 */
[----:B------:R4:W-:Y:S03]  /*24100*/  MUFU.EX2 R80, R43 ;  /* 0x0000002b00507308 */ /* 0x0009e60000000800 */
[C---:B------:R-:W-:Y:S01]  /*24110*/  HMMA.16816.F32 R112, R44.reuse, R62, R112 ;  /* 0x0000003e2c70723c */ /* 0x040fe20000001870 */
[----:B-1----:R-:W-:Y:S07]  /*24120*/  F2FP.PACK_AB R171, R81, R82 ;  /* 0x0000005251ab723e */ /* 0x002fee00000000ff */
[-C--:B------:R-:W-:Y:S08]  /*24130*/  HMMA.16816.F32 R116, R44, R56.reuse, R116 ;  /* 0x000000382c74723c */ /* 0x080ff00000001874 */
[C---:B------:R-:W-:Y:S01]  /*24140*/  HMMA.16816.F32 R120, R48.reuse, R56, R120 ;  /* 0x000000383078723c */ /* 0x040fe20000001878 */
[----:B----4-:R-:W-:Y:S07]  /*24150*/  FFMA.FTZ R43, R210, c[0x0][0x2d0], -R65 ;  /* 0x0000b400d22b7a23 */ /* 0x010fee0000010841 */
[-C--:B------:R-:W-:Y:S01]  /*24160*/  HMMA.16816.F32 R124, R48, R58.reuse, R124 ;  /* 0x0000003a307c723c */ /* 0x080fe2000000187c */
[----:B------:R1:W4:Y:S01]  /*24170*/  MUFU.EX2 R55, R43 ;  /* 0x0000002b00377308 */ /* 0x0003220000000800 */
[----:B------:R-:W4:Y:S06]  /*24180*/  LDSM.16.MT88.4 R48, [R220+0x2900] ;  /* 0x00290000dc30783b */ /* 0x000f2c0000004200 */
[----:B------:R-:W-:Y:S02]  /*24190*/  HMMA.16816.F32 R36, R44, R58, R36 ;  /* 0x0000003a2c24723c */ /* 0x000fe40000001824 */
[----:B------:R-:W2:Y:S05]  /*241a0*/  LDL.LU R46, [R1+0x10] ;  /* 0x00001000012e7983 */ /* 0x000eaa0000300800 */
[----:B-----5:R-:W-:Y:S02]  /*241b0*/  FFMA.FTZ R44, R40, R138, R139 ;  /* 0x0000008a282c7223 */ /* 0x020fe4000001008b */
[----:B---3--:R-:W-:Y:S01]  /*241c0*/  FFMA.FTZ R45, R41, R140, R141 ;  /* 0x0000008c292d7223 */ /* 0x008fe2000001008d */
[-C--:B------:R-:W-:Y:S01]  /*241d0*/  HMMA.16816.F32 R136, R168, R148.reuse, R4 ;  /* 0x00000094a888723c */ /* 0x080fe20000001804 */
[----:B------:R-:W3:Y:S01]  /*241e0*/  LDSM.16.MT88.4 R4, [R218+0x2900] ;  /* 0x00290000da04783b */ /* 0x000ee20000004200 */
[--C-:B-1----:R-:W-:Y:S01]  /*241f0*/  FFMA.FTZ R43, R212, c[0x0][0x2d0], -R65.reuse ;  /* 0x0000b400d42b7a23 */ /* 0x102fe20000010841 */
[----:B----4-:R-:W-:Y:S01]  /*24200*/  F2FP.PACK_AB R40, R55, R80 ;  /* 0x000000503728723e */ /* 0x010fe200000000ff */
[----:B------:R-:W-:Y:S02]  /*24210*/  FFMA.FTZ R65, R214, c[0x0][0x2d0], -R65 ;  /* 0x0000b400d6417a23 */ /* 0x000fe40000010841 */
[----:B------:R1:W-:Y:S10]  /*24220*/  MUFU.EX2 R64, R43 ;  /* 0x0000002b00407308 */ /* 0x0003f40000000800 */
[----:B------:R-:W-:Y:S01]  /*24230*/  MUFU.EX2 R65, R65 ;  /* 0x0000004100417308 */ /* 0x000fe20000000800 */
[--C-:B-1----:R-:W-:Y:S09]  /*24240*/  FFMA.FTZ R43, R174, c[0x0][0x2d0], -R66.reuse ;  /* 0x0000b400ae2b7a23 */ /* 0x102ff20000010842 */
[----:B------:R1:W-:Y:S02]  /*24250*/  MUFU.EX2 R54, R43 ;  /* 0x0000002b00367308 */ /* 0x0003e40000000800 */
[--C-:B-1----:R-:W-:Y:S08]  /*24260*/  FFMA.FTZ R43, R175, c[0x0][0x2d0], -R66.reuse ;  /* 0x0000b400af2b7a23 */ /* 0x102ff00000010842 */
[----:B------:R1:W4:Y:S02]  /*24270*/  MUFU.EX2 R53, R43 ;  /* 0x0000002b00357308 */ /* 0x0003240000000800 */
[--C-:B-1----:R-:W-:Y:S01]  /*24280*/  FFMA.FTZ R43, R94, c[0x0][0x2d0], -R66.reuse ;  /* 0x0000b4005e2b7a23 */ /* 0x102fe20000010842 */
[----:B----4-:R-:W-:Y:S01]  /*24290*/  F2FP.PACK_AB R41, R53, R54 ;  /* 0x000000363529723e */ /* 0x010fe200000000ff */
[----:B------:R-:W-:Y:S01]  /*242a0*/  FFMA.FTZ R66, R42, c[0x0][0x2d0], -R66 ;  /* 0x0000b4002a427a23 */ /* 0x000fe20000010842 */
[----:B------:R-:W-:Y:S05]  /*242b0*/  F2FP.PACK_AB R42, R65, R64 ;  /* 0x00000040412a723e */ /* 0x000fea00000000ff */
[----:B------:R-:W-:Y:S10]  /*242c0*/  MUFU.EX2 R52, R43 ;  /* 0x0000002b00347308 */ /* 0x000ff40000000800 */
[----:B------:R-:W1:Y:S02]  /*242d0*/  MUFU.EX2 R66, R66 ;  /* 0x0000004200427308 */ /* 0x000e640000000800 */
[----:B-1----:R-:W-:Y:S07]  /*242e0*/  F2FP.PACK_AB R43, R66, R52 ;  /* 0x00000034422b723e */ /* 0x002fee00000000ff */
[C---:B------:R-:W-:Y:S07]  /*242f0*/  HMMA.16816.F32 R140, R40.reuse, R148, R8 ;  /* 0x00000094288c723c */ /* 0x040fee0000001808 */
[----:B------:R-:W-:Y:S01]  /*24300*/  FFMA.FTZ R8, R2, R204, R200 ;  /* 0x000000cc02087223 */ /* 0x000fe200000100c8 */
[-C--:B------:R-:W-:Y:S01]  /*24310*/  HMMA.16816.F32 R144, R40, R150.reuse, R12 ;  /* 0x000000962890723c */ /* 0x080fe2000000180c */
[----:B------:R-:W-:Y:S03]  /*24320*/  FADD.FTZ R2, R203, R45 ;  /* 0x0000002dcb027221 */ /* 0x000fe60000010000 */
[----:B------:R-:W-:Y:S02]  /*24330*/  FADD.FTZ R10, R195, R44 ;  /* 0x0000002cc30a7221 */ /* 0x000fe40000010000 */
[----:B------:R-:W-:Y:S02]  /*24340*/  FADD.FTZ R8, R194, R8 ;  /* 0x00000008c2087221 */ /* 0x000fe40000010000 */
[----:B------:R-:W-:Y:S01]  /*24350*/  FADD.FTZ R2, R155, R2 ;  /* 0x000000029b027221 */ /* 0x000fe20000010000 */
[C---:B------:R-:W-:Y:S03]  /*24360*/  HMMA.16816.F32 R148, R168.reuse, R150, R16 ;  /* 0x00000096a894723c */ /* 0x040fe60000001810 */
[----:B------:R-:W-:Y:S02]  /*24370*/  FADD.FTZ R10, R154, R10 ;  /* 0x0000000a9a0a7221 */ /* 0x000fe40000010000 */
[----:B------:R-:W-:Y:S02]  /*24380*/  FADD.FTZ R9, R153, R8 ;  /* 0x0000000899097221 */ /* 0x000fe40000010000 */
[----:B------:R-:W-:Y:S02]  /*24390*/  FADD.FTZ R11, R152, R2 ;  /* 0x00000002980b7221 */ /* 0x000fe40000010000 */
[----:B------:R-:W-:Y:S01]  /*243a0*/  FADD.FTZ R8, R198, R10 ;  /* 0x0000000ac6087221 */ /* 0x000fe20000010000 */
[-C--:B------:R-:W-:Y:S02]  /*243b0*/  HMMA.16816.F32 R152, R168, R48.reuse, R20 ;  /* 0x00000030a898723c */ /* 0x080fe40000001814 */
[----:B------:R-:W-:Y:S02]  /*243c0*/  FADD.FTZ R2, R159, R9 ;  /* 0x000000099f027221 */ /* 0x000fe40000010000 */
[----:B------:R-:W-:Y:S02]  /*243d0*/  FADD.FTZ R11, R158, R11 ;  /* 0x0000000b9e0b7221 */ /* 0x000fe40000010000 */
[----:B------:R-:W-:Y:S02]  /*243e0*/  FADD.FTZ R10, R157, R8 ;  /* 0x000000089d0a7221 */ /* 0x000fe40000010000 */
[----:B------:R-:W-:Y:S02]  /*243f0*/  FADD.FTZ R9, R156, R2 ;  /* 0x000000029c097221 */ /* 0x000fe40000010000 */
[C---:B------:R-:W-:Y:S02]  /*24400*/  HMMA.16816.F32 R156, R40.reuse, R48, R24 ;  /* 0x00000030289c723c */ /* 0x040fe40000001818 */
[----:B------:R-:W-:Y:S02]  /*24410*/  FADD.FTZ R8, R193, R11 ;  /* 0x0000000bc1087221 */ /* 0x000fe40000010000 */
[----:B------:R-:W-:Y:S02]  /*24420*/  FADD.FTZ R2, R189, R10 ;  /* 0x0000000abd027221 */ /* 0x000fe40000010000 */
[----:B------:R-:W-:Y:S02]  /*24430*/  FADD.FTZ R11, R163, R8 ;  /* 0x00000008a30b7221 */ /* 0x000fe40000010000 */
[----:B------:R-:W-:Y:S04]  /*24440*/  FADD.FTZ R10, R162, R2 ;  /* 0x00000002a20a7221 */ /* 0x000fe80000010000 */
[----:B------:R-:W-:Y:S04]  /*24450*/  FADD.FTZ R2, R187, R11 ;  /* 0x0000000bbb027221 */ /* 0x000fe80000010000 */
[----:B------:R-:W-:Y:S02]  /*24460*/  FADD.FTZ R13, R192, R2 ;  /* 0x00000002c00d7221 */ /* 0x000fe40000010000 */
[----:B--2---:R-:W-:Y:S04]  /*24470*/  FFMA.FTZ R0, R0, R46, R95 ;  /* 0x0000002e00007223 */ /* 0x004fe8000001005f */
[----:B------:R-:W-:Y:S02]  /*24480*/  FADD.FTZ R12, R131, R0 ;  /* 0x00000000830c7221 */ /* 0x000fe40000010000 */
[----:B------:R-:W-:Y:S02]  /*24490*/  FADD.FTZ R0, R161, R9 ;  /* 0x00000009a1007221 */ /* 0x000fe40000010000 */
[----:B------:R-:W-:Y:S01]  /*244a0*/  FADD.FTZ R12, R132, R12 ;  /* 0x0000000c840c7221 */ /* 0x000fe20000010000 */
[----:B------:R-:W-:Y:S01]  /*244b0*/  MOV R132, R129 ;  /* 0x0000008100847202 */ /* 0x000fe20000000f00 */
[----:B------:R-:W-:Y:S02]  /*244c0*/  FADD.FTZ R9, R160, R0 ;  /* 0x00000000a0097221 */ /* 0x000fe40000010000 */
[----:B------:R-:W-:Y:S01]  /*244d0*/  FADD.FTZ R8, R133, R12 ;  /* 0x0000000c85087221 */ /* 0x000fe20000010000 */
[-C--:B------:R-:W-:Y:S01]  /*244e0*/  HMMA.16816.F32 R160, R40, R50.reuse, R28 ;  /* 0x0000003228a0723c */ /* 0x080fe2000000181c */
[----:B------:R-:W-:Y:S01]  /*244f0*/  FADD.FTZ R0, R190, R10 ;  /* 0x0000000abe007221 */ /* 0x000fe20000010000 */
[----:B------:R-:W-:Y:S01]  /*24500*/  MOV R133, R128 ;  /* 0x0000008000857202 */ /* 0x000fe20000000f00 */
[----:B------:R-:W-:Y:S02]  /*24510*/  FADD.FTZ R12, R188, R9 ;  /* 0x00000009bc0c7221 */ /* 0x000fe40000010000 */
[----:B------:R-:W-:Y:S02]  /*24520*/  FADD.FTZ R15, R91, R8 ;  /* 0x000000085b0f7221 */ /* 0x000fe40000010000 */
[----:B------:R-:W-:Y:S01]  /*24530*/  FADD.FTZ R14, R248, R0 ;  /* 0x00000000f80e7221 */ /* 0x000fe20000010000 */
[----:B------:R-:W1:Y:S01]  /*24540*/  LDSM.16.MT88.4 R8, [R219+0x2900] ;  /* 0x00290000db08783b */ /* 0x000e620000004200 */
[----:B------:R-:W-:Y:S01]  /*24550*/  FADD.FTZ R2, R245, R12 ;  /* 0x0000000cf5027221 */ /* 0x000fe20000010000 */
[C---:B------:R-:W-:Y:S02]  /*24560*/  HMMA.16816.F32 R100, R168.reuse, R50, R100 ;  /* 0x00000032a864723c */ /* 0x040fe40000001864 */
[----:B------:R-:W-:Y:S02]  /*24570*/  FADD.FTZ R12, R90, R15 ;  /* 0x0000000f5a0c7221 */ /* 0x000fe40000010000 */
[----:B------:R-:W-:Y:S02]  /*24580*/  FADD.FTZ R0, R252, R13 ;  /* 0x0000000dfc007221 */ /* 0x000fe40000010000 */
[----:B------:R-:W-:Y:S02]  /*24590*/  FADD.FTZ R14, R251, R14 ;  /* 0x0000000efb0e7221 */ /* 0x000fe40000010000 */
[----:B------:R-:W-:Y:S01]  /*245a0*/  FADD.FTZ R12, R88, R12 ;  /* 0x0000000c580c7221 */ /* 0x000fe20000010000 */
[-C--:B---3--:R-:W-:Y:S03]  /*245b0*/  HMMA.16816.F32 R104, R168, R4.reuse, R104 ;  /* 0x00000004a868723c */ /* 0x088fe60000001868 */
        /* <DEDUP_REMOVED lines=26> */
[----:B------:R-:W-:Y:S01]  /*24760*/  FADD.FTZ R13, R182, R2 ;  /* 0x00000002b60d7221 */ /* 0x000fe20000010000 */
[-C--:B-1----:R-:W-:Y:S03]  /*24770*/  HMMA.16816.F32 R116, R168, R8.reuse, R116 ;  /* 0x00000008a874723c */ /* 0x082fe60000001874 */
        /* <DEDUP_REMOVED lines=8> */
[-C--:B------:R-:W-:Y:S03]  /*24800*/  HMMA.16816.F32 R124, R40, R10.reuse, R124 ;  /* 0x0000000a287c723c */ /* 0x080fe6000000187c */
[----:B------:R-:W-:Y:S02]  /*24810*/  FADD.FTZ R5, R96, R0 ;  /* 0x0000000060057221 */ /* 0x000fe40000010000 */
[----:B------:R-:W-:Y:S02]  /*24820*/  FADD.FTZ R0, R179, R7 ;  /* 0x00000007b3007221 */ /* 0x000fe40000010000 */
[----:B------:R-:W-:Y:S01]  /*24830*/  FADD.FTZ R7, R176, R2 ;  /* 0x00000002b0077221 */ /* 0x000fe20000010000 */
[----:B------:R-:W-:Y:S01]  /*24840*/  HMMA.16816.F32 R168, R168, R10, R36 ;  /* 0x0000000aa8a8723c */ /* 0x000fe20000001824 */
[----:B------:R-:W-:Y:S03]  /*24850*/  FADD.FTZ R4, R70, R4 ;  /* 0x0000000446047221 */ /* 0x000fe60000010000 */
[----:B------:R-:W-:Y:S02]  /*24860*/  FADD.FTZ R5, R98, R5 ;  /* 0x0000000562057221 */ /* 0x000fe40000010000 */
[----:B------:R-:W-:Y:S02]  /*24870*/  FADD.FTZ R6, R99, R0 ;  /* 0x0000000063067221 */ /* 0x000fe40000010000 */
[----:B------:R-:W-:Y:S04]  /*24880*/  FADD.FTZ R4, R69, R4 ;  /* 0x0000000445047221 */ /* 0x000fe80000010000 */
[----:B------:R-:W-:Y:S02]  /*24890*/  FADD.FTZ R0, R178, R7 ;  /* 0x00000007b2007221 */ /* 0x000fe40000010000 */
[----:B------:R-:W-:Y:S02]  /*248a0*/  FADD.FTZ R2, R97, R5 ;  /* 0x0000000561027221 */ /* 0x000fe40000010000 */
        /* <DEDUP_REMOVED lines=19> */
[----:B------:R-:W-:Y:S02]  /*249e0*/  FADD.FTZ R2, R65, R2 ;  /* 0x0000000241027221 */ /* 0x000fe40000010000 */
[----:B------:R-:W-:Y:S01]  /*249f0*/  FADD.FTZ R0, R52, R0 ;  /* 0x0000000034007221 */ /* 0x000fe20000010000 */
[----:B------:R1:W-:Y:S01]  /*24a00*/  STL [R1+0x8], R4 ;  /* 0x0000080401007387 */ /* 0x0003e20000100800 */
[----:B------:R-:W-:Y:S02]  /*24a10*/  IMAD.MOV.U32 R131, RZ, RZ, R130 ;  /* 0x000000ffff837224 */ /* 0x000fe400078e0082 */
[----:B------:R-:W-:Y:S01]  /*24a20*/  FADD.FTZ R0, R66, R0 ;  /* 0x0000000042007221 */ /* 0x000fe20000010000 */
[----:B------:R1:W-:Y:S04]  /*24a30*/  STL [R1+0xc], R2 ;  /* 0x00000c0201007387 */ /* 0x0003e80000100800 */
[----:B------:R1:W-:Y:S01]  /*24a40*/  STL [R1+0x10], R0 ;  /* 0x0000100001007387 */ /* 0x0003e20000100800 */
[----:B------:R-:W-:-:S05]  /*24a50*/  @P0 BRA `(.L_x_499) ;  /* 0xffff9b6000000947 */ /* 0x000fca000383ffff */
.L_x_481:
[----:B-1----:R-:W2:Y:S04]  /*24a60*/  LDL.LU R0, [R1+0x4] ;  /* 0x0000040001007983 */ /* 0x002ea80000300800 */
[----:B------:R-:W3:Y:S04]  /*24a70*/  LDL.LU R4, [R1+0x8] ;  /* 0x0000080001047983 */ /* 0x000ee80000300800 */
[----:B------:R-:W4:Y:S04]  /*24a80*/  LDL.LU R9, [R1+0xc] ;  /* 0x00000c0001097983 */ /* 0x000f280000300800 */
[----:B------:R-:W4:Y:S01]  /*24a90*/  LDL.LU R2, [R1+0x10] ;  /* 0x0000100001027983 */ /* 0x000f220000300800 */
[----:B------:R-:W-:-:S02]  /*24aa0*/  MOV R36, 0xff800000 ;  /* 0xff80000000247802 */ /* 0x000fc40000000f00 */
[----:B------:R-:W-:Y:S02]  /*24ab0*/  MOV R37, 0xff800000 ;  /* 0xff80000000257802 */ /* 0x000fe40000000f00 */
[----:B------:R-:W-:Y:S02]  /*24ac0*/  MOV R38, 0xff800000 ;  /* 0xff80000000267802 */ /* 0x000fe40000000f00 */
[----:B------:R-:W-:Y:S02]  /*24ad0*/  MOV R39, 0xff800000 ;  /* 0xff80000000277802 */ /* 0x000fe40000000f00 */
[----:B------:R-:W-:Y:S01]  /*24ae0*/  PLOP3.LUT P4, PT, PT, PT, PT, 0x8, 0x0 ;  /* 0x000000000000781c */ /* 0x000fe20003f8e170 */
[----:B--2---:R-:W1:Y:S04]  /*24af0*/  SHFL.BFLY PT, R5, R0, 0x2, 0x1f ;  /* 0x0c401f0000057f89 */ /* 0x004e6800000e0000 */
[----:B---3--:R-:W2:Y:S04]  /*24b00*/  SHFL.BFLY PT, R6, R4, 0x2, 0x1f ;  /* 0x0c401f0004067f89 */ /* 0x008ea800000e0000 */
[----:B----4-:R-:W3:Y:S04]  /*24b10*/  SHFL.BFLY PT, R7, R9, 0x2, 0x1f ;  /* 0x0c401f0009077f89 */ /* 0x010ee800000e0000 */
[----:B------:R-:W4:Y:S01]  /*24b20*/  SHFL.BFLY PT, R8, R2, 0x2, 0x1f ;  /* 0x0c401f0002087f89 */ /* 0x000f2200000e0000 */
[----:B-1----:R-:W-:-:S02]  /*24b30*/  FADD.FTZ R5, R5, R0 ;  /* 0x0000000005057221 */ /* 0x002fc40000010000 */
[----:B--2---:R-:W-:-:S03]  /*24b40*/  FADD.FTZ R6, R6, R4 ;  /* 0x0000000406067221 */ /* 0x004fc60000010000 */
[----:B------:R-:W1:Y:S01]  /*24b50*/  SHFL.BFLY PT, R0, R5, 0x1, 0x1f ;  /* 0x0c201f0005007f89 */ /* 0x000e6200000e0000 */
[----:B---3--:R-:W-:-:S03]  /*24b60*/  FADD.FTZ R7, R7, R9 ;  /* 0x0000000907077221 */ /* 0x008fc60000010000 */
[----:B------:R-:W2:Y:S01]  /*24b70*/  SHFL.BFLY PT, R4, R6, 0x1, 0x1f ;  /* 0x0c201f0006047f89 */ /* 0x000ea200000e0000 */
[----:B----4-:R-:W-:-:S03]  /*24b80*/  FADD.FTZ R8, R8, R2 ;  /* 0x0000000208087221 */ /* 0x010fc60000010000 */
[----:B------:R-:W3:Y:S04]  /*24b90*/  SHFL.BFLY PT, R2, R7, 0x1, 0x1f ;  /* 0x0c201f0007027f89 */ /* 0x000ee800000e0000 */
[----:B------:R-:W4:Y:S01]  /*24ba0*/  SHFL.BFLY PT, R9, R8, 0x1, 0x1f ;  /* 0x0c201f0008097f89 */ /* 0x000f2200000e0000 */
[----:B-1----:R-:W-:Y:S01]  /*24bb0*/  FADD.FTZ R5, R5, R0 ;  /* 0x0000000005057221 */ /* 0x002fe20000010000 */
[----:B------:R-:W-:Y:S01]  /*24bc0*/  MOV R0, RZ ;  /* 0x000000ff00007202 */ /* 0x000fe20000000f00 */
[----:B--2---:R-:W-:-:S03]  /*24bd0*/  FADD.FTZ R6, R6, R4 ;  /* 0x0000000406067221 */ /* 0x004fc60000010000 */
[----:B------:R-:W-:Y:S02]  /*24be0*/  FSETP.NE.FTZ.AND P3, PT, R5, RZ, PT ;  /* 0x000000ff0500720b */ /* 0x000fe40003f75000 */
[----:B------:R-:W-:Y:S01]  /*24bf0*/  MOV R4, RZ ;  /* 0x000000ff00047202 */ /* 0x000fe20000000f00 */
[----:B---3--:R-:W-:Y:S01]  /*24c00*/  FADD.FTZ R7, R7, R2 ;  /* 0x0000000207077221 */ /* 0x008fe20000010000 */
[----:B------:R-:W-:Y:S02]  /*24c10*/  FSETP.NE.FTZ.AND P2, PT, R6, RZ, PT ;  /* 0x000000ff0600720b */ /* 0x000fe40003f55000 */
[----:B------:R-:W-:Y:S01]  /*24c20*/  MOV R2, RZ ;  /* 0x000000ff00027202 */ /* 0x000fe20000000f00 */
[----:B----4-:R-:W-:Y:S01]  /*24c30*/  FADD.FTZ R8, R9, R8 ;  /* 0x0000000809087221 */ /* 0x010fe20000010000 */
[----:B------:R-:W-:-:S05]  /*24c40*/  FSETP.NE.FTZ.AND P1, PT, R7, RZ, PT ;  /* 0x000000ff0700720b */ /* 0x000fca0003f35000 */
[----:B------:R-:W1:Y:S01]  /*24c50*/  @P3 MUFU.RCP R0, R5 ;  /* 0x0000000500003308 */ /* 0x000e620000001000 */
[----:B------:R-:W-:-:S07]  /*24c60*/  FSETP.NE.FTZ.AND P0, PT, R8, RZ, PT ;  /* 0x000000ff0800720b */ /* 0x000fce0003f15000 */
[----:B------:R-:W-:Y:S01]  /*24c70*/  @P2 MUFU.RCP R4, R6 ;  /* 0x0000000600042308 */ /* 0x000fe20000001000 */
[----:B-1----:R-:W-:-:S07]  /*24c80*/  FMUL.FTZ R136, R0, R136 ;  /* 0x0000008800887220 */ /* 0x002fce0000410000 */
[----:B------:R-:W1:Y:S01]  /*24c90*/  @P1 MUFU.RCP R2, R7 ;  /* 0x0000000700021308 */ /* 0x000e620000001000 */
[C---:B------:R-:W-:Y:S02]  /*24ca0*/  FMUL.FTZ R137, R0.reuse, R137 ;  /* 0x0000008900897220 */ /* 0x040fe40000410000 */
[C---:B------:R-:W-:Y:S02]  /*24cb0*/  FMUL.FTZ R148, R0.reuse, R148 ;  /* 0x0000009400947220 */ /* 0x040fe40000410000 */
[C---:B------:R-:W-:Y:S02]  /*24cc0*/  FMUL.FTZ R149, R0.reuse, R149 ;  /* 0x0000009500957220 */ /* 0x040fe40000410000 */
[C---:B------:R-:W-:Y:S01]  /*24cd0*/  FMUL.FTZ R152, R0.reuse, R152 ;  /* 0x0000009800987220 */ /* 0x040fe20000410000 */
[----:B------:R-:W-:Y:S01]  /*24ce0*/  @P2 MUFU.LG2 R9, R6 ;  /* 0x0000000600092308 */ /* 0x000fe20000000c00 */
[C---:B------:R-:W-:Y:S02]  /*24cf0*/  FMUL.FTZ R28, R0.reuse, R153 ;  /* 0x00000099001c7220 */ /* 0x040fe40000410000 */
[----:B------:R-:W-:-:S02]  /*24d00*/  FMUL.FTZ R100, R0, R100 ;  /* 0x0000006400647220 */ /* 0x000fc40000410000 */
[C---:B------:R-:W-:Y:S02]  /*24d10*/  FMUL.FTZ R21, R0.reuse, R101 ;  /* 0x0000006500157220 */ /* 0x040fe40000410000 */
[C---:B------:R-:W-:Y:S01]  /*24d20*/  FMUL.FTZ R104, R0.reuse, R104 ;  /* 0x0000006800687220 */ /* 0x040fe20000410000 */
[----:B------:R-:W-:Y:S01]  /*24d30*/  @P3 MUFU.LG2 R11, R5 ;  /* 0x00000005000b3308 */ /* 0x000fe20000000c00 */
[C---:B------:R-:W-:Y:S02]  /*24d40*/  FMUL.FTZ R24, R0.reuse, R105 ;  /* 0x0000006900187220 */ /* 0x040fe40000410000 */
[C---:B------:R-:W-:Y:S02]  /*24d50*/  FMUL.FTZ R112, R0.reuse, R112 ;  /* 0x0000007000707220 */ /* 0x040fe40000410000 */
[C---:B------:R-:W-:Y:S02]  /*24d60*/  FMUL.FTZ R19, R0.reuse, R113 ;  /* 0x0000007100137220 */ /* 0x040fe40000410000 */
[C---:B------:R-:W-:Y:S01]  /*24d70*/  FMUL.FTZ R116, R0.reuse, R116 ;  /* 0x0000007400747220 */ /* 0x040fe20000410000 */
[----:B------:R-:W-:Y:S01]  /*24d80*/  @P1 MUFU.LG2 R7, R7 ;  /* 0x0000000700071308 */ /* 0x000fe20000000c00 */
[----:B------:R-:W-:-:S02]  /*24d90*/  FMUL.FTZ R18, R0, R117 ;  /* 0x0000007500127220 */ /* 0x000fc40000410000 */
[C---:B------:R-:W-:Y:S02]  /*24da0*/  FMUL.FTZ R168, R0.reuse, R168 ;  /* 0x000000a800a87220 */ /* 0x040fe40000410000 */
[----:B------:R-:W-:Y:S01]  /*24db0*/  FMUL.FTZ R169, R0, R169 ;  /* 0x000000a900a97220 */ /* 0x000fe20000410000 */
[----:B------:R-:W-:Y:S01]  /*24dc0*/  MOV R0, RZ ;  /* 0x000000ff00007202 */ /* 0x000fe20000000f00 */
[C---:B-1----:R-:W-:Y:S01]  /*24dd0*/  FMUL.FTZ R140, R2.reuse, R140 ;  /* 0x0000008c028c7220 */ /* 0x042fe20000410000 */
[----:B------:R-:W-:Y:S01]  /*24de0*/  @P0 MUFU.LG2 R6, R8 ;  /* 0x0000000800060308 */ /* 0x000fe20000000c00 */
[C---:B------:R-:W-:Y:S02]  /*24df0*/  FMUL.FTZ R33, R2.reuse, R141 ;  /* 0x0000008d02217220 */ /* 0x040fe40000410000 */
[C---:B------:R-:W-:Y:S02]  /*24e00*/  FMUL.FTZ R144, R2.reuse, R144 ;  /* 0x0000009002907220 */ /* 0x040fe40000410000 */
[----:B------:R-:W-:-:S02]  /*24e10*/  FMUL.FTZ R32, R2, R145 ;  /* 0x0000009102207220 */ /* 0x000fc40000410000 */
[C---:B------:R-:W-:Y:S01]  /*24e20*/  FMUL.FTZ R156, R2.reuse, R156 ;  /* 0x0000009c029c7220 */ /* 0x040fe20000410000 */
[----:B------:R1:W2:Y:S01]  /*24e30*/  @P0 MUFU.RCP R0, R8 ;  /* 0x0000000800000308 */ /* 0x0002a20000001000 */
[C---:B------:R-:W-:Y:S02]  /*24e40*/  FMUL.FTZ R31, R2.reuse, R157 ;  /* 0x0000009d021f7220 */ /* 0x040fe40000410000 */
[C---:B------:R-:W-:Y:S02]  /*24e50*/  FMUL.FTZ R160, R2.reuse, R160 ;  /* 0x000000a002a07220 */ /* 0x040fe40000410000 */
[C---:B------:R-:W-:Y:S02]  /*24e60*/  FMUL.FTZ R30, R2.reuse, R161 ;  /* 0x000000a1021e7220 */ /* 0x040fe40000410000 */
[C---:B------:R-:W-:Y:S02]  /*24e70*/  FMUL.FTZ R108, R2.reuse, R108 ;  /* 0x0000006c026c7220 */ /* 0x040fe40000410000 */
[----:B------:R-:W-:-:S02]  /*24e80*/  FMUL.FTZ R22, R2, R109 ;  /* 0x0000006d02167220 */ /* 0x000fc40000410000 */
[C---:B------:R-:W-:Y:S02]  /*24e90*/  FMUL.FTZ R164, R2.reuse, R164 ;  /* 0x000000a402a47220 */ /* 0x040fe40000410000 */
[C---:B------:R-:W-:Y:S02]  /*24ea0*/  FMUL.FTZ R14, R2.reuse, R165 ;  /* 0x000000a5020e7220 */ /* 0x040fe40000410000 */
[C---:B------:R-:W-:Y:S01]  /*24eb0*/  FMUL.FTZ R120, R2.reuse, R120 ;  /* 0x0000007802787220 */ /* 0x040fe20000410000 */
[----:B-1----:R-:W-:Y:S01]  /*24ec0*/  @P0 MOV R8, 0x3f317218 ;  /* 0x3f31721800080802 */ /* 0x002fe20000000f00 */
[C---:B------:R-:W-:Y:S02]  /*24ed0*/  FMUL.FTZ R13, R2.reuse, R121 ;  /* 0x00000079020d7220 */ /* 0x040fe40000410000 */
[C---:B------:R-:W-:Y:S02]  /*24ee0*/  FMUL.FTZ R124, R2.reuse, R124 ;  /* 0x0000007c027c7220 */ /* 0x040fe40000410000 */
[----:B------:R-:W-:Y:S01]  /*24ef0*/  FMUL.FTZ R125, R2, R125 ;  /* 0x0000007d027d7220 */ /* 0x000fe20000410000 */
[----:B------:R-:W-:Y:S01]  /*24f00*/  @P2 MOV R2, 0x3f317218 ;  /* 0x3f31721800022802 */ /* 0x000fe20000000f00 */
        /* <DEDUP_REMOVED lines=16> */
[----:B------:R-:W-:Y:S01]  /*25010*/  @P3 MOV R4, 0x3f317218 ;  /* 0x3f31721800043802 */ /* 0x000fe20000000f00 */
[C---:B--2---:R-:W-:Y:S02]  /*25020*/  FMUL.FTZ R142, R0.reuse, R142 ;  /* 0x0000008e008e7220 */ /* 0x044fe40000410000 */
        /* <DEDUP_REMOVED lines=16> */
[----:B------:R-:W-:Y:S02]  /*25130*/  @P2 FMUL.FTZ R5, R2, c[0x0][0x2d0] ;  /* 0x0000b40002052a20 */ /* 0x000fe40000410000 */
[----:B------:R-:W-:Y:S02]  /*25140*/  @P3 FMUL.FTZ R10, R4, c[0x0][0x2d0] ;  /* 0x0000b400040a3a20 */ /* 0x000fe40000410000 */
[----:B------:R-:W-:Y:S02]  /*25150*/  @P1 FMUL.FTZ R2, R0, c[0x0][0x2d0] ;  /* 0x0000b40000021a20 */ /* 0x000fe40000410000 */
[----:B------:R-:W-:Y:S02]  /*25160*/  @P3 FMUL.FTZ R11, R11, 0.69314718246459960938 ;  /* 0x3f3172180b0b3820 */ /* 0x000fe40000410000 */
[----:B------:R-:W-:-:S02]  /*25170*/  @P2 FMUL.FTZ R9, R9, 0.69314718246459960938 ;  /* 0x3f31721809092820 */ /* 0x000fc40000410000 */
[----:B------:R-:W-:Y:S02]  /*25180*/  @P1 FMUL.FTZ R7, R7, 0.69314718246459960938 ;  /* 0x3f31721807071820 */ /* 0x000fe40000410000 */
[----:B------:R-:W-:Y:S02]  /*25190*/  @P0 FMUL.FTZ R4, R6, 0.69314718246459960938 ;  /* 0x3f31721806040820 */ /* 0x000fe40000410000 */
[----:B------:R-:W-:Y:S02]  /*251a0*/  @P0 FMUL.FTZ R0, R8, c[0x0][0x2d0] ;  /* 0x0000b40008000a20 */ /* 0x000fe40000410000 */
[----:B------:R-:W-:Y:S02]  /*251b0*/  @P3 FFMA.FTZ R36, R10, R130, R11 ;  /* 0x000000820a243223 */ /* 0x000fe4000001000b */
[----:B------:R-:W-:Y:S02]  /*251c0*/  @P2 FFMA.FTZ R37, R5, R129, R9 ;  /* 0x0000008105252223 */ /* 0x000fe40000010009 */
[----:B------:R-:W-:-:S02]  /*251d0*/  @P1 FFMA.FTZ R38, R2, R128, R7 ;  /* 0x0000008002261223 */ /* 0x000fc40000010007 */
[----:B------:R-:W-:Y:S02]  /*251e0*/  @P0 FFMA.FTZ R39, R0, R3, R4 ;  /* 0x0000000300270223 */ /* 0x000fe40000010004 */
.L_x_383:
[----:B------:R-:W-:Y:S01]  /*251f0*/  USHF.R.S32.HI UR10, URZ, 0x1f, UR8 ;  /* 0x0000001f3f0a7899 */ /* 0x000fe20008011408 */
[----:B------:R-:W-:Y:S05]  /*25200*/  @P4 BRA `(.L_x_500) ;  /* 0x000014d000004947 */ /* 0x000fea0003800000 */
[----:B------:R-:W1:Y:S01]  /*25210*/  S2R R40, SR_TID.X ;  /* 0x0000000000287919 */ /* 0x000e620000002100 */
[----:B------:R-:W-:Y:S01]  /*25220*/  IMAD.MOV.U32 R6, RZ, RZ, -0x10 ;  /* 0xfffffff0ff067424 */ /* 0x000fe200078e00ff */
[----:B------:R-:W-:Y:S01]  /*25230*/  F2FP.PACK_AB R5, R137, R136 ;  /* 0x000000888905723e */ /* 0x000fe200000000ff */
[----:B------:R-:W-:Y:S01]  /*25240*/  ULDC.64 UR6, c[0x0][0x500] ;  /* 0x0001400000067ab9 */ /* 0x000fe20000000a00 */
[----:B------:R-:W-:Y:S01]  /*25250*/  F2FP.PACK_AB R26, R26, R138 ;  /* 0x0000008a1a1a723e */ /* 0x000fe200000000ff */
[----:B------:R-:W-:Y:S01]  /*25260*/  UISETP.NE.U32.AND UP1, UPT, URZ, UR6, UPT ;  /* 0x000000063f00728c */ /* 0x000fe2000bf25070 */
[----:B------:R-:W-:Y:S01]  /*25270*/  F2FP.PACK_AB R7, R149, R148 ;  /* 0x000000949507723e */ /* 0x000fe200000000ff */
[----:B------:R-:W-:Y:S01]  /*25280*/  ULDC.64 UR4, c[0x0][0x508] ;  /* 0x0001420000047ab9 */ /* 0x000fe20000000a00 */
[----:B------:R-:W-:Y:S01]  /*25290*/  F2FP.PACK_AB R29, R29, R150 ;  /* 0x000000961d1d723e */ /* 0x000fe200000000ff */
[----:B------:R-:W-:Y:S01]  /*252a0*/  UISETP.NE.AND.EX UP1, UPT, URZ, UR7, UPT, UP1 ;  /* 0x000000073f00728c */ /* 0x000fe2000bf25310 */
[----:B------:R-:W-:Y:S01]  /*252b0*/  F2FP.PACK_AB R33, R33, R140 ;  /* 0x0000008c2121723e */ /* 0x000fe200000000ff */
[----:B------:R-:W-:Y:S01]  /*252c0*/  UISETP.NE.U32.AND UP0, UPT, URZ, UR4, UPT ;  /* 0x000000043f00728c */ /* 0x000fe2000bf05070 */
[----:B------:R-:W-:Y:S01]  /*252d0*/  F2FP.PACK_AB R142, R143, R142 ;  /* 0x0000008e8f8e723e */ /* 0x000fe200000000ff */
[----:B------:R-:W-:Y:S01]  /*252e0*/  ULDC.64 UR6, c[0x0][0x500] ;  /* 0x0001400000067ab9 */ /* 0x000fe20000000a00 */
[----:B------:R-:W-:Y:S01]  /*252f0*/  F2FP.PACK_AB R32, R32, R144 ;  /* 0x000000902020723e */ /* 0x000fe200000000ff */
[----:B------:R-:W-:Y:S01]  /*25300*/  UMOV UR4, 0x4 ;  /* 0x0000000400047882 */ /* 0x000fe20000000000 */
[----:B------:R-:W-:Y:S01]  /*25310*/  F2FP.PACK_AB R146, R147, R146 ;  /* 0x000000929392723e */ /* 0x000fe200000000ff */
[----:B------:R-:W-:Y:S01]  /*25320*/  UIMAD.WIDE UR6, UR11, UR4, UR6 ;  /* 0x000000040b0672a5 */ /* 0x000fe2000f8e0206 */
[----:B------:R-:W-:Y:S01]  /*25330*/  F2FP.PACK_AB R28, R28, R152 ;  /* 0x000000981c1c723e */ /* 0x000fe200000000ff */
[----:B------:R-:W-:Y:S01]  /*25340*/  UISETP.NE.AND.EX UP0, UPT, URZ, UR5, UPT, UP0 ;  /* 0x000000053f00728c */ /* 0x000fe2000bf05300 */
[----:B------:R-:W-:-:S02]  /*25350*/  F2FP.PACK_AB R27, R27, R154 ;  /* 0x0000009a1b1b723e */ /* 0x000fc400000000ff */
[----:B------:R-:W-:Y:S02]  /*25360*/  F2FP.PACK_AB R21, R21, R100 ;  /* 0x000000641515723e */ /* 0x000fe400000000ff */
[----:B-1----:R-:W-:Y:S02]  /*25370*/  SHF.R.S32.HI R41, RZ, 0x1f, R40 ;  /* 0x0000001fff297819 */ /* 0x002fe40000011428 */
[----:B------:R-:W-:Y:S02]  /*25380*/  F2FP.PACK_AB R25, R25, R102 ;  /* 0x000000661919723e */ /* 0x000fe400000000ff */
[CC--:B------:R-:W-:Y:S02]  /*25390*/  LEA.HI R2, R41.reuse, R40.reuse, RZ, 0x2 ;  /* 0x0000002829027211 */ /* 0x0c0fe400078f10ff */
[----:B------:R-:W-:Y:S02]  /*253a0*/  LEA.HI R35, R41, R40, RZ, 0x5 ;  /* 0x0000002829237211 */ /* 0x000fe400078f28ff */
[----:B------:R-:W-:-:S02]  /*253b0*/  SHF.R.S32.HI R3, RZ, 0x2, R2 ;  /* 0x00000002ff037819 */ /* 0x000fc40000011402 */
[----:B------:R-:W-:Y:S02]  /*253c0*/  SHF.R.S32.HI R0, RZ, 0x1f, R2 ;  /* 0x0000001fff007819 */ /* 0x000fe40000011402 */
[----:B------:R-:W-:Y:S02]  /*253d0*/  SHF.R.S32.HI R34, RZ, 0x5, R35 ;  /* 0x00000005ff227819 */ /* 0x000fe40000011423 */
[----:B------:R-:W-:Y:S02]  /*253e0*/  LEA.HI R0, R0, R3, RZ, 0x3 ;  /* 0x0000000300007211 */ /* 0x000fe400078f18ff */
[----:B------:R-:W-:Y:S02]  /*253f0*/  F2FP.PACK_AB R31, R31, R156 ;  /* 0x0000009c1f1f723e */ /* 0x000fe400000000ff */
[----:B------:R-:W-:Y:S02]  /*25400*/  LOP3.LUT R0, R0, 0xfffffff8, RZ, 0xc0, !PT ;  /* 0xfffffff800007812 */ /* 0x000fe400078ec0ff */
[----:B------:R-:W-:-:S02]  /*25410*/  F2FP.PACK_AB R158, R159, R158 ;  /* 0x0000009e9f9e723e */ /* 0x000fc400000000ff */
[----:B------:R-:W-:Y:S01]  /*25420*/  F2FP.PACK_AB R30, R30, R160 ;  /* 0x000000a01e1e723e */ /* 0x000fe200000000ff */
[----:B------:R-:W-:Y:S01]  /*25430*/  IMAD.IADD R3, R3, 0x1, -R0 ;  /* 0x0000000103037824 */ /* 0x000fe200078e0a00 */
[----:B------:R-:W-:Y:S02]  /*25440*/  LOP3.LUT R0, R2, 0xfffffffc, RZ, 0xc0, !PT ;  /* 0xfffffffc02007812 */ /* 0x000fe400078ec0ff */
[----:B------:R-:W-:Y:S01]  /*25450*/  F2FP.PACK_AB R162, R163, R162 ;  /* 0x000000a2a3a2723e */ /* 0x000fe200000000ff */
[----:B------:R-:W-:Y:S01]  /*25460*/  IMAD.SHL.U32 R2, R3, 0x40, RZ ;  /* 0x0000004003027824 */ /* 0x000fe200078e00ff */
[----:B------:R-:W-:Y:S01]  /*25470*/  F2FP.PACK_AB R24, R24, R104 ;  /* 0x000000681818723e */ /* 0x000fe200000000ff */
[----:B------:R-:W-:Y:S01]  /*25480*/  IMAD.IADD R17, R40, 0x1, -R0 ;  /* 0x0000000128117824 */ /* 0x000fe200078e0a00 */
[----:B------:R-:W-:Y:S02]  /*25490*/  F2FP.PACK_AB R23, R23, R106 ;  /* 0x0000006a1717723e */ /* 0x000fe400000000ff */
[----:B------:R-:W-:Y:S01]  /*254a0*/  LOP3.LUT R0, R2, 0x1c0, RZ, 0xc0, !PT ;  /* 0x000001c002007812 */ /* 0x000fe200078ec0ff */
[----:B------:R-:W-:Y:S01]  /*254b0*/  IMAD R4, R34, 0x200, R17 ;  /* 0x0000020022047824 */ /* 0x000fe200078e0211 */
[----:B------:R-:W-:-:S02]  /*254c0*/  F2FP.PACK_AB R19, R19, R112 ;  /* 0x000000701313723e */ /* 0x000fc400000000ff */
[----:B------:R-:W-:Y:S02]  /*254d0*/  LEA.HI R2, R0, R0, RZ, 0x1d ;  /* 0x0000000000027211 */ /* 0x000fe400078fe8ff */
[----:B------:R-:W-:Y:S02]  /*254e0*/  LOP3.LUT R0, R3, 0x1, RZ, 0xc0, !PT ;  /* 0x0000000103007812 */ /* 0x000fe400078ec0ff */
[----:B------:R-:W-:Y:S01]  /*254f0*/  F2FP.PACK_AB R15, R15, R114 ;  /* 0x000000720f0f723e */ /* 0x000fe200000000ff */
[----:B------:R-:W-:Y:S01]  /*25500*/  IMAD.U32 R2, R4, 0x2, R2 ;  /* 0x0000000204027824 */ /* 0x000fe200078e0002 */
[----:B------:R-:W-:Y:S02]  /*25510*/  ISETP.NE.U32.AND P0, PT, R0, 0x1, PT ;  /* 0x000000010000780c */ /* 0x000fe40003f05070 */
[----:B------:R-:W-:Y:S01]  /*25520*/  F2FP.PACK_AB R22, R22, R108 ;  /* 0x0000006c1616723e */ /* 0x000fe200000000ff */
[----:B------:R-:W-:Y:S01]  /*25530*/  IMAD.SHL.U32 R2, R2, 0x2, RZ ;  /* 0x0000000202027824 */ /* 0x000fe200078e00ff */
[----:B------:R-:W-:Y:S01]  /*25540*/  BAR.SYNC.DEFER_BLOCKING 0x1, 0x80 ;  /* 0x0042000000007b1d */ /* 0x000fe20000010000 */
[----:B------:R-:W-:-:S02]  /*25550*/  SEL R6, R6, 0x10, !P0 ;  /* 0x0000001006067807 */ /* 0x000fc40004000000 */
[----:B------:R-:W-:Y:S02]  /*25560*/  R2P PR, R3, 0x6 ;  /* 0x0000000603007804 */ /* 0x000fe40000000000 */
[C---:B------:R-:W-:Y:S01]  /*25570*/  IADD3 R4, R2.reuse, 0x80, RZ ;  /* 0x0000008002047810 */ /* 0x040fe20007ffe0ff */
[C---:B------:R-:W-:Y:S01]  /*25580*/  IMAD.IADD R3, R2.reuse, 0x1, R6 ;  /* 0x0000000102037824 */ /* 0x040fe200078e0206 */
[----:B------:R-:W-:Y:S02]  /*25590*/  IADD3 R0, R2, 0xc0, RZ ;  /* 0x000000c002007810 */ /* 0x000fe40007ffe0ff */
[----:B------:R-:W-:Y:S02]  /*255a0*/  F2FP.PACK_AB R110, R111, R110 ;  /* 0x0000006e6f6e723e */ /* 0x000fe400000000ff */
[----:B------:R-:W-:Y:S02]  /*255b0*/  F2FP.PACK_AB R14, R14, R164 ;  /* 0x000000a40e0e723e */ /* 0x000fe400000000ff */
[----:B------:R-:W-:-:S02]  /*255c0*/  F2FP.PACK_AB R20, R20, R166 ;  /* 0x000000a61414723e */ /* 0x000fc400000000ff */
[----:B------:R-:W-:Y:S02]  /*255d0*/  F2FP.PACK_AB R18, R18, R116 ;  /* 0x000000741212723e */ /* 0x000fe400000000ff */
[----:B------:R-:W-:Y:S02]  /*255e0*/  @P2 IADD3 R0, R4, -0x40, RZ ;  /* 0xffffffc004002810 */ /* 0x000fe40007ffe0ff */
[----:B------:R-:W-:Y:S02]  /*255f0*/  F2FP.PACK_AB R16, R16, R118 ;  /* 0x000000761010723e */ /* 0x000fe400000000ff */
[----:B------:R-:W-:Y:S02]  /*25600*/  F2FP.PACK_AB R11, R169, R168 ;  /* 0x000000a8a90b723e */ /* 0x000fe400000000ff */
[----:B------:R-:W-:Y:S01]  /*25610*/  F2FP.PACK_AB R10, R171, R170 ;  /* 0x000000aaab0a723e */ /* 0x000fe200000000ff */
[----:B------:R1:W-:Y:S01]  /*25620*/  STS [R2+0x80], R5 ;  /* 0x0000800502007388 */ /* 0x0003e20000000800 */
[----:B------:R-:W-:-:S02]  /*25630*/  F2FP.PACK_AB R13, R13, R120 ;  /* 0x000000780d0d723e */ /* 0x000fc400000000ff */
[----:B------:R-:W-:Y:S01]  /*25640*/  F2FP.PACK_AB R12, R12, R122 ;  /* 0x0000007a0c0c723e */ /* 0x000fe200000000ff */
[----:B------:R-:W-:Y:S01]  /*25650*/  STS [R2+0x480], R26 ;  /* 0x0004801a02007388 */ /* 0x000fe20000000800 */
[----:B------:R-:W-:Y:S02]  /*25660*/  F2FP.PACK_AB R9, R125, R124 ;  /* 0x0000007c7d09723e */ /* 0x000fe400000000ff */
[----:B------:R-:W-:Y:S01]  /*25670*/  F2FP.PACK_AB R8, R127, R126 ;  /* 0x0000007e7f08723e */ /* 0x000fe200000000ff */
[----:B------:R2:W-:Y:S01]  /*25680*/  STS [R3+0x80], R7 ;  /* 0x0000800703007388 */ /* 0x0005e20000000800 */
[----:B------:R-:W-:-:S03]  /*25690*/  PLOP3.LUT P0, PT, PT, PT, UP1, 0x80, 0x0 ;  /* 0x000000000000781c */ /* 0x000fc60003f0f018 */
[----:B------:R-:W-:Y:S04]  /*256a0*/  STS [R3+0x480], R29 ;  /* 0x0004801d03007388 */ /* 0x000fe80000000800 */
[----:B------:R-:W-:Y:S04]  /*256b0*/  STS [R2+0x2080], R33 ;  /* 0x0020802102007388 */ /* 0x000fe80000000800 */
[----:B------:R3:W-:Y:S04]  /*256c0*/  STS [R2+0x2480], R142 ;  /* 0x0024808e02007388 */ /* 0x0007e80000000800 */
[----:B------:R-:W-:Y:S01]  /*256d0*/  STS [R3+0x2080], R32 ;  /* 0x0020802003007388 */ /* 0x000fe20000000800 */
[----:B-1----:R-:W-:-:S03]  /*256e0*/  IMAD.MOV.U32 R5, RZ, RZ, 0x20 ;  /* 0x00000020ff057424 */ /* 0x002fc600078e00ff */
[----:B------:R-:W-:Y:S02]  /*256f0*/  STS [R3+0x2480], R146 ;  /* 0x0024809203007388 */ /* 0x000fe40000000800 */
[----:B--2---:R-:W-:Y:S02]  /*25700*/  SEL R7, R5, 0xffffffe0, !P1 ;  /* 0xffffffe005077807 */ /* 0x004fe40004800000 */
[----:B------:R-:W-:-:S03]  /*25710*/  PLOP3.LUT P1, PT, PT, PT, UP0, 0x80, 0x0 ;  /* 0x000000000000781c */ /* 0x000fc60003f2f008 */
[----:B------:R-:W-:Y:S02]  /*25720*/  IMAD.IADD R5, R2, 0x1, R7 ;  /* 0x0000000102057824 */ /* 0x000fe400078e0207 */
[----:B------:R-:W-:-:S03]  /*25730*/  IMAD.IADD R4, R7, 0x1, R3 ;  /* 0x0000000107047824 */ /* 0x000fc600078e0203 */
[----:B------:R-:W-:Y:S01]  /*25740*/  STS [R5+0x80], R28 ;  /* 0x0000801c05007388 */ /* 0x000fe20000000800 */
[----:B---3--:R-:W-:-:S03]  /*25750*/  IADD3 R2, R7, 0x400, R0 ;  /* 0x0000040007027810 */ /* 0x008fc60007ffe000 */
[----:B------:R-:W-:Y:S04]  /*25760*/  STS [R5+0x480], R27 ;  /* 0x0004801b05007388 */ /* 0x000fe80000000800 */
[----:B------:R-:W-:Y:S04]  /*25770*/  STS [R4+0x80], R21 ;  /* 0x0000801504007388 */ /* 0x000fe80000000800 */
        /* <DEDUP_REMOVED lines=8> */
[----:B------:R-:W-:-:S04]  /*25800*/  IMAD.IADD R2, R6, 0x1, R0 ;  /* 0x0000000106027824 */ /* 0x000fc800078e0200 */
[----:B------:R-:W-:Y:S01]  /*25810*/  IMAD.IADD R3, R7, 0x1, R2 ;  /* 0x0000000107037824 */ /* 0x000fe200078e0202 */
[----:B------:R-:W-:Y:S01]  /*25820*/  STS [R2], R19 ;  /* 0x0000001302007388 */ /* 0x000fe20000000800 */
[----:B--2---:R-:W-:-:S03]  /*25830*/  IMAD.U32 R4, RZ, RZ, UR6 ;  /* 0x00000006ff047e24 */ /* 0x004fc6000f8e00ff */
        /* <DEDUP_REMOVED lines=8> */
[----:B------:R-:W-:Y:S04]  /*258c0*/  STS [R3], R11 ;  /* 0x0000000b03007388 */ /* 0x000fe80000000800 */
[----:B------:R-:W-:Y:S04]  /*258d0*/  STS [R5], R10 ;  /* 0x0000000a05007388 */ /* 0x000fe80000000800 */
[----:B------:R-:W-:Y:S04]  /*258e0*/  STS [R0+0x2000], R13 ;  /* 0x0020000d00007388 */ /* 0x000fe80000000800 */
[----:B------:R-:W-:Y:S04]  /*258f0*/  STS [R0+0x2400], R12 ;  /* 0x0024000c00007388 */ /* 0x000fe80000000800 */
[----:B------:R-:W-:Y:S04]  /*25900*/  STS [R3+0x2000], R9 ;  /* 0x0020000903007388 */ /* 0x000fe80000000800 */
[----:B------:R1:W-:Y:S02]  /*25910*/  STS [R5+0x2000], R8 ;  /* 0x0020000805007388 */ /* 0x0003e40000000800 */
[----:B-1----:R-:W-:-:S02]  /*25920*/  IMAD.U32 R5, RZ, RZ, UR7 ;  /* 0x00000007ff057e24 */ /* 0x002fc4000f8e00ff */
[----:B------:R-:W-:Y:S06]  /*25930*/  BAR.SYNC.DEFER_BLOCKING 0x1, 0x80 ;  /* 0x0042000000007b1d */ /* 0x000fec0000010000 */
[----:B------:R-:W-:Y:S02]  /*25940*/  ULDC.64 UR6, c[0x0][0x508] ;  /* 0x0001420000067ab9 */ /* 0x000fe40000000a00 */
[----:B------:R-:W-:Y:S01]  /*25950*/  @UP0 UIMAD.WIDE UR6, UR11, UR4, UR6 ;  /* 0x000000040b0602a5 */ /* 0x000fe2000f8e0206 */
[----:B------:R-:W2:Y:S01]  /*25960*/  @P0 LDG.E R0, [R4.64] ;  /* 0x0000000e04000981 */ /* 0x000ea2000c1e1900 */
[----:B------:R-:W-:-:S04]  /*25970*/  IMAD.MOV.U32 R12, RZ, RZ, c[0x0][0x388] ;  /* 0x0000e200ff0c7624 */ /* 0x000fc800078e00ff */
[----:B------:R-:W-:Y:S02]  /*25980*/  IMAD.U32 R2, RZ, RZ, UR6 ;  /* 0x00000006ff027e24 */ /* 0x000fe4000f8e00ff */
[----:B------:R-:W-:-:S05]  /*25990*/  IMAD.U32 R3, RZ, RZ, UR7 ;  /* 0x00000007ff037e24 */ /* 0x000fca000f8e00ff */
[----:B------:R1:W5:Y:S02]  /*259a0*/  @P1 LDG.E R12, [R2.64] ;  /* 0x0000000e020c1981 */ /* 0x000364000c1e1900 */
[----:B-1----:R-:W-:Y:S02]  /*259b0*/  CS2R R2, SRZ ;  /* 0x0000000000027805 */ /* 0x002fe4000001ff00 */
[--C-:B--2---:R-:W-:Y:S01]  /*259c0*/  @P0 SHF.R.S32.HI R3, RZ, 0x1f, R0.reuse ;  /* 0x0000001fff030819 */ /* 0x104fe20000011400 */
[----:B------:R-:W-:Y:S01]  /*259d0*/  @P0 IMAD.MOV.U32 R2, RZ, RZ, R0 ;  /* 0x000000ffff020224 */ /* 0x000fe200078e0000 */
[----:B------:R-:W-:Y:S05]  /*259e0*/  @P1 BRA `(.L_x_501) ;  /* 0x0000004000001947 */ /* 0x000fea0003800000 */
[----:B------:R-:W-:Y:S05]  /*259f0*/  @!P0 BRA `(.L_x_501) ;  /* 0x0000003000008947 */ /* 0x000fea0003800000 */
[----:B------:R1:W2:Y:S04]  /*25a00*/  LDG.E R0, [R4.64] ;  /* 0x0000000e04007981 */ /* 0x0002a8000c1e1900 */
[----:B-1----:R-:W2:Y:S02]  /*25a10*/  LDG.E R4, [R4.64+0x4] ;  /* 0x0000040e04047981 */ /* 0x002ea4000c1e1900 */
[----:B--2--5:R-:W-:-:S02]  /*25a20*/  IADD3 R12, -R0, R4, RZ ;  /* 0x00000004000c7210 */ /* 0x024fc40007ffe1ff */
.L_x_501:
[----:B------:R-:W-:Y:S01]  /*25a30*/  LEA.HI R0, R17, R17, RZ, 0x1 ;  /* 0x0000001111007211 */ /* 0x000fe200078f08ff */
[----:B------:R1:W2:Y:S01]  /*25a40*/  R2UR UR6, R2 ;  /* 0x00000000020673c2 */ /* 0x0002a200000e0000 */
[----:B------:R-:W-:Y:S01]  /*25a50*/  IMAD.MOV.U32 R5, RZ, RZ, c[0x0][0x4e8] ;  /* 0x00013a00ff057624 */ /* 0x000fe200078e00ff */
[----:B------:R-:W3:Y:S01]  /*25a60*/  S2R R22, SR_CTAID.X ;  /* 0x0000000000167919 */ /* 0x000ee20000002500 */
[C---:B------:R-:W-:Y:S01]  /*25a70*/  LOP3.LUT R4, R0.reuse, 0x1ffffffe, RZ, 0xc0, !PT ;  /* 0x1ffffffe00047812 */ /* 0x040fe200078ec0ff */
[----:B------:R-:W-:Y:S01]  /*25a80*/  IMAD.SHL.U32 R0, R0, 0x20, RZ ;  /* 0x0000002000007824 */ /* 0x000fe200078e00ff */
[----:B------:R-:W-:Y:S01]  /*25a90*/  ULDC.64 UR18, c[0x0][0x490] ;  /* 0x0001240000127ab9 */ /* 0x000fe20000000a00 */
[----:B------:R-:W-:Y:S01]  /*25aa0*/  ISETP.NE.AND P0, PT, R5, 0x1, PT ;  /* 0x000000010500780c */ /* 0x000fe20003f05270 */
[----:B------:R-:W-:Y:S01]  /*25ab0*/  USHF.R.S32.HI UR12, URZ, 0x1f, UR11 ;  /* 0x0000001f3f0c7899 */ /* 0x000fe2000801140b */
[----:B------:R1:W4:Y:S01]  /*25ac0*/  R2UR UR4, R2 ;  /* 0x00000000020473c2 */ /* 0x00032200000e0000 */
[----:B------:R-:W-:Y:S01]  /*25ad0*/  LOP3.LUT R0, R0, 0xffffffc0, RZ, 0xc0, !PT ;  /* 0xffffffc000007812 */ /* 0x000fe200078ec0ff */
[----:B------:R-:W-:Y:S01]  /*25ae0*/  IMAD.IADD R4, R17, 0x1, -R4 ;  /* 0x0000000111047824 */ /* 0x000fe200078e0a04 */
[----:B----4-:R-:W-:Y:S01]  /*25af0*/  UIMAD UR4, UR10, UR18, URZ ;  /* 0x000000120a0472a4 */ /* 0x010fe2000f8e023f */
[----:B------:R-:W-:Y:S01]  /*25b00*/  LEA.HI R21, R41, R40, RZ, 0x6 ;  /* 0x0000002829157211 */ /* 0x000fe200078f30ff */
[----:B------:R-:W-:-:S02]  /*25b10*/  USEL UR12, UR12, URZ, !UP1 ;  /* 0x0000003f0c0c7287 */ /* 0x000fc4000c800000 */
[----:B------:R-:W-:Y:S01]  /*25b20*/  UIMAD UR19, UR8, UR19, UR4 ;  /* 0x00000013081372a4 */ /* 0x000fe2000f8e0204 */
[----:B------:R1:W4:Y:S01]  /*25b30*/  R2UR UR16, R2 ;  /* 0x00000000021073c2 */ /* 0x00032200000e0000 */
[----:B------:R-:W-:Y:S02]  /*25b40*/  USEL UR13, UR11, URZ, !UP1 ;  /* 0x0000003f0b0d7287 */ /* 0x000fe4000c800000 */
[----:B------:R-:W-:-:S05]  /*25b50*/  ULDC UR9, c[0x0][0x3a4] ;  /* 0x0000e90000097ab9 */ /* 0x000fca0000000800 */
[----:B------:R1:W2:Y:S08]  /*25b60*/  R2UR UR20, R2 ;  /* 0x00000000021473c2 */ /* 0x0002b000000e0000 */
[----:B------:R2:W2:Y:S08]  /*25b70*/  R2UR UR7, R3 ;  /* 0x00000000030773c2 */ /* 0x0004b000000e0000 */
[----:B------:R-:W2:Y:S01]  /*25b80*/  R2UR UR5, R3 ;  /* 0x00000000030573c2 */ /* 0x000ea200000e0000 */
[----:B-1----:R-:W-:-:S07]  /*25b90*/  LOP3.LUT R2, R35, 0xffffffe0, RZ, 0xc0, !PT ;  /* 0xffffffe023027812 */ /* 0x002fce00078ec0ff */
[----:B------:R1:W1:Y:S02]  /*25ba0*/  R2UR UR17, R3 ;  /* 0x00000000031173c2 */ /* 0x00026400000e0000 */
[----:B-1----:R-:W-:Y:S02]  /*25bb0*/  ULDC UR17, c[0x0][0x3a0] ;  /* 0x0000e80000117ab9 */ /* 0x002fe40000000800 */
[----:B----4-:R-:W-:Y:S01]  /*25bc0*/  UIMAD.WIDE.U32 UR24, UR16, UR17, URZ ;  /* 0x00000011101872a5 */ /* 0x010fe2000f8e003f */
[----:B------:R-:W-:-:S03]  /*25bd0*/  IMAD.IADD R5, R40, 0x1, -R2 ;  /* 0x0000000128057824 */ /* 0x000fc600078e0a02 */
[----:B------:R1:W4:Y:S02]  /*25be0*/  R2UR UR21, R3 ;  /* 0x00000000031573c2 */ /* 0x00032400000e0000 */
[----:B------:R-:W-:Y:S02]  /*25bf0*/  SHF.R.S32.HI R2, RZ, 0x1f, R5 ;  /* 0x0000001fff027819 */ /* 0x000fe40000011405 */
[----:B------:R-:W-:Y:S02]  /*25c00*/  LOP3.LUT P1, RZ, R5, 0x3, RZ, 0xc0, !PT ;  /* 0x0000000305ff7812 */ /* 0x000fe4000782c0ff */
[----:B------:R-:W-:Y:S01]  /*25c10*/  LEA.HI R2, R2, R5, RZ, 0x2 ;  /* 0x0000000502027211 */ /* 0x000fe200078f10ff */
[----:B--2---:R-:W-:-:S03]  /*25c20*/  UMOV UR7, UR5 ;  /* 0x0000000500077c82 */ /* 0x004fc60008000000 */
[----:B------:R-:W-:Y:S01]  /*25c30*/  SHF.R.S32.HI R2, RZ, 0x2, R2 ;  /* 0x00000002ff027819 */ /* 0x000fe20000011402 */
[----:B------:R-:W-:Y:S02]  /*25c40*/  UIMAD.WIDE.U32 UR22, UR8, UR18, UR6 ;  /* 0x00000012081672a5 */ /* 0x000fe4000f8e0006 */
[----:B------:R-:W-:Y:S02]  /*25c50*/  ULDC.64 UR4, c[0x0][0x3e8] ;  /* 0x0000fa0000047ab9 */ /* 0x000fe40000000a00 */
[----:B------:R-:W-:Y:S02]  /*25c60*/  ULDC.64 UR6, c[0x0][0x498] ;  /* 0x0001260000067ab9 */ /* 0x000fe40000000a00 */
[----:B------:R-:W-:Y:S02]  /*25c70*/  UIMAD UR18, UR12, UR6, URZ ;  /* 0x000000060c1272a4 */ /* 0x000fe4000f8e023f */
[----:B------:R-:W-:Y:S02]  /*25c80*/  UIADD3 UR23, UR23, UR19, URZ ;  /* 0x0000001317177290 */ /* 0x000fe4000fffe03f */
[----:B------:R-:W-:-:S02]  /*25c90*/  UIMAD UR7, UR13, UR7, UR18 ;  /* 0x000000070d0772a4 */ /* 0x000fc4000f8e0212 */
[----:B------:R-:W-:Y:S01]  /*25ca0*/  UIMAD.WIDE.U32 UR22, UR13, UR6, UR22 ;  /* 0x000000060d1672a5 */ /* 0x000fe2000f8e0016 */
[----:B-1----:R-:W-:Y:S01]  /*25cb0*/  IMAD R3, R4, 0x8, R0 ;  /* 0x0000000804037824 */ /* 0x002fe200078e0200 */
[----:B------:R-:W-:Y:S01]  /*25cc0*/  SHF.R.S32.HI R0, RZ, 0x1f, R34 ;  /* 0x0000001fff007819 */ /* 0x000fe20000011422 */
[----:B----4-:R-:W-:Y:S01]  /*25cd0*/  UIMAD UR17, UR21, UR17, URZ ;  /* 0x00000011151172a4 */ /* 0x010fe2000f8e023f */
[----:B------:R-:W-:Y:S01]  /*25ce0*/  LEA.HI R4, R41, R40, RZ, 0x3 ;  /* 0x0000002829047211 */ /* 0x000fe200078f18ff */
[----:B------:R-:W-:Y:S01]  /*25cf0*/  UIMAD UR16, UR10, UR4, URZ ;  /* 0x000000040a1072a4 */ /* 0x000fe2000f8e023f */
[----:B------:R-:W-:Y:S01]  /*25d00*/  LEA.HI R0, R0, R34, RZ, 0x2 ;  /* 0x0000002200007211 */ /* 0x000fe200078f10ff */
[----:B------:R-:W-:Y:S01]  /*25d10*/  UIMAD UR9, UR20, UR9, UR17 ;  /* 0x00000009140972a4 */ /* 0x000fe2000f8e0211 */
[----:B------:R-:W-:Y:S01]  /*25d20*/  SHF.R.S32.HI R19, RZ, 0x3, R4 ;  /* 0x00000003ff137819 */ /* 0x000fe20000011404 */
[----:B------:R-:W-:Y:S01]  /*25d30*/  UIMAD UR16, UR8, UR5, UR16 ;  /* 0x00000005081072a4 */ /* 0x000fe2000f8e0210 */
[----:B------:R-:W-:Y:S01]  /*25d40*/  LOP3.LUT R0, R0, 0xffffffc, RZ, 0xc0, !PT ;  /* 0x0ffffffc00007812 */ /* 0x000fe200078ec0ff */
[----:B------:R-:W-:-:S04]  /*25d50*/  UIADD3 UR25, UR25, UR9, URZ ;  /* 0x0000000919197290 */ /* 0x000fc8000fffe03f */
[----:B------:R-:W-:Y:S01]  /*25d60*/  IMAD.IADD R0, R34, 0x1, -R0 ;  /* 0x0000000122007824 */ /* 0x000fe200078e0a00 */
[----:B------:R-:W-:-:S03]  /*25d70*/  UIMAD.WIDE.U32 UR24, UR8, UR4, UR24 ;  /* 0x00000004081872a5 */ /* 0x000fc6000f8e0018 */
[----:B------:R-:W-:Y:S01]  /*25d80*/  IMAD R11, R0, 0x10, R2 ;  /* 0x00000010000b7824 */ /* 0x000fe200078e0202 */
[----:B------:R-:W-:Y:S01]  /*25d90*/  LOP3.LUT R2, R4, 0xfffffff8, RZ, 0xc0, !PT ;  /* 0xfffffff804027812 */ /* 0x000fe200078ec0ff */
[----:B------:R-:W-:Y:S02]  /*25da0*/  ULDC.64 UR4, c[0x0][0x3f0] ;  /* 0x0000fc0000047ab9 */ /* 0x000fe40000000a00 */
[----:B------:R-:W-:Y:S01]  /*25db0*/  IMAD.IADD R3, R11, 0x1, R3 ;  /* 0x000000010b037824 */ /* 0x000fe200078e0203 */
[----:B------:R-:W-:Y:S01]  /*25dc0*/  UIMAD UR12, UR12, UR4, URZ ;  /* 0x000000040c0c72a4 */ /* 0x000fe2000f8e023f */
[----:B------:R-:W-:Y:S01]  /*25dd0*/  IMAD.IADD R2, R40, 0x1, -R2 ;  /* 0x0000000128027824 */ /* 0x000fe200078e0a02 */
[----:B------:R-:W-:Y:S01]  /*25de0*/  UIADD3 UR17, UR25, UR16, URZ ;  /* 0x0000001019117290 */ /* 0x000fe2000fffe03f */
[----:B---3--:R-:W-:Y:S01]  /*25df0*/  IMAD R3, R22, 0x80, R3 ;  /* 0x0000008016037824 */ /* 0x008fe200078e0203 */
[----:B------:R-:W-:Y:S01]  /*25e00*/  UIMAD UR5, UR13, UR5, UR12 ;  /* 0x000000050d0572a4 */ /* 0x000fe2000f8e020c */
[----:B------:R-:W-:Y:S01]  /*25e10*/  IMAD R6, R2, 0x10, R19 ;  /* 0x0000001002067824 */ /* 0x000fe200078e0213 */
[----:B------:R-:W-:Y:S01]  /*25e20*/  UMOV UR16, UR24 ;  /* 0x0000001800107c82 */ /* 0x000fe20008000000 */
[----:B------:R-:W-:Y:S01]  /*25e30*/  @P0 IMAD.HI.U32 R4, R3, c[0x0][0x4ec], RZ ;  /* 0x00013b0003040a27 */ /* 0x000fe200078e00ff */
[----:B------:R-:W-:-:S03]  /*25e40*/  UIMAD.WIDE.U32 UR16, UR13, UR4, UR16 ;  /* 0x000000040d1072a5 */ /* 0x000fc6000f8e0010 */
[----:B------:R-:W-:Y:S01]  /*25e50*/  IMAD R10, R22, 0x80, R6 ;  /* 0x00000080160a7824 */ /* 0x000fe200078e0206 */
[----:B------:R-:W-:Y:S01]  /*25e60*/  UIADD3 UR5, UR17, UR5, URZ ;  /* 0x0000000511057290 */ /* 0x000fe2000fffe03f */
[----:B------:R-:W-:Y:S01]  /*25e70*/  IMAD.MOV.U32 R0, RZ, RZ, R3 ;  /* 0x000000ffff007224 */ /* 0x000fe200078e0003 */
[----:B------:R-:W-:Y:S01]  /*25e80*/  @P0 SHF.R.U32.HI R0, RZ, c[0x0][0x4f0], R4 ;  /* 0x00013c00ff000a19 */ /* 0x000fe20000011604 */
[----:B------:R-:W-:-:S03]  /*25e90*/  @P0 IMAD.HI.U32 R4, R10, c[0x0][0x4ec], RZ ;  /* 0x00013b000a040a27 */ /* 0x000fc600078e00ff */
[----:B------:R-:W-:Y:S01]  /*25ea0*/  SHF.R.S32.HI R7, RZ, 0x1f, R0 ;  /* 0x0000001fff077819 */ /* 0x000fe20000011400 */
[----:B------:R-:W-:Y:S01]  /*25eb0*/  IMAD.MOV.U32 R8, RZ, RZ, R10 ;  /* 0x000000ffff087224 */ /* 0x000fe200078e000a */
[----:B------:R-:W-:Y:S01]  /*25ec0*/  @P0 SHF.R.U32.HI R8, RZ, c[0x0][0x4f0], R4 ;  /* 0x00013c00ff080a19 */ /* 0x000fe20000011604 */
[----:B------:R-:W-:Y:S02]  /*25ed0*/  IMAD.SHL.U32 R4, R19, 0x40, RZ ;  /* 0x0000004013047824 */ /* 0x000fe400078e00ff */
[----:B------:R-:W-:Y:S02]  /*25ee0*/  IMAD.MOV R5, RZ, RZ, -R0 ;  /* 0x000000ffff057224 */ /* 0x000fe400078e0a00 */
[----:B------:R-:W-:Y:S01]  /*25ef0*/  IMAD.SHL.U32 R2, R2, 0x8, RZ ;  /* 0x0000000802027824 */ /* 0x000fe200078e00ff */
[----:B------:R-:W-:Y:S01]  /*25f00*/  LOP3.LUT R4, R4, 0x1c0, RZ, 0xc0, !PT ;  /* 0x000001c004047812 */ /* 0x000fe200078ec0ff */
[----:B------:R-:W-:Y:S02]  /*25f10*/  IMAD R3, R5, c[0x0][0x4e8], R3 ;  /* 0x00013a0005037a24 */ /* 0x000fe400078e0203 */
[----:B------:R-:W-:Y:S01]  /*25f20*/  IMAD.U32 R5, RZ, RZ, UR7 ;  /* 0x00000007ff057e24 */ /* 0x000fe2000f8e00ff */
[----:B------:R-:W-:Y:S01]  /*25f30*/  LOP3.LUT R9, R4, 0x38, R2, 0xf8, !PT ;  /* 0x0000003804097812 */ /* 0x000fe200078ef802 */
[----:B------:R-:W-:Y:S01]  /*25f40*/  IMAD.MOV R16, RZ, RZ, -R8 ;  /* 0x000000ffff107224 */ /* 0x000fe200078e0a08 */
[----:B------:R-:W-:-:S02]  /*25f50*/  SHF.R.U32.HI R6, RZ, 0x3, R4 ;  /* 0x00000003ff067819 */ /* 0x000fc40000011604 */
[----:B------:R-:W-:Y:S01]  /*25f60*/  IADD3 R4, P0, R0, UR22, RZ ;  /* 0x0000001600047c10 */ /* 0x000fe2000ff1e0ff */
[----:B------:R-:W-:Y:S01]  /*25f70*/  IMAD R16, R16, c[0x0][0x4e8], R10 ;  /* 0x00013a0010107a24 */ /* 0x000fe200078e020a */
[----:B------:R-:W-:Y:S02]  /*25f80*/  SHF.R.S32.HI R0, RZ, 0x1f, R3 ;  /* 0x0000001fff007819 */ /* 0x000fe40000011403 */
[----:B------:R-:W-:Y:S02]  /*25f90*/  IADD3.X R5, R7, UR23, R5, P0, !PT ;  /* 0x0000001707057c10 */ /* 0x000fe400087fe405 */
[----:B------:R-:W-:Y:S01]  /*25fa0*/  LOP3.LUT R20, R9, R6, RZ, 0x3c, !PT ;  /* 0x0000000609147212 */ /* 0x000fe200078e3cff */
[----:B------:R-:W-:Y:S01]  /*25fb0*/  IMAD R0, R0, c[0x0][0x488], RZ ;  /* 0x0001220000007a24 */ /* 0x000fe200078e02ff */
[----:B------:R-:W-:Y:S01]  /*25fc0*/  SHF.R.S32.HI R9, RZ, 0x1f, R8 ;  /* 0x0000001fff097819 */ /* 0x000fe20000011408 */
[----:B------:R-:W-:Y:S01]  /*25fd0*/  IMAD.WIDE.U32 R6, R3, c[0x0][0x488], R4 ;  /* 0x0001220003067a25 */ /* 0x000fe200078e0004 */
[----:B------:R-:W-:-:S03]  /*25fe0*/  SHF.R.S32.HI R53, RZ, 0x1f, R2 ;  /* 0x0000001fff357819 */ /* 0x000fc60000011402 */
[----:B------:R-:W-:Y:S02]  /*25ff0*/  IMAD R3, R3, c[0x0][0x48c], R0 ;  /* 0x0001230003037a24 */ /* 0x000fe400078e0200 */
[----:B------:R-:W-:Y:S01]  /*26000*/  IMAD R0, R9, c[0x0][0x3e0], RZ ;  /* 0x0000f80009007a24 */ /* 0x000fe200078e02ff */
[C---:B------:R-:W-:Y:S01]  /*26010*/  LEA R9, P0, R6.reuse, c[0x0][0x450], 0x2 ;  /* 0x0001140006097a11 */ /* 0x040fe200078010ff */
[----:B------:R-:W-:Y:S02]  /*26020*/  IMAD.IADD R3, R7, 0x1, R3 ;  /* 0x0000000107037824 */ /* 0x000fe400078e0203 */
[----:B------:R-:W-:Y:S02]  /*26030*/  IMAD.U32 R5, RZ, RZ, UR17 ;  /* 0x00000011ff057e24 */ /* 0x000fe4000f8e00ff */
[----:B------:R-:W-:Y:S01]  /*26040*/  IMAD.U32 R4, RZ, RZ, UR16 ;  /* 0x00000010ff047e24 */ /* 0x000fe2000f8e00ff */
[----:B------:R-:W-:Y:S01]  /*26050*/  LEA.HI.X R3, R6, c[0x0][0x454], R3, 0x2, P0 ;  /* 0x0001150006037a11 */ /* 0x000fe200000f1403 */
[----:B------:R-:W-:Y:S01]  /*26060*/  IMAD.U32 R5, RZ, RZ, UR5 ;  /* 0x00000005ff057e24 */ /* 0x000fe2000f8e00ff */
[----:B------:R-:W-:Y:S01]  /*26070*/  SHFL.IDX PT, R14, R9, RZ, 0x1c1f ;  /* 0x001c1fff090e7589 */ /* 0x000fe200000e0000 */
[----:B------:R-:W-:-:S02]  /*26080*/  IMAD R7, R8, c[0x0][0x3e4], R0 ;  /* 0x0000f90008077a24 */ /* 0x000fc400078e0200 */
[----:B------:R-:W-:Y:S01]  /*26090*/  IMAD.WIDE.U32 R4, R8, c[0x0][0x3e0], R4 ;  /* 0x0000f80008047a25 */ /* 0x000fe200078e0004 */
[----:B------:R-:W1:Y:S01]  /*260a0*/  SHFL.IDX PT, R15, R3, RZ, 0x1c1f ;  /* 0x001c1fff030f7589 */ /* 0x000e6200000e0000 */
[----:B------:R-:W-:Y:S02]  /*260b0*/  SHF.R.S32.HI R8, RZ, 0x1f, R16 ;  /* 0x0000001fff087819 */ /* 0x000fe40000011410 */
[----:B-----5:R-:W-:Y:S01]  /*260c0*/  IMAD R0, R12, c[0x0][0x4e8], RZ ;  /* 0x00013a000c007a24 */ /* 0x020fe200078e02ff */
[----:B------:R-:W-:Y:S01]  /*260d0*/  SHFL.IDX PT, R13, R3, 0x1, 0x1c1f ;  /* 0x003c1f00030d7f89 */ /* 0x000fe200000e0000 */
[----:B------:R-:W-:Y:S02]  /*260e0*/  IMAD R6, R22, 0x80, R11 ;  /* 0x0000008016067824 */ /* 0x000fe400078e020b */
[----:B------:R-:W-:Y:S01]  /*260f0*/  IMAD.IADD R5, R5, 0x1, R7 ;  /* 0x0000000105057824 */ /* 0x000fe200078e0207 */
[----:B------:R-:W2:Y:S01]  /*26100*/  SHFL.IDX PT, R12, R9, 0x1, 0x1c1f ;  /* 0x003c1f00090c7f89 */ /* 0x000ea200000e0000 */
[----:B------:R-:W-:Y:S01]  /*26110*/  IMAD R7, R8, c[0x0][0x3d8], RZ ;  /* 0x0000f60008077a24 */ /* 0x000fe200078e02ff */
[----:B------:R-:W-:Y:S01]  /*26120*/  IADD3 R17, R6, 0x8, RZ ;  /* 0x0000000806117810 */ /* 0x000fe20007ffe0ff */
[----:B------:R-:W-:Y:S01]  /*26130*/  IMAD.WIDE.U32 R4, R16, c[0x0][0x3d8], R4 ;  /* 0x0000f60010047a25 */ /* 0x000fe200078e0004 */
[----:B------:R-:W-:Y:S01]  /*26140*/  SHFL.IDX PT, R10, R9, 0x2, 0x1c1f ;  /* 0x005c1f00090a7f89 */ /* 0x000fe200000e0000 */
[----:B------:R-:W-:-:S02]  /*26150*/  ISETP.GE.OR P5, PT, R6, R0, P1 ;  /* 0x000000000600720c */ /* 0x000fc40000fa6670 */
[-C--:B------:R-:W-:Y:S01]  /*26160*/  ISETP.GE.OR P4, PT, R17, R0.reuse, P1 ;  /* 0x000000001100720c */ /* 0x080fe20000f86670 */
[----:B------:R-:W3:Y:S01]  /*26170*/  SHFL.IDX PT, R11, R3, 0x2, 0x1c1f ;  /* 0x005c1f00030b7f89 */ /* 0x000ee200000e0000 */
[----:B------:R-:W-:Y:S01]  /*26180*/  IMAD R18, R16, c[0x0][0x3dc], R7 ;  /* 0x0000f70010127a24 */ /* 0x000fe200078e0207 */
[----:B------:R-:W-:Y:S01]  /*26190*/  IADD3 R16, R6, 0x48, RZ ;  /* 0x0000004806107810 */ /* 0x000fe20007ffe0ff */
[----:B------:R-:W-:Y:S01]  /*261a0*/  IMAD.SHL.U32 R7, R21, 0x8, RZ ;  /* 0x0000000815077824 */ /* 0x000fe200078e00ff */
[----:B------:R-:W-:Y:S02]  /*261b0*/  SHFL.IDX PT, R8, R9, 0x3, 0x1c1f ;  /* 0x007c1f0009087f89 */ /* 0x000fe400000e0000 */
[----:B------:R-:W-:Y:S02]  /*261c0*/  ISETP.GE.OR P0, PT, R16, R0, P1 ;  /* 0x000000001000720c */ /* 0x000fe40000f06670 */
[----:B------:R4:W3:Y:S01]  /*261d0*/  SHFL.IDX PT, R9, R3, 0x3, 0x1c1f ;  /* 0x007c1f0003097f89 */ /* 0x0008e200000e0000 */
[----:B------:R-:W-:-:S03]  /*261e0*/  LOP3.LUT R7, R20, 0x7ffffe00, R7, 0xf8, !PT ;  /* 0x7ffffe0014077812 */ /* 0x000fc600078ef807 */
[----:B-1----:R-:W-:Y:S04]  /*261f0*/  @!P5 ST.E [R14.64], R36 ;  /* 0x000000240e00d985 */ /* 0x002fe8000c10190e */
[----:B--2---:R-:W-:Y:S01]  /*26200*/  @!P4 ST.E [R12.64], R37 ;  /* 0x000000250c00c985 */ /* 0x004fe2000c10190e */
[----:B----4-:R-:W-:Y:S01]  /*26210*/  IADD3 R3, R6, 0x40, RZ ;  /* 0x0000004006037810 */ /* 0x010fe20007ffe0ff */
[----:B------:R-:W-:Y:S01]  /*26220*/  IMAD.IADD R6, R5, 0x1, R18 ;  /* 0x0000000105067824 */ /* 0x000fe200078e0212 */
[----:B------:R-:W-:Y:S02]  /*26230*/  LEA R5, P2, R4, c[0x0][0x380], 0x1 ;  /* 0x0000e00004057a11 */ /* 0x000fe400078408ff */
[----:B------:R-:W-:Y:S01]  /*26240*/  ISETP.GE.OR P3, PT, R3, R0, P1 ;  /* 0x000000000300720c */ /* 0x000fe20000f66670 */
[----:B------:R-:W-:Y:S01]  /*26250*/  IMAD R3, R22, 0x80, R19 ;  /* 0x0000008016037824 */ /* 0x000fe200078e0213 */
[----:B------:R-:W-:Y:S01]  /*26260*/  LEA.HI.X R4, R4, c[0x0][0x384], R6, 0x1, P2 ;  /* 0x0000e10004047a11 */ /* 0x000fe200010f0c06 */
[----:B------:R-:W-:Y:S01]  /*26270*/  IMAD.SHL.U32 R6, R7, 0x2, RZ ;  /* 0x0000000207067824 */ /* 0x000fe200078e00ff */
[----:B------:R-:W-:Y:S02]  /*26280*/  SHFL.IDX PT, R12, R5, RZ, 0x181f ;  /* 0x00181fff050c7589 */ /* 0x000fe400000e0000 */
[----:B------:R-:W-:-:S02]  /*26290*/  IADD3 R7, R3, 0x10, RZ ;  /* 0x0000001003077810 */ /* 0x000fc40007ffe0ff */
[----:B------:R-:W-:Y:S01]  /*262a0*/  SHFL.IDX PT, R15, R4, 0x2, 0x181f ;  /* 0x00581f00040f7f89 */ /* 0x000fe200000e0000 */
[C---:B------:R-:W-:Y:S02]  /*262b0*/  IADD3 R32, R3.reuse, 0x40, RZ ;  /* 0x0000004003207810 */ /* 0x040fe40007ffe0ff */
[C---:B------:R-:W-:Y:S01]  /*262c0*/  IADD3 R45, R3.reuse, 0x50, RZ ;  /* 0x00000050032d7810 */ /* 0x040fe20007ffe0ff */
[----:B------:R-:W-:Y:S01]  /*262d0*/  SHFL.IDX PT, R14, R5, 0x3, 0x181f ;  /* 0x00781f00050e7f89 */ /* 0x000fe200000e0000 */
[----:B------:R-:W-:-:S03]  /*262e0*/  IADD3 R54, R3, 0x60, RZ ;  /* 0x0000006003367810 */ /* 0x000fc60007ffe0ff */
[----:B---3--:R-:W-:Y:S04]  /*262f0*/  @!P3 ST.E [R10.64], R38 ;  /* 0x000000260a00b985 */ /* 0x008fe8000c10190e */
[----:B------:R-:W1:Y:S04]  /*26300*/  SHFL.IDX PT, R10, R5, 0x1, 0x181f ;  /* 0x00381f00050a7f89 */ /* 0x000e6800000e0000 */
[----:B------:R-:W-:Y:S01]  /*26310*/  @!P0 ST.E [R8.64], R39 ;  /* 0x0000002708008985 */ /* 0x000fe2000c10190e */
        /* <DEDUP_REMOVED lines=8> */
[C---:B------:R-:W-:Y:S01]  /*263a0*/  IADD3 R7, R3.reuse, 0x30, RZ ;  /* 0x0000003003077810 */ /* 0x040fe20007ffe0ff */
[----:B------:R-:W4:Y:S01]  /*263b0*/  SHFL.IDX PT, R9, R5, 0x2, 0x181f ;  /* 0x00581f0005097f89 */ /* 0x000f2200000e0000 */
[----:B------:R-:W-:Y:S02]  /*263c0*/  IADD3 R3, R3, 0x70, RZ ;  /* 0x0000007003037810 */ /* 0x000fe40007ffe0ff */
[----:B------:R-:W-:Y:S01]  /*263d0*/  ISETP.GE.OR P2, PT, R7, R0, P0 ;  /* 0x000000000700720c */ /* 0x000fe20000746670 */
[----:B------:R-:W-:Y:S01]  /*263e0*/  LDS.128 R20, [R6+0x880] ;  /* 0x0008800006147984 */ /* 0x000fe20000000c00 */
[C---:B-1----:R-:W-:Y:S02]  /*263f0*/  @!P4 LEA R10, P6, R2.reuse, R10, 0x1 ;  /* 0x0000000a020ac211 */ /* 0x042fe400078c08ff */
[C---:B------:R-:W-:Y:S01]  /*26400*/  @!P1 LEA R12, P5, R2.reuse, R12, 0x1 ;  /* 0x0000000c020c9211 */ /* 0x040fe200078a08ff */
[----:B------:R-:W-:Y:S04]  /*26410*/  LDS.128 R16, [R6+0x1080] ;  /* 0x0010800006107984 */ /* 0x000fe80000000c00 */
[----:B------:R-:W1:Y:S01]  /*26420*/  SHFL.IDX PT, R44, R4, 0x3, 0x181f ;  /* 0x00781f00042c7f89 */ /* 0x000e6200000e0000 */
[----:B--2---:R-:W-:-:S03]  /*26430*/  @!P1 LEA.HI.X R13, R2, R11, R53, 0x1, P5 ;  /* 0x0000000b020d9211 */ /* 0x004fc600028f0c35 */
[----:B------:R-:W2:Y:S02]  /*26440*/  LDS.128 R28, [R6+0x1880] ;  /* 0x00188000061c7984 */ /* 0x000ea40000000c00 */
[----:B------:R-:W-:Y:S02]  /*26450*/  P2R R7, PR, RZ, 0x40 ;  /* 0x00000040ff077803 */ /* 0x000fe40000000000 */
[----:B------:R-:W-:Y:S01]  /*26460*/  ISETP.GE.OR P6, PT, R32, R0, P0 ;  /* 0x000000002000720c */ /* 0x000fe200007c6670 */
[----:B------:R-:W-:Y:S01]  /*26470*/  LDS.128 R36, [R6+0x2880] ;  /* 0x0028800006247984 */ /* 0x000fe20000000c00 */
[----:B------:R-:W-:-:S03]  /*26480*/  ISETP.NE.AND P5, PT, R7, RZ, PT ;  /* 0x000000ff0700720c */ /* 0x000fc60003fa5270 */
[----:B------:R-:W-:Y:S01]  /*26490*/  LDS.128 R32, [R6+0x2080] ;  /* 0x0020800006207984 */ /* 0x000fe20000000c00 */
[C-C-:B---3--:R-:W-:Y:S02]  /*264a0*/  @!P4 LEA.HI.X R11, R2.reuse, R8, R53.reuse, 0x1, P5 ;  /* 0x00000008020bc211 */ /* 0x148fe400028f0c35 */
[C---:B----4-:R-:W-:Y:S01]  /*264b0*/  @!P3 LEA R8, P5, R2.reuse, R9, 0x1 ;  /* 0x000000090208b211 */ /* 0x050fe200078a08ff */
[----:B------:R-:W-:Y:S03]  /*264c0*/  LDS.128 R40, [R6+0x3080] ;  /* 0x0030800006287984 */ /* 0x000fe60000000c00 */
[C---:B------:R-:W-:Y:S01]  /*264d0*/  @!P3 LEA.HI.X R9, R2.reuse, R15, R53, 0x1, P5 ;  /* 0x0000000f0209b211 */ /* 0x040fe200028f0c35 */
[----:B------:R-:W-:Y:S01]  /*264e0*/  SHFL.IDX PT, R48, R5, 0x4, 0x181f ;  /* 0x00981f0005307f89 */ /* 0x000fe200000e0000 */
[----:B------:R-:W-:-:S03]  /*264f0*/  @!P2 LEA R14, P5, R2, R14, 0x1 ;  /* 0x0000000e020ea211 */ /* 0x000fc600078a08ff */
[----:B------:R-:W-:Y:S01]  /*26500*/  SHFL.IDX PT, R7, R5, 0x5, 0x181f ;  /* 0x00b81f0005077f89 */ /* 0x000fe200000e0000 */
[----:B-1----:R-:W-:Y:S02]  /*26510*/  @!P2 LEA.HI.X R15, R2, R44, R53, 0x1, P5 ;  /* 0x0000002c020fa211 */ /* 0x002fe400028f0c35 */
[-C--:B------:R-:W-:Y:S01]  /*26520*/  ISETP.GE.OR P5, PT, R45, R0.reuse, P0 ;  /* 0x000000002d00720c */ /* 0x080fe200007a6670 */
[----:B------:R-:W1:Y:S04]  /*26530*/  SHFL.IDX PT, R49, R5, 0x6, 0x181f ;  /* 0x00d81f0005317f89 */ /* 0x000e6800000e0000 */
[----:B------:R-:W3:Y:S04]  /*26540*/  SHFL.IDX PT, R52, R4, 0x4, 0x181f ;  /* 0x00981f0004347f89 */ /* 0x000ee800000e0000 */
[----:B------:R-:W4:Y:S04]  /*26550*/  SHFL.IDX PT, R51, R4, 0x5, 0x181f ;  /* 0x00b81f0004337f89 */ /* 0x000f2800000e0000 */
[----:B------:R-:W1:Y:S04]  /*26560*/  SHFL.IDX PT, R50, R4, 0x6, 0x181f ;  /* 0x00d81f0004327f89 */ /* 0x000e6800000e0000 */
[----:B------:R1:W3:Y:S04]  /*26570*/  LDS.128 R44, [R6+0x3880] ;  /* 0x00388000062c7984 */ /* 0x0002e80000000c00 */
[----:B------:R-:W-:Y:S01]  /*26580*/  @!P1 ST.E.128 [R12.64], R24 ;  /* 0x000000180c009985 */ /* 0x000fe2000c101d0e */
[----:B------:R-:W-:-:S02]  /*26590*/  ISETP.GE.OR P1, PT, R54, R0, P0 ;  /* 0x000000003600720c */ /* 0x000fc40000726670 */
[----:B------:R-:W-:Y:S01]  /*265a0*/  ISETP.GE.OR P0, PT, R3, R0, P0 ;  /* 0x000000000300720c */ /* 0x000fe20000706670 */
[----:B------:R3:W-:Y:S04]  /*265b0*/  @!P4 ST.E.128 [R10.64], R20 ;  /* 0x000000140a00c985 */ /* 0x0007e8000c101d0e */
[----:B------:R4:W-:Y:S04]  /*265c0*/  @!P3 ST.E.128 [R8.64], R16 ;  /* 0x000000100800b985 */ /* 0x0009e8000c101d0e */
[----:B--2---:R2:W-:Y:S02]  /*265d0*/  @!P2 ST.E.128 [R14.64], R28 ;  /* 0x0000001c0e00a985 */ /* 0x0045e4000c101d0e */
[----:B-1----:R-:W-:-:S02]  /*265e0*/  @!P1 LEA R6, P2, R2, R49, 0x1 ;  /* 0x0000003102069211 */ /* 0x002fc400078408ff */
[C---:B---3--:R-:W-:Y:S02]  /*265f0*/  @!P6 LEA R10, P4, R2.reuse, R48, 0x1 ;  /* 0x00000030020ae211 */ /* 0x048fe400078808ff */
[C---:B----4-:R-:W-:Y:S02]  /*26600*/  @!P5 LEA R8, P3, R2.reuse, R7, 0x1 ;  /* 0x000000070208d211 */ /* 0x050fe400078608ff */
[C-C-:B------:R-:W-:Y:S02]  /*26610*/  @!P6 LEA.HI.X R11, R2.reuse, R52, R53.reuse, 0x1, P4 ;  /* 0x00000034020be211 */ /* 0x140fe400020f0c35 */
[C-C-:B------:R-:W-:Y:S02]  /*26620*/  @!P5 LEA.HI.X R9, R2.reuse, R51, R53.reuse, 0x1, P3 ;  /* 0x000000330209d211 */ /* 0x140fe400018f0c35 */
[----:B------:R-:W-:Y:S01]  /*26630*/  @!P1 LEA.HI.X R7, R2, R50, R53, 0x1, P2 ;  /* 0x0000003202079211 */ /* 0x000fe200010f0c35 */
[----:B------:R2:W-:Y:S04]  /*26640*/  @!P6 ST.E.128 [R10.64], R32 ;  /* 0x000000200a00e985 */ /* 0x0005e8000c101d0e */
[----:B------:R2:W1:Y:S04]  /*26650*/  SHFL.IDX PT, R10, R5, 0x7, 0x181f ;  /* 0x00f81f00050a7f89 */ /* 0x00046800000e0000 */
[----:B------:R2:W-:Y:S04]  /*26660*/  @!P5 ST.E.128 [R8.64], R36 ;  /* 0x000000240800d985 */ /* 0x0005e8000c101d0e */
[----:B------:R2:W3:Y:S04]  /*26670*/  SHFL.IDX PT, R5, R4, 0x7, 0x181f ;  /* 0x00f81f0004057f89 */ /* 0x0004e800000e0000 */
[----:B------:R2:W-:Y:S01]  /*26680*/  @!P1 ST.E.128 [R6.64], R40 ;  /* 0x0000002806009985 */ /* 0x0005e2000c101d0e */
[----:B------:R-:W-:Y:S05]  /*26690*/  @P0 EXIT ;  /* 0x000000000000094d */ /* 0x000fea0003800000 */
[----:B-12---:R-:W-:-:S04]  /*266a0*/  LEA R4, P0, R2, R10, 0x1 ;  /* 0x0000000a02047211 */ /* 0x006fc800078008ff */
[----:B---3--:R-:W-:-:S05]  /*266b0*/  LEA.HI.X R5, R2, R5, R53, 0x1, P0 ;  /* 0x0000000502057211 */ /* 0x008fca00000f0c35 */
[----:B------:R-:W-:Y:S01]  /*266c0*/  ST.E.128 [R4.64], R44 ;  /* 0x0000002c04007985 */ /* 0x000fe2000c101d0e */
[----:B------:R-:W-:Y:S05]  /*266d0*/  EXIT ;  /* 0x000000000000794d */ /* 0x000fea0003800000 */
.L_x_500:
[----:B------:R-:W-:Y:S02]  /*266e0*/  ULDC.64 UR6, c[0x0][0x500] ;  /* 0x0001400000067ab9 */ /* 0x000fe40000000a00 */
[----:B------:R-:W-:Y:S02]  /*266f0*/  UISETP.NE.U32.AND UP1, UPT, URZ, UR6, UPT ;  /* 0x000000063f00728c */ /* 0x000fe4000bf25070 */
[----:B------:R-:W-:Y:S02]  /*26700*/  ULDC.64 UR4, c[0x0][0x508] ;  /* 0x0001420000047ab9 */ /* 0x000fe40000000a00 */
[----:B------:R-:W-:Y:S02]  /*26710*/  UISETP.NE.AND.EX UP1, UPT, URZ, UR7, UPT, UP1 ;  /* 0x000000073f00728c */ /* 0x000fe4000bf25310 */
[----:B------:R-:W-:Y:S02]  /*26720*/  UISETP.NE.U32.AND UP0, UPT, URZ, UR4, UPT ;  /* 0x000000043f00728c */ /* 0x000fe4000bf05070 */
[----:B------:R-:W-:-:S02]  /*26730*/  ULDC.64 UR6, c[0x0][0x500] ;  /* 0x0001400000067ab9 */ /* 0x000fc40000000a00 */
[----:B------:R-:W-:Y:S01]  /*26740*/  UMOV UR4, 0x4 ;  /* 0x0000000400047882 */ /* 0x000fe20000000000 */
[----:B------:R-:W-:Y:S01]  /*26750*/  PLOP3.LUT P0, PT, PT, PT, UP1, 0x80, 0x0 ;  /* 0x000000000000781c */ /* 0x000fe20003f0f018 */
[----:B------:R-:W-:Y:S02]  /*26760*/  UIMAD.WIDE UR6, UR11, UR4, UR6 ;  /* 0x000000040b0672a5 */ /* 0x000fe4000f8e0206 */
[----:B------:R-:W-:-:S04]  /*26770*/  UISETP.NE.AND.EX UP0, UPT, URZ, UR5, UPT, UP0 ;  /* 0x000000053f00728c */ /* 0x000fc8000bf05300 */
[----:B------:R-:W-:Y:S02]  /*26780*/  IMAD.U32 R4, RZ, RZ, UR6 ;  /* 0x00000006ff047e24 */ /* 0x000fe4000f8e00ff */
[----:B------:R-:W-:Y:S01]  /*26790*/  IMAD.U32 R5, RZ, RZ, UR7 ;  /* 0x00000007ff057e24 */ /* 0x000fe2000f8e00ff */
[----:B------:R-:W-:Y:S01]  /*267a0*/  ULDC.64 UR6, c[0x0][0x508] ;  /* 0x0001420000067ab9 */ /* 0x000fe20000000a00 */
[----:B------:R-:W-:-:S03]  /*267b0*/  PLOP3.LUT P1, PT, PT, PT, UP0, 0x80, 0x0 ;  /* 0x000000000000781c */ /* 0x000fc60003f2f008 */
[----:B------:R-:W2:Y:S01]  /*267c0*/  @P0 LDG.E R0, [R4.64] ;  /* 0x0000000e04000981 */ /* 0x000ea2000c1e1900 */
[----:B------:R-:W-:Y:S01]  /*267d0*/  @UP0 UIMAD.WIDE UR6, UR11, UR4, UR6 ;  /* 0x000000040b0602a5 */ /* 0x000fe2000f8e0206 */
[----:B------:R-:W-:-:S05]  /*267e0*/  MOV R9, c[0x0][0x388] ;  /* 0x0000e20000097a02 */ /* 0x000fca0000000f00 */
[----:B------:R-:W-:Y:S01]  /*267f0*/  IMAD.U32 R2, RZ, RZ, UR6 ;  /* 0x00000006ff027e24 */ /* 0x000fe2000f8e00ff */
[----:B------:R-:W-:-:S05]  /*26800*/  MOV R3, UR7 ;  /* 0x0000000700037c02 */ /* 0x000fca0008000f00 */
        /* <DEDUP_REMOVED lines=9> */
.L_x_502:
[----:B------:R-:W1:Y:S01]  /*268a0*/  S2R R8, SR_TID.X ;  /* 0x0000000000087919 */ /* 0x000e620000002100 */
        /* <DEDUP_REMOVED lines=11> */
[----:B------:R-:W1:Y:S01]  /*26960*/  R2UR UR16, R2 ;  /* 0x00000000021073c2 */ /* 0x000e6200000e0000 */
[----:B------:R-:W-:Y:S01]  /*26970*/  IMAD.MOV.U32 R0, RZ, RZ, c[0x0][0x4e8] ;  /* 0x00013a00ff007624 */ /* 0x000fe200078e00ff */
[----:B------:R-:W-:Y:S02]  /*26980*/  ULDC.64 UR4, c[0x0][0x490] ;  /* 0x0001240000047ab9 */ /* 0x000fe40000000a00 */
[----:B------:R-:W-:Y:S02]  /*26990*/  UIMAD UR7, UR10, UR4, URZ ;  /* 0x000000040a0772a4 */ /* 0x000fe4000f8e023f */
[----:B------:R-:W-:Y:S01]  /*269a0*/  ISETP.NE.AND P0, PT, R0, 0x1, PT ;  /* 0x000000010000780c */ /* 0x000fe20003f05270 */
[----:B------:R-:W-:Y:S01]  /*269b0*/  IMAD.MOV.U32 R0, RZ, RZ, R4 ;  /* 0x000000ffff007224 */ /* 0x000fe200078e0004 */
[----:B------:R-:W2:Y:S01]  /*269c0*/  R2UR UR13, R3 ;  /* 0x00000000030d73c2 */ /* 0x000ea200000e0000 */
[----:B------:R-:W-:-:S07]  /*269d0*/  UIMAD UR7, UR8, UR5, UR7 ;  /* 0x00000005080772a4 */ /* 0x000fce000f8e0207 */
[----:B------:R3:W1:Y:S03]  /*269e0*/  R2UR UR12, R2 ;  /* 0x00000000020c73c2 */ /* 0x00066600000e0000 */
[----:B------:R-:W-:Y:S01]  /*269f0*/  @P0 IMAD.HI.U32 R5, R4, c[0x0][0x4ec], RZ ;  /* 0x00013b0004050a27 */ /* 0x000fe200078e00ff */
[----:B-1----:R-:W-:-:S04]  /*26a00*/  UMOV UR12, UR16 ;  /* 0x00000010000c7c82 */ /* 0x002fc80008000000 */
[----:B------:R-:W-:Y:S01]  /*26a10*/  @P0 SHF.R.U32.HI R0, RZ, c[0x0][0x4f0], R5 ;  /* 0x00013c00ff000a19 */ /* 0x000fe20000011605 */
[----:B------:R3:W1:Y:S03]  /*26a20*/  R2UR UR17, R3 ;  /* 0x00000000031173c2 */ /* 0x00066600000e0000 */
[----:B------:R-:W-:Y:S02]  /*26a30*/  IADD3 R6, -R0, RZ, RZ ;  /* 0x000000ff00067210 */ /* 0x000fe40007ffe1ff */
[----:B------:R-:W-:Y:S01]  /*26a40*/  SHF.R.S32.HI R5, RZ, 0x1f, R0 ;  /* 0x0000001fff057819 */ /* 0x000fe20000011400 */
[----:B--2---:R-:W-:Y:S02]  /*26a50*/  UIMAD.WIDE.U32 UR12, UR8, UR4, UR12 ;  /* 0x00000004080c72a5 */ /* 0x004fe4000f8e000c */
[----:B------:R-:W-:Y:S01]  /*26a60*/  IMAD R6, R6, c[0x0][0x4e8], R4 ;  /* 0x00013a0006067a24 */ /* 0x000fe200078e0204 */
[----:B------:R-:W-:-:S02]  /*26a70*/  ULDC.64 UR4, c[0x0][0x498] ;  /* 0x0001260000047ab9 */ /* 0x000fc40000000a00 */
[----:B------:R-:W-:Y:S02]  /*26a80*/  UIADD3 UR13, UR7, UR13, URZ ;  /* 0x0000000d070d7290 */ /* 0x000fe4000fffe03f */
[----:B------:R-:W-:Y:S02]  /*26a90*/  UIMAD UR7, UR6, UR4, URZ ;  /* 0x00000004060772a4 */ /* 0x000fe4000f8e023f */
[----:B------:R-:W-:Y:S02]  /*26aa0*/  UIMAD.WIDE.U32 UR12, UR11, UR4, UR12 ;  /* 0x000000040b0c72a5 */ /* 0x000fe4000f8e000c */
[----:B------:R-:W-:-:S04]  /*26ab0*/  UIMAD UR5, UR11, UR5, UR7 ;  /* 0x000000050b0572a4 */ /* 0x000fc8000f8e0207 */
[----:B------:R-:W-:Y:S02]  /*26ac0*/  IADD3 R4, P0, R0, UR12, RZ ;  /* 0x0000000c00047c10 */ /* 0x000fe4000ff1e0ff */
[----:B------:R-:W-:Y:S01]  /*26ad0*/  IMAD.U32 R7, RZ, RZ, UR5 ;  /* 0x00000005ff077e24 */ /* 0x000fe2000f8e00ff */
[----:B------:R-:W-:-:S04]  /*26ae0*/  SHF.R.S32.HI R0, RZ, 0x1f, R6 ;  /* 0x0000001fff007819 */ /* 0x000fc80000011406 */
[----:B------:R-:W-:Y:S01]  /*26af0*/  IADD3.X R5, R5, UR13, R7, P0, !PT ;  /* 0x0000000d05057c10 */ /* 0x000fe200087fe407 */
[----:B------:R-:W-:-:S04]  /*26b00*/  IMAD R0, R0, c[0x0][0x488], RZ ;  /* 0x0001220000007a24 */ /* 0x000fc800078e02ff */
[C---:B------:R-:W-:Y:S02]  /*26b10*/  IMAD R0, R6.reuse, c[0x0][0x48c], R0 ;  /* 0x0001230006007a24 */ /* 0x040fe400078e0200 */
[----:B------:R-:W-:-:S05]  /*26b20*/  IMAD.WIDE.U32 R4, R6, c[0x0][0x488], R4 ;  /* 0x0001220006047a25 */ /* 0x000fca00078e0004 */
[----:B------:R-:W-:Y:S02]  /*26b30*/  IADD3 R0, R5, R0, RZ ;  /* 0x0000000005007210 */ /* 0x000fe40007ffe0ff */
[----:B------:R-:W-:-:S04]  /*26b40*/  LEA R6, P0, R4, c[0x0][0x450], 0x2 ;  /* 0x0001140004067a11 */ /* 0x000fc800078010ff */
[----:B------:R-:W-:Y:S01]  /*26b50*/  LEA.HI.X R7, R4, c[0x0][0x454], R0, 0x2, P0 ;  /* 0x0001150004077a11 */ /* 0x000fe200000f1400 */
[----:B------:R-:W-:-:S05]  /*26b60*/  IMAD.MOV.U32 R0, RZ, RZ, -0x800000 ;  /* 0xff800000ff007424 */ /* 0x000fca00078e00ff */
[----:B------:R3:W-:Y:S01]  /*26b70*/  STG.E [R6.64], R0 ;  /* 0x0000000006007986 */ /* 0x0007e2000c10190e */
[----:B------:R-:W-:-:S04]  /*26b80*/  DEPBAR.LE SB1, 0x0, {3} ;  /* 0x000090080000791a */ /* 0x000fc80000000000 */
.L_x_504:
[----:B------:R-:W-:Y:S05]  /*26b90*/  BSYNC B0 ;  /* 0x0000000000007941 */ /* 0x000fea0003800000 */
.L_x_503:
[----:B------:R-:W1:Y:S01]  /*26ba0*/  R2UR UR17, R3 ;  /* 0x00000000031173c2 */ /* 0x000e6200000e0000 */
[----:B------:R-:W2:Y:S01]  /*26bb0*/  S2R R10, SR_CTAID.X ;  /* 0x00000000000a7919 */ /* 0x000ea20000002500 */
[----:B------:R-:W-:Y:S01]  /*26bc0*/  SHF.R.S32.HI R0, RZ, 0x1f, R8 ;  /* 0x0000001fff007819 */ /* 0x000fe20000011408 */
[----:B------:R-:W-:Y:S01]  /*26bd0*/  ULDC UR12, c[0x0][0x3a0] ;  /* 0x0000e800000c7ab9 */ /* 0x000fe20000000800 */
[----:B-----5:R-:W-:Y:S01]  /*26be0*/  IMAD R19, R9, c[0x0][0x4e8], RZ ;  /* 0x00013a0009137a24 */ /* 0x020fe200078e02ff */
[----:B------:R-:W-:Y:S01]  /*26bf0*/  ULDC UR7, c[0x0][0x3a4] ;  /* 0x0000e90000077ab9 */ /* 0x000fe20000000800 */
[----:B------:R-:W-:Y:S02]  /*26c00*/  LEA.HI R0, R0, R8, RZ, 0x3 ;  /* 0x0000000800007211 */ /* 0x000fe400078f18ff */
[----:B------:R-:W3:Y:S08]  /*26c10*/  R2UR UR16, R2 ;  /* 0x00000000021073c2 */ /* 0x000ef000000e0000 */
[----:B------:R4:W2:Y:S08]  /*26c20*/  R2UR UR18, R2 ;  /* 0x00000000021273c2 */ /* 0x0008b000000e0000 */
[----:B------:R2:W2:Y:S01]  /*26c30*/  R2UR UR19, R3 ;  /* 0x00000000031373c2 */ /* 0x0004a200000e0000 */
[----:B-1----:R-:W-:-:S04]  /*26c40*/  UIMAD UR4, UR17, UR12, URZ ;  /* 0x0000000c110472a4 */ /* 0x002fc8000f8e023f */
[----:B---3--:R-:W-:-:S03]  /*26c50*/  UIMAD UR7, UR16, UR7, UR4 ;  /* 0x00000007100772a4 */ /* 0x008fc6000f8e0204 */
[----:B------:R-:W-:Y:S01]  /*26c60*/  ULDC.64 UR4, c[0x0][0x3e8] ;  /* 0x0000fa0000047ab9 */ /* 0x000fe20000000a00 */
[----:B----4-:R-:W-:Y:S01]  /*26c70*/  LOP3.LUT R2, R0, 0xfffffff8, RZ, 0xc0, !PT ;  /* 0xfffffff800027812 */ /* 0x010fe200078ec0ff */
[----:B--2---:R-:W-:-:S04]  /*26c80*/  UIMAD.WIDE.U32 UR12, UR18, UR12, URZ ;  /* 0x0000000c120c72a5 */ /* 0x004fc8000f8e003f */
[----:B------:R-:W-:Y:S01]  /*26c90*/  IMAD.IADD R7, R8, 0x1, -R2 ;  /* 0x0000000108077824 */ /* 0x000fe200078e0a02 */
[----:B------:R-:W-:Y:S01]  /*26ca0*/  SHF.R.S32.HI R8, RZ, 0x3, R0 ;  /* 0x00000003ff087819 */ /* 0x000fe20000011400 */
[----:B------:R-:W-:Y:S01]  /*26cb0*/  UIADD3 UR13, UR13, UR7, URZ ;  /* 0x000000070d0d7290 */ /* 0x000fe2000fffe03f */
[----:B------:R-:W-:Y:S01]  /*26cc0*/  IMAD.MOV.U32 R3, RZ, RZ, c[0x0][0x4e8] ;  /* 0x00013a00ff037624 */ /* 0x000fe200078e00ff */
[----:B------:R-:W-:Y:S02]  /*26cd0*/  UIMAD UR7, UR10, UR4, URZ ;  /* 0x000000040a0772a4 */ /* 0x000fe4000f8e023f */
[----:B------:R-:W-:Y:S01]  /*26ce0*/  IMAD R0, R7, 0x10, R8 ;  /* 0x0000001007007824 */ /* 0x000fe200078e0208 */
[----:B------:R-:W-:Y:S01]  /*26cf0*/  UIMAD.WIDE.U32 UR12, UR8, UR4, UR12 ;  /* 0x00000004080c72a5 */ /* 0x000fe2000f8e000c */
[----:B------:R-:W-:Y:S01]  /*26d00*/  ISETP.NE.AND P0, PT, R3, 0x1, PT ;  /* 0x000000010300780c */ /* 0x000fe20003f05270 */
[----:B------:R-:W-:Y:S01]  /*26d10*/  UIMAD UR7, UR8, UR5, UR7 ;  /* 0x00000005080772a4 */ /* 0x000fe2000f8e0207 */
[----:B------:R-:W-:-:S02]  /*26d20*/  IMAD R0, R10, 0x80, R0 ;  /* 0x000000800a007824 */ /* 0x000fc400078e0200 */
[----:B------:R-:W-:Y:S02]  /*26d30*/  ULDC.64 UR4, c[0x0][0x3f0] ;  /* 0x0000fc0000047ab9 */ /* 0x000fe40000000a00 */
[----:B------:R-:W-:Y:S01]  /*26d40*/  UIMAD UR9, UR6, UR4, URZ ;  /* 0x00000004060972a4 */ /* 0x000fe2000f8e023f */
[----:B------:R-:W-:Y:S01]  /*26d50*/  IMAD.MOV.U32 R4, RZ, RZ, R0 ;  /* 0x000000ffff047224 */ /* 0x000fe200078e0000 */
[----:B------:R-:W-:Y:S02]  /*26d60*/  UIADD3 UR13, UR7, UR13, URZ ;  /* 0x0000000d070d7290 */ /* 0x000fe4000fffe03f */
[----:B------:R-:W-:Y:S02]  /*26d70*/  UIMAD UR5, UR11, UR5, UR9 ;  /* 0x000000050b0572a4 */ /* 0x000fe4000f8e0209 */
[----:B------:R-:W-:Y:S01]  /*26d80*/  UIMAD.WIDE.U32 UR12, UR11, UR4, UR12 ;  /* 0x000000040b0c72a5 */ /* 0x000fe2000f8e000c */
[----:B------:R-:W-:-:S03]  /*26d90*/  @P0 IMAD.HI.U32 R2, R0, c[0x0][0x4ec], RZ ;  /* 0x00013b0000020a27 */ /* 0x000fc600078e00ff */
[----:B------:R-:W-:Y:S02]  /*26da0*/  UIADD3 UR5, UR13, UR5, URZ ;  /* 0x000000050d057290 */ /* 0x000fe4000fffe03f */
[----:B------:R-:W-:-:S04]  /*26db0*/  @P0 SHF.R.U32.HI R4, RZ, c[0x0][0x4f0], R2 ;  /* 0x00013c00ff040a19 */ /* 0x000fc80000011602 */
[--C-:B------:R-:W-:Y:S01]  /*26dc0*/  SHF.R.S32.HI R3, RZ, 0x1f, R4.reuse ;  /* 0x0000001fff037819 */ /* 0x100fe20000011404 */
[----:B------:R-:W-:-:S04]  /*26dd0*/  IMAD.MOV R2, RZ, RZ, -R4 ;  /* 0x000000ffff027224 */ /* 0x000fc800078e0a04 */
        /* <DEDUP_REMOVED lines=21> */
[C---:B------:R-:W-:Y:S01]  /*26f30*/  IADD3 R8, R2.reuse, 0x10, RZ ;  /* 0x0000001002087810 */ /* 0x040fe20007ffe0ff */
[----:B------:R-:W3:Y:S01]  /*26f40*/  SHFL.IDX PT, R5, R4, 0x1, 0x181f ;  /* 0x00381f0004057f89 */ /* 0x000ee200000e0000 */
[----:B------:R-:W-:-:S02]  /*26f50*/  ISETP.GE.OR P1, PT, R2, R19, P0 ;  /* 0x000000130200720c */ /* 0x000fc40000726670 */
[-C--:B------:R-:W-:Y:S01]  /*26f60*/  ISETP.GE.OR P5, PT, R8, R19.reuse, P0 ;  /* 0x000000130800720c */ /* 0x080fe200007a6670 */
[----:B------:R-:W4:Y:S01]  /*26f70*/  SHFL.IDX PT, R9, R3, 0x1, 0x181f ;  /* 0x00381f0003097f89 */ /* 0x000f2200000e0000 */
[C---:B------:R-:W-:Y:S02]  /*26f80*/  IADD3 R14, R2.reuse, 0x20, RZ ;  /* 0x00000020020e7810 */ /* 0x040fe40007ffe0ff */
[----:B------:R-:W-:Y:S01]  /*26f90*/  IADD3 R10, R2, 0x40, RZ ;  /* 0x00000040020a7810 */ /* 0x000fe20007ffe0ff */
[----:B------:R-:W3:Y:S01]  /*26fa0*/  SHFL.IDX PT, R8, R4, 0x2, 0x181f ;  /* 0x00581f0004087f89 */ /* 0x000ee200000e0000 */
[-C--:B------:R-:W-:Y:S02]  /*26fb0*/  ISETP.GE.OR P4, PT, R14, R19.reuse, P0 ;  /* 0x000000130e00720c */ /* 0x080fe40000786670 */
[----:B------:R-:W-:Y:S01]  /*26fc0*/  IADD3 R13, R2, 0x30, RZ ;  /* 0x00000030020d7810 */ /* 0x000fe20007ffe0ff */
[----:B------:R-:W3:Y:S01]  /*26fd0*/  SHFL.IDX PT, R12, R3, 0x2, 0x181f ;  /* 0x00581f00030c7f89 */ /* 0x000ee200000e0000 */
[----:B------:R-:W-:-:S02]  /*26fe0*/  ISETP.GE.OR P6, PT, R10, R19, P0 ;  /* 0x000000130a00720c */ /* 0x000fc400007c6670 */
[----:B------:R-:W-:Y:S01]  /*26ff0*/  ISETP.GE.OR P3, PT, R13, R19, P0 ;  /* 0x000000130d00720c */ /* 0x000fe20000766670 */
[----:B------:R-:W3:Y:S01]  /*27000*/  SHFL.IDX PT, R11, R4, 0x3, 0x181f ;  /* 0x00781f00040b7f89 */ /* 0x000ee200000e0000 */
[----:B-1----:R-:W-:-:S03]  /*27010*/  @!P1 LEA R6, P2, R0, R6, 0x1 ;  /* 0x0000000600069211 */ /* 0x002fc600078408ff */
[----:B------:R-:W1:Y:S01]  /*27020*/  SHFL.IDX PT, R14, R3, 0x3, 0x181f ;  /* 0x00781f00030e7f89 */ /* 0x000e6200000e0000 */
[----:B--2---:R-:W-:-:S03]  /*27030*/  @!P1 LEA.HI.X R7, R0, R7, R20, 0x1, P2 ;  /* 0x0000000700079211 */ /* 0x004fc600010f0c14 */
[----:B------:R-:W2:Y:S04]  /*27040*/  SHFL.IDX PT, R10, R4, 0x4, 0x181f ;  /* 0x00981f00040a7f89 */ /* 0x000ea800000e0000 */
[----:B------:R1:W-:Y:S04]  /*27050*/  @!P1 ST.E.128 [R6.64], RZ ;  /* 0x000000ff06009985 */ /* 0x0003e8000c101d0e */
[----:B------:R-:W-:Y:S04]  /*27060*/  SHFL.IDX PT, R13, R4, 0x5, 0x181f ;  /* 0x00b81f00040d7f89 */ /* 0x000fe800000e0000 */
[----:B------:R-:W-:Y:S04]  /*27070*/  SHFL.IDX PT, R15, R4, 0x6, 0x181f ;  /* 0x00d81f00040f7f89 */ /* 0x000fe800000e0000 */
[----:B------:R-:W2:Y:S04]  /*27080*/  SHFL.IDX PT, R18, R3, 0x4, 0x181f ;  /* 0x00981f0003127f89 */ /* 0x000ea800000e0000 */
[----:B------:R-:W2:Y:S04]  /*27090*/  SHFL.IDX PT, R17, R3, 0x5, 0x181f ;  /* 0x00b81f0003117f89 */ /* 0x000ea800000e0000 */
[----:B------:R-:W2:Y:S04]  /*270a0*/  SHFL.IDX PT, R16, R3, 0x6, 0x181f ;  /* 0x00d81f0003107f89 */ /* 0x000ea800000e0000 */
[----:B------:R-:W2:Y:S01]  /*270b0*/  SHFL.IDX PT, R4, R4, 0x7, 0x181f ;  /* 0x00f81f0004047f89 */ /* 0x000ea200000e0000 */
[----:B-1----:R-:W-:-:S02]  /*270c0*/  IADD3 R7, R2, 0x50, RZ ;  /* 0x0000005002077810 */ /* 0x002fc40007ffe0ff */
[C---:B---3--:R-:W-:Y:S01]  /*270d0*/  @!P5 LEA R6, P1, R0.reuse, R5, 0x1 ;  /* 0x000000050006d211 */ /* 0x048fe200078208ff */
[----:B------:R-:W1:Y:S01]  /*270e0*/  SHFL.IDX PT, R3, R3, 0x7, 0x181f ;  /* 0x00f81f0003037f89 */ /* 0x000e6200000e0000 */
[----:B------:R-:W-:Y:S02]  /*270f0*/  ISETP.GE.OR P2, PT, R7, R19, P0 ;  /* 0x000000130700720c */ /* 0x000fe40000746670 */
[C---:B----4-:R-:W-:Y:S02]  /*27100*/  @!P5 LEA.HI.X R7, R0.reuse, R9, R20, 0x1, P1 ;  /* 0x000000090007d211 */ /* 0x050fe400008f0c14 */
        /* <DEDUP_REMOVED lines=10> */
[----:B---3--:R-:W-:-:S04]  /*271b0*/  @!P3 LEA R6, P5, R0, R11, 0x1 ;  /* 0x0000000b0006b211 */ /* 0x008fc800078a08ff */
[C---:B------:R-:W-:Y:S02]  /*271c0*/  @!P3 LEA.HI.X R7, R0.reuse, R14, R20, 0x1, P5 ;  /* 0x0000000e0007b211 */ /* 0x040fe400028f0c14 */
[----:B--2---:R-:W-:-:S03]  /*271d0*/  @!P6 LEA R10, P5, R0, R10, 0x1 ;  /* 0x0000000a000ae211 */ /* 0x004fc600078a08ff */
        /* <DEDUP_REMOVED lines=14> */
.L_x_505:
        /* <DEDUP_REMOVED lines=12> */
.L_x_803:


//--------------------- .text._ZN7cutlass13device_kernelIN5flash19enable_sm80_to_sm89INS1_16FlashAttnFwdSm80INS1_25CollectiveMainloopFwdSm80ILi4ELi1ELb0EN4cute5tupleIJNS5_1CILi128EEENS7_ILi112EEENS7_ILi64EEEEEELi64ENS_6half_tEfNS_4arch4Sm80ELb1ELb0ELb0ELb0ELb1ELb0ELb1ELb0EEENS1_21CollectiveEpilogueFwdINS6_IJS8_SA_S9_EEENS6_IJNS7_ILi1EEESI_SI_EEESC_SE_Li128ELb0ELb1ELb0ELb0EEENS1_30DynamicPersistentTileSchedulerILi128ELi128ELb0ELb1ELb0EEEEEEEEEvNT_6ParamsE --------------------------
	.section	.text._ZN7cutlass13device_kernelIN5flash19enable_sm80_to_sm89INS1_16FlashAttnFwdSm80INS1_25CollectiveMainloopFwdSm80ILi4ELi1ELb0EN4cute5tupleIJNS5_1CILi128EEENS7_ILi112EEENS7_ILi64EEEEEELi64ENS_6half_tEfNS_4arch4Sm80ELb1ELb0ELb0ELb0ELb1ELb0ELb1ELb0EEENS1_21CollectiveEpilogueFwdINS6_IJS8_SA_S9_EEENS6_IJNS7_ILi1EEESI_SI_EEESC_SE_Li128ELb0ELb1ELb0ELb0EEENS1_30DynamicPersistentTileSchedulerILi128ELi128ELb0ELb1ELb0EEEEEEEEEvNT_6ParamsE,"ax",@progbits
	.sectioninfo	@"SHI_REGISTERS=255"
	.align	128
.text._ZN7cutlass13device_kernelIN5flash19enable_sm80_to_sm89INS1_16FlashAttnFwdSm80INS1_25CollectiveMainloopFwdSm80ILi4ELi1ELb0EN4cute5tupleIJNS5_1CILi128EEENS7_ILi112EEENS7_ILi64EEEEEELi64ENS_6half_tEfNS_4arch4Sm80ELb1ELb0ELb0ELb0ELb1ELb0ELb1ELb0EEENS1_21CollectiveEpilogueFwdINS6_IJS8_SA_S9_EEENS6_IJNS7_ILi1EEESI_SI_EEESC_SE_Li128ELb0ELb1ELb0ELb0EEENS1_30DynamicPersistentTileSchedulerILi128ELi128ELb0ELb1ELb0EEEEEEEEEvNT_6ParamsE:
        .type           _ZN7cutlass13device_kernelIN5flash19enable_sm80_to_sm89INS1_16FlashAttnFwdSm80INS1_25CollectiveMainloopFwdSm80ILi4ELi1ELb0EN4cute5tupleIJNS5_1CILi128EEENS7_ILi112EEENS7_ILi64EEEEEELi64ENS_6half_tEfNS_4arch4Sm80ELb1ELb0ELb0ELb0ELb1ELb0ELb1ELb0EEENS1_21CollectiveEpilogueFwdINS6_IJS8_SA_S9_EEENS6_IJNS7_ILi1EEESI_SI_EEESC_SE_Li128ELb0ELb1ELb0ELb0EEENS1_30DynamicPersistentTileSchedulerILi128ELi128ELb0ELb1ELb0EEEEEEEEEvNT_6ParamsE,@function
        .size           _ZN7cutlass13device_kernelIN5flash19enable_sm80_to_sm89INS1_16FlashAttnFwdSm80INS1_25CollectiveMainloopFwdSm80ILi4ELi1ELb0EN4cute5tupleIJNS5_1CILi128EEENS7_ILi112EEENS7_ILi64EEEEEELi64ENS_6half_tEfNS_4arch4Sm80ELb1ELb0ELb0ELb0ELb1ELb0ELb1ELb0EEENS1_21CollectiveEpilogueFwdINS6_IJS8_SA_S9_EEENS6_IJNS7_ILi1EEESI_SI_EEESC_SE_Li128ELb0ELb1ELb0ELb0EEENS1_30DynamicPersistentTileSchedulerILi128ELi128ELb0ELb1ELb0EEEEEEEEEvNT_6ParamsE,(.L_x_804 - _ZN7cutlass13device_kernelIN5flash19enable_sm80_to_sm89INS1_16FlashAttnFwdSm80INS1_25CollectiveMainloopFwdSm80ILi4ELi1ELb0EN4cute5tupleIJNS5_1CILi128EEENS7_ILi112EEENS7_ILi64EEEEEELi64ENS_6half_tEfNS_4arch4Sm80ELb1ELb0ELb0ELb0ELb1ELb0ELb1ELb0EEENS1_21CollectiveEpilogueFwdINS6_IJS8_SA_S9_EEENS6_IJNS7_ILi1EEESI_SI_EEESC_SE_Li128ELb0ELb1ELb0ELb0EEENS1_30DynamicPersistentTileSchedulerILi128ELi128ELb0ELb1ELb0EEEEEEEEEvNT_6ParamsE)
        .other          _ZN7cutlass13device_kernelIN5flash19enable_sm80_to_sm89INS1_16FlashAttnFwdSm80INS1_25CollectiveMainloopFwdSm80ILi4ELi1ELb0EN4cute5tupleIJNS5_1CILi128EEENS7_ILi112EEENS7_ILi64EEEEEELi64ENS_6half_tEfNS_4arch4Sm80ELb1ELb0ELb0ELb0ELb1ELb0ELb1ELb0EEENS1_21CollectiveEpilogueFwdINS6_IJS8_SA_S9_EEENS6_IJNS7_ILi1EEESI_SI_EEESC_SE_Li128ELb0ELb1ELb0ELb0EEENS1_30DynamicPersistentTileSchedulerILi128ELi128ELb0ELb1ELb0EEEEEEEEEvNT_6ParamsE,@"STO_CUDA_ENTRY STV_DEFAULT"
_ZN7cutlass13device_kernelIN5flash19enable_sm80_to_sm89INS1_16FlashAttnFwdSm80INS1_25CollectiveMainloopFwdSm80ILi4ELi1ELb0EN4cute5tupleIJNS5_1CILi128EEENS7_ILi112EEENS7_ILi64EEEEEELi64ENS_6half_tEfNS_4arch4Sm80ELb1ELb0ELb0ELb0ELb1ELb0ELb1ELb0EEENS1_21CollectiveEpilogueFwdINS6_IJS8_SA_S9_EEENS6_IJNS7_ILi1EEESI_SI_EEESC_SE_Li128ELb0ELb1ELb0ELb0EEENS1_30DynamicPersistentTileSchedulerILi128ELi128ELb0ELb1ELb0EEEEEEEEEvNT_6ParamsE:
[----:B------:R-:W-:-:S03]  /*0000*/  MOV R1, c[0x0][0x28] ;  /* 0x00000a0000017a02 */ /* 0x000fc60000000f00 */
[----:B------:R-:W1:Y:S01]  /*0010*/  S2R R21, SR_TID.X ;  /* 0x0000000000157919 */ /* 0x000e620000002100 */
[----:B------:R-:W-:-:S03]  /*0020*/  IADD3 R1, R1, -0x98, RZ ;  /* 0xffffff6801017810 */ /* 0x000fc60007ffe0ff */
[----:B------:R-:W2:Y:S01]  /*0030*/  S2R R17, SR_CTAID.X ;  /* 0x0000000000117919 */ /* 0x000ea20000002500 */
[----:B-1----:R-:W-:-:S05]  /*0040*/  SHF.R.U32.HI R2, RZ, 0x5, R21 ;  /* 0x00000005ff027819 */ /* 0x002fca0000011615 */
[----:B------:R-:W1:Y:S02]  /*0050*/  SHFL.IDX PT, R0, R2, RZ, 0x1f ;  /* 0x00001fff02007589 */ /* 0x000e6400000e0000 */
[----:B-1----:R-:W-:Y:S02]  /*0060*/  ISETP.GE.AND P0, PT, R0, 0x1, PT ;  /* 0x000000010000780c */ /* 0x002fe40003f06270 */
[----:B------:R1:W-:Y:S11]  /*0070*/  STL [R1+0x80], R0 ;  /* 0x0000800001007387 */ /* 0x0003f60000100800 */
[----:B------:R-:W-:Y:S06]  /*0080*/  @P0 BAR.ARV 0x4, 0x80 ;  /* 0x0102000000000b1d */ /* 0x000fec0000002000 */
[----:B--2---:R-:W-:-:S13]  /*0090*/  ISETP.GE.AND P0, PT, R17, c[0x0][0x538], PT ;  /* 0x00014e0011007a0c */ /* 0x004fda0003f06270 */
[----:B------:R-:W-:Y:S05]  /*00a0*/  @P0 EXIT ;  /* 0x000000000000094d */ /* 0x000fea0003800000 */
[----:B-1----:R-:W-:Y:S01]  /*00b0*/  SHF.R.S32.HI R16, RZ, 0x1f, R21 ;  /* 0x0000001fff107819 */ /* 0x002fe20000011415 */
[----:B------:R-:W-:Y:S01]  /*00c0*/  IMAD.MOV.U32 R228, RZ, RZ, 0x20 ;  /* 0x00000020ffe47424 */ /* 0x000fe200078e00ff */
[----:B------:R-:W-:Y:S01]  /*00d0*/  ULDC.64 UR6, c[0x0][0x118] ;  /* 0x0000460000067ab9 */ /* 0x000fe20000000a00 */
[----:B------:R-:W-:Y:S01]  /*00e0*/  IMAD.MOV.U32 R226, RZ, RZ, 0x40 ;  /* 0x00000040ffe27424 */ /* 0x000fe200078e00ff */
[CC--:B------:R-:W-:Y:S02]  /*00f0*/  LEA.HI R2, R16.reuse, R21.reuse, RZ, 0x4 ;  /* 0x0000001510027211 */ /* 0x0c0fe400078f20ff */
[----:B------:R-:W-:Y:S02]  /*0100*/  LEA.HI R13, R16, R21, RZ, 0x3 ;  /* 0x00000015100d7211 */ /* 0x000fe400078f18ff */
[----:B------:R-:W-:Y:S02]  /*0110*/  SHF.R.S32.HI R3, RZ, 0x4, R2 ;  /* 0x00000004ff037819 */ /* 0x000fe40000011402 */
[----:B------:R-:W-:-:S02]  /*0120*/  SHF.R.S32.HI R20, RZ, 0x3, R13 ;  /* 0x00000003ff147819 */ /* 0x000fc4000001140d */
[----:B------:R-:W-:Y:S02]  /*0130*/  LEA.HI R0, R2, R3, RZ, 0x1 ;  /* 0x0000000302007211 */ /* 0x000fe400078f08ff */
[----:B------:R-:W-:Y:S02]  /*0140*/  LOP3.LUT R4, R13, 0xfffffff8, RZ, 0xc0, !PT ;  /* 0xfffffff80d047812 */ /* 0x000fe400078ec0ff */
[----:B------:R-:W-:Y:S02]  /*0150*/  LOP3.LUT R0, R0, 0xfffffffe, RZ, 0xc0, !PT ;  /* 0xfffffffe00007812 */ /* 0x000fe400078ec0ff */
[----:B------:R-:W-:Y:S01]  /*0160*/  LEA.HI R10, R16, R21, RZ, 0x2 ;  /* 0x00000015100a7211 */ /* 0x000fe200078f10ff */
[----:B------:R-:W-:Y:S02]  /*0170*/  IMAD.IADD R8, R21, 0x1, -R4 ;  /* 0x0000000115087824 */ /* 0x000fe400078e0a04 */
[----:B------:R-:W-:Y:S01]  /*0180*/  IMAD.IADD R14, R3, 0x1, -R0 ;  /* 0x00000001030e7824 */ /* 0x000fe200078e0a00 */
[----:B------:R-:W-:Y:S01]  /*0190*/  LOP3.LUT R0, R2, 0xfffffff0, RZ, 0xc0, !PT ;  /* 0xfffffff002007812 */ /* 0x000fe200078ec0ff */
[----:B------:R-:W-:Y:S01]  /*01a0*/  IMAD.SHL.U32 R2, R20, 0x40, RZ ;  /* 0x0000004014027824 */ /* 0x000fe200078e00ff */
[--C-:B------:R-:W-:Y:S01]  /*01b0*/  SHF.R.S32.HI R7, RZ, 0x2, R10.reuse ;  /* 0x00000002ff077819 */ /* 0x100fe2000001140a */
[----:B------:R-:W-:Y:S01]  /*01c0*/  IMAD.SHL.U32 R242, R8, 0x8, RZ ;  /* 0x0000000808f27824 */ /* 0x000fe200078e00ff */
[----:B------:R-:W-:Y:S01]  /*01d0*/  SHF.R.S32.HI R3, RZ, 0x1f, R10 ;  /* 0x0000001fff037819 */ /* 0x000fe2000001140a */
[----:B------:R-:W-:Y:S01]  /*01e0*/  IMAD.IADD R0, R21, 0x1, -R0 ;  /* 0x0000000115007824 */ /* 0x000fe200078e0a00 */
[----:B------:R-:W-:Y:S01]  /*01f0*/  LOP3.LUT R2, R2, 0x1c0, RZ, 0xc0, !PT ;  /* 0x000001c002027812 */ /* 0x000fe200078ec0ff */
[----:B------:R-:W-:Y:S01]  /*0200*/  IMAD.SHL.U32 R9, R8, 0x40, RZ ;  /* 0x0000004008097824 */ /* 0x000fe200078e00ff */
[----:B------:R-:W-:Y:S01]  /*0210*/  LEA.HI R3, R3, R7, RZ, 0x3 ;  /* 0x0000000703037211 */ /* 0x000fe200078f18ff */
[----:B------:R-:W-:Y:S01]  /*0220*/  IMAD.SHL.U32 R225, R14, 0x8, RZ ;  /* 0x000000080ee17824 */ /* 0x000fe200078e00ff */
[----:B------:R-:W-:-:S02]  /*0230*/  SHF.R.S32.HI R4, RZ, 0x1f, R0 ;  /* 0x0000001fff047819 */ /* 0x000fc40000011400 */
[----:B------:R-:W-:Y:S02]  /*0240*/  LOP3.LUT R6, R2, 0x38, R242, 0xf8, !PT ;  /* 0x0000003802067812 */ /* 0x000fe400078ef8f2 */
[----:B------:R-:W-:Y:S02]  /*0250*/  LEA.HI R11, R4, R0, RZ, 0x3 ;  /* 0x00000000040b7211 */ /* 0x000fe400078f18ff */
[----:B------:R-:W-:Y:S02]  /*0260*/  SHF.R.U32.HI R4, RZ, 0x3, R2 ;  /* 0x00000003ff047819 */ /* 0x000fe40000011602 */
[----:B------:R-:W-:Y:S02]  /*0270*/  LOP3.LUT R3, R3, 0xfffffff8, RZ, 0xc0, !PT ;  /* 0xfffffff803037812 */ /* 0x000fe400078ec0ff */
[----:B------:R-:W-:Y:S02]  /*0280*/  LOP3.LUT R5, R11, 0xfffffff8, RZ, 0xc0, !PT ;  /* 0xfffffff80b057812 */ /* 0x000fe400078ec0ff */
[----:B------:R-:W-:Y:S01]  /*0290*/  LOP3.LUT R12, R6, R4, RZ, 0x3c, !PT ;  /* 0x00000004060c7212 */ /* 0x000fe200078e3cff */
[----:B------:R-:W-:Y:S01]  /*02a0*/  IMAD.IADD R7, R7, 0x1, -R3 ;  /* 0x0000000107077824 */ /* 0x000fe200078e0a03 */
[----:B------:R-:W-:-:S02]  /*02b0*/  LOP3.LUT R4, R10, 0xfffffffc, RZ, 0xc0, !PT ;  /* 0xfffffffc0a047812 */ /* 0x000fc400078ec0ff */
[----:B------:R-:W-:Y:S01]  /*02c0*/  LOP3.LUT R2, R9, 0x1c0, RZ, 0xc0, !PT ;  /* 0x000001c009027812 */ /* 0x000fe200078ec0ff */
[----:B------:R-:W-:Y:S01]  /*02d0*/  IMAD.IADD R9, R0, 0x1, -R5 ;  /* 0x0000000100097824 */ /* 0x000fe200078e0a05 */
[----:B------:R-:W-:Y:S01]  /*02e0*/  LOP3.LUT R3, R7, 0x1, RZ, 0xc0, !PT ;  /* 0x0000000107037812 */ /* 0x000fe200078ec0ff */
[----:B------:R-:W-:Y:S01]  /*02f0*/  IMAD.IADD R6, R21, 0x1, -R4 ;  /* 0x0000000115067824 */ /* 0x000fe200078e0a04 */
[----:B------:R-:W-:Y:S02]  /*0300*/  LOP3.LUT R5, R2, 0x8, R13, 0xf8, !PT ;  /* 0x0000000802057812 */ /* 0x000fe400078ef80d */
[----:B------:R-:W-:Y:S02]  /*0310*/  SHF.R.U32.HI R0, RZ, 0x3, R2 ;  /* 0x00000003ff007819 */ /* 0x000fe40000011602 */
[----:B------:R-:W-:Y:S02]  /*0320*/  LEA.HI R4, R16, R21, RZ, 0x5 ;  /* 0x0000001510047211 */ /* 0x000fe400078f28ff */
[----:B------:R-:W-:Y:S01]  /*0330*/  LOP3.LUT R13, R5, R0, RZ, 0x3c, !PT ;  /* 0x00000000050d7212 */ /* 0x000fe200078e3cff */
[----:B------:R-:W-:Y:S01]  /*0340*/  IMAD.SHL.U32 R5, R11, 0x40, RZ ;  /* 0x000000400b057824 */ /* 0x000fe200078e00ff */
[----:B------:R-:W-:-:S02]  /*0350*/  LEA.HI R0, R6, R6, RZ, 0x1 ;  /* 0x0000000606007211 */ /* 0x000fc400078f08ff */
[----:B------:R-:W-:Y:S02]  /*0360*/  LOP3.LUT R2, R4, 0xffffffe0, RZ, 0xc0, !PT ;  /* 0xffffffe004027812 */ /* 0x000fe400078ec0ff */
[----:B------:R-:W-:Y:S02]  /*0370*/  ISETP.NE.U32.AND P0, PT, R3, 0x1, PT ;  /* 0x000000010300780c */ /* 0x000fe40003f05070 */
[----:B------:R-:W-:Y:S01]  /*0380*/  SHF.R.S32.HI R231, RZ, 0x5, R4 ;  /* 0x00000005ffe77819 */ /* 0x000fe20000011404 */
[----:B------:R-:W-:Y:S01]  /*0390*/  IMAD.IADD R19, R21, 0x1, -R2 ;  /* 0x0000000115137824 */ /* 0x000fe200078e0a02 */
[----:B------:R-:W-:Y:S02]  /*03a0*/  SHF.R.S32.HI R3, RZ, 0x1f, R4 ;  /* 0x0000001fff037819 */ /* 0x000fe40000011404 */
[C---:B------:R-:W-:Y:S01]  /*03b0*/  LOP3.LUT R4, R0.reuse, 0x1ffffffe, RZ, 0xc0, !PT ;  /* 0x1ffffffe00047812 */ /* 0x040fe200078ec0ff */
[----:B------:R-:W-:Y:S01]  /*03c0*/  IMAD.SHL.U32 R0, R0, 0x20, RZ ;  /* 0x0000002000007824 */ /* 0x000fe200078e00ff */
[----:B------:R-:W-:-:S02]  /*03d0*/  LEA.HI R2, R3, R231, RZ, 0x2 ;  /* 0x000000e703027211 */ /* 0x000fc400078f10ff */
[----:B------:R-:W-:Y:S01]  /*03e0*/  SHF.R.S32.HI R10, RZ, 0x1f, R19 ;  /* 0x0000001fff0a7819 */ /* 0x000fe20000011413 */
[----:B------:R-:W-:Y:S01]  /*03f0*/  IMAD.IADD R3, R6, 0x1, -R4 ;  /* 0x0000000106037824 */ /* 0x000fe200078e0a04 */
[----:B------:R-:W-:Y:S02]  /*0400*/  LOP3.LUT R0, R0, 0xffffffc0, RZ, 0xc0, !PT ;  /* 0xffffffc000007812 */ /* 0x000fe400078ec0ff */
[----:B------:R-:W-:Y:S02]  /*0410*/  LOP3.LUT R2, R2, 0xffffffc, RZ, 0xc0, !PT ;  /* 0x0ffffffc02027812 */ /* 0x000fe400078ec0ff */
[----:B------:R-:W-:Y:S01]  /*0420*/  LEA.HI R10, R10, R19, RZ, 0x2 ;  /* 0x000000130a0a7211 */ /* 0x000fe200078f10ff */
[----:B------:R-:W-:Y:S01]  /*0430*/  IMAD R15, R3, 0x8, R0 ;  /* 0x00000008030f7824 */ /* 0x000fe200078e0200 */
[----:B------:R-:W-:Y:S01]  /*0440*/  LEA.HI R4, R16, R21, RZ, 0x6 ;  /* 0x0000001510047211 */ /* 0x000fe200078f30ff */
[----:B------:R-:W-:Y:S01]  /*0450*/  IMAD.SHL.U32 R0, R9, 0x40, RZ ;  /* 0x0000004009007824 */ /* 0x000fe200078e00ff */
[----:B------:R-:W-:Y:S01]  /*0460*/  R2P PR, R7, 0x6 ;  /* 0x0000000607007804 */ /* 0x000fe20000000000 */
[C---:B------:R-:W-:Y:S01]  /*0470*/  IMAD.IADD R3, R231.reuse, 0x1, -R2 ;  /* 0x00000001e7037824 */ /* 0x040fe200078e0a02 */
[----:B------:R-:W-:Y:S01]  /*0480*/  SHF.R.S32.HI R2, RZ, 0x2, R10 ;  /* 0x00000002ff027819 */ /* 0x000fe2000001140a */
[----:B------:R-:W-:Y:S01]  /*0490*/  IMAD.SHL.U32 R4, R4, 0x8, RZ ;  /* 0x0000000804047824 */ /* 0x000fe200078e00ff */
[----:B------:R-:W-:Y:S01]  /*04a0*/  LOP3.LUT R0, R0, 0x1c0, RZ, 0xc0, !PT ;  /* 0x000001c000007812 */ /* 0x000fe200078ec0ff */
[----:B------:R-:W-:Y:S01]  /*04b0*/  IMAD.SHL.U32 R231, R231, 0x400, RZ ;  /* 0x00000400e7e77824 */ /* 0x000fe200078e00ff */
[----:B------:R-:W-:Y:S01]  /*04c0*/  LOP3.LUT P4, RZ, R8, 0x2, RZ, 0xc0, !PT ;  /* 0x0000000208ff7812 */ /* 0x000fe2000788c0ff */
[----:B------:R-:W-:Y:S01]  /*04d0*/  IMAD R18, R3, 0x10, R2 ;  /* 0x0000001003127824 */ /* 0x000fe200078e0202 */
[----:B------:R-:W-:Y:S01]  /*04e0*/  LOP3.LUT R225, R0, 0x8, R225, 0xf8, !PT ;  /* 0x0000000800e17812 */ /* 0x000fe200078ef8e1 */
[----:B------:R-:W-:Y:S01]  /*04f0*/  IMAD.SHL.U32 R2, R7, 0x40, RZ ;  /* 0x0000004007027824 */ /* 0x000fe200078e00ff */
[----:B------:R-:W-:-:S02]  /*0500*/  SHF.R.U32.HI R0, RZ, 0x3, R0 ;  /* 0x00000003ff007819 */ /* 0x000fc40000011600 */
[----:B------:R-:W-:Y:S01]  /*0510*/  LOP3.LUT R12, R12, 0x7ffffe00, R4, 0xf8, !PT ;  /* 0x7ffffe000c0c7812 */ /* 0x000fe200078ef804 */
[----:B------:R-:W-:Y:S01]  /*0520*/  IMAD R4, R6, 0x2, R231 ;  /* 0x0000000206047824 */ /* 0x000fe200078e02e7 */
[----:B------:R-:W-:Y:S01]  /*0530*/  LOP3.LUT R3, R2, 0x1c0, RZ, 0xc0, !PT ;  /* 0x000001c002037812 */ /* 0x000fe200078ec0ff */
[----:B------:R-:W-:Y:S01]  /*0540*/  STL [R1+0x84], R18 ;  /* 0x0000841201007387 */ /* 0x000fe20000100800 */
[----:B------:R-:W-:Y:S01]  /*0550*/  LOP3.LUT R225, R225, R0, RZ, 0x3c, !PT ;  /* 0x00000000e1e17212 */ /* 0x000fe200078e3cff */
[----:B------:R-:W-:Y:S01]  /*0560*/  IMAD R0, R14, 0x200, R13 ;  /* 0x000002000e007824 */ /* 0x000fe200078e020d */
[----:B------:R-:W-:Y:S01]  /*0570*/  LOP3.LUT R2, R5, 0xfffffe00, RZ, 0xc0, !PT ;  /* 0xfffffe0005027812 */ /* 0x000fe200078ec0ff */
[----:B------:R-:W-:Y:S01]  /*0580*/  IMAD.MOV.U32 R5, RZ, RZ, -0x10 ;  /* 0xfffffff0ff057424 */ /* 0x000fe200078e00ff */
[----:B------:R-:W-:Y:S01]  /*0590*/  LEA.HI R3, R3, R3, RZ, 0x1d ;  /* 0x0000000303037211 */ /* 0x000fe200078fe8ff */
[----:B------:R-:W-:Y:S01]  /*05a0*/  STL [R1+0x58], R17 ;  /* 0x0000581101007387 */ /* 0x000fe20000100800 */
[CC--:B------:R-:W-:Y:S01]  /*05b0*/  IADD3 R231, R225.reuse, R2.reuse, R231 ;  /* 0x00000002e1e77210 */ /* 0x0c0fe20007ffe0e7 */
[----:B------:R-:W-:Y:S01]  /*05c0*/  IMAD.SHL.U32 R243, R12, 0x2, RZ ;  /* 0x000000020cf37824 */ /* 0x000fe200078e00ff */
[----:B------:R-:W-:Y:S01]  /*05d0*/  LOP3.LUT R225, R225, R2, RZ, 0xfc, !PT ;  /* 0x00000002e1e17212 */ /* 0x000fe200078efcff */
[----:B------:R-:W-:Y:S01]  /*05e0*/  IMAD.IADD R4, R4, 0x1, R3 ;  /* 0x0000000104047824 */ /* 0x000fe200078e0203 */
[----:B------:R-:W-:Y:S01]  /*05f0*/  LEA.HI R2, R16, R21, RZ, 0x7 ;  /* 0x0000001510027211 */ /* 0x000fe200078f38ff */
[----:B------:R-:W-:Y:S01]  /*0600*/  IMAD R3, R8, 0x10, R20 ;  /* 0x0000001008037824 */ /* 0x000fe200078e0214 */
[----:B------:R-:W-:Y:S01]  /*0610*/  SHF.R.S32.HI R6, RZ, 0x1f, R242 ;  /* 0x0000001fff067819 */ /* 0x000fe200000114f2 */
[----:B------:R-:W-:Y:S01]  /*0620*/  IMAD.IADD R6, R18, 0x1, R15 ;  /* 0x0000000112067824 */ /* 0x000fe200078e020f */
[----:B------:R-:W-:-:S02]  /*0630*/  SHF.R.S32.HI R2, RZ, 0x7, R2 ;  /* 0x00000007ff027819 */ /* 0x000fc40000011402 */
[----:B------:R-:W-:Y:S01]  /*0640*/  LOP3.LUT R2, R10, 0x7ffffffc, RZ, 0xc0, !PT ;  /* 0x7ffffffc0a027812 */ /* 0x000fe200078ec0ff */
[----:B------:R1:W-:Y:S01]  /*0650*/  STL [R1+0x18], R3 ;  /* 0x0000180301007387 */ /* 0x0003e20000100800 */
[----:B------:R-:W-:Y:S02]  /*0660*/  LEA R4, R4, 0x80, 0x1 ;  /* 0x0000008004047811 */ /* 0x000fe400078e08ff */
[----:B------:R-:W-:Y:S01]  /*0670*/  LEA R224, R0, 0x3900, 0x1 ;  /* 0x0000390000e07811 */ /* 0x000fe200078e08ff */
[----:B------:R-:W-:Y:S01]  /*0680*/  IMAD.IADD R2, R19, 0x1, -R2 ;  /* 0x0000000113027824 */ /* 0x000fe200078e0a02 */
[----:B------:R-:W-:Y:S01]  /*0690*/  SEL R0, R5, 0x10, !P0 ;  /* 0x0000001005007807 */ /* 0x000fe20004000000 */
[----:B------:R2:W-:Y:S01]  /*06a0*/  STL [R1+0x54], R6 ;  /* 0x0000540601007387 */ /* 0x0005e20000100800 */
[----:B------:R-:W-:Y:S01]  /*06b0*/  LOP3.LUT P3, RZ, R8, 0x4, RZ, 0xc0, !PT ;  /* 0x0000000408ff7812 */ /* 0x000fe2000786c0ff */
[----:B------:R-:W-:Y:S01]  /*06c0*/  IMAD.SHL.U32 R2, R2, 0x2, RZ ;  /* 0x0000000202027824 */ /* 0x000fe200078e00ff */
[----:B------:R-:W-:Y:S01]  /*06d0*/  LOP3.LUT P5, RZ, R9, 0x4, RZ, 0xc0, !PT ;  /* 0x0000000409ff7812 */ /* 0x000fe200078ac0ff */
[----:B------:R-:W-:Y:S01]  /*06e0*/  IMAD.IADD R7, R4, 0x1, R0 ;  /* 0x0000000104077824 */ /* 0x000fe200078e0200 */
[----:B------:R-:W-:-:S02]  /*06f0*/  SEL R227, R226, 0xffffffc0, !P3 ;  /* 0xffffffc0e2e37807 */ /* 0x000fc40005800000 */
[----:B------:R3:W-:Y:S01]  /*0700*/  STL [R1+0x50], R2 ;  /* 0x0000500201007387 */ /* 0x0007e20000100800 */
[----:B------:R-:W-:Y:S02]  /*0710*/  LOP3.LUT P6, RZ, R9, 0x2, RZ, 0xc0, !PT ;  /* 0x0000000209ff7812 */ /* 0x000fe400078cc0ff */
[----:B------:R-:W-:Y:S01]  /*0720*/  SEL R226, R226, 0xffffffc0, !P5 ;  /* 0xffffffc0e2e27807 */ /* 0x000fe20006800000 */
[----:B------:R4:W-:Y:S01]  /*0730*/  STL [R1+0x5c], R4 ;  /* 0x00005c0401007387 */ /* 0x0009e20000100800 */
[----:B------:R-:W-:Y:S01]  /*0740*/  LEA R231, R231, 0x7100, 0x1 ;  /* 0x00007100e7e77811 */ /* 0x000fe200078e08ff */
[C---:B------:R-:W-:Y:S01]  /*0750*/  IMAD.IADD R230, R224.reuse, 0x1, R227 ;  /* 0x00000001e0e67824 */ /* 0x040fe200078e02e3 */
[----:B------:R-:W-:Y:S02]  /*0760*/  LEA R225, R225, 0x100, 0x1 ;  /* 0x00000100e1e17811 */ /* 0x000fe400078e08ff */
[C---:B------:R-:W-:Y:S01]  /*0770*/  IADD3 R235, R224.reuse, 0x20, RZ ;  /* 0x00000020e0eb7810 */ /* 0x040fe20007ffe0ff */
[----:B------:R-:W-:Y:S01]  /*0780*/  IMAD.IADD R232, R231, 0x1, R226 ;  /* 0x00000001e7e87824 */ /* 0x000fe200078e02e2 */
[----:B------:R-:W-:Y:S01]  /*0790*/  @P4 IADD3 R235, R224, -0x20, RZ ;  /* 0xffffffe0e0eb4810 */ /* 0x000fe20007ffe0ff */
[----:B------:R-:W-:Y:S01]  /*07a0*/  IMAD.IADD R226, R226, 0x1, R225 ;  /* 0x00000001e2e27824 */ /* 0x000fe200078e02e1 */
[----:B-1----:R-:W-:-:S02]  /*07b0*/  SEL R3, R228, 0xffffffe0, !P1 ;  /* 0xffffffe0e4037807 */ /* 0x002fc40004800000 */
[----:B------:R-:W-:Y:S01]  /*07c0*/  SEL R228, R228, 0xffffffe0, !P6 ;  /* 0xffffffe0e4e47807 */ /* 0x000fe20007000000 */
[----:B------:R-:W-:Y:S01]  /*07d0*/  IMAD.IADD R227, R227, 0x1, R235 ;  /* 0x00000001e3e37824 */ /* 0x000fe200078e02eb */
[----:B------:R-:W-:Y:S02]  /*07e0*/  IADD3 R241, R235, 0x800, RZ ;  /* 0x00000800ebf17810 */ /* 0x000fe40007ffe0ff */
[C---:B--2---:R-:W-:Y:S01]  /*07f0*/  IADD3 R6, R4.reuse, 0x40, RZ ;  /* 0x0000004004067810 */ /* 0x044fe20007ffe0ff */
[----:B------:R-:W-:Y:S01]  /*0800*/  IMAD.IADD R234, R231, 0x1, R228 ;  /* 0x00000001e7ea7824 */ /* 0x000fe200078e02e4 */
[----:B------:R-:W-:Y:S01]  /*0810*/  @P2 IADD3 R6, R4, -0x40, RZ ;  /* 0xffffffc004062810 */ /* 0x000fe20007ffe0ff */
[C---:B------:R-:W-:Y:S01]  /*0820*/  IMAD.IADD R229, R228.reuse, 0x1, R225 ;  /* 0x00000001e4e57824 */ /* 0x040fe200078e02e1 */
[C---:B------:R-:W-:Y:S01]  /*0830*/  IADD3 R240, R235.reuse, 0x1000, RZ ;  /* 0x00001000ebf07810 */ /* 0x040fe20007ffe0ff */
[----:B------:R-:W-:Y:S01]  /*0840*/  IMAD.IADD R233, R228, 0x1, R232 ;  /* 0x00000001e4e97824 */ /* 0x000fe200078e02e8 */
[C---:B------:R-:W-:Y:S01]  /*0850*/  IADD3 R239, R235.reuse, 0x1800, RZ ;  /* 0x00001800ebef7810 */ /* 0x040fe20007ffe0ff */
[----:B---3--:R-:W-:Y:S01]  /*0860*/  IMAD.IADD R2, R4, 0x1, R3 ;  /* 0x0000000104027824 */ /* 0x008fe200078e0203 */
[C---:B------:R-:W-:Y:S01]  /*0870*/  IADD3 R238, R235.reuse, 0x2000, RZ ;  /* 0x00002000ebee7810 */ /* 0x040fe20007ffe0ff */
[----:B------:R-:W-:Y:S01]  /*0880*/  IMAD.IADD R228, R228, 0x1, R226 ;  /* 0x00000001e4e47824 */ /* 0x000fe200078e02e2 */
[----:B------:R-:W-:Y:S01]  /*0890*/  IADD3 R237, R235, 0x2800, RZ ;  /* 0x00002800ebed7810 */ /* 0x000fe20007ffe0ff */
[----:B----4-:R-:W-:Y:S01]  /*08a0*/  IMAD.IADD R4, R3, 0x1, R6 ;  /* 0x0000000103047824 */ /* 0x010fe200078e0206 */
[----:B------:R1:W-:Y:S01]  /*08b0*/  STL [R1+0x74], R2 ;  /* 0x0000740201007387 */ /* 0x0003e20000100800 */
[----:B------:R-:W-:-:S03]  /*08c0*/  IADD3 R236, R235, 0x3000, RZ ;  /* 0x00003000ebec7810 */ /* 0x000fc60007ffe0ff */
[----:B------:R-:W-:Y:S01]  /*08d0*/  STL [R1+0x6c], R7 ;  /* 0x00006c0701007387 */ /* 0x000fe20000100800 */
[----:B-1----:R-:W-:-:S05]  /*08e0*/  IMAD.IADD R2, R7, 0x1, R3 ;  /* 0x0000000107027824 */ /* 0x002fca00078e0203 */
[----:B------:R1:W-:Y:S04]  /*08f0*/  STL [R1+0x70], R2 ;  /* 0x0000700201007387 */ /* 0x0003e80000100800 */
[----:B------:R-:W-:Y:S04]  /*0900*/  STL [R1+0x60], R6 ;  /* 0x0000600601007387 */ /* 0x000fe80000100800 */
[----:B------:R2:W-:Y:S01]  /*0910*/  STL [R1+0x64], R4 ;  /* 0x0000640401007387 */ /* 0x0005e20000100800 */
[----:B-1----:R-:W-:-:S05]  /*0920*/  IMAD.IADD R2, R0, 0x1, R6 ;  /* 0x0000000100027824 */ /* 0x002fca00078e0206 */
[----:B------:R1:W-:Y:S01]  /*0930*/  STL [R1+0x68], R2 ;  /* 0x0000680201007387 */ /* 0x0003e20000100800 */
[----:B--2---:R-:W-:Y:S02]  /*0940*/  IMAD.IADD R4, R0, 0x1, R4 ;  /* 0x0000000100047824 */ /* 0x004fe400078e0204 */
[----:B------:R-:W-:-:S03]  /*0950*/  IMAD.IADD R0, R3, 0x1, R2 ;  /* 0x0000000103007824 */ /* 0x000fc600078e0202 */
[----:B------:R1:W-:Y:S04]  /*0960*/  STL [R1+0x7c], R4 ;  /* 0x00007c0401007387 */ /* 0x0003e80000100800 */
[----:B------:R1:W-:Y:S02]  /*0970*/  STL [R1+0x78], R0 ;  /* 0x0000780001007387 */ /* 0x0003e40000100800 */
.L_x_589:
[----:B-1----:R-:W2:Y:S01]  /*0980*/  LDL R4, [R1+0x58] ;  /* 0x0000580001047983 */ /* 0x002ea20000100800 */
[----:B------:R-:W-:Y:S01]  /*0990*/  IMAD.MOV.U32 R0, RZ, RZ, c[0x0][0x560] ;  /* 0x00015800ff007624 */ /* 0x000fe200078e00ff */
[----:B------:R-:W-:Y:S01]  /*09a0*/  YIELD ;  /* 0x0000000000007946 */ /* 0x000fe20003800000 */
[----:B------:R-:W-:Y:S03]  /*09b0*/  BSSY B0, `(.L_x_506) ;  /* 0x0000016000007945 */ /* 0x000fe60003800000 */
[----:B------:R-:W-:-:S13]  /*09c0*/  ISETP.NE.AND P0, PT, R0, 0x1, PT ;  /* 0x000000010000780c */ /* 0x000fda0003f05270 */
[----:B--2---:R-:W-:Y:S01]  /*09d0*/  @P0 IMAD.HI.U32 R0, R4, c[0x0][0x564], RZ ;  /* 0x0001590004000a27 */ /* 0x004fe200078e00ff */
[----:B------:R-:W-:-:S04]  /*09e0*/  MOV R3, R4 ;  /* 0x0000000400037202 */ /* 0x000fc80000000f00 */
[----:B------:R-:W-:-:S04]  /*09f0*/  @P0 SHF.R.U32.HI R3, RZ, c[0x0][0x568], R0 ;  /* 0x00015a00ff030a19 */ /* 0x000fc80000011600 */
[----:B------:R-:W-:Y:S01]  /*0a00*/  ISETP.GE.AND P0, PT, R3, c[0x0][0x578], PT ;  /* 0x00015e0003007a0c */ /* 0x000fe20003f06270 */
[----:B------:R-:W-:-:S04]  /*0a10*/  IMAD.MOV R2, RZ, RZ, -R3 ;  /* 0x000000ffff027224 */ /* 0x000fc800078e0a03 */
[----:B------:R-:W-:-:S08]  /*0a20*/  IMAD R2, R2, c[0x0][0x560], R4 ;  /* 0x0001580002027a24 */ /* 0x000fd000078e0204 */
[----:B------:R-:W-:Y:S05]  /*0a30*/  @!P0 BRA `(.L_x_507) ;  /* 0x0000007000008947 */ /* 0x000fea0003800000 */
[----:B------:R-:W-:-:S04]  /*0a40*/  MOV R0, c[0x0][0x56c] ;  /* 0x00015b0000007a02 */ /* 0x000fc80000000f00 */
[----:B------:R-:W-:Y:S02]  /*0a50*/  ISETP.NE.AND P0, PT, R0, 0x1, PT ;  /* 0x000000010000780c */ /* 0x000fe40003f05270 */
[----:B------:R-:W-:-:S11]  /*0a60*/  MOV R0, R2 ;  /* 0x0000000200007202 */ /* 0x000fd60000000f00 */
[----:B------:R-:W-:-:S05]  /*0a70*/  @P0 IMAD.HI.U32 R4, R2, c[0x0][0x570], RZ ;  /* 0x00015c0002040a27 */ /* 0x000fca00078e00ff */
[----:B------:R-:W-:-:S05]  /*0a80*/  @P0 SHF.R.U32.HI R0, RZ, c[0x0][0x574], R4 ;  /* 0x00015d00ff000a19 */ /* 0x000fca0000011604 */
[----:B------:R-:W-:Y:S01]  /*0a90*/  IMAD R4, R0, c[0x0][0x56c], RZ ;  /* 0x00015b0000047a24 */ /* 0x000fe200078e02ff */
[----:B------:R-:W-:Y:S05]  /*0aa0*/  BRA `(.L_x_508) ;  /* 0x0000006000007947 */ /* 0x000fea0003800000 */
.L_x_507:
[----:B------:R-:W-:-:S04]  /*0ab0*/  MOV R0, c[0x0][0x554] ;  /* 0x0001550000007a02 */ /* 0x000fc80000000f00 */
[----:B------:R-:W-:Y:S02]  /*0ac0*/  ISETP.NE.AND P0, PT, R0, 0x1, PT ;  /* 0x000000010000780c */ /* 0x000fe40003f05270 */
[----:B------:R-:W-:-:S11]  /*0ad0*/  MOV R0, R2 ;  /* 0x0000000200007202 */ /* 0x000fd60000000f00 */
[----:B------:R-:W-:-:S05]  /*0ae0*/  @P0 IMAD.HI.U32 R4, R2, c[0x0][0x558], RZ ;  /* 0x0001560002040a27 */ /* 0x000fca00078e00ff */
[----:B------:R-:W-:-:S05]  /*0af0*/  @P0 SHF.R.U32.HI R0, RZ, c[0x0][0x55c], R4 ;  /* 0x00015700ff000a19 */ /* 0x000fca0000011604 */
[----:B------:R-:W-:Y:S02]  /*0b00*/  IMAD R4, R0, c[0x0][0x554], RZ ;  /* 0x0001550000047a24 */ /* 0x000fe400078e02ff */
.L_x_508:
[----:B------:R-:W-:Y:S05]  /*0b10*/  BSYNC B0 ;  /* 0x0000000000007941 */ /* 0x000fea0003800000 */
.L_x_506:
[----:B------:R-:W-:Y:S01]  /*0b20*/  IMAD.MOV.U32 R5, RZ, RZ, c[0x0][0x548] ;  /* 0x00015200ff057624 */ /* 0x000fe200078e00ff */
[----:B------:R-:W-:Y:S01]  /*0b30*/  ISETP.NE.U32.AND P0, PT, RZ, c[0x0][0x370], PT ;  /* 0x0000dc00ff007a0c */ /* 0x000fe20003f05070 */
[----:B------:R-:W-:Y:S02]  /*0b40*/  IMAD.IADD R4, R2, 0x1, -R4 ;  /* 0x0000000102047824 */ /* 0x000fe400078e0a04 */
[----:B------:R-:W-:Y:S01]  /*0b50*/  IMAD.MOV.U32 R7, RZ, RZ, RZ ;  /* 0x000000ffff077224 */ /* 0x000fe200078e00ff */
[----:B------:R-:W-:Y:S01]  /*0b60*/  ISETP.NE.AND P1, PT, R5, 0x1, PT ;  /* 0x000000010500780c */ /* 0x000fe20003f25270 */
[----:B------:R-:W-:Y:S01]  /*0b70*/  IMAD R6, R3, c[0x0][0x554], R4 ;  /* 0x0001550003067a24 */ /* 0x000fe200078e0204 */
[----:B------:R-:W-:-:S04]  /*0b80*/  ISETP.NE.AND.EX P0, PT, RZ, c[0x0][0x374], PT, P0 ;  /* 0x0000dd00ff007a0c */ /* 0x000fc80003f05300 */
[----:B------:R-:W-:-:S07]  /*0b90*/  MOV R35, R6 ;  /* 0x0000000600237202 */ /* 0x000fce0000000f00 */
[----:B------:R-:W-:-:S04]  /*0ba0*/  @P1 IMAD.HI.U32 R2, R6, c[0x0][0x54c], RZ ;  /* 0x0001530006021a27 */ /* 0x000fc800078e00ff */
[----:B------:R-:W-:Y:S01]  /*0bb0*/  @P0 IMAD.MOV.U32 R3, RZ, RZ, 0x4 ;  /* 0x00000004ff030424 */ /* 0x000fe200078e00ff */
[----:B------:R-:W-:-:S05]  /*0bc0*/  @P1 SHF.R.U32.HI R35, RZ, c[0x0][0x550], R2 ;  /* 0x00015400ff231a19 */ /* 0x000fca0000011602 */
[----:B------:R-:W-:Y:S01]  /*0bd0*/  @P0 IMAD.WIDE R2, R35, R3, c[0x0][0x370] ;  /* 0x0000dc0023020625 */ /* 0x000fe200078e0203 */
[----:B------:R-:W-:Y:S01]  /*0be0*/  LOP3.LUT R0, R0, 0x1ffffff, RZ, 0x3c, !PT ;  /* 0x01ffffff00007812 */ /* 0x000fe200078e3cff */
[----:B------:R-:W-:Y:S04]  /*0bf0*/  STL [R1+0x48], R35 ;  /* 0x0000482301007387 */ /* 0x000fe80000100800 */
[----:B------:R1:W2:Y:S01]  /*0c00*/  @P0 LDG.E R7, [R2.64] ;  /* 0x0000000602070981 */ /* 0x0002a2000c1e1900 */
[----:B------:R-:W-:Y:S01]  /*0c10*/  IADD3 R0, R0, c[0x0][0x53c], RZ ;  /* 0x00014f0000007a10 */ /* 0x000fe20007ffe0ff */
[----:B------:R-:W-:Y:S01]  /*0c20*/  IMAD.MOV.U32 R4, RZ, RZ, c[0x0][0x168] ;  /* 0x00005a00ff047624 */ /* 0x000fe200078e00ff */
[----:B------:R-:W-:Y:S01]  /*0c30*/  CS2R R126, SRZ ;  /* 0x00000000007e7805 */ /* 0x000fe2000001ff00 */
[----:B------:R-:W-:Y:S01]  /*0c40*/  CS2R R124, SRZ ;  /* 0x00000000007c7805 */ /* 0x000fe2000001ff00 */
[----:B------:R-:W-:Y:S01]  /*0c50*/  CS2R R130, SRZ ;  /* 0x0000000000827805 */ /* 0x000fe2000001ff00 */
[----:B------:R-:W-:Y:S01]  /*0c60*/  IMAD.SHL.U32 R37, R0, 0x80, RZ ;  /* 0x0000008000257824 */ /* 0x000fe200078e00ff */
[----:B------:R-:W-:Y:S01]  /*0c70*/  IADD3 R4, -R4, 0x70, RZ ;  /* 0x0000007004047810 */ /* 0x000fe20007ffe1ff */
[----:B------:R-:W-:Y:S01]  /*0c80*/  CS2R R128, SRZ ;  /* 0x0000000000807805 */ /* 0x000fe2000001ff00 */
[----:B------:R-:W-:Y:S01]  /*0c90*/  MOV R134, RZ ;  /* 0x000000ff00867202 */ /* 0x000fe20000000f00 */
[----:B------:R-:W-:Y:S01]  /*0ca0*/  CS2R R132, SRZ ;  /* 0x0000000000847805 */ /* 0x000fe2000001ff00 */
[----:B------:R-:W-:Y:S01]  /*0cb0*/  IADD3 R0, R37, 0x7f, RZ ;  /* 0x0000007f25007810 */ /* 0x000fe20007ffe0ff */
[----:B------:R-:W-:Y:S01]  /*0cc0*/  STL [R1+0x44], R37 ;  /* 0x0000442501007387 */ /* 0x000fe20000100800 */
[----:B------:R-:W-:Y:S01]  /*0cd0*/  IMAD.MOV.U32 R158, RZ, RZ, RZ ;  /* 0x000000ffff9e7224 */ /* 0x000fe200078e00ff */
[----:B------:R-:W-:Y:S01]  /*0ce0*/  CS2R R8, SRZ ;  /* 0x0000000000087805 */ /* 0x000fe2000001ff00 */
[----:B------:R-:W-:Y:S01]  /*0cf0*/  MOV R156, RZ ;  /* 0x000000ff009c7202 */ /* 0x000fe20000000f00 */
[----:B------:R-:W-:Y:S01]  /*0d00*/  IMAD.MOV.U32 R142, RZ, RZ, RZ ;  /* 0x000000ffff8e7224 */ /* 0x000fe200078e00ff */
[----:B------:R-:W-:Y:S01]  /*0d10*/  CS2R R10, SRZ ;  /* 0x00000000000a7805 */ /* 0x000fe2000001ff00 */
[----:B------:R-:W-:Y:S01]  /*0d20*/  IMAD.MOV.U32 R140, RZ, RZ, RZ ;  /* 0x000000ffff8c7224 */ /* 0x000fe200078e00ff */
[----:B------:R-:W-:Y:S01]  /*0d30*/  MOV R166, RZ ;  /* 0x000000ff00a67202 */ /* 0x000fe20000000f00 */
[----:B------:R-:W-:Y:S01]  /*0d40*/  CS2R R12, SRZ ;  /* 0x00000000000c7805 */ /* 0x000fe2000001ff00 */
[----:B------:R-:W-:Y:S01]  /*0d50*/  IMAD.MOV.U32 R164, RZ, RZ, RZ ;  /* 0x000000ffffa47224 */ /* 0x000fe200078e00ff */
[----:B------:R-:W-:Y:S01]  /*0d60*/  MOV R138, RZ ;  /* 0x000000ff008a7202 */ /* 0x000fe20000000f00 */
[----:B------:R-:W-:Y:S01]  /*0d70*/  CS2R R14, SRZ ;  /* 0x00000000000e7805 */ /* 0x000fe2000001ff00 */
[----:B------:R-:W-:Y:S01]  /*0d80*/  IMAD.MOV.U32 R136, RZ, RZ, RZ ;  /* 0x000000ffff887224 */ /* 0x000fe200078e00ff */
[----:B-1----:R-:W-:Y:S01]  /*0d90*/  MOV R2, c[0x0][0x2c4] ;  /* 0x0000b10000027a02 */ /* 0x002fe20000000f00 */
[----:B------:R-:W-:Y:S01]  /*0da0*/  CS2R R16, SRZ ;  /* 0x0000000000107805 */ /* 0x000fe2000001ff00 */
[----:B------:R-:W-:Y:S01]  /*0db0*/  MOV R3, c[0x0][0x2ac] ;  /* 0x0000ab0000037a02 */ /* 0x000fe20000000f00 */
[----:B------:R-:W-:Y:S01]  /*0dc0*/  IMAD.MOV.U32 R172, RZ, RZ, RZ ;  /* 0x000000ffffac7224 */ /* 0x000fe200078e00ff */
[----:B------:R-:W-:Y:S01]  /*0dd0*/  ISETP.NE.AND P4, PT, R2, 0x1, PT ;  /* 0x000000010200780c */ /* 0x000fe20003f85270 */
[----:B------:R-:W-:Y:S01]  /*0de0*/  CS2R R18, SRZ ;  /* 0x0000000000127805 */ /* 0x000fe2000001ff00 */
[----:B------:R-:W-:Y:S01]  /*0df0*/  MOV R174, RZ ;  /* 0x000000ff00ae7202 */ /* 0x000fe20000000f00 */
[C---:B------:R-:W-:Y:S01]  /*0e00*/  IMAD R5, R3.reuse, c[0x0][0x1d0], RZ ;  /* 0x0000740003057a24 */ /* 0x040fe200078e02ff */
[----:B------:R-:W-:Y:S01]  /*0e10*/  MOV R150, RZ ;  /* 0x000000ff00967202 */ /* 0x000fe20000000f00 */
[----:B------:R-:W-:Y:S01]  /*0e20*/  IMAD R3, R3, c[0x0][0x1d0], R4 ;  /* 0x0000740003037a24 */ /* 0x000fe200078e0204 */
[----:B------:R-:W-:Y:S01]  /*0e30*/  MOV R170, RZ ;  /* 0x000000ff00aa7202 */ /* 0x000fe20000000f00 */
[----:B------:R-:W-:Y:S01]  /*0e40*/  IMAD.MOV.U32 R4, RZ, RZ, RZ ;  /* 0x000000ffff047224 */ /* 0x000fe200078e00ff */
[----:B------:R-:W-:Y:S01]  /*0e50*/  IADD3 R5, R5, 0x6f, RZ ;  /* 0x0000006f05057810 */ /* 0x000fe20007ffe0ff */
[----:B------:R-:W-:Y:S01]  /*0e60*/  IMAD.MOV.U32 R148, RZ, RZ, RZ ;  /* 0x000000ffff947224 */ /* 0x000fe200078e00ff */
[----:B------:R-:W-:Y:S01]  /*0e70*/  CS2R R20, SRZ ;  /* 0x0000000000147805 */ /* 0x000fe2000001ff00 */
[----:B------:R-:W-:Y:S01]  /*0e80*/  IMAD.MOV.U32 R168, RZ, RZ, RZ ;  /* 0x000000ffffa87224 */ /* 0x000fe200078e00ff */
[----:B------:R-:W-:Y:S01]  /*0e90*/  MOV R146, RZ ;  /* 0x000000ff00927202 */ /* 0x000fe20000000f00 */
[----:B------:R-:W-:Y:S01]  /*0ea0*/  @P4 IMAD.HI.U32 R2, R0, c[0x0][0x2c8], RZ ;  /* 0x0000b20000024a27 */ /* 0x000fe200078e00ff */
[----:B------:R-:W-:Y:S01]  /*0eb0*/  CS2R R22, SRZ ;  /* 0x0000000000167805 */ /* 0x000fe2000001ff00 */
[----:B------:R-:W-:Y:S01]  /*0ec0*/  MOV R182, RZ ;  /* 0x000000ff00b67202 */ /* 0x000fe20000000f00 */
[----:B------:R-:W-:Y:S01]  /*0ed0*/  CS2R R24, SRZ ;  /* 0x0000000000187805 */ /* 0x000fe2000001ff00 */
[----:B------:R-:W-:Y:S01]  /*0ee0*/  IMAD.HI R4, R5, -0x6db6db6d, R4 ;  /* 0x9249249305047827 */ /* 0x000fe200078e0204 */
[----:B------:R-:W-:Y:S01]  /*0ef0*/  @P4 SHF.R.U32.HI R0, RZ, c[0x0][0x2cc], R2 ;  /* 0x0000b300ff004a19 */ /* 0x000fe20000011602 */
[----:B------:R-:W-:Y:S01]  /*0f00*/  CS2R R162, SRZ ;  /* 0x0000000000a27805 */ /* 0x000fe2000001ff00 */
[----:B------:R-:W-:Y:S01]  /*0f10*/  MOV R2, RZ ;  /* 0x000000ff00027202 */ /* 0x000fe20000000f00 */
[----:B------:R-:W-:Y:S01]  /*0f20*/  IMAD.MOV R5, RZ, RZ, -R35 ;  /* 0x000000ffff057224 */ /* 0x000fe200078e0a23 */
[----:B------:R-:W-:Y:S01]  /*0f30*/  MOV R160, RZ ;  /* 0x000000ff00a07202 */ /* 0x000fe20000000f00 */
[----:B------:R-:W-:Y:S01]  /*0f40*/  IMAD.IADD R3, R3, 0x1, R0 ;  /* 0x0000000103037824 */ /* 0x000fe200078e0200 */
[----:B------:R-:W-:Y:S01]  /*0f50*/  SHF.R.U32.HI R0, RZ, 0x1f, R4 ;  /* 0x0000001fff007819 */ /* 0x000fe20000011604 */
[----:B------:R-:W-:Y:S01]  /*0f60*/  IMAD R36, R5, c[0x0][0x548], R6 ;  /* 0x0001520005247a24 */ /* 0x000fe200078e0206 */
[----:B------:R-:W-:Y:S01]  /*0f70*/  CS2R R26, SRZ ;  /* 0x00000000001a7805 */ /* 0x000fe2000001ff00 */
[----:B------:R-:W-:Y:S01]  /*0f80*/  IMAD.HI R2, R3, -0x6db6db6d, R2 ;  /* 0x9249249303027827 */ /* 0x000fe200078e0202 */
[----:B------:R-:W-:Y:S01]  /*0f90*/  LEA.HI.SX32 R4, R4, R0, 0x1a ;  /* 0x0000000004047211 */ /* 0x000fe200078fd2ff */
[----:B------:R-:W-:Y:S01]  /*0fa0*/  CS2R R154, SRZ ;  /* 0x00000000009a7805 */ /* 0x000fe2000001ff00 */
[----:B------:R-:W-:Y:S01]  /*0fb0*/  STL [R1+0x4c], R36 ;  /* 0x00004c2401007387 */ /* 0x000fe20000100800 */
[----:B------:R-:W-:Y:S01]  /*0fc0*/  PRMT R0, RZ, 0x7610, R0 ;  /* 0x00007610ff007816 */ /* 0x000fe20000000000 */
[----:B------:R-:W-:Y:S01]  /*0fd0*/  IMAD.MOV.U32 R5, RZ, RZ, RZ ;  /* 0x000000ffff057224 */ /* 0x000fe200078e00ff */
[----:B------:R-:W-:Y:S01]  /*0fe0*/  SHF.R.U32.HI R3, RZ, 0x1f, R2 ;  /* 0x0000001fff037819 */ /* 0x000fe20000011602 */
[----:B------:R-:W-:Y:S01]  /*0ff0*/  IMAD.MOV.U32 R144, RZ, RZ, RZ ;  /* 0x000000ffff907224 */ /* 0x000fe200078e00ff */
[----:B------:R-:W-:Y:S01]  /*1000*/  MOV R176, RZ ;  /* 0x000000ff00b07202 */ /* 0x000fe20000000f00 */
[----:B------:R-:W-:Y:S01]  /*1010*/  IMAD.MOV.U32 R180, RZ, RZ, RZ ;  /* 0x000000ffffb47224 */ /* 0x000fe200078e00ff */
[----:B------:R-:W-:Y:S01]  /*1020*/  LEA.HI.SX32 R2, R2, R3, 0x1a ;  /* 0x0000000302027211 */ /* 0x000fe200078fd2ff */
[----:B------:R-:W-:Y:S01]  /*1030*/  IMAD.MOV.U32 R178, RZ, RZ, RZ ;  /* 0x000000ffffb27224 */ /* 0x000fe200078e00ff */
[----:B------:R-:W-:Y:S01]  /*1040*/  CS2R R28, SRZ ;  /* 0x00000000001c7805 */ /* 0x000fe2000001ff00 */
[----:B------:R-:W-:Y:S01]  /*1050*/  IMAD.MOV.U32 R152, RZ, RZ, RZ ;  /* 0x000000ffff987224 */ /* 0x000fe200078e00ff */
[----:B------:R-:W-:Y:S01]  /*1060*/  IMNMX R245, R4, R2, PT ;  /* 0x0000000204f57217 */ /* 0x000fe20003800200 */
[----:B------:R-:W-:Y:S01]  /*1070*/  CS2R R30, SRZ ;  /* 0x00000000001e7805 */ /* 0x000fe2000001ff00 */
[----:B------:R-:W-:Y:S01]  /*1080*/  MOV R186, RZ ;  /* 0x000000ff00ba7202 */ /* 0x000fe20000000f00 */
[----:B------:R-:W-:Y:S01]  /*1090*/  IMAD.MOV.U32 R184, RZ, RZ, RZ ;  /* 0x000000ffffb87224 */ /* 0x000fe200078e00ff */
[----:B------:R-:W-:Y:S01]  /*10a0*/  ISETP.GE.AND P0, PT, R245, 0x1, PT ;  /* 0x00000001f500780c */ /* 0x000fe20003f06270 */
[----:B------:R-:W-:Y:S01]  /*10b0*/  CS2R R32, SRZ ;  /* 0x0000000000207805 */ /* 0x000fe2000001ff00 */
[----:B------:R-:W-:Y:S01]  /*10c0*/  MOV R34, RZ ;  /* 0x000000ff00227202 */ /* 0x000fe20000000f00 */
[----:B--2---:R1:W-:Y:S02]  /*10d0*/  STL [R1+0x1c], R7 ;  /* 0x00001c0701007387 */ /* 0x0043e40000100800 */
[----:B-1----:R-:W-:-:S08]  /*10e0*/  IMAD.MOV.U32 R7, RZ, RZ, RZ ;  /* 0x000000ffff077224 */ /* 0x002fd000078e00ff */
[----:B------:R-:W-:Y:S05]  /*10f0*/  @!P0 BRA `(.L_x_509) ;  /* 0x0001098000008947 */ /* 0x000fea0003800000 */
[----:B------:R-:W-:-:S04]  /*1100*/  ISETP.NE.U32.AND P0, PT, RZ, c[0x0][0x340], PT ;  /* 0x0000d000ff007a0c */ /* 0x000fc80003f05070 */
[----:B------:R-:W-:-:S13]  /*1110*/  ISETP.NE.AND.EX P0, PT, RZ, c[0x0][0x344], PT, P0 ;  /* 0x0000d100ff007a0c */ /* 0x000fda0003f05300 */
[----:B------:R-:W-:Y:S05]  /*1120*/  @!P0 BRA `(.L_x_510) ;  /* 0x0000004000008947 */ /* 0x000fea0003800000 */
[----:B------:R-:W-:-:S05]  /*1130*/  MOV R2, 0x4 ;  /* 0x0000000400027802 */ /* 0x000fca0000000f00 */
[----:B------:R-:W-:-:S05]  /*1140*/  IMAD.WIDE R2, R35, R2, c[0x0][0x340] ;  /* 0x0000d00023027625 */ /* 0x000fca00078e0202 */
[----:B------:R1:W5:Y:S01]  /*1150*/  LDG.E R8, [R2.64] ;  /* 0x0000000602087981 */ /* 0x000362000c1e1900 */
[----:B------:R-:W-:Y:S05]  /*1160*/  BRA `(.L_x_511) ;  /* 0x0000001000007947 */ /* 0x000fea0003800000 */
.L_x_510:
[----:B------:R-:W-:Y:S02]  /*1170*/  MOV R8, R35 ;  /* 0x0000002300087202 */ /* 0x000fe40000000f00 */
.L_x_511:
[----:B------:R-:W2:Y:S01]  /*1180*/  LDL R0, [R1+0x18] ;  /* 0x0000180001007983 */ /* 0x000ea20000100800 */
[----:B------:R-:W-:Y:S01]  /*1190*/  SHF.R.S32.HI R58, RZ, 0x1f, R36 ;  /* 0x0000001fff3a7819 */ /* 0x000fe20000011424 */
[----:B-1----:R-:W-:Y:S01]  /*11a0*/  IMAD.WIDE.U32 R2, R36, c[0x0][0x1b8], RZ ;  /* 0x00006e0024027a25 */ /* 0x002fe200078e00ff */
[----:B------:R-:W-:Y:S02]  /*11b0*/  SHF.R.S32.HI R6, RZ, 0x1f, R35 ;  /* 0x0000001fff067819 */ /* 0x000fe40000011423 */
[----:B------:R-:W-:Y:S01]  /*11c0*/  ISETP.GE.AND P2, PT, R242, c[0x0][0x198], PT ;  /* 0x00006600f2007a0c */ /* 0x000fe20003f46270 */
[----:B------:R-:W-:Y:S02]  /*11d0*/  IMAD R5, R58, c[0x0][0x1b8], RZ ;  /* 0x00006e003a057a24 */ /* 0x000fe400078e02ff */
[----:B------:R-:W-:Y:S02]  /*11e0*/  IMAD R6, R6, c[0x0][0x1c0], RZ ;  /* 0x0000700006067a24 */ /* 0x000fe400078e02ff */
[----:B------:R-:W-:-:S05]  /*11f0*/  IMAD R5, R36, c[0x0][0x1bc], R5 ;  /* 0x00006f0024057a24 */ /* 0x000fca00078e0205 */
[----:B------:R-:W-:-:S05]  /*1200*/  IADD3 R3, R3, R5, RZ ;  /* 0x0000000503037210 */ /* 0x000fca0007ffe0ff */
[----:B------:R-:W-:Y:S01]  /*1210*/  IMAD.WIDE.U32 R2, R35, c[0x0][0x1c0], R2 ;  /* 0x0000700023027a25 */ /* 0x000fe200078e0002 */
[----:B--2---:R-:W-:-:S04]  /*1220*/  IADD3 R4, R0, R37, RZ ;  /* 0x0000002500047210 */ /* 0x004fc80007ffe0ff */
[----:B------:R-:W-:Y:S01]  /*1230*/  MOV R0, R4 ;  /* 0x0000000400007202 */ /* 0x000fe20000000f00 */
[----:B------:R-:W-:-:S05]  /*1240*/  @P4 IMAD.HI.U32 R7, R4, c[0x0][0x2c8], RZ ;  /* 0x0000b20004074a27 */ /* 0x000fca00078e00ff */
[----:B------:R-:W-:Y:S01]  /*1250*/  @P4 SHF.R.U32.HI R0, RZ, c[0x0][0x2cc], R7 ;  /* 0x0000b300ff004a19 */ /* 0x000fe20000011607 */
[----:B------:R-:W-:-:S03]  /*1260*/  IMAD R7, R35, c[0x0][0x1c4], R6 ;  /* 0x0000710023077a24 */ /* 0x000fc600078e0206 */
[----:B------:R-:W-:Y:S02]  /*1270*/  SHF.R.S32.HI R6, RZ, 0x1f, R0 ;  /* 0x0000001fff067819 */ /* 0x000fe40000011400 */
[----:B------:R-:W-:Y:S02]  /*1280*/  IADD3 R5, -R0, RZ, RZ ;  /* 0x000000ff00057210 */ /* 0x000fe40007ffe1ff */
[----:B------:R-:W-:Y:S01]  /*1290*/  IADD3 R3, R3, R7, RZ ;  /* 0x0000000703037210 */ /* 0x000fe20007ffe0ff */
[----:B------:R-:W-:Y:S02]  /*12a0*/  IMAD R6, R6, c[0x0][0x1b0], RZ ;  /* 0x00006c0006067a24 */ /* 0x000fe400078e02ff */
[----:B------:R-:W-:Y:S02]  /*12b0*/  IMAD R4, R5, c[0x0][0x2c4], R4 ;  /* 0x0000b10005047a24 */ /* 0x000fe400078e0204 */
[C---:B------:R-:W-:Y:S02]  /*12c0*/  IMAD R6, R0.reuse, c[0x0][0x1b4], R6 ;  /* 0x00006d0000067a24 */ /* 0x040fe400078e0206 */
[----:B------:R-:W-:Y:S01]  /*12d0*/  IMAD.WIDE.U32 R2, R0, c[0x0][0x1b0], R2 ;  /* 0x00006c0000027a25 */ /* 0x000fe200078e0002 */
[----:B------:R-:W-:-:S04]  /*12e0*/  SHF.R.S32.HI R0, RZ, 0x1f, R4 ;  /* 0x0000001fff007819 */ /* 0x000fc80000011404 */
[----:B------:R-:W-:Y:S01]  /*12f0*/  IADD3 R3, R3, R6, RZ ;  /* 0x0000000603037210 */ /* 0x000fe20007ffe0ff */
[----:B------:R-:W-:-:S04]  /*1300*/  IMAD R0, R0, c[0x0][0x1a8], RZ ;  /* 0x00006a0000007a24 */ /* 0x000fc800078e02ff */
[----:B------:R-:W-:-:S04]  /*1310*/  IMAD.WIDE.U32 R2, R4, c[0x0][0x1a8], R2 ;  /* 0x00006a0004027a25 */ /* 0x000fc800078e0002 */
[----:B------:R-:W-:Y:S01]  /*1320*/  IMAD R4, R4, c[0x0][0x1ac], R0 ;  /* 0x00006b0004047a24 */ /* 0x000fe200078e0200 */
[----:B------:R-:W-:-:S04]  /*1330*/  LEA R5, P0, R2, c[0x0][0x160], 0x1 ;  /* 0x0000580002057a11 */ /* 0x000fc800078008ff */
[----:B------:R-:W-:-:S04]  /*1340*/  IADD3 R4, R3, R4, RZ ;  /* 0x0000000403047210 */ /* 0x000fc80007ffe0ff */
[----:B------:R-:W-:Y:S01]  /*1350*/  LEA.HI.X R4, R2, c[0x0][0x164], R4, 0x1, P0 ;  /* 0x0000590002047a11 */ /* 0x000fe200000f0c04 */
[----:B------:R-:W-:Y:S05]  /*1360*/  BRA.DIV ~URZ, `(.L_x_512) ;  /* 0x000123227f007947 */ /* 0x000fea000b800000 */
[----:B------:R1:W2:Y:S02]  /*1370*/  SHFL.IDX PT, R6, R4, RZ, 0x181f ;  /* 0x00181fff04067589 */ /* 0x0002a400000e0000 */
.L_x_590:
[----:B------:R-:W-:Y:S05]  /*1380*/  BRA.DIV ~URZ, `(.L_x_513) ;  /* 0x000123727f007947 */ /* 0x000fea000b800000 */
[----:B------:R3:W4:Y:S02]  /*1390*/  SHFL.IDX PT, R2, R5, RZ, 0x181f ;  /* 0x00181fff05027589 */ /* 0x00072400000e0000 */
.L_x_591:
[----:B---3--:R-:W3:Y:S04]  /*13a0*/  LDL R3, [R1+0x44] ;  /* 0x0000440001037983 */ /* 0x008ee80000100800 */
[----:B------:R-:W1:Y:S02]  /*13b0*/  S2R R7, SR_TID.X ;  /* 0x0000000000077919 */ /* 0x000e640000002100 */
[----:B-1----:R-:W-:-:S04]  /*13c0*/  SHF.R.S32.HI R0, RZ, 0x1f, R7 ;  /* 0x0000001fff007819 */ /* 0x002fc80000011407 */
[----:B------:R-:W-:Y:S01]  /*13d0*/  LEA.HI R0, R0, R7, RZ, 0x3 ;  /* 0x0000000700007211 */ /* 0x000fe200078f18ff */
[----:B------:R-:W-:-:S03]  /*13e0*/  IMAD.MOV.U32 R7, RZ, RZ, c[0x0][0x2c4] ;  /* 0x0000b100ff077624 */ /* 0x000fc600078e00ff */
[----:B------:R-:W-:Y:S01]  /*13f0*/  SHF.R.S32.HI R0, RZ, 0x3, R0 ;  /* 0x00000003ff007819 */ /* 0x000fe20000011400 */
[----:B------:R-:W-:Y:S01]  /*1400*/  IMAD R7, R7, c[0x0][0x168], RZ ;  /* 0x00005a0007077a24 */ /* 0x000fe200078e02ff */
[----:B------:R-:W-:Y:S03]  /*1410*/  BSSY B0, `(.L_x_514) ;  /* 0x000000b000007945 */ /* 0x000fe60003800000 */
[----:B---3--:R-:W-:-:S05]  /*1420*/  IMAD.IADD R0, R0, 0x1, R3 ;  /* 0x0000000100007824 */ /* 0x008fca00078e0203 */
[----:B------:R-:W-:-:S13]  /*1430*/  ISETP.GE.AND P0, PT, R0, R7, PT ;  /* 0x000000070000720c */ /* 0x000fda0003f06270 */
[----:B------:R-:W-:Y:S05]  /*1440*/  @P0 BRA `(.L_x_515) ;  /* 0x0000007000000947 */ /* 0x000fea0003800000 */
[----:B------:R-:W-:Y:S02]  /*1450*/  SHF.R.S32.HI R9, RZ, 0x1f, R242 ;  /* 0x0000001fff097819 */ /* 0x000fe400000114f2 */
[----:B----4-:R-:W-:-:S04]  /*1460*/  LEA R2, P0, R242, R2, 0x1 ;  /* 0x00000002f2027211 */ /* 0x010fc800078008ff */
[----:B--2---:R-:W-:-:S05]  /*1470*/  LEA.HI.X R3, R242, R6, R9, 0x1, P0 ;  /* 0x00000006f2037211 */ /* 0x004fca00000f0c09 */
[----:B------:R-:W-:Y:S01]  /*1480*/  @!PT LDS RZ, [RZ] ;  /* 0x00000000fffff984 */ /* 0x000fe20000000800 */
[----:B------:R-:W-:Y:S01]  /*1490*/  @!PT LDS RZ, [RZ] ;  /* 0x00000000fffff984 */ /* 0x000fe20000000800 */
[----:B------:R-:W-:Y:S01]  /*14a0*/  @!PT LDS RZ, [RZ] ;  /* 0x00000000fffff984 */ /* 0x000fe20000000800 */
[----:B------:R1:W-:Y:S04]  /*14b0*/  LDGSTS.E.BYPASS.LTC128B.128 [R243+0x7100], [R2.64], !P2 ;  /* 0x0710000002f37fae */ /* 0x0003e8000d101d46 */
.L_x_515:
[----:B------:R-:W-:Y:S05]  /*14c0*/  BSYNC B0 ;  /* 0x0000000000007941 */ /* 0x000fea0003800000 */
.L_x_514:
[----:B------:R-:W-:Y:S05]  /*14d0*/  BRA.DIV ~URZ, `(.L_x_516) ;  /* 0x000122927f007947 */ /* 0x000fea000b800000 */
[----:B--2---:R2:W3:Y:S04]  /*14e0*/  SHFL.IDX PT, R6, R4, 0x1, 0x181f ;  /* 0x00381f0004067f89 */ /* 0x0044e800000e0000 */
[----:B-1--4-:R2:W1:Y:S02]  /*14f0*/  SHFL.IDX PT, R2, R5, 0x1, 0x181f ;  /* 0x00381f0005027f89 */ /* 0x01246400000e0000 */
.L_x_592:
[----:B------:R-:W-:Y:S01]  /*1500*/  IADD3 R3, R0, 0x10, RZ ;  /* 0x0000001000037810 */ /* 0x000fe20007ffe0ff */
[----:B------:R-:W-:Y:S03]  /*1510*/  BSSY B0, `(.L_x_517) ;  /* 0x000000a000007945 */ /* 0x000fe60003800000 */
[----:B------:R-:W-:-:S13]  /*1520*/  ISETP.GE.AND P0, PT, R3, R7, PT ;  /* 0x000000070300720c */ /* 0x000fda0003f06270 */
[----:B------:R-:W-:Y:S05]  /*1530*/  @P0 BRA `(.L_x_518) ;  /* 0x0000007000000947 */ /* 0x000fea0003800000 */
[----:B------:R-:W-:Y:S02]  /*1540*/  SHF.R.S32.HI R9, RZ, 0x1f, R242 ;  /* 0x0000001fff097819 */ /* 0x000fe400000114f2 */
[----:B-1----:R-:W-:-:S04]  /*1550*/  LEA R2, P0, R242, R2, 0x1 ;  /* 0x00000002f2027211 */ /* 0x002fc800078008ff */
[----:B---3--:R-:W-:-:S05]  /*1560*/  LEA.HI.X R3, R242, R6, R9, 0x1, P0 ;  /* 0x00000006f2037211 */ /* 0x008fca00000f0c09 */
[----:B------:R-:W-:Y:S01]  /*1570*/  @!PT LDS RZ, [RZ] ;  /* 0x00000000fffff984 */ /* 0x000fe20000000800 */
[----:B------:R-:W-:Y:S01]  /*1580*/  @!PT LDS RZ, [RZ] ;  /* 0x00000000fffff984 */ /* 0x000fe20000000800 */
[----:B------:R-:W-:Y:S01]  /*1590*/  @!PT LDS RZ, [RZ] ;  /* 0x00000000fffff984 */ /* 0x000fe20000000800 */
[----:B------:R1:W-:Y:S04]  /*15a0*/  LDGSTS.E.BYPASS.LTC128B.128 [R243+0x7900], [R2.64], !P2 ;  /* 0x0790000002f37fae */ /* 0x0003e8000d101d46 */
.L_x_518:
[----:B------:R-:W-:Y:S05]  /*15b0*/  BSYNC B0 ;  /* 0x0000000000007941 */ /* 0x000fea0003800000 */
.L_x_517:
[----:B------:R-:W-:Y:S05]  /*15c0*/  BRA.DIV ~URZ, `(.L_x_519) ;  /* 0x000122727f007947 */ /* 0x000fea000b800000 */
[----:B---3--:R3:W4:Y:S02]  /*15d0*/  SHFL.IDX PT, R6, R4, 0x2, 0x181f ;  /* 0x00581f0004067f89 */ /* 0x00872400000e0000 */
.L_x_593:
[----:B------:R-:W-:Y:S05]  /*15e0*/  BRA.DIV ~URZ, `(.L_x_520) ;  /* 0x000122c27f007947 */ /* 0x000fea000b800000 */
[----:B-1----:R1:W2:Y:S02]  /*15f0*/  SHFL.IDX PT, R2, R5, 0x2, 0x181f ;  /* 0x00581f0005027f89 */ /* 0x0022a400000e0000 */
.L_x_594:
[----:B------:R-:W-:Y:S01]  /*1600*/  IADD3 R3, R0, 0x20, RZ ;  /* 0x0000002000037810 */ /* 0x000fe20007ffe0ff */
[----:B------:R-:W-:Y:S03]  /*1610*/  BSSY B0, `(.L_x_521) ;  /* 0x000000a000007945 */ /* 0x000fe60003800000 */
[----:B------:R-:W-:-:S13]  /*1620*/  ISETP.GE.AND P0, PT, R3, R7, PT ;  /* 0x000000070300720c */ /* 0x000fda0003f06270 */
[----:B------:R-:W-:Y:S05]  /*1630*/  @P0 BRA `(.L_x_522) ;  /* 0x0000007000000947 */ /* 0x000fea0003800000 */
[----:B------:R-:W-:Y:S02]  /*1640*/  SHF.R.S32.HI R9, RZ, 0x1f, R242 ;  /* 0x0000001fff097819 */ /* 0x000fe400000114f2 */
[----:B--2---:R-:W-:-:S04]  /*1650*/  LEA R2, P0, R242, R2, 0x1 ;  /* 0x00000002f2027211 */ /* 0x004fc800078008ff */
[----:B----4-:R-:W-:-:S05]  /*1660*/  LEA.HI.X R3, R242, R6, R9, 0x1, P0 ;  /* 0x00000006f2037211 */ /* 0x010fca00000f0c09 */
[----:B------:R-:W-:Y:S01]  /*1670*/  @!PT LDS RZ, [RZ] ;  /* 0x00000000fffff984 */ /* 0x000fe20000000800 */
[----:B------:R-:W-:Y:S01]  /*1680*/  @!PT LDS RZ, [RZ] ;  /* 0x00000000fffff984 */ /* 0x000fe20000000800 */
[----:B------:R-:W-:Y:S01]  /*1690*/  @!PT LDS RZ, [RZ] ;  /* 0x00000000fffff984 */ /* 0x000fe20000000800 */
[----:B------:R2:W-:Y:S04]  /*16a0*/  LDGSTS.E.BYPASS.LTC128B.128 [R243+0x8100], [R2.64], !P2 ;  /* 0x0810000002f37fae */ /* 0x0005e8000d101d46 */
.L_x_522:
[----:B------:R-:W-:Y:S05]  /*16b0*/  BSYNC B0 ;  /* 0x0000000000007941 */ /* 0x000fea0003800000 */
.L_x_521:
[----:B------:R-:W-:Y:S05]  /*16c0*/  BRA.DIV ~URZ, `(.L_x_523) ;  /* 0x000122527f007947 */ /* 0x000fea000b800000 */
[----:B----4-:R4:W1:Y:S04]  /*16d0*/  SHFL.IDX PT, R6, R4, 0x3, 0x181f ;  /* 0x00781f0004067f89 */ /* 0x01086800000e0000 */
[----:B--2---:R4:W2:Y:S02]  /*16e0*/  SHFL.IDX PT, R2, R5, 0x3, 0x181f ;  /* 0x00781f0005027f89 */ /* 0x0048a400000e0000 */
.L_x_595:
[----:B------:R-:W-:Y:S01]  /*16f0*/  IADD3 R3, R0, 0x30, RZ ;  /* 0x0000003000037810 */ /* 0x000fe20007ffe0ff */
[----:B------:R-:W-:Y:S03]  /*1700*/  BSSY B0, `(.L_x_524) ;  /* 0x000000a000007945 */ /* 0x000fe60003800000 */
[----:B------:R-:W-:-:S13]  /*1710*/  ISETP.GE.AND P0, PT, R3, R7, PT ;  /* 0x000000070300720c */ /* 0x000fda0003f06270 */
[----:B------:R-:W-:Y:S05]  /*1720*/  @P0 BRA `(.L_x_525) ;  /* 0x0000007000000947 */ /* 0x000fea0003800000 */
[----:B------:R-:W-:Y:S02]  /*1730*/  SHF.R.S32.HI R9, RZ, 0x1f, R242 ;  /* 0x0000001fff097819 */ /* 0x000fe400000114f2 */
[----:B--2---:R-:W-:-:S04]  /*1740*/  LEA R2, P0, R242, R2, 0x1 ;  /* 0x00000002f2027211 */ /* 0x004fc800078008ff */
[----:B-1----:R-:W-:-:S05]  /*1750*/  LEA.HI.X R3, R242, R6, R9, 0x1, P0 ;  /* 0x00000006f2037211 */ /* 0x002fca00000f0c09 */
[----:B------:R-:W-:Y:S01]  /*1760*/  @!PT LDS RZ, [RZ] ;  /* 0x00000000fffff984 */ /* 0x000fe20000000800 */
[----:B------:R-:W-:Y:S01]  /*1770*/  @!PT LDS RZ, [RZ] ;  /* 0x00000000fffff984 */ /* 0x000fe20000000800 */
[----:B------:R-:W-:Y:S01]  /*1780*/  @!PT LDS RZ, [RZ] ;  /* 0x00000000fffff984 */ /* 0x000fe20000000800 */
[----:B------:R1:W-:Y:S04]  /*1790*/  LDGSTS.E.BYPASS.LTC128B.128 [R243+0x8900], [R2.64], !P2 ;  /* 0x0890000002f37fae */ /* 0x0003e8000d101d46 */
.L_x_525:
[----:B------:R-:W-:Y:S05]  /*17a0*/  BSYNC B0 ;  /* 0x0000000000007941 */ /* 0x000fea0003800000 */
.L_x_524:
[----:B------:R-:W-:Y:S05]  /*17b0*/  BRA.DIV ~URZ, `(.L_x_526) ;  /* 0x000122327f007947 */ /* 0x000fea000b800000 */
[----:B-1----:R1:W3:Y:S02]  /*17c0*/  SHFL.IDX PT, R6, R4, 0x4, 0x181f ;  /* 0x00981f0004067f89 */ /* 0x0022e400000e0000 */
.L_x_596:
[----:B------:R-:W-:Y:S05]  /*17d0*/  BRA.DIV ~URZ, `(.L_x_527) ;  /* 0x000122827f007947 */ /* 0x000fea000b800000 */
[----:B--2---:R2:W1:Y:S02]  /*17e0*/  SHFL.IDX PT, R2, R5, 0x4, 0x181f ;  /* 0x00981f0005027f89 */ /* 0x00446400000e0000 */
.L_x_597:
        /* <DEDUP_REMOVED lines=11> */
.L_x_529:
[----:B------:R-:W-:Y:S05]  /*18a0*/  BSYNC B0 ;  /* 0x0000000000007941 */ /* 0x000fea0003800000 */
.L_x_528:
[----:B------:R-:W-:Y:S05]  /*18b0*/  BRA.DIV ~URZ, `(.L_x_530) ;  /* 0x000122127f007947 */ /* 0x000fea000b800000 */
[----:B---3--:R3:W2:Y:S04]  /*18c0*/  SHFL.IDX PT, R6, R4, 0x5, 0x181f ;  /* 0x00b81f0004067f89 */ /* 0x0086a800000e0000 */
[----:B-1----:R3:W1:Y:S02]  /*18d0*/  SHFL.IDX PT, R2, R5, 0x5, 0x181f ;  /* 0x00b81f0005027f89 */ /* 0x00266400000e0000 */
.L_x_598:
[----:B------:R-:W-:Y:S01]  /*18e0*/  IADD3 R3, R0, 0x50, RZ ;  /* 0x0000005000037810 */ /* 0x000fe20007ffe0ff */
[----:B------:R-:W-:Y:S03]  /*18f0*/  BSSY B0, `(.L_x_531) ;  /* 0x000000a000007945 */ /* 0x000fe60003800000 */
[----:B------:R-:W-:-:S13]  /*1900*/  ISETP.GE.AND P0, PT, R3, R7, PT ;  /* 0x000000070300720c */ /* 0x000fda0003f06270 */
[----:B------:R-:W-:Y:S05]  /*1910*/  @P0 BRA `(.L_x_532) ;  /* 0x0000007000000947 */ /* 0x000fea0003800000 */
[----:B------:R-:W-:Y:S02]  /*1920*/  SHF.R.S32.HI R9, RZ, 0x1f, R242 ;  /* 0x0000001fff097819 */ /* 0x000fe400000114f2 */
[----:B-1----:R-:W-:-:S04]  /*1930*/  LEA R2, P0, R242, R2, 0x1 ;  /* 0x00000002f2027211 */ /* 0x002fc800078008ff */
[----:B--2---:R-:W-:-:S05]  /*1940*/  LEA.HI.X R3, R242, R6, R9, 0x1, P0 ;  /* 0x00000006f2037211 */ /* 0x004fca00000f0c09 */
[----:B------:R-:W-:Y:S01]  /*1950*/  @!PT LDS RZ, [RZ] ;  /* 0x00000000fffff984 */ /* 0x000fe20000000800 */
[----:B------:R-:W-:Y:S01]  /*1960*/  @!PT LDS RZ, [RZ] ;  /* 0x00000000fffff984 */ /* 0x000fe20000000800 */
[----:B------:R-:W-:Y:S01]  /*1970*/  @!PT LDS RZ, [RZ] ;  /* 0x00000000fffff984 */ /* 0x000fe20000000800 */
[----:B------:R1:W-:Y:S04]  /*1980*/  LDGSTS.E.BYPASS.LTC128B.128 [R243+0x9900], [R2.64], !P2 ;  /* 0x0990000002f37fae */ /* 0x0003e8000d101d46 */
.L_x_532:
[----:B------:R-:W-:Y:S05]  /*1990*/  BSYNC B0 ;  /* 0x0000000000007941 */ /* 0x000fea0003800000 */
.L_x_531:
[----:B------:R-:W-:Y:S05]  /*19a0*/  BRA.DIV ~URZ, `(.L_x_533) ;  /* 0x000121f27f007947 */ /* 0x000fea000b800000 */
[----:B--2---:R2:W3:Y:S02]  /*19b0*/  SHFL.IDX PT, R6, R4, 0x6, 0x181f ;  /* 0x00d81f0004067f89 */ /* 0x0044e400000e0000 */
.L_x_599:
[----:B------:R-:W-:Y:S05]  /*19c0*/  BRA.DIV ~URZ, `(.L_x_534) ;  /* 0x000122427f007947 */ /* 0x000fea000b800000 */
[----:B-1----:R1:W2:Y:S02]  /*19d0*/  SHFL.IDX PT, R2, R5, 0x6, 0x181f ;  /* 0x00d81f0005027f89 */ /* 0x0022a400000e0000 */
.L_x_600:
[----:B------:R-:W-:Y:S01]  /*19e0*/  IADD3 R3, R0, 0x60, RZ ;  /* 0x0000006000037810 */ /* 0x000fe20007ffe0ff */
[----:B------:R-:W-:Y:S03]  /*19f0*/  BSSY B0, `(.L_x_535) ;  /* 0x000000a000007945 */ /* 0x000fe60003800000 */
[----:B------:R-:W-:-:S13]  /*1a00*/  ISETP.GE.AND P0, PT, R3, R7, PT ;  /* 0x000000070300720c */ /* 0x000fda0003f06270 */
[----:B------:R-:W-:Y:S05]  /*1a10*/  @P0 BRA `(.L_x_536) ;  /* 0x0000007000000947 */ /* 0x000fea0003800000 */
[----:B------:R-:W-:Y:S02]  /*1a20*/  SHF.R.S32.HI R9, RZ, 0x1f, R242 ;  /* 0x0000001fff097819 */ /* 0x000fe400000114f2 */
[----:B--2---:R-:W-:-:S04]  /*1a30*/  LEA R2, P0, R242, R2, 0x1 ;  /* 0x00000002f2027211 */ /* 0x004fc800078008ff */
[----:B---3--:R-:W-:-:S05]  /*1a40*/  LEA.HI.X R3, R242, R6, R9, 0x1, P0 ;  /* 0x00000006f2037211 */ /* 0x008fca00000f0c09 */
[----:B------:R-:W-:Y:S01]  /*1a50*/  @!PT LDS RZ, [RZ] ;  /* 0x00000000fffff984 */ /* 0x000fe20000000800 */
[----:B------:R-:W-:Y:S01]  /*1a60*/  @!PT LDS RZ, [RZ] ;  /* 0x00000000fffff984 */ /* 0x000fe20000000800 */
[----:B------:R-:W-:Y:S01]  /*1a70*/  @!PT LDS RZ, [RZ] ;  /* 0x00000000fffff984 */ /* 0x000fe20000000800 */
[----:B------:R2:W-:Y:S04]  /*1a80*/  LDGSTS.E.BYPASS.LTC128B.128 [R243+0xa100], [R2.64], !P2 ;  /* 0x0a10000002f37fae */ /* 0x0005e8000d101d46 */
.L_x_536:
[----:B------:R-:W-:Y:S05]  /*1a90*/  BSYNC B0 ;  /* 0x0000000000007941 */ /* 0x000fea0003800000 */
.L_x_535:
[----:B------:R-:W-:Y:S05]  /*1aa0*/  BRA.DIV ~URZ, `(.L_x_537) ;  /* 0x000121d27f007947 */ /* 0x000fea000b800000 */
[----:B--234-:R-:W2:Y:S04]  /*1ab0*/  SHFL.IDX PT, R4, R4, 0x7, 0x181f ;  /* 0x00f81f0004047f89 */ /* 0x01cea800000e0000 */
[----:B------:R3:W4:Y:S02]  /*1ac0*/  SHFL.IDX PT, R2, R5, 0x7, 0x181f ;  /* 0x00f81f0005027f89 */ /* 0x00072400000e0000 */
.L_x_601:
[----:B------:R-:W-:Y:S01]  /*1ad0*/  IADD3 R0, R0, 0x70, RZ ;  /* 0x0000007000007810 */ /* 0x000fe20007ffe0ff */
[----:B-----5:R-:W-:Y:S01]  /*1ae0*/  IMAD.WIDE.U32 R10, R8, c[0x0][0x2b0], RZ ;  /* 0x0000ac00080a7a25 */ /* 0x020fe200078e00ff */
[----:B------:R-:W-:Y:S02]  /*1af0*/  SHF.R.S32.HI R188, RZ, 0x1f, R242 ;  /* 0x0000001fffbc7819 */ /* 0x000fe400000114f2 */
[----:B------:R-:W-:Y:S02]  /*1b00*/  ISETP.GE.AND P1, PT, R0, R7, PT ;  /* 0x000000070000720c */ /* 0x000fe40003f26270 */
[----:B------:R-:W-:Y:S01]  /*1b10*/  SHF.R.S32.HI R0, RZ, 0x1f, R8 ;  /* 0x0000001fff007819 */ /* 0x000fe20000011408 */
[----:B------:R1:W-:Y:S04]  /*1b20*/  STL.64 [R1+0x28], R10 ;  /* 0x0000280a01007387 */ /* 0x0003e80000100a00 */
[----:B------:R-:W-:-:S04]  /*1b30*/  IMAD R0, R0, c[0x0][0x2b0], RZ ;  /* 0x0000ac0000007a24 */ /* 0x000fc800078e02ff */
[----:B------:R-:W-:Y:S02]  /*1b40*/  IMAD R0, R8, c[0x0][0x2b4], R0 ;  /* 0x0000ad0008007a24 */ /* 0x000fe400078e0200 */
[C---:B----4-:R-:W-:Y:S02]  /*1b50*/  @!P1 LEA R2, P0, R242.reuse, R2, 0x1 ;  /* 0x00000002f2029211 */ /* 0x050fe400078008ff */
[----:B------:R-:W-:Y:S02]  /*1b60*/  IMAD.IADD R248, R11, 0x1, R0 ;  /* 0x000000010bf87824 */ /* 0x000fe400078e0200 */
[----:B--2---:R-:W-:-:S03]  /*1b70*/  @!P1 LEA.HI.X R3, R242, R4, R188, 0x1, P0 ;  /* 0x00000004f2039211 */ /* 0x004fc600000f0cbc */
[----:B------:R1:W-:Y:S04]  /*1b80*/  STL [R1+0x3c], R248 ;  /* 0x00003cf801007387 */ /* 0x0003e80000100800 */
[----:B------:R-:W-:Y:S01]  /*1b90*/  @!PT LDS RZ, [RZ] ;  /* 0x00000000fffff984 */ /* 0x000fe20000000800 */
[----:B------:R-:W-:Y:S01]  /*1ba0*/  @!PT LDS RZ, [RZ] ;  /* 0x00000000fffff984 */ /* 0x000fe20000000800 */
[----:B------:R-:W-:Y:S01]  /*1bb0*/  @!PT LDS RZ, [RZ] ;  /* 0x00000000fffff984 */ /* 0x000fe20000000800 */
[----:B------:R1:W-:Y:S04]  /*1bc0*/  @!P1 LDGSTS.E.BYPASS.LTC128B.128 [R243+0xa900], [R2.64], !P2 ;  /* 0x0a90000002f39fae */ /* 0x0003e8000d101d46 */
[----:B------:R-:W0:Y:S01]  /*1bd0*/  LDGDEPBAR ;  /* 0x00000000000079af */ /* 0x000e220000000000 */
[----:B------:R-:W-:Y:S02]  /*1be0*/  WARPSYNC 0xffffffff ;  /* 0xffffffff00007948 */ /* 0x000fe40003800000 */
[----:B------:R-:W2:Y:S04]  /*1bf0*/  LDL R249, [R1+0x18] ;  /* 0x0000180001f97983 */ /* 0x000ea80000100800 */
[----:B------:R-:W4:Y:S01]  /*1c00*/  LDL R251, [R1+0x1c] ;  /* 0x00001c0001fb7983 */ /* 0x000f220000100800 */
[----:B------:R-:W-:-:S02]  /*1c10*/  IMAD.MOV.U32 R6, RZ, RZ, 0x70 ;  /* 0x00000070ff067424 */ /* 0x000fc400078e00ff */
[----:B------:R-:W-:Y:S01]  /*1c20*/  IMAD.MOV.U32 R0, RZ, RZ, c[0x0][0x2b8] ;  /* 0x0000ae00ff007624 */ /* 0x000fe200078e00ff */
[----:B------:R-:W5:Y:S01]  /*1c30*/  LDL R114, [R1+0x4c] ;  /* 0x00004c0001727983 */ /* 0x000f620000100800 */
[----:B-1-3--:R-:W-:Y:S02]  /*1c40*/  IMAD.MOV.U32 R5, RZ, RZ, c[0x0][0x2ac] ;  /* 0x0000ab00ff057624 */ /* 0x00afe400078e00ff */
[----:B------:R-:W-:Y:S01]  /*1c50*/  IMAD R173, R245, R6, -0x70 ;  /* 0xffffff90f5ad7424 */ /* 0x000fe200078e0206 */
[----:B------:R-:W-:Y:S01]  /*1c60*/  ISETP.NE.AND P3, PT, R0, 0x1, PT ;  /* 0x000000010000780c */ /* 0x000fe20003f65270 */
[----:B------:R-:W-:Y:S02]  /*1c70*/  IMAD R5, R5, c[0x0][0x1d0], RZ ;  /* 0x0000740005057a24 */ /* 0x000fe400078e02ff */
[----:B------:R-:W-:Y:S01]  /*1c80*/  IMAD.MOV.U32 R244, RZ, RZ, RZ ;  /* 0x000000fffff47224 */ /* 0x000fe200078e00ff */
[----:B------:R-:W-:Y:S01]  /*1c90*/  BAR.SYNC.DEFER_BLOCKING 0x0 ;  /* 0x0000000000007b1d */ /* 0x000fe20000010000 */
[----:B--2---:R-:W-:-:S05]  /*1ca0*/  IMAD.IADD R2, R249, 0x1, R173 ;  /* 0x00000001f9027824 */ /* 0x004fca00078e02ad */
[C---:B------:R-:W-:Y:S01]  /*1cb0*/  ISETP.GE.AND P1, PT, R2.reuse, R5, PT ;  /* 0x000000050200720c */ /* 0x040fe20003f26270 */
[----:B----4-:R-:W-:-:S03]  /*1cc0*/  IMAD.IADD R2, R2, 0x1, R251 ;  /* 0x0000000102027824 */ /* 0x010fc600078e02fb */
[----:B------:R-:W-:Y:S01]  /*1cd0*/  ISETP.GT.OR P1, PT, R249, 0x6f, P1 ;  /* 0x0000006ff900780c */ /* 0x000fe20000f24670 */
[----:B------:R-:W-:-:S04]  /*1ce0*/  @P3 IMAD.HI.U32 R3, R2, c[0x0][0x2bc], RZ ;  /* 0x0000af0002033a27 */ /* 0x000fc800078e00ff */
[----:B------:R-:W-:Y:S01]  /*1cf0*/  IMAD.MOV.U32 R0, RZ, RZ, R2 ;  /* 0x000000ffff007224 */ /* 0x000fe200078e0002 */
[----:B------:R-:W-:-:S07]  /*1d00*/  @P3 SHF.R.U32.HI R0, RZ, c[0x0][0x2c0], R3 ;  /* 0x0000b000ff003a19 */ /* 0x000fce0000011603 */
[----:B------:R-:W-:-:S04]  /*1d10*/  @!P1 IADD3 R3, P0, R0, R10, RZ ;  /* 0x0000000a00039210 */ /* 0x000fc80007f1e0ff */
[----:B------:R-:W-:Y:S02]  /*1d20*/  @!P1 LEA.HI.X.SX32 R5, R0, R248, 0x1, P0 ;  /* 0x000000f800059211 */ /* 0x000fe400000f0eff */
[----:B------:R-:W-:-:S04]  /*1d30*/  @!P1 LEA R4, P0, R3, c[0x0][0x2a0], 0x2 ;  /* 0x0000a80003049a11 */ /* 0x000fc800078010ff */
[----:B------:R-:W-:-:S05]  /*1d40*/  @!P1 LEA.HI.X R5, R3, c[0x0][0x2a4], R5, 0x2, P0 ;  /* 0x0000a90003059a11 */ /* 0x000fca00000f1405 */
[----:B------:R1:W2:Y:S01]  /*1d50*/  @!P1 LDG.E R244, [R4.64] ;  /* 0x0000000604f49981 */ /* 0x0002a2000c1e1900 */
[----:B------:R-:W-:-:S05]  /*1d60*/  IADD3 R0, -R0, RZ, RZ ;  /* 0x000000ff00007210 */ /* 0x000fca0007ffe1ff */
[----:B------:R-:W-:Y:S01]  /*1d70*/  IMAD R250, R0, c[0x0][0x2b8], R2 ;  /* 0x0000ae0000fa7a24 */ /* 0x000fe200078e0202 */
[----:B------:R-:W3:Y:S04]  /*1d80*/  S2R R9, SR_TID.X ;  /* 0x0000000000097919 */ /* 0x000ee80000002100 */
[----:B------:R-:W-:Y:S01]  /*1d90*/  SHF.R.S32.HI R56, RZ, 0x1f, R250 ;  /* 0x0000001fff387819 */ /* 0x000fe200000114fa */
[----:B------:R-:W-:-:S04]  /*1da0*/  IMAD.WIDE.U32 R2, R250, c[0x0][0x1e0], RZ ;  /* 0x00007800fa027a25 */ /* 0x000fc800078e00ff */
[----:B------:R-:W-:-:S04]  /*1db0*/  IMAD R0, R56, c[0x0][0x1e0], RZ ;  /* 0x0000780038007a24 */ /* 0x000fc800078e02ff */
[----:B------:R-:W-:-:S04]  /*1dc0*/  IMAD R0, R250, c[0x0][0x1e4], R0 ;  /* 0x00007900fa007a24 */ /* 0x000fc800078e0200 */
[----:B------:R-:W-:Y:S02]  /*1dd0*/  IMAD.IADD R3, R3, 0x1, R0 ;  /* 0x0000000103037824 */ /* 0x000fe400078e0200 */
[----:B------:R-:W-:Y:S02]  /*1de0*/  IMAD R0, R58, c[0x0][0x1e8], RZ ;  /* 0x00007a003a007a24 */ /* 0x000fe400078e02ff */
[----:B-----5:R-:W-:-:S04]  /*1df0*/  IMAD.WIDE.U32 R246, R114, c[0x0][0x1e8], RZ ;  /* 0x00007a0072f67a25 */ /* 0x020fc800078e00ff */
[----:B------:R-:W-:-:S04]  /*1e00*/  IMAD R0, R114, c[0x0][0x1ec], R0 ;  /* 0x00007b0072007a24 */ /* 0x000fc800078e0200 */
[----:B------:R-:W-:Y:S01]  /*1e10*/  IMAD.IADD R175, R247, 0x1, R0 ;  /* 0x00000001f7af7824 */ /* 0x000fe200078e0200 */
[----:B---3--:R-:W-:Y:S01]  /*1e20*/  SHF.R.S32.HI R7, RZ, 0x1f, R9 ;  /* 0x0000001fff077819 */ /* 0x008fe20000011409 */
[----:B------:R-:W-:Y:S02]  /*1e30*/  IMAD.MOV.U32 R172, RZ, RZ, c[0x0][0x2ac] ;  /* 0x0000ab00ffac7624 */ /* 0x000fe400078e00ff */
[----:B-1----:R-:W-:Y:S01]  /*1e40*/  IMAD R5, R245, -0x70, R6 ;  /* 0xffffff90f5057824 */ /* 0x002fe200078e0206 */
[----:B------:R-:W-:-:S03]  /*1e50*/  LEA.HI R7, R7, R9, RZ, 0x3 ;  /* 0x0000000907077211 */ /* 0x000fc600078f18ff */
[----:B------:R-:W-:Y:S01]  /*1e60*/  IMAD R172, R172, c[0x0][0x1d0], R5 ;  /* 0x00007400acac7a24 */ /* 0x000fe200078e0205 */
[----:B------:R-:W-:Y:S02]  /*1e70*/  SHF.R.S32.HI R7, RZ, 0x3, R7 ;  /* 0x00000003ff077819 */ /* 0x000fe40000011407 */
[----:B------:R-:W-:Y:S01]  /*1e80*/  ISETP.GE.AND P5, PT, R242, c[0x0][0x1d4], PT ;  /* 0x00007500f2007a0c */ /* 0x000fe20003fa6270 */
[----:B------:R-:W-:Y:S01]  /*1e90*/  IMAD.WIDE.U32 R112, R114, c[0x0][0x210], RZ ;  /* 0x0000840072707a25 */ /* 0x000fe200078e00ff */
[----:B--2---:R-:W-:-:S03]  /*1ea0*/  SHF.R.S32.HI R57, RZ, 0x1f, R244 ;  /* 0x0000001fff397819 */ /* 0x004fc600000114f4 */
[----:B------:R-:W-:-:S04]  /*1eb0*/  IMAD.WIDE.U32 R2, R244, c[0x0][0x1f0], R2 ;  /* 0x00007c00f4027a25 */ /* 0x000fc800078e0002 */
[----:B------:R-:W-:Y:S01]  /*1ec0*/  IMAD R4, R57, c[0x0][0x1f0], RZ ;  /* 0x00007c0039047a24 */ /* 0x000fe200078e02ff */
[----:B------:R-:W-:-:S03]  /*1ed0*/  IADD3 R2, P0, R2, R246, RZ ;  /* 0x000000f602027210 */ /* 0x000fc60007f1e0ff */
[----:B------:R-:W-:-:S05]  /*1ee0*/  IMAD R0, R244, c[0x0][0x1f4], R4 ;  /* 0x00007d00f4007a24 */ /* 0x000fca00078e0204 */
[----:B------:R-:W-:Y:S02]  /*1ef0*/  IADD3.X R3, R175, R3, R0, P0, !PT ;  /* 0x00000003af037210 */ /* 0x000fe400007fe400 */
[----:B------:R-:W-:-:S04]  /*1f00*/  LEA R0, P0, R2, c[0x0][0x1c8], 0x1 ;  /* 0x0000720002007a11 */ /* 0x000fc800078008ff */
[----:B------:R-:W-:Y:S01]  /*1f10*/  LEA.HI.X R3, R2, c[0x0][0x1cc], R3, 0x1, P0 ;  /* 0x0000730002037a11 */ /* 0x000fe200000f0c03 */
[----:B------:R-:W1:Y:S01]  /*1f20*/  SHFL.IDX PT, R4, R0, RZ, 0x181f ;  /* 0x00181fff00047589 */ /* 0x000e6200000e0000 */
[----:B------:R-:W-:-:S03]  /*1f30*/  IMAD.IADD R2, R172, 0x1, -R7 ;  /* 0x00000001ac027824 */ /* 0x000fc600078e0a07 */
[----:B------:R-:W2:Y:S02]  /*1f40*/  SHFL.IDX PT, R5, R3, RZ, 0x181f ;  /* 0x00181fff03057589 */ /* 0x000ea400000e0000 */
[C---:B------:R-:W-:Y:S02]  /*1f50*/  ISETP.GE.AND P0, PT, R2.reuse, 0x1, PT ;  /* 0x000000010200780c */ /* 0x040fe40003f06270 */
[----:B------:R-:W3:Y:S04]  /*1f60*/  SHFL.IDX PT, R8, R0, 0x1, 0x181f ;  /* 0x00381f0000087f89 */ /* 0x000ee800000e0000 */
[----:B------:R-:W4:Y:S04]  /*1f70*/  SHFL.IDX PT, R7, R3, 0x1, 0x181f ;  /* 0x00381f0003077f89 */ /* 0x000f2800000e0000 */
[----:B------:R-:W5:Y:S01]  /*1f80*/  SHFL.IDX PT, R6, R0, 0x2, 0x181f ;  /* 0x00581f0000067f89 */ /* 0x000f6200000e0000 */
[----:B------:R-:W-:-:S03]  /*1f90*/  ISETP.GE.AND P6, PT, R2, 0x11, PT ;  /* 0x000000110200780c */ /* 0x000fc60003fc6270 */
[----:B------:R-:W5:Y:S01]  /*1fa0*/  SHFL.IDX PT, R14, R3, 0x2, 0x181f ;  /* 0x00581f00030e7f89 */ /* 0x000f6200000e0000 */
[----:B------:R-:W-:-:S03]  /*1fb0*/  ISETP.GE.AND P2, PT, R2, 0x21, PT ;  /* 0x000000210200780c */ /* 0x000fc60003f46270 */
[----:B------:R-:W5:Y:S01]  /*1fc0*/  SHFL.IDX PT, R15, R0, 0x3, 0x181f ;  /* 0x00781f00000f7f89 */ /* 0x000f6200000e0000 */
[----:B-1----:R-:W-:-:S03]  /*1fd0*/  @P0 LEA R4, P1, R242, R4, 0x1 ;  /* 0x00000004f2040211 */ /* 0x002fc600078208ff */
[----:B------:R-:W1:Y:S01]  /*1fe0*/  SHFL.IDX PT, R16, R3, 0x3, 0x181f ;  /* 0x00781f0003107f89 */ /* 0x000e6200000e0000 */
[----:B--2---:R-:W-:-:S03]  /*1ff0*/  @P0 LEA.HI.X R5, R242, R5, R188, 0x1, P1 ;  /* 0x00000005f2050211 */ /* 0x004fc600008f0cbc */
[----:B------:R-:W2:Y:S01]  /*2000*/  SHFL.IDX PT, R11, R0, 0x4, 0x181f ;  /* 0x00981f00000b7f89 */ /* 0x000ea200000e0000 */
[----:B---3--:R-:W-:-:S03]  /*2010*/  @P6 LEA R8, P1, R242, R8, 0x1 ;  /* 0x00000008f2086211 */ /* 0x008fc600078208ff */
[----:B------:R3:W-:Y:S01]  /*2020*/  @P0 LDGSTS.E.BYPASS.LTC128B.128 [R243+0x3900], [R4.64], !P5 ;  /* 0x0390000004f30fae */ /* 0x0007e2000e901d46 */
[----:B------:R-:W-:Y:S02]  /*2030*/  ISETP.GE.AND P0, PT, R2, 0x31, PT ;  /* 0x000000310200780c */ /* 0x000fe40003f06270 */
[C---:B----4-:R-:W-:Y:S01]  /*2040*/  @P6 LEA.HI.X R9, R242.reuse, R7, R188, 0x1, P1 ;  /* 0x00000007f2096211 */ /* 0x050fe200008f0cbc */
[----:B------:R-:W4:Y:S01]  /*2050*/  SHFL.IDX PT, R13, R3, 0x4, 0x181f ;  /* 0x00981f00030d7f89 */ /* 0x000f2200000e0000 */
[----:B-----5:R-:W-:-:S03]  /*2060*/  @P2 LEA R6, P1, R242, R6, 0x1 ;  /* 0x00000006f2062211 */ /* 0x020fc600078208ff */
[----:B------:R-:W5:Y:S01]  /*2070*/  SHFL.IDX PT, R12, R0, 0x5, 0x181f ;  /* 0x00b81f00000c7f89 */ /* 0x000f6200000e0000 */
[----:B------:R-:W-:-:S03]  /*2080*/  @P2 LEA.HI.X R7, R242, R14, R188, 0x1, P1 ;  /* 0x0000000ef2072211 */ /* 0x000fc600008f0cbc */
[----:B------:R-:W2:Y:S04]  /*2090*/  SHFL.IDX PT, R10, R3, 0x5, 0x181f ;  /* 0x00b81f00030a7f89 */ /* 0x000ea800000e0000 */
[----:B------:R2:W-:Y:S01]  /*20a0*/  @P6 LDGSTS.E.BYPASS.LTC128B.128 [R243+0x4100], [R8.64], !P5 ;  /* 0x0410000008f36fae */ /* 0x0005e2000e901d46 */
[----:B------:R-:W-:-:S03]  /*20b0*/  ISETP.GE.AND P6, PT, R2, 0x41, PT ;  /* 0x000000410200780c */ /* 0x000fc60003fc6270 */
[----:B------:R-:W4:Y:S04]  /*20c0*/  SHFL.IDX PT, R0, R0, 0x6, 0x181f ;  /* 0x00d81f0000007f89 */ /* 0x000f2800000e0000 */
[----:B------:R-:W5:Y:S01]  /*20d0*/  SHFL.IDX PT, R3, R3, 0x6, 0x181f ;  /* 0x00d81f0003037f89 */ /* 0x000f6200000e0000 */
[----:B---3--:R-:W-:-:S03]  /*20e0*/  @P0 LEA R4, P1, R242, R15, 0x1 ;  /* 0x0000000ff2040211 */ /* 0x008fc600078208ff */
[----:B------:R5:W-:Y:S01]  /*20f0*/  @P2 LDGSTS.E.BYPASS.LTC128B.128 [R243+0x4900], [R6.64], !P5 ;  /* 0x0490000006f32fae */ /* 0x000be2000e901d46 */
[----:B------:R-:W-:Y:S02]  /*2100*/  ISETP.GE.AND P2, PT, R2, 0x51, PT ;  /* 0x000000510200780c */ /* 0x000fe40003f46270 */
[----:B-1----:R-:W-:Y:S02]  /*2110*/  @P0 LEA.HI.X R5, R242, R16, R188, 0x1, P1 ;  /* 0x00000010f2050211 */ /* 0x002fe400008f0cbc */
[----:B------:R-:W-:-:S03]  /*2120*/  ISETP.GE.AND P1, PT, R2, 0x61, PT ;  /* 0x000000610200780c */ /* 0x000fc60003f26270 */
[----:B------:R1:W-:Y:S01]  /*2130*/  @P0 LDGSTS.E.BYPASS.LTC128B.128 [R243+0x5100], [R4.64], !P5 ;  /* 0x0510000004f30fae */ /* 0x0003e2000e901d46 */
[----:B--2---:R-:W-:-:S04]  /*2140*/  @P6 LEA R8, P0, R242, R11, 0x1 ;  /* 0x0000000bf2086211 */ /* 0x004fc800078008ff */
[----:B----4-:R-:W-:-:S05]  /*2150*/  @P6 LEA.HI.X R9, R242, R13, R188, 0x1, P0 ;  /* 0x0000000df2096211 */ /* 0x010fca00000f0cbc */
[----:B------:R2:W-:Y:S01]  /*2160*/  @P6 LDGSTS.E.BYPASS.LTC128B.128 [R243+0x5900], [R8.64], !P5 ;  /* 0x0590000008f36fae */ /* 0x0005e2000e901d46 */
[----:B-----5:R-:W-:-:S04]  /*2170*/  @P2 LEA R6, P0, R242, R12, 0x1 ;  /* 0x0000000cf2062211 */ /* 0x020fc800078008ff */
[C---:B------:R-:W-:Y:S02]  /*2180*/  @P2 LEA.HI.X R7, R242.reuse, R10, R188, 0x1, P0 ;  /* 0x0000000af2072211 */ /* 0x040fe400000f0cbc */
[----:B-1----:R-:W-:-:S03]  /*2190*/  @P1 LEA R4, P0, R242, R0, 0x1 ;  /* 0x00000000f2041211 */ /* 0x002fc600078008ff */
[----:B------:R1:W-:Y:S01]  /*21a0*/  @P2 LDGSTS.E.BYPASS.LTC128B.128 [R243+0x6100], [R6.64], !P5 ;  /* 0x0610000006f32fae */ /* 0x0003e2000e901d46 */
[----:B------:R-:W-:-:S05]  /*21b0*/  @P1 LEA.HI.X R5, R242, R3, R188, 0x1, P0 ;  /* 0x00000003f2051211 */ /* 0x000fca00000f0cbc */
[----:B------:R1:W-:Y:S04]  /*21c0*/  @P1 LDGSTS.E.BYPASS.LTC128B.128 [R243+0x6900], [R4.64], !P5 ;  /* 0x0690000004f31fae */ /* 0x0003e8000e901d46 */
[----:B------:R-:W0:Y:S01]  /*21d0*/  LDGDEPBAR ;  /* 0x00000000000079af */ /* 0x000e220000000000 */
[----:B------:R-:W-:-:S04]  /*21e0*/  DEPBAR.LE SB0, 0x1 ;  /* 0x000080400000791a */ /* 0x000fc80000000000 */
[----:B------:R-:W-:-:S04]  /*21f0*/  DEPBAR.LE SB0, 0x0 ;  /* 0x000080000000791a */ /* 0x000fc80000000000 */
[----:B------:R-:W-:Y:S06]  /*2200*/  BAR.SYNC.DEFER_BLOCKING 0x0 ;  /* 0x0000000000007b1d */ /* 0x000fec0000010000 */
[----:B------:R-:W-:Y:S04]  /*2210*/  LDSM.16.M88.4 R36, [R224] ;  /* 0x00000000e024783b */ /* 0x000fe80000000200 */
[----:B--2---:R-:W2:Y:S04]  /*2220*/  LDSM.16.M88.4 R8, [R231] ;  /* 0x00000000e708783b */ /* 0x004ea80000000200 */
[----:B-1----:R-:W1:Y:S04]  /*2230*/  LDSM.16.M88.4 R4, [R231+0x2000] ;  /* 0x00200000e704783b */ /* 0x002e680000000200 */
[----:B------:R-:W3:Y:S04]  /*2240*/  LDSM.16.M88.4 R32, [R224+0x800] ;  /* 0x00080000e020783b */ /* 0x000ee80000000200 */
[----:B------:R-:W4:Y:S04]  /*2250*/  LDSM.16.M88.4 R28, [R224+0x1000] ;  /* 0x00100000e01c783b */ /* 0x000f280000000200 */
[----:B------:R-:W5:Y:S04]  /*2260*/  LDSM.16.M88.4 R24, [R224+0x1800] ;  /* 0x00180000e018783b */ /* 0x000f680000000200 */
[----:B------:R-:W3:Y:S04]  /*2270*/  LDSM.16.M88.4 R20, [R224+0x2000] ;  /* 0x00200000e014783b */ /* 0x000ee80000000200 */
[----:B------:R-:W3:Y:S04]  /*2280*/  LDSM.16.M88.4 R16, [R224+0x2800] ;  /* 0x00280000e010783b */ /* 0x000ee80000000200 */
[----:B------:R-:W3:Y:S01]  /*2290*/  LDSM.16.M88.4 R12, [R224+0x3000] ;  /* 0x00300000e00c783b */ /* 0x000ee20000000200 */
[----:B------:R-:W-:-:S02]  /*22a0*/  IMAD R0, R56, c[0x0][0x208], RZ ;  /* 0x0000820038007a24 */ /* 0x000fc400078e02ff */
[----:B------:R-:W-:Y:S01]  /*22b0*/  IMAD R3, R57, c[0x0][0x218], RZ ;  /* 0x0000860039037a24 */ /* 0x000fe200078e02ff */
[----:B------:R-:W-:Y:S04]  /*22c0*/  LDSM.16.M88.4 R108, [R240] ;  /* 0x00000000f06c783b */ /* 0x000fe80000000200 */
[----:B------:R-:W-:Y:S01]  /*22d0*/  LDSM.16.M88.4 R76, [R235] ;  /* 0x00000000eb4c783b */ /* 0x000fe20000000200 */
[----:B--2---:R-:W-:Y:S01]  /*22e0*/  HMMA.16816.F32 R92, R8, R38, RZ ;  /* 0x00000026085c723c */ /* 0x004fe200000018ff */
[----:B------:R-:W-:Y:S02]  /*22f0*/  IMAD R0, R250, c[0x0][0x20c], R0 ;  /* 0x00008300fa007a24 */ /* 0x000fe400078e0200 */
[----:B------:R-:W-:Y:S04]  /*2300*/  LDSM.16.M88.4 R100, [R238] ;  /* 0x00000000ee64783b */ /* 0x000fe80000000200 */
[----:B------:R-:W-:Y:S01]  /*2310*/  LDSM.16.M88.4 R80, [R241] ;  /* 0x00000000f150783b */ /* 0x000fe20000000200 */
[C---:B-1----:R-:W-:Y:S03]  /*2320*/  HMMA.16816.F32 R48, R4.reuse, R36, RZ ;  /* 0x000000240430723c */ /* 0x042fe600000018ff */
[----:B------:R-:W-:Y:S04]  /*2330*/  LDSM.16.M88.4 R104, [R239] ;  /* 0x00000000ef68783b */ /* 0x000fe80000000200 */
[----:B------:R-:W-:Y:S01]  /*2340*/  LDSM.16.M88.4 R96, [R237] ;  /* 0x00000000ed60783b */ /* 0x000fe20000000200 */
[----:B------:R-:W-:Y:S08]  /*2350*/  HMMA.16816.F32 R72, R4, R38, RZ ;  /* 0x000000260448723c */ /* 0x000ff000000018ff */
[----:B------:R-:W-:Y:S01]  /*2360*/  HMMA.16816.F32 R144, R8, R36, RZ ;  /* 0x000000240890723c */ /* 0x000fe200000018ff */
[----:B------:R-:W-:-:S02]  /*2370*/  IMAD.MOV.U32 R39, RZ, RZ, R92 ;  /* 0x000000ffff277224 */ /* 0x000fc400078e005c */
[----:B------:R-:W-:-:S04]  /*2380*/  IMAD.MOV.U32 R38, RZ, RZ, R93 ;  /* 0x000000ffff267224 */ /* 0x000fc800078e005d */
[----:B------:R-:W-:Y:S01]  /*2390*/  MOV R37, R94 ;  /* 0x0000005e00257202 */ /* 0x000fe20000000f00 */
[----:B------:R-:W-:Y:S01]  /*23a0*/  IMAD.MOV.U32 R36, RZ, RZ, R95 ;  /* 0x000000ffff247224 */ /* 0x000fe200078e005f */
[C---:B---3--:R-:W-:Y:S08]  /*23b0*/  HMMA.16816.F32 R140, R8.reuse, R32, RZ ;  /* 0x00000020088c723c */ /* 0x048ff000000018ff */
[C---:B------:R-:W-:Y:S08]  /*23c0*/  HMMA.16816.F32 R92, R8.reuse, R34, RZ ;  /* 0x00000022085c723c */ /* 0x040ff000000018ff */
[C---:B----4-:R-:W-:Y:S08]  /*23d0*/  HMMA.16816.F32 R160, R8.reuse, R28, RZ ;  /* 0x0000001c08a0723c */ /* 0x050ff000000018ff */
[C---:B------:R-:W-:Y:S08]  /*23e0*/  HMMA.16816.F32 R120, R8.reuse, R30, RZ ;  /* 0x0000001e0878723c */ /* 0x040ff000000018ff */
[C---:B-----5:R-:W-:Y:S08]  /*23f0*/  HMMA.16816.F32 R184, R8.reuse, R24, RZ ;  /* 0x0000001808b8723c */ /* 0x060ff000000018ff */
[C---:B------:R-:W-:Y:S08]  /*2400*/  HMMA.16816.F32 R220, R8.reuse, R26, RZ ;  /* 0x0000001a08dc723c */ /* 0x040ff000000018ff */
[C---:B------:R-:W-:Y:S08]  /*2410*/  HMMA.16816.F32 R156, R8.reuse, R20, RZ ;  /* 0x00000014089c723c */ /* 0x040ff000000018ff */
[C---:B------:R-:W-:Y:S08]  /*2420*/  HMMA.16816.F32 R216, R8.reuse, R22, RZ ;  /* 0x0000001608d8723c */ /* 0x040ff000000018ff */
[C---:B------:R-:W-:Y:S08]  /*2430*/  HMMA.16816.F32 R152, R8.reuse, R16, RZ ;  /* 0x000000100898723c */ /* 0x040ff000000018ff */
[C---:B------:R-:W-:Y:S08]  /*2440*/  HMMA.16816.F32 R212, R8.reuse, R18, RZ ;  /* 0x0000001208d4723c */ /* 0x040ff000000018ff */
[C---:B------:R-:W-:Y:S08]  /*2450*/  HMMA.16816.F32 R148, R8.reuse, R12, RZ ;  /* 0x0000000c0894723c */ /* 0x040ff000000018ff */
[----:B------:R-:W-:Y:S07]  /*2460*/  HMMA.16816.F32 R208, R8, R14, RZ ;  /* 0x0000000e08d0723c */ /* 0x000fee00000018ff */
[----:B------:R-:W-:-:S04]  /*2470*/  IMAD.WIDE.U32 R8, R250, c[0x0][0x208], RZ ;  /* 0x00008200fa087a25 */ /* 0x000fc800078e00ff */
[----:B------:R-:W-:Y:S02]  /*2480*/  IMAD.IADD R9, R9, 0x1, R0 ;  /* 0x0000000109097824 */ /* 0x000fe400078e0200 */
[----:B------:R-:W-:Y:S02]  /*2490*/  IMAD R0, R58, c[0x0][0x210], RZ ;  /* 0x000084003a007a24 */ /* 0x000fe400078e02ff */
[----:B------:R-:W-:-:S04]  /*24a0*/  IMAD.WIDE.U32 R8, R244, c[0x0][0x218], R8 ;  /* 0x00008600f4087a25 */ /* 0x000fc800078e0008 */
[----:B------:R-:W-:-:S04]  /*24b0*/  IMAD R0, R114, c[0x0][0x214], R0 ;  /* 0x0000850072007a24 */ /* 0x000fc800078e0200 */
[----:B------:R-:W-:Y:S02]  /*24c0*/  IMAD.IADD R10, R113, 0x1, R0 ;  /* 0x00000001710a7824 */ /* 0x000fe400078e0200 */
[----:B------:R-:W-:Y:S01]  /*24d0*/  IMAD R0, R244, c[0x0][0x21c], R3 ;  /* 0x00008700f4007a24 */ /* 0x000fe200078e0203 */
[----:B------:R-:W-:-:S04]  /*24e0*/  IADD3 R3, P0, R8, R112, RZ ;  /* 0x0000007008037210 */ /* 0x000fc80007f1e0ff */
[----:B------:R-:W-:Y:S02]  /*24f0*/  IADD3.X R8, R10, R9, R0, P0, !PT ;  /* 0x000000090a087210 */ /* 0x000fe400007fe400 */
[C---:B------:R-:W-:Y:S01]  /*2500*/  LEA R0, P0, R3.reuse, c[0x0][0x1f8], 0x1 ;  /* 0x00007e0003007a11 */ /* 0x040fe200078008ff */
[C---:B------:R-:W-:Y:S03]  /*2510*/  HMMA.16816.F32 R68, R4.reuse, R12, RZ ;  /* 0x0000000c0444723c */ /* 0x040fe600000018ff */
[----:B------:R-:W-:Y:S01]  /*2520*/  LEA.HI.X R3, R3, c[0x0][0x1fc], R8, 0x1, P0 ;  /* 0x00007f0003037a11 */ /* 0x000fe200000f0c08 */
[----:B------:R-:W1:Y:S04]  /*2530*/  SHFL.IDX PT, R13, R0, 0x1, 0x181f ;  /* 0x00381f00000d7f89 */ /* 0x000e6800000e0000 */
[C---:B------:R-:W-:Y:S01]  /*2540*/  HMMA.16816.F32 R44, R4.reuse, R32, RZ ;  /* 0x00000020042c723c */ /* 0x040fe200000018ff */
[----:B------:R-:W2:Y:S07]  /*2550*/  SHFL.IDX PT, R12, R0, RZ, 0x181f ;  /* 0x00181fff000c7589 */ /* 0x000eae00000e0000 */
[----:B------:R-:W-:Y:S01]  /*2560*/  HMMA.16816.F32 R40, R4, R28, RZ ;  /* 0x0000001c0428723c */ /* 0x000fe200000018ff */
[----:B------:R-:W-:-:S02]  /*2570*/  IMAD.MOV.U32 R33, RZ, RZ, R94 ;  /* 0x000000ffff217224 */ /* 0x000fc400078e005e */
[----:B------:R-:W-:-:S05]  /*2580*/  IMAD.MOV.U32 R32, RZ, RZ, R95 ;  /* 0x000000ffff207224 */ /* 0x000fca00078e005f */
[C---:B------:R-:W-:Y:S08]  /*2590*/  HMMA.16816.F32 R52, R4.reuse, R24, RZ ;  /* 0x000000180434723c */ /* 0x040ff000000018ff */
[C---:B------:R-:W-:Y:S08]  /*25a0*/  HMMA.16816.F32 R60, R4.reuse, R20, RZ ;  /* 0x00000014043c723c */ /* 0x040ff000000018ff */
[C---:B------:R-:W-:Y:S01]  /*25b0*/  HMMA.16816.F32 R64, R4.reuse, R16, RZ ;  /* 0x000000100440723c */ /* 0x040fe200000018ff */
[----:B------:R-:W-:Y:S07]  /*25c0*/  SHFL.IDX PT, R17, R3, RZ, 0x181f ;  /* 0x00181fff03117589 */ /* 0x000fee00000e0000 */
[C---:B------:R-:W-:Y:S08]  /*25d0*/  HMMA.16816.F32 R84, R4.reuse, R34, RZ ;  /* 0x000000220454723c */ /* 0x040ff000000018ff */
[----:B------:R-:W-:Y:S01]  /*25e0*/  HMMA.16816.F32 R88, R4, R30, RZ ;  /* 0x0000001e0458723c */ /* 0x000fe200000018ff */
[----:B------:R-:W-:-:S02]  /*25f0*/  IMAD.MOV.U32 R35, RZ, RZ, R92 ;  /* 0x000000ffff237224 */ /* 0x000fc400078e005c */
[----:B------:R-:W-:Y:S02]  /*2600*/  IMAD.MOV.U32 R34, RZ, RZ, R93 ;  /* 0x000000ffff227224 */ /* 0x000fe400078e005d */
[----:B------:R-:W-:Y:S03]  /*2610*/  LDSM.16.M88.4 R92, [R236] ;  /* 0x00000000ec5c783b */ /* 0x000fe60000000200 */
[C---:B------:R-:W-:Y:S01]  /*2620*/  HMMA.16816.F32 R116, R4.reuse, R26, RZ ;  /* 0x0000001a0474723c */ /* 0x040fe200000018ff */
[----:B------:R-:W-:Y:S07]  /*2630*/  SHFL.IDX PT, R27, R3, 0x4, 0x181f ;  /* 0x00981f00031b7f89 */ /* 0x000fee00000e0000 */
[C---:B------:R-:W-:Y:S01]  /*2640*/  HMMA.16816.F32 R124, R4.reuse, R22, RZ ;  /* 0x00000016047c723c */ /* 0x040fe200000018ff */
[----:B------:R-:W-:Y:S07]  /*2650*/  SHFL.IDX PT, R23, R3, 0x2, 0x181f ;  /* 0x00581f0003177f89 */ /* 0x000fee00000e0000 */
[C---:B------:R-:W-:Y:S01]  /*2660*/  HMMA.16816.F32 R132, R4.reuse, R18, RZ ;  /* 0x000000120484723c */ /* 0x040fe200000018ff */
[----:B------:R-:W3:Y:S04]  /*2670*/  SHFL.IDX PT, R19, R3, 0x1, 0x181f ;  /* 0x00381f0003137f89 */ /* 0x000ee800000e0000 */
[----:B------:R-:W-:Y:S03]  /*2680*/  SHFL.IDX PT, R18, R0, 0x4, 0x181f ;  /* 0x00981f0000127f89 */ /* 0x000fe600000e0000 */
[----:B------:R-:W-:Y:S01]  /*2690*/  HMMA.16816.F32 R136, R4, R14, RZ ;  /* 0x0000000e0488723c */ /* 0x000fe200000018ff */
[----:B------:R-:W-:Y:S04]  /*26a0*/  LDSM.16.M88.4 R4, [R234+0x2000] ;  /* 0x00200000ea04783b */ /* 0x000fe80000000200 */
[----:B------:R-:W4:Y:S04]  /*26b0*/  SHFL.IDX PT, R14, R0, 0x2, 0x181f ;  /* 0x00581f00000e7f89 */ /* 0x000f2800000e0000 */
[----:B------:R-:W5:Y:S04]  /*26c0*/  SHFL.IDX PT, R15, R0, 0x3, 0x181f ;  /* 0x00781f00000f7f89 */ /* 0x000f6800000e0000 */
[----:B------:R-:W5:Y:S04]  /*26d0*/  SHFL.IDX PT, R26, R0, 0x5, 0x181f ;  /* 0x00b81f00001a7f89 */ /* 0x000f6800000e0000 */
[----:B------:R-:W5:Y:S01]  /*26e0*/  SHFL.IDX PT, R21, R3, 0x3, 0x181f ;  /* 0x00781f0003157f89 */ /* 0x000f6200000e0000 */
[----:B------:R-:W-:-:S03]  /*26f0*/  IMAD.SHL.U32 R174, R242, 0x2, RZ ;  /* 0x00000002f2ae7824 */ /* 0x000fc600078e00ff */
[----:B------:R-:W5:Y:S01]  /*2700*/  SHFL.IDX PT, R28, R3, 0x5, 0x181f ;  /* 0x00b81f00031c7f89 */ /* 0x000f6200000e0000 */
[----:B------:R-:W-:Y:S02]  /*2710*/  SHF.L.U64.HI R16, R242, 0x1, R188 ;  /* 0x00000001f2107819 */ /* 0x000fe400000102bc */
[-C--:B-1----:R-:W-:Y:S01]  /*2720*/  IADD3 R24, P1, R13, R174.reuse, RZ ;  /* 0x000000ae0d187210 */ /* 0x082fe20007f3e0ff */
[----:B------:R-:W1:Y:S01]  /*2730*/  SHFL.IDX PT, R0, R0, 0x6, 0x181f ;  /* 0x00d81f0000007f89 */ /* 0x000e6200000e0000 */
[----:B--2---:R-:W-:-:S03]  /*2740*/  IADD3 R12, P2, R12, R174, RZ ;  /* 0x000000ae0c0c7210 */ /* 0x004fc60007f5e0ff */
[--C-:B---3--:R-:W-:Y:S01]  /*2750*/  IMAD.X R25, R19, 0x1, R16.reuse, P1 ;  /* 0x0000000113197824 */ /* 0x108fe200008e0610 */
[-C--:B----4-:R-:W-:Y:S01]  /*2760*/  IADD3 R22, P0, R14, R174.reuse, RZ ;  /* 0x000000ae0e167210 */ /* 0x090fe20007f1e0ff */
[----:B------:R-:W2:Y:S01]  /*2770*/  SHFL.IDX PT, R3, R3, 0x6, 0x181f ;  /* 0x00d81f0003037f89 */ /* 0x000ea200000e0000 */
[-C--:B------:R-:W-:Y:S02]  /*2780*/  IADD3 R18, P1, R18, R174.reuse, RZ ;  /* 0x000000ae12127210 */ /* 0x080fe40007f3e0ff */
[----:B------:R-:W-:Y:S01]  /*2790*/  ISETP.GE.AND P6, PT, R242, c[0x0][0x1d4], PT ;  /* 0x00007500f2007a0c */ /* 0x000fe20003fc6270 */
[--C-:B------:R-:W-:Y:S01]  /*27a0*/  IMAD.X R13, R17, 0x1, R16.reuse, P2 ;  /* 0x00000001110d7824 */ /* 0x100fe200010e0610 */
[----:B-----5:R-:W-:Y:S01]  /*27b0*/  IADD3 R20, P2, R15, R174, RZ ;  /* 0x000000ae0f147210 */ /* 0x020fe20007f5e0ff */
[----:B------:R-:W-:Y:S01]  /*27c0*/  IMAD.X R19, R27, 0x1, R16, P1 ;  /* 0x000000011b137824 */ /* 0x000fe200008e0610 */
[----:B------:R-:W-:Y:S02]  /*27d0*/  IADD3.X R23, R23, R16, RZ, P0, !PT ;  /* 0x0000001017177210 */ /* 0x000fe400007fe4ff */
[----:B------:R-:W-:-:S02]  /*27e0*/  ISETP.LT.OR P0, PT, R2, 0x1, P6 ;  /* 0x000000010200780c */ /* 0x000fc40003701670 */
[----:B------:R-:W-:Y:S01]  /*27f0*/  IADD3 R14, P1, R26, R174, RZ ;  /* 0x000000ae1a0e7210 */ /* 0x000fe20007f3e0ff */
[--C-:B------:R-:W-:Y:S01]  /*2800*/  IMAD.X R21, R21, 0x1, R16.reuse, P2 ;  /* 0x0000000115157824 */ /* 0x100fe200010e0610 */
[----:B------:R-:W-:Y:S01]  /*2810*/  ISETP.LT.OR P2, PT, R2, 0x11, P6 ;  /* 0x000000110200780c */ /* 0x000fe20003741670 */
[----:B------:R-:W-:Y:S02]  /*2820*/  STL.64 [R1+0x20], R246 ;  /* 0x000020f601007387 */ /* 0x000fe40000100a00 */
[----:B------:R-:W-:Y:S01]  /*2830*/  IMAD.X R15, R28, 0x1, R16, P1 ;  /* 0x000000011c0f7824 */ /* 0x000fe200008e0610 */
[----:B------:R-:W-:Y:S01]  /*2840*/  ISETP.LT.OR P1, PT, R2, 0x21, P6 ;  /* 0x000000210200780c */ /* 0x000fe20003721670 */
[----:B------:R-:W-:Y:S01]  /*2850*/  STL [R1+0x38], R175 ;  /* 0x000038af01007387 */ /* 0x000fe20000100800 */
[----:B------:R-:W-:Y:S01]  /*2860*/  IMAD.MOV.U32 R59, RZ, RZ, R120 ;  /* 0x000000ffff3b7224 */ /* 0x000fe200078e0078 */
[----:B------:R-:W-:Y:S01]  /*2870*/  MOV R31, R121 ;  /* 0x00000079001f7202 */ /* 0x000fe20000000f00 */
[----:B------:R-:W-:Y:S01]  /*2880*/  IMAD.MOV.U32 R30, RZ, RZ, R122 ;  /* 0x000000ffff1e7224 */ /* 0x000fe200078e007a */
[C---:B------:R-:W-:Y:S01]  /*2890*/  HMMA.16816.F32 R168, R4.reuse, R108, R40 ;  /* 0x0000006c04a8723c */ /* 0x040fe20000001828 */
[----:B------:R-:W-:Y:S01]  /*28a0*/  IMAD.MOV.U32 R29, RZ, RZ, R123 ;  /* 0x000000ffff1d7224 */ /* 0x000fe200078e007b */
[----:B------:R3:W-:Y:S04]  /*28b0*/  STL.64 [R1+0x30], R112 ;  /* 0x0000307001007387 */ /* 0x0007e80000100a00 */
[----:B------:R-:W-:Y:S02]  /*28c0*/  STL [R1+0x40], R10 ;  /* 0x0000400a01007387 */ /* 0x000fe40000100800 */
[C---:B------:R-:W-:Y:S02]  /*28d0*/  HMMA.16816.F32 R120, R4.reuse, R78, R72 ;  /* 0x0000004e0478723c */ /* 0x040fe40000001848 */
[----:B------:R-:W4:Y:S04]  /*28e0*/  LDSM.16.M88.4 R8, [R234] ;  /* 0x00000000ea08783b */ /* 0x000f280000000200 */
[----:B------:R-:W-:Y:S01]  /*28f0*/  @!PT LDS RZ, [RZ] ;  /* 0x00000000fffff984 */ /* 0x000fe20000000800 */
[----:B------:R-:W-:Y:S01]  /*2900*/  @!PT LDS RZ, [RZ] ;  /* 0x00000000fffff984 */ /* 0x000fe20000000800 */
[----:B------:R-:W-:Y:S01]  /*2910*/  @!PT LDS RZ, [RZ] ;  /* 0x00000000fffff984 */ /* 0x000fe20000000800 */
[----:B------:R5:W-:Y:S01]  /*2920*/  LDGSTS.E.BYPASS.LTC128B.128 [R243+0x100], [R12.64], !P0 ;  /* 0x001000000cf37fae */ /* 0x000be2000c101d46 */
[----:B------:R-:W-:Y:S01]  /*2930*/  IMAD.MOV.U32 R72, RZ, RZ, R35 ;  /* 0x000000ffff487224 */ /* 0x000fe200078e0023 */
[----:B------:R-:W-:Y:S01]  /*2940*/  HMMA.16816.F32 R40, R4, R102, R124 ;  /* 0x000000660428723c */ /* 0x000fe2000000187c */
[----:B------:R-:W-:Y:S01]  /*2950*/  IMAD.MOV.U32 R73, RZ, RZ, R34 ;  /* 0x000000ffff497224 */ /* 0x000fe200078e0022 */
[----:B------:R4:W-:Y:S01]  /*2960*/  LDGSTS.E.BYPASS.LTC128B.128 [R243+0x900], [R24.64], !P2 ;  /* 0x0090000018f37fae */ /* 0x0009e2000d101d46 */
[----:B------:R-:W-:-:S02]  /*2970*/  IMAD.MOV.U32 R74, RZ, RZ, R33 ;  /* 0x000000ffff4a7224 */ /* 0x000fc400078e0021 */
[----:B------:R-:W-:Y:S02]  /*2980*/  IMAD.MOV.U32 R75, RZ, RZ, R32 ;  /* 0x000000ffff4b7224 */ /* 0x000fe400078e0020 */
[----:B------:R-:W-:Y:S01]  /*2990*/  MOV R124, R39 ;  /* 0x00000027007c7202 */ /* 0x000fe20000000f00 */
[----:B------:R-:W-:Y:S01]  /*29a0*/  HMMA.16816.F32 R176, R4, R80, R44 ;  /* 0x0000005004b0723c */ /* 0x000fe2000000182c */
[----:B------:R-:W-:Y:S02]  /*29b0*/  IMAD.MOV.U32 R125, RZ, RZ, R38 ;  /* 0x000000ffff7d7224 */ /* 0x000fe400078e0026 */
[----:B------:R-:W-:Y:S02]  /*29c0*/  IMAD.MOV.U32 R126, RZ, RZ, R37 ;  /* 0x000000ffff7e7224 */ /* 0x000fe400078e0025 */
[----:B------:R-:W-:-:S03]  /*29d0*/  IMAD.MOV.U32 R127, RZ, RZ, R36 ;  /* 0x000000ffff7f7224 */ /* 0x000fc600078e0024 */
[C---:B---3--:R-:W-:Y:S01]  /*29e0*/  HMMA.16816.F32 R112, R4.reuse, R82, R84 ;  /* 0x000000520470723c */ /* 0x048fe20000001854 */
[C---:B------:R-:W-:Y:S01]  /*29f0*/  ISETP.LT.OR P2, PT, R2.reuse, 0x31, P6 ;  /* 0x000000310200780c */ /* 0x040fe20003741670 */
[----:B------:R3:W-:Y:S06]  /*2a00*/  LDGSTS.E.BYPASS.LTC128B.128 [R243+0x1100], [R22.64], !P1 ;  /* 0x0110000016f37fae */ /* 0x0007ec000c901d46 */
        /* <DEDUP_REMOVED lines=9> */
[----:B------:R-:W-:Y:S01]  /*2aa0*/  ISETP.LT.OR P1, PT, R2, 0x51, P6 ;  /* 0x000000510200780c */ /* 0x000fe20003721670 */
[----:B------:R3:W-:Y:S05]  /*2ab0*/  LDGSTS.E.BYPASS.LTC128B.128 [R243+0x1900], [R20.64], !P2 ;  /* 0x0190000014f37fae */ /* 0x0007ea000d101d46 */
[----:B-1----:R-:W-:-:S05]  /*2ac0*/  IADD3 R4, P0, R0, R174, RZ ;  /* 0x000000ae00047210 */ /* 0x002fca0007f1e0ff */
[----:B--2---:R-:W-:Y:S01]  /*2ad0*/  IMAD.X R5, R3, 0x1, R16, P0 ;  /* 0x0000000103057824 */ /* 0x004fe200000e0610 */
[C---:B------:R-:W-:Y:S02]  /*2ae0*/  ISETP.LT.OR P0, PT, R2.reuse, 0x41, P6 ;  /* 0x000000410200780c */ /* 0x040fe40003701670 */
[----:B------:R-:W-:Y:S01]  /*2af0*/  ISETP.LT.OR P6, PT, R2, 0x61, P6 ;  /* 0x000000610200780c */ /* 0x000fe200037c1670 */
[----:B------:R-:W-:-:S10]  /*2b00*/  IMAD.MOV.U32 R116, RZ, RZ, R59 ;  /* 0x000000ffff747224 */ /* 0x000fd400078e003b */
[----:B------:R1:W-:Y:S04]  /*2b10*/  LDGSTS.E.BYPASS.LTC128B.128 [R243+0x2100], [R18.64], !P0 ;  /* 0x0210000012f37fae */ /* 0x0003e8000c101d46 */
[----:B------:R5:W-:Y:S04]  /*2b20*/  LDGSTS.E.BYPASS.LTC128B.128 [R243+0x2900], [R14.64], !P1 ;  /* 0x029000000ef37fae */ /* 0x000be8000c901d46 */
[----:B------:R2:W-:Y:S04]  /*2b30*/  LDGSTS.E.BYPASS.LTC128B.128 [R243+0x3100], [R4.64], !P6 ;  /* 0x0310000004f37fae */ /* 0x0005e8000f101d46 */
[----:B------:R-:W-:Y:S04]  /*2b40*/  LDSM.16.M88.4 R52, [R230+0x3000] ;  /* 0x00300000e634783b */ /* 0x000fe80000000200 */
[----:B---3--:R-:W-:Y:S04]  /*2b50*/  LDSM.16.M88.4 R20, [R230] ;  /* 0x00000000e614783b */ /* 0x008fe80000000200 */
[----:B------:R-:W-:Y:S04]  /*2b60*/  LDSM.16.M88.4 R48, [R230+0x800] ;  /* 0x00080000e630783b */ /* 0x000fe80000000200 */
[----:B------:R-:W-:Y:S04]  /*2b70*/  LDSM.16.M88.4 R68, [R230+0x1000] ;  /* 0x00100000e644783b */ /* 0x000fe80000000200 */
[----:B------:R-:W-:Y:S04]  /*2b80*/  LDSM.16.M88.4 R64, [R230+0x1800] ;  /* 0x00180000e640783b */ /* 0x000fe80000000200 */
[----:B------:R-:W-:Y:S04]  /*2b90*/  LDSM.16.M88.4 R60, [R230+0x2000] ;  /* 0x00200000e63c783b */ /* 0x000fe80000000200 */
[----:B--2---:R-:W2:Y:S04]  /*2ba0*/  LDSM.16.M88.4 R4, [R232+0x2000] ;  /* 0x00200000e804783b */ /* 0x004ea80000000200 */
[----:B------:R-:W3:Y:S04]  /*2bb0*/  LDSM.16.M88.4 R56, [R230+0x2800] ;  /* 0x00280000e638783b */ /* 0x000ee80000000200 */
[----:B-----5:R-:W5:Y:S01]  /*2bc0*/  LDSM.16.M88.4 R12, [R232] ;  /* 0x00000000e80c783b */ /* 0x020f620000000200 */
[----:B------:R-:W-:Y:S01]  /*2bd0*/  MOV R117, R31 ;  /* 0x0000001f00757202 */ /* 0x000fe20000000f00 */
[----:B------:R-:W-:Y:S01]  /*2be0*/  IMAD.MOV.U32 R118, RZ, RZ, R30 ;  /* 0x000000ffff767224 */ /* 0x000fe200078e001e */
[C---:B----4-:R-:W-:Y:S01]  /*2bf0*/  HMMA.16816.F32 R24, R8.reuse, R78, R124 ;  /* 0x0000004e0818723c */ /* 0x050fe2000000187c */
[----:B------:R-:W-:Y:S01]  /*2c00*/  IMAD.MOV.U32 R119, RZ, RZ, R29 ;  /* 0x000000ffff777224 */ /* 0x000fe200078e001d */
[----:B------:R-:W0:Y:S06]  /*2c10*/  LDGDEPBAR ;  /* 0x00000000000079af */ /* 0x000e2c0000000000 */
        /* <DEDUP_REMOVED lines=13> */
[----:B------:R-:W-:Y:S07]  /*2cf0*/  LDSM.16.M88.4 R8, [R233] ;  /* 0x00000000e908783b */ /* 0x000fee0000000200 */
        /* <DEDUP_REMOVED lines=8> */
[C---:B---3--:R-:W-:Y:S08]  /*2d80*/  HMMA.16816.F32 R156, R4.reuse, R56, R200 ;  /* 0x00000038049c723c */ /* 0x048ff000000018c8 */
[C---:B------:R-:W-:Y:S08]  /*2d90*/  HMMA.16816.F32 R124, R4.reuse, R70, R84 ;  /* 0x00000046047c723c */ /* 0x040ff00000001854 */
[C---:B------:R-:W-:Y:S01]  /*2da0*/  HMMA.16816.F32 R120, R4.reuse, R66, R44 ;  /* 0x000000420478723c */ /* 0x040fe2000000182c */
[----:B------:R-:W-:Y:S07]  /*2db0*/  LDSM.16.M88.4 R44, [R227] ;  /* 0x00000000e32c783b */ /* 0x000fee0000000200 */
[C---:B------:R-:W-:Y:S01]  /*2dc0*/  HMMA.16816.F32 R112, R4.reuse, R62, R40 ;  /* 0x0000003e0470723c */ /* 0x040fe20000001828 */
[----:B------:R-:W-:Y:S07]  /*2dd0*/  LDSM.16.M88.4 R40, [R227+0x800] ;  /* 0x00080000e328783b */ /* 0x000fee0000000200 */
[C---:B------:R-:W-:Y:S01]  /*2de0*/  HMMA.16816.F32 R108, R4.reuse, R58, R36 ;  /* 0x0000003a046c723c */ /* 0x040fe20000001824 */
[----:B------:R-:W-:Y:S07]  /*2df0*/  LDSM.16.M88.4 R36, [R227+0x1000] ;  /* 0x00100000e324783b */ /* 0x000fee0000000200 */
[----:B------:R-:W-:Y:S01]  /*2e00*/  HMMA.16816.F32 R104, R4, R54, R32 ;  /* 0x000000360468723c */ /* 0x000fe20000001820 */
[----:B------:R-:W-:Y:S04]  /*2e10*/  LDSM.16.M88.4 R4, [R233+0x2000] ;  /* 0x00200000e904783b */ /* 0x000fe80000000200 */
[----:B------:R-:W-:Y:S03]  /*2e20*/  LDSM.16.M88.4 R32, [R227+0x1800] ;  /* 0x00180000e320783b */ /* 0x000fe60000000200 */
[C---:B-----5:R-:W-:Y:S01]  /*2e30*/  HMMA.16816.F32 R100, R12.reuse, R20, R28 ;  /* 0x000000140c64723c */ /* 0x060fe2000000181c */
[----:B------:R-:W-:Y:S07]  /*2e40*/  LDSM.16.M88.4 R28, [R227+0x2000] ;  /* 0x00200000e31c783b */ /* 0x000fee0000000200 */
[----:B------:R-:W-:Y:S01]  /*2e50*/  HMMA.16816.F32 R96, R12, R22, R24 ;  /* 0x000000160c60723c */ /* 0x000fe20000001818 */
[----:B------:R-:W2:Y:S04]  /*2e60*/  LDSM.16.M88.4 R20, [R227+0x3000] ;  /* 0x00300000e314783b */ /* 0x000ea80000000200 */
[----:B------:R-:W3:Y:S01]  /*2e70*/  LDSM.16.M88.4 R24, [R227+0x2800] ;  /* 0x00280000e318783b */ /* 0x000ee20000000200 */
[----:B------:R-:W-:Y:S01]  /*2e80*/  ISETP.GE.AND P0, PT, R245, 0x2, PT ;  /* 0x00000002f500780c */ /* 0x000fe20003f06270 */
[----:B------:R-:W-:-:S04]  /*2e90*/  DEPBAR.LE SB0, 0x0 ;  /* 0x000080000000791a */ /* 0x000fc80000000000 */
        /* <DEDUP_REMOVED lines=12> */
[----:B------:R-:W-:Y:S01]  /*2f60*/  BSSY B0, `(.L_x_538) ;  /* 0x0000064000007945 */ /* 0x000fe20003800000 */
[----:B------:R-:W-:-:S06]  /*2f70*/  ISETP.GT.AND P2, PT, R249, 0x6f, PT ;  /* 0x0000006ff900780c */ /* 0x000fcc0003f44270 */
[C---:B--2---:R-:W-:Y:S08]  /*2f80*/  HMMA.16816.F32 R148, R4.reuse, R20, R148 ;  /* 0x000000140494723c */ /* 0x044ff00000001894 */
[----:B------:R-:W-:Y:S08]  /*2f90*/  HMMA.16816.F32 R104, R4, R22, R104 ;  /* 0x000000160468723c */ /* 0x000ff00000001868 */
        /* <DEDUP_REMOVED lines=27> */
[----:B------:R-:W-:Y:S01]  /*3150*/  @!UPT UIADD3 URZ, URZ, URZ, URZ ;  /* 0x0000003f3f3ff290 */ /* 0x000fe2000fffe03f */
[----:B------:R-:W-:Y:S11]  /*3160*/  @!P0 BRA `(.L_x_539) ;  /* 0x0000043000008947 */ /* 0x000ff60003800000 */
[----:B-1----:R-:W2:Y:S01]  /*3170*/  LDL.64 R18, [R1+0x28] ;  /* 0x0000280001127983 */ /* 0x002ea20000100a00 */
[----:B------:R-:W-:Y:S01]  /*3180*/  IADD3 R2, R249, R173, R251 ;  /* 0x000000adf9027210 */ /* 0x000fe20007ffe0fb */
[----:B------:R-:W-:-:S03]  /*3190*/  IMAD.MOV.U32 R244, RZ, RZ, RZ ;  /* 0x000000fffff47224 */ /* 0x000fc600078e00ff */
[----:B------:R-:W-:-:S05]  /*31a0*/  IADD3 R2, R2, -0x70, RZ ;  /* 0xffffff9002027810 */ /* 0x000fca0007ffe0ff */
[----:B------:R-:W-:-:S04]  /*31b0*/  @P3 IMAD.HI.U32 R3, R2, c[0x0][0x2bc], RZ ;  /* 0x0000af0002033a27 */ /* 0x000fc800078e00ff */
[----:B------:R-:W-:Y:S01]  /*31c0*/  IMAD.MOV.U32 R0, RZ, RZ, R2 ;  /* 0x000000ffff007224 */ /* 0x000fe200078e0002 */
[----:B------:R-:W-:-:S04]  /*31d0*/  @P3 SHF.R.U32.HI R0, RZ, c[0x0][0x2c0], R3 ;  /* 0x0000b000ff003a19 */ /* 0x000fc80000011603 */
[----:B--2---:R-:W-:-:S04]  /*31e0*/  @!P2 IADD3 R3, P0, R0, R18, RZ ;  /* 0x000000120003a210 */ /* 0x004fc80007f1e0ff */
[----:B------:R-:W-:Y:S02]  /*31f0*/  @!P2 LEA.HI.X.SX32 R5, R0, R248, 0x1, P0 ;  /* 0x000000f80005a211 */ /* 0x000fe400000f0eff */
        /* <DEDUP_REMOVED lines=13> */
[----:B------:R-:W-:-:S03]  /*32d0*/  IADD3 R0, P1, R246, R2, RZ ;  /* 0x00000002f6007210 */ /* 0x000fc60007f3e0ff */
[----:B------:R-:W-:Y:S01]  /*32e0*/  IMAD R2, R244, c[0x0][0x1f4], R4 ;  /* 0x00007d00f4027a24 */ /* 0x000fe200078e0204 */
[----:B------:R-:W-:-:S04]  /*32f0*/  LEA R4, P0, R0, c[0x0][0x1c8], 0x1 ;  /* 0x0000720000047a11 */ /* 0x000fc800078008ff */
[----:B------:R-:W-:-:S04]  /*3300*/  IADD3.X R2, R175, R3, R2, P1, !PT ;  /* 0x00000003af027210 */ /* 0x000fc80000ffe402 */
[----:B------:R-:W-:Y:S01]  /*3310*/  LEA.HI.X R0, R0, c[0x0][0x1cc], R2, 0x1, P0 ;  /* 0x0000730000007a11 */ /* 0x000fe200000f0c02 */
[----:B------:R-:W-:Y:S05]  /*3320*/  BRA.DIV ~URZ, `(.L_x_540) ;  /* 0x00010a227f007947 */ /* 0x000fea000b800000 */
[----:B------:R1:W2:Y:S02]  /*3330*/  SHFL.IDX PT, R7, R0, RZ, 0x181f ;  /* 0x00181fff00077589 */ /* 0x0002a400000e0000 */
.L_x_602:
[----:B------:R-:W-:Y:S05]  /*3340*/  BRA.DIV ~URZ, `(.L_x_541) ;  /* 0x00010a727f007947 */ /* 0x000fea000b800000 */
[----:B------:R-:W3:Y:S04]  /*3350*/  SHFL.IDX PT, R2, R4, RZ, 0x181f ;  /* 0x00181fff04027589 */ /* 0x000ee800000e0000 */
[----:B------:R-:W4:Y:S04]  /*3360*/  SHFL.IDX PT, R3, R4, 0x1, 0x181f ;  /* 0x00381f0004037f89 */ /* 0x000f2800000e0000 */
[----:B------:R-:W5:Y:S04]  /*3370*/  SHFL.IDX PT, R5, R4, 0x2, 0x181f ;  /* 0x00581f0004057f89 */ /* 0x000f6800000e0000 */
[----:B------:R-:W1:Y:S04]  /*3380*/  SHFL.IDX PT, R9, R0, 0x1, 0x181f ;  /* 0x00381f0000097f89 */ /* 0x000e6800000e0000 */
[----:B------:R-:W2:Y:S04]  /*3390*/  SHFL.IDX PT, R8, R4, 0x3, 0x181f ;  /* 0x00781f0004087f89 */ /* 0x000ea800000e0000 */
[----:B------:R-:W2:Y:S04]  /*33a0*/  SHFL.IDX PT, R11, R0, 0x2, 0x181f ;  /* 0x00581f00000b7f89 */ /* 0x000ea800000e0000 */
[----:B------:R-:W-:Y:S01]  /*33b0*/  SHFL.IDX PT, R12, R4, 0x4, 0x181f ;  /* 0x00981f00040c7f89 */ /* 0x000fe200000e0000 */
[----:B---3--:R-:W-:-:S03]  /*33c0*/  IADD3 R6, P0, R2, R174, RZ ;  /* 0x000000ae02067210 */ /* 0x008fc60007f1e0ff */
[----:B------:R-:W-:Y:S01]  /*33d0*/  SHFL.IDX PT, R13, R4, 0x5, 0x181f ;  /* 0x00b81f00040d7f89 */ /* 0x000fe200000e0000 */
[-C--:B----4-:R-:W-:Y:S01]  /*33e0*/  IADD3 R2, P1, R3, R174.reuse, RZ ;  /* 0x000000ae03027210 */ /* 0x090fe20007f3e0ff */
[----:B--2---:R-:W-:Y:S02]  /*33f0*/  IMAD.X R7, R7, 0x1, R16, P0 ;  /* 0x0000000107077824 */ /* 0x004fe400000e0610 */
[----:B------:R-:W2:Y:S01]  /*3400*/  SHFL.IDX PT, R17, R0, 0x3, 0x181f ;  /* 0x00781f0000117f89 */ /* 0x000ea200000e0000 */
[----:B-----5:R-:W-:-:S03]  /*3410*/  IADD3 R10, P0, R5, R174, RZ ;  /* 0x000000ae050a7210 */ /* 0x020fc60007f1e0ff */
[----:B------:R-:W3:Y:S01]  /*3420*/  SHFL.IDX PT, R15, R0, 0x4, 0x181f ;  /* 0x00981f00000f7f89 */ /* 0x000ee200000e0000 */
[----:B-1----:R-:W-:-:S03]  /*3430*/  IMAD.X R3, R9, 0x1, R16, P1 ;  /* 0x0000000109037824 */ /* 0x002fc600008e0610 */
[----:B------:R-:W1:Y:S01]  /*3440*/  SHFL.IDX PT, R14, R0, 0x5, 0x181f ;  /* 0x00b81f00000e7f89 */ /* 0x000e6200000e0000 */
[----:B------:R-:W-:-:S03]  /*3450*/  IADD3 R8, P6, R8, R174, RZ ;  /* 0x000000ae08087210 */ /* 0x000fc60007fde0ff */
[----:B------:R4:W-:Y:S01]  /*3460*/  LDGSTS.E.BYPASS.LTC128B.128 [R243+0x3900], [R6.64], !P5 ;  /* 0x0390000006f37fae */ /* 0x0009e2000e901d46 */
[----:B------:R-:W-:-:S03]  /*3470*/  IMAD.X R11, R11, 0x1, R16, P0 ;  /* 0x000000010b0b7824 */ /* 0x000fc600000e0610 */
[----:B------:R5:W-:Y:S04]  /*3480*/  LDGSTS.E.BYPASS.LTC128B.128 [R243+0x4100], [R2.64], !P5 ;  /* 0x0410000002f37fae */ /* 0x000be8000e901d46 */
[----:B------:R1:W-:Y:S01]  /*3490*/  LDGSTS.E.BYPASS.LTC128B.128 [R243+0x4900], [R10.64], !P5 ;  /* 0x049000000af37fae */ /* 0x0003e2000e901d46 */
[----:B--2---:R-:W-:-:S03]  /*34a0*/  IMAD.X R9, R17, 0x1, R16, P6 ;  /* 0x0000000111097824 */ /* 0x004fc600030e0610 */
[----:B------:R-:W2:Y:S04]  /*34b0*/  SHFL.IDX PT, R4, R4, 0x6, 0x181f ;  /* 0x00d81f0004047f89 */ /* 0x000ea800000e0000 */
[----:B------:R2:W-:Y:S04]  /*34c0*/  LDGSTS.E.BYPASS.LTC128B.128 [R243+0x5100], [R8.64], !P5 ;  /* 0x0510000008f37fae */ /* 0x0005e8000e901d46 */
[----:B------:R-:W2:Y:S01]  /*34d0*/  SHFL.IDX PT, R0, R0, 0x6, 0x181f ;  /* 0x00d81f0000007f89 */ /* 0x000ea200000e0000 */
[-C--:B----4-:R-:W-:Y:S02]  /*34e0*/  IADD3 R6, P1, R12, R174.reuse, RZ ;  /* 0x000000ae0c067210 */ /* 0x090fe40007f3e0ff */
[----:B-----5:R-:W-:-:S03]  /*34f0*/  IADD3 R2, P0, R13, R174, RZ ;  /* 0x000000ae0d027210 */ /* 0x020fc60007f1e0ff */
[--C-:B---3--:R-:W-:Y:S02]  /*3500*/  IMAD.X R7, R15, 0x1, R16.reuse, P1 ;  /* 0x000000010f077824 */ /* 0x108fe400008e0610 */
[----:B-1----:R-:W-:-:S03]  /*3510*/  IMAD.X R3, R14, 0x1, R16, P0 ;  /* 0x000000010e037824 */ /* 0x002fc600000e0610 */
[----:B------:R1:W-:Y:S04]  /*3520*/  LDGSTS.E.BYPASS.LTC128B.128 [R243+0x5900], [R6.64], !P5 ;  /* 0x0590000006f37fae */ /* 0x0003e8000e901d46 */
[----:B------:R1:W-:Y:S02]  /*3530*/  LDGSTS.E.BYPASS.LTC128B.128 [R243+0x6100], [R2.64], !P5 ;  /* 0x0610000002f37fae */ /* 0x0003e4000e901d46 */
.L_x_603:
[----:B-12---:R-:W-:-:S04]  /*3540*/  IADD3 R2, P0, R4, R174, RZ ;  /* 0x000000ae04027210 */ /* 0x006fc80007f1e0ff */
[----:B------:R-:W-:-:S05]  /*3550*/  IADD3.X R3, R0, R16, RZ, P0, !PT ;  /* 0x0000001000037210 */ /* 0x000fca00007fe4ff */
[----:B------:R-:W-:Y:S01]  /*3560*/  @!PT LDS RZ, [RZ] ;  /* 0x00000000fffff984 */ /* 0x000fe20000000800 */
[----:B------:R-:W-:Y:S01]  /*3570*/  @!PT LDS RZ, [RZ] ;  /* 0x00000000fffff984 */ /* 0x000fe20000000800 */
[----:B------:R-:W-:Y:S01]  /*3580*/  @!PT LDS RZ, [RZ] ;  /* 0x00000000fffff984 */ /* 0x000fe20000000800 */
[----:B------:R1:W-:Y:S04]  /*3590*/  LDGSTS.E.BYPASS.LTC128B.128 [R243+0x6900], [R2.64], !P5 ;  /* 0x0690000002f37fae */ /* 0x0003e8000e901d46 */
.L_x_539:
[----:B-1----:R-:W-:Y:S05]  /*35a0*/  BSYNC B0 ;  /* 0x0000000000007941 */ /* 0x002fea0003800000 */
.L_x_538:
[----:B------:R-:W2:Y:S04]  /*35b0*/  LDL R2, [R1+0x44] ;  /* 0x0000440001027983 */ /* 0x000ea80000100800 */
[----:B------:R-:W2:Y:S04]  /*35c0*/  LDL R0, [R1+0x54] ;  /* 0x0000540001007983 */ /* 0x000ea80000100800 */
[----:B------:R-:W3:Y:S04]  /*35d0*/  LDL R3, [R1+0x50] ;  /* 0x0000500001037983 */ /* 0x000ee80000100800 */
[----:B------:R-:W0:Y:S01]  /*35e0*/  LDGDEPBAR ;  /* 0x00000000000079af */ /* 0x000e220000000000 */
[----:B--2---:R-:W-:-:S04]  /*35f0*/  IMAD.IADD R0, R0, 0x1, R2 ;  /* 0x0000000100007824 */ /* 0x004fc800078e0202 */
[----:B------:R-:W-:Y:S01]  /*3600*/  @P4 IMAD.HI.U32 R2, R0, c[0x0][0x2c8], RZ ;  /* 0x0000b20000024a27 */ /* 0x000fe200078e00ff */
[----:B------:R-:W-:Y:S02]  /*3610*/  MOV R4, R0 ;  /* 0x0000000000047202 */ /* 0x000fe40000000f00 */
[----:B---3--:R-:W-:Y:S01]  /*3620*/  IADD3 R0, -R3, 0x1, R172 ;  /* 0x0000000103007810 */ /* 0x008fe20007ffe1ac */
[----:B------:R-:W-:Y:S01]  /*3630*/  IMAD.IADD R6, R172, 0x1, -R3 ;  /* 0x00000001ac067824 */ /* 0x000fe200078e0a03 */
[----:B------:R-:W-:Y:S02]  /*3640*/  @P4 SHF.R.U32.HI R4, RZ, c[0x0][0x2cc], R2 ;  /* 0x0000b300ff044a19 */ /* 0x000fe40000011602 */
[----:B------:R-:W-:Y:S01]  /*3650*/  IADD3 R5, R0, -c[0x0][0x168], RZ ;  /* 0x80005a0000057a10 */ /* 0x000fe20007ffe0ff */
[----:B------:R-:W-:Y:S05]  /*3660*/  BRA.DIV ~URZ, `(.L_x_542) ;  /* 0x00010e227f007947 */ /* 0x000fea000b800000 */
[----:B------:R1:W2:Y:S02]  /*3670*/  SHFL.IDX PT, R0, R4, RZ, 0x1c1f ;  /* 0x001c1fff04007589 */ /* 0x0002a400000e0000 */
.L_x_604:
[----:B--2---:R-:W-:-:S05]  /*3680*/  IMAD.IADD R0, R5, 0x1, R0 ;  /* 0x0000000105007824 */ /* 0x004fca00078e0200 */
[----:B------:R-:W-:-:S04]  /*3690*/  IMNMX R0, R6, R0, PT ;  /* 0x0000000006007217 */ /* 0x000fc80003800200 */
[C---:B------:R-:W-:Y:S02]  /*36a0*/  ISETP.GT.AND P0, PT, R0.reuse, RZ, PT ;  /* 0x000000ff0000720c */ /* 0x040fe40003f04270 */
[----:B------:R-:W-:Y:S02]  /*36b0*/  ISETP.GT.AND P6, PT, R0, 0x1, PT ;  /* 0x000000010000780c */ /* 0x000fe40003fc4270 */
[----:B------:R-:W-:Y:S02]  /*36c0*/  FSEL R9, R100, -INF , P0 ;  /* 0xff80000064097808 */ /* 0x000fe40000000000 */
[C---:B------:R-:W-:Y:S02]  /*36d0*/  ISETP.GT.AND P1, PT, R0.reuse, 0x8, PT ;  /* 0x000000080000780c */ /* 0x040fe40003f24270 */
[----:B------:R-:W-:Y:S02]  /*36e0*/  ISETP.GT.AND P0, PT, R0, 0x9, PT ;  /* 0x000000090000780c */ /* 0x000fe40003f04270 */
[----:B------:R-:W-:-:S02]  /*36f0*/  FSEL R10, R101, -INF , P6 ;  /* 0xff800000650a7808 */ /* 0x000fc40003000000 */
[----:B------:R-:W-:Y:S02]  /*3700*/  FSEL R18, R96, -INF , P1 ;  /* 0xff80000060127808 */ /* 0x000fe40000800000 */
[----:B------:R-:W-:Y:S02]  /*3710*/  FSEL R24, R97, -INF , P0 ;  /* 0xff80000061187808 */ /* 0x000fe40000000000 */
[C---:B------:R-:W-:Y:S02]  /*3720*/  ISETP.GT.AND P6, PT, R0.reuse, 0x10, PT ;  /* 0x000000100000780c */ /* 0x040fe40003fc4270 */
        /* <DEDUP_REMOVED lines=46> */
[----:B------:R-:W-:Y:S01]  /*3a10*/  FSEL R196, R21, -INF , P0 ;  /* 0xff80000015c47808 */ /* 0x000fe20000000000 */
[----:B------:R-:W-:Y:S05]  /*3a20*/  BRA.DIV ~URZ, `(.L_x_543) ;  /* 0x00010ad27f007947 */ /* 0x000fea000b800000 */
[----:B------:R-:W2:Y:S04]  /*3a30*/  SHFL.IDX PT, R3, R4, 0x1, 0x1c1f ;  /* 0x003c1f0004037f89 */ /* 0x000ea800000e0000 */
[----:B------:R-:W3:Y:S04]  /*3a40*/  SHFL.IDX PT, R2, R4, 0x2, 0x1c1f ;  /* 0x005c1f0004027f89 */ /* 0x000ee800000e0000 */
[----:B------:R-:W4:Y:S01]  /*3a50*/  SHFL.IDX PT, R0, R4, 0x3, 0x1c1f ;  /* 0x007c1f0004007f89 */ /* 0x000f2200000e0000 */
[----:B--2---:R-:W-:-:S02]  /*3a60*/  IMAD.IADD R3, R5, 0x1, R3 ;  /* 0x0000000105037824 */ /* 0x004fc400078e0203 */
[----:B---3--:R-:W-:-:S03]  /*3a70*/  IMAD.IADD R2, R5, 0x1, R2 ;  /* 0x0000000105027824 */ /* 0x008fc600078e0202 */
[----:B------:R-:W-:Y:S01]  /*3a80*/  IMNMX R3, R6, R3, PT ;  /* 0x0000000306037217 */ /* 0x000fe20003800200 */
[----:B----4-:R-:W-:-:S03]  /*3a90*/  IMAD.IADD R0, R5, 0x1, R0 ;  /* 0x0000000105007824 */ /* 0x010fc600078e0200 */
[C---:B------:R-:W-:Y:S02]  /*3aa0*/  ISETP.GT.AND P1, PT, R3.reuse, RZ, PT ;  /* 0x000000ff0300720c */ /* 0x040fe40003f24270 */
[C---:B------:R-:W-:Y:S02]  /*3ab0*/  ISETP.GT.AND P0, PT, R3.reuse, 0x1, PT ;  /* 0x000000010300780c */ /* 0x040fe40003f04270 */
[----:B------:R-:W-:Y:S02]  /*3ac0*/  FSEL R7, R102, -INF , P1 ;  /* 0xff80000066077808 */ /* 0x000fe40000800000 */
[----:B------:R-:W-:Y:S02]  /*3ad0*/  ISETP.GT.AND P1, PT, R3, 0x9, PT ;  /* 0x000000090300780c */ /* 0x000fe40003f24270 */
[----:B------:R-:W-:Y:S02]  /*3ae0*/  FSEL R8, R103, -INF , P0 ;  /* 0xff80000067087808 */ /* 0x000fe40000000000 */
[----:B------:R-:W-:-:S02]  /*3af0*/  ISETP.GT.AND P0, PT, R3, 0x10, PT ;  /* 0x000000100300780c */ /* 0x000fc40003f04270 */
[----:B------:R-:W-:Y:S02]  /*3b00*/  FSEL R14, R99, -INF , P1 ;  /* 0xff800000630e7808 */ /* 0x000fe40000800000 */
        /* <DEDUP_REMOVED lines=17> */
[----:B------:R-:W-:Y:S02]  /*3c20*/  ISETP.GT.AND P1, PT, R3, 0x40, PT ;  /* 0x000000400300780c */ /* 0x000fe40003f24270 */
[----:B------:R-:W-:Y:S02]  /*3c30*/  FSEL R144, R75, -INF , P0 ;  /* 0xff8000004b907808 */ /* 0x000fe40000000000 */
[C---:B------:R-:W-:Y:S02]  /*3c40*/  ISETP.GT.AND P0, PT, R3.reuse, 0x41, PT ;  /* 0x000000410300780c */ /* 0x040fe40003f04270 */
[----:B------:R-:W-:Y:S02]  /*3c50*/  FSEL R13, R98, -INF , P6 ;  /* 0xff800000620d7808 */ /* 0x000fe40003000000 */
[----:B------:R-:W-:Y:S02]  /*3c60*/  FSEL R195, R70, -INF , P1 ;  /* 0xff80000046c37808 */ /* 0x000fe40000800000 */
[----:B------:R-:W-:-:S02]  /*3c70*/  ISETP.GT.AND P6, PT, R3, 0x18, PT ;  /* 0x000000180300780c */ /* 0x000fc40003fc4270 */
[----:B------:R-:W-:Y:S02]  /*3c80*/  ISETP.GT.AND P1, PT, R3, 0x49, PT ;  /* 0x000000490300780c */ /* 0x000fe40003f24270 */
[----:B------:R-:W-:Y:S02]  /*3c90*/  FSEL R194, R71, -INF , P0 ;  /* 0xff80000047c27808 */ /* 0x000fe40000000000 */
[----:B------:R-:W-:Y:S02]  /*3ca0*/  ISETP.GT.AND P0, PT, R3, 0x50, PT ;  /* 0x000000500300780c */ /* 0x000fe40003f04270 */
[----:B------:R-:W-:Y:S02]  /*3cb0*/  FSEL R25, R90, -INF , P6 ;  /* 0xff8000005a197808 */ /* 0x000fe40003000000 */
[----:B------:R-:W-:Y:S02]  /*3cc0*/  FSEL R192, R67, -INF , P1 ;  /* 0xff80000043c07808 */ /* 0x000fe40000800000 */
[----:B------:R-:W-:-:S02]  /*3cd0*/  ISETP.GT.AND P6, PT, R3, 0x28, PT ;  /* 0x000000280300780c */ /* 0x000fc40003fc4270 */
[C---:B------:R-:W-:Y:S02]  /*3ce0*/  ISETP.GT.AND P1, PT, R3.reuse, 0x58, PT ;  /* 0x000000580300780c */ /* 0x040fe40003f24270 */
[----:B------:R-:W-:Y:S02]  /*3cf0*/  FSEL R191, R62, -INF , P0 ;  /* 0xff8000003ebf7808 */ /* 0x000fe40000000000 */
[C---:B------:R-:W-:Y:S02]  /*3d00*/  ISETP.GT.AND P0, PT, R3.reuse, 0x59, PT ;  /* 0x000000590300780c */ /* 0x040fe40003f04270 */
[----:B------:R-:W-:Y:S02]  /*3d10*/  FSEL R122, R82, -INF , P6 ;  /* 0xff800000527a7808 */ /* 0x000fe40003000000 */
[----:B------:R-:W-:Y:S02]  /*3d20*/  FSEL R189, R58, -INF , P1 ;  /* 0xff8000003abd7808 */ /* 0x000fe40000800000 */
[----:B------:R-:W-:-:S02]  /*3d30*/  ISETP.GT.AND P6, PT, R3, 0x38, PT ;  /* 0x000000380300780c */ /* 0x000fc40003fc4270 */
[----:B------:R-:W-:Y:S02]  /*3d40*/  FSEL R188, R59, -INF , P0 ;  /* 0xff8000003bbc7808 */ /* 0x000fe40000000000 */
[C---:B------:R-:W-:Y:S02]  /*3d50*/  ISETP.GT.AND P1, PT, R3.reuse, 0x61, PT ;  /* 0x000000610300780c */ /* 0x040fe40003f24270 */
[----:B------:R-:W-:Y:S02]  /*3d60*/  IMNMX R2, R6, R2, PT ;  /* 0x0000000206027217 */ /* 0x000fe40003800200 */
[----:B------:R-:W-:Y:S02]  /*3d70*/  ISETP.GT.AND P0, PT, R3, 0x68, PT ;  /* 0x000000680300780c */ /* 0x000fe40003f04270 */
[----:B------:R-:W-:Y:S02]  /*3d80*/  FSEL R145, R74, -INF , P6 ;  /* 0xff8000004a917808 */ /* 0x000fe40003000000 */
[----:B------:R-:W-:-:S02]  /*3d90*/  FSEL R186, R51, -INF , P1 ;  /* 0xff80000033ba7808 */ /* 0x000fc40000800000 */
[----:B------:R-:W-:Y:S02]  /*3da0*/  ISETP.GT.AND P6, PT, R3, 0x48, PT ;  /* 0x000000480300780c */ /* 0x000fe40003fc4270 */
[----:B------:R-:W-:Y:S02]  /*3db0*/  ISETP.GT.AND P1, PT, R2, RZ, PT ;  /* 0x000000ff0200720c */ /* 0x000fe40003f24270 */
[----:B------:R-:W-:Y:S02]  /*3dc0*/  FSEL R185, R22, -INF , P0 ;  /* 0xff80000016b97808 */ /* 0x000fe40000000000 */
[----:B------:R-:W-:Y:S02]  /*3dd0*/  IMNMX R0, R6, R0, PT ;  /* 0x0000000006007217 */ /* 0x000fe40003800200 */
[----:B------:R-:W-:Y:S02]  /*3de0*/  ISETP.GT.AND P0, PT, R2, 0x1, PT ;  /* 0x000000010200780c */ /* 0x000fe40003f04270 */
[----:B------:R-:W-:-:S02]  /*3df0*/  FSEL R193, R66, -INF , P6 ;  /* 0xff80000042c17808 */ /* 0x000fc40003000000 */
[----:B------:R-:W-:Y:S02]  /*3e00*/  FSEL R11, R180, -INF , P1 ;  /* 0xff800000b40b7808 */ /* 0x000fe40000800000 */
[----:B------:R-:W-:Y:S02]  /*3e10*/  ISETP.GT.AND P6, PT, R3, 0x51, PT ;  /* 0x000000510300780c */ /* 0x000fe40003fc4270 */
[C---:B------:R-:W-:Y:S02]  /*3e20*/  ISETP.GT.AND P1, PT, R0.reuse, RZ, PT ;  /* 0x000000ff0000720c */ /* 0x040fe40003f24270 */
[----:B------:R-:W-:Y:S02]  /*3e30*/  FSEL R12, R181, -INF , P0 ;  /* 0xff800000b50c7808 */ /* 0x000fe40000000000 */
[----:B------:R-:W-:Y:S02]  /*3e40*/  ISETP.GT.AND P0, PT, R0, 0x1, PT ;  /* 0x000000010000780c */ /* 0x000fe40003f04270 */
[----:B------:R-:W-:-:S02]  /*3e50*/  FSEL R190, R63, -INF , P6 ;  /* 0xff8000003fbe7808 */ /* 0x000fc40003000000 */
[----:B------:R-:W-:Y:S02]  /*3e60*/  FSEL R19, R182, -INF , P1 ;  /* 0xff800000b6137808 */ /* 0x000fe40000800000 */
[----:B------:R-:W-:Y:S02]  /*3e70*/  ISETP.GT.AND P6, PT, R3, 0x60, PT ;  /* 0x000000600300780c */ /* 0x000fe40003fc4270 */
[----:B------:R-:W-:Y:S02]  /*3e80*/  ISETP.GT.AND P1, PT, R2, 0x9, PT ;  /* 0x000000090200780c */ /* 0x000fe40003f24270 */
        /* <DEDUP_REMOVED lines=22> */
[----:B------:R-:W-:Y:S02]  /*3ff0*/  ISETP.GT.AND P1, PT, R0, 0x20, PT ;  /* 0x000000200000780c */ /* 0x000fe40003f24270 */
[----:B------:R-:W-:Y:S02]  /*4000*/  FSEL R114, R169, -INF , P0 ;  /* 0xff800000a9727808 */ /* 0x000fe40000000000 */
[----:B------:R-:W-:Y:S02]  /*4010*/  ISETP.GT.AND P6, PT, R2, 0x8, PT ;  /* 0x000000080200780c */ /* 0x000fe40003fc4270 */
[----:B------:R-:W-:Y:S02]  /*4020*/  ISETP.GT.AND P0, PT, R0, 0x21, PT ;  /* 0x000000210000780c */ /* 0x000fe40003f04270 */
[----:B------:R-:W-:-:S02]  /*4030*/  FSEL R69, R170, -INF , P1 ;  /* 0xff800000aa457808 */ /* 0x000fc40000800000 */
[----:B------:R-:W-:Y:S02]  /*4040*/  FSEL R16, R140, -INF , P6 ;  /* 0xff8000008c107808 */ /* 0x000fe40003000000 */
[C---:B------:R-:W-:Y:S02]  /*4050*/  ISETP.GT.AND P1, PT, R2.reuse, 0x29, PT ;  /* 0x000000290200780c */ /* 0x040fe40003f24270 */
[----:B------:R-:W-:Y:S02]  /*4060*/  FSEL R70, R171, -INF , P0 ;  /* 0xff800000ab467808 */ /* 0x000fe40000000000 */
[----:B------:R-:W-:Y:S02]  /*4070*/  ISETP.GT.AND P6, PT, R2, 0x10, PT ;  /* 0x000000100200780c */ /* 0x000fe40003fc4270 */
[----:B------:R-:W-:Y:S02]  /*4080*/  ISETP.GT.AND P0, PT, R0, 0x28, PT ;  /* 0x000000280000780c */ /* 0x000fe40003f04270 */
[----:B------:R-:W-:-:S02]  /*4090*/  FSEL R120, R133, -INF , P1 ;  /* 0xff80000085787808 */ /* 0x000fc40000800000 */
[----:B------:R-:W-:Y:S02]  /*40a0*/  FSEL R22, R176, -INF , P6 ;  /* 0xff800000b0167808 */ /* 0x000fe40003000000 */
[----:B------:R-:W-:Y:S02]  /*40b0*/  ISETP.GT.AND P1, PT, R0, 0x29, PT ;  /* 0x000000290000780c */ /* 0x000fe40003f24270 */
[----:B------:R-:W-:Y:S02]  /*40c0*/  FSEL R71, R134, -INF , P0 ;  /* 0xff80000086477808 */ /* 0x000fe40000000000 */
[C---:B------:R-:W-:Y:S02]  /*40d0*/  ISETP.GT.AND P6, PT, R2.reuse, 0x18, PT ;  /* 0x000000180200780c */ /* 0x040fe40003fc4270 */
[----:B------:R-:W-:Y:S02]  /*40e0*/  ISETP.GT.AND P0, PT, R2, 0x31, PT ;  /* 0x000000310200780c */ /* 0x000fe40003f04270 */
[----:B------:R-:W-:-:S02]  /*40f0*/  FSEL R112, R135, -INF , P1 ;  /* 0xff80000087707808 */ /* 0x000fc40000800000 */
        /* <DEDUP_REMOVED lines=50> */
[----:B------:R-:W-:Y:S02]  /*4420*/  ISETP.GT.AND P6, PT, R2, 0x60, PT ;  /* 0x000000600200780c */ /* 0x000fe40003fc4270 */
[C---:B------:R-:W-:Y:S02]  /*4430*/  ISETP.GT.AND P1, PT, R0.reuse, 0x58, PT ;  /* 0x000000580000780c */ /* 0x040fe40003f24270 */
[----:B------:R-:W-:Y:S02]  /*4440*/  ISETP.GT.AND P0, PT, R0, 0x59, PT ;  /* 0x000000590000780c */ /* 0x000fe40003f04270 */
[----:B------:R-:W-:-:S02]  /*4450*/  FMNMX.FTZ R3, R9, R10, !PT ;  /* 0x0000000a09037209 */ /* 0x000fc40007810000 */
[----:B------:R-:W-:Y:S02]  /*4460*/  FSEL R172, R148, -INF , P6 ;  /* 0xff80000094ac7808 */ /* 0x000fe40003000000 */
[----:B------:R-:W-:Y:S02]  /*4470*/  FSEL R157, R110, -INF , P1 ;  /* 0xff8000006e9d7808 */ /* 0x000fe40000800000 */
[----:B------:R-:W-:Y:S02]  /*4480*/  FSEL R149, R111, -INF , P0 ;  /* 0xff8000006f957808 */ /* 0x000fe40000000000 */
[C---:B------:R-:W-:Y:S02]  /*4490*/  ISETP.GT.AND P6, PT, R2.reuse, 0x68, PT ;  /* 0x000000680200780c */ /* 0x040fe40003fc4270 */
[----:B------:R-:W-:Y:S02]  /*44a0*/  ISETP.GT.AND P1, PT, R2, 0x69, PT ;  /* 0x000000690200780c */ /* 0x000fe40003f24270 */
[----:B------:R-:W-:-:S02]  /*44b0*/  ISETP.GT.AND P0, PT, R0, 0x60, PT ;  /* 0x000000600000780c */ /* 0x000fc40003f04270 */
[----:B------:R-:W-:Y:S02]  /*44c0*/  FMNMX.FTZ R2, R18, R3, !PT ;  /* 0x0000000312027209 */ /* 0x000fe40007810000 */
[----:B------:R-:W-:Y:S02]  /*44d0*/  FMNMX.FTZ R3, R7, R8, !PT ;  /* 0x0000000807037209 */ /* 0x000fe40007810000 */
[----:B------:R-:W-:Y:S02]  /*44e0*/  FSEL R168, R104, -INF , P6 ;  /* 0xff80000068a87808 */ /* 0x000fe40003000000 */
[----:B------:R-:W-:Y:S02]  /*44f0*/  FSEL R156, R105, -INF , P1 ;  /* 0xff800000699c7808 */ /* 0x000fe40000800000 */
[----:B------:R-:W-:Y:S02]  /*4500*/  FSEL R150, R150, -INF , P0 ;  /* 0xff80000096967808 */ /* 0x000fe40000000000 */
[----:B-1----:R-:W-:-:S02]  /*4510*/  FMNMX.FTZ R4, R11, R12, !PT ;  /* 0x0000000c0b047209 */ /* 0x002fc40007810000 */
        /* <DEDUP_REMOVED lines=95> */
[----:B------:R-:W-:-:S02]  /*4b10*/  FSEL R151, R151, -INF , P6 ;  /* 0xff80000097977808 */ /* 0x000fc40003000000 */
        /* <DEDUP_REMOVED lines=8> */
[----:B------:R-:W-:Y:S02]  /*4ba0*/  FMNMX.FTZ R117, R156, R2, !PT ;  /* 0x000000029c757209 */ /* 0x000fe40007810000 */
[----:B------:R-:W-:Y:S02]  /*4bb0*/  FMNMX.FTZ R0, R196, R0, !PT ;  /* 0x00000000c4007209 */ /* 0x000fe40007810000 */
[----:B------:R-:W-:Y:S01]  /*4bc0*/  FMNMX.FTZ R118, R184, R118, !PT ;  /* 0x00000076b8767209 */ /* 0x000fe20007810000 */
[----:B------:R-:W1:Y:S01]  /*4bd0*/  SHFL.BFLY PT, R5, R117, 0x2, 0x1f ;  /* 0x0c401f0075057f89 */ /* 0x000e6200000e0000 */
[----:B------:R-:W-:-:S02]  /*4be0*/  FSEL R148, R107, -INF , P0 ;  /* 0xff8000006b947808 */ /* 0x000fc40000000000 */
[----:B------:R-:W-:Y:S01]  /*4bf0*/  FMNMX.FTZ R2, R159, R3, !PT ;  /* 0x000000039f027209 */ /* 0x000fe20007810000 */
[----:B------:R-:W2:Y:S03]  /*4c00*/  SHFL.BFLY PT, R4, R0, 0x2, 0x1f ;  /* 0x0c401f0000047f89 */ /* 0x000ea600000e0000 */
[----:B------:R-:W-:Y:S01]  /*4c10*/  FMNMX.FTZ R2, R148, R2, !PT ;  /* 0x0000000294027209 */ /* 0x000fe20007810000 */
[----:B------:R-:W3:Y:S04]  /*4c20*/  SHFL.BFLY PT, R3, R118, 0x2, 0x1f ;  /* 0x0c401f0076037f89 */ /* 0x000ee800000e0000 */
[----:B------:R-:W4:Y:S01]  /*4c30*/  SHFL.BFLY PT, R6, R2, 0x2, 0x1f ;  /* 0x0c401f0002067f89 */ /* 0x000f2200000e0000 */
[----:B-1----:R-:W-:-:S02]  /*4c40*/  FMNMX.FTZ R117, R117, R5, !PT ;  /* 0x0000000575757209 */ /* 0x002fc40007810000 */
[----:B--2---:R-:W-:-:S03]  /*4c50*/  FMNMX.FTZ R0, R4, R0, !PT ;  /* 0x0000000004007209 */ /* 0x004fc60007810000 */
[----:B------:R-:W1:Y:S01]  /*4c60*/  SHFL.BFLY PT, R4, R117, 0x1, 0x1f ;  /* 0x0c201f0075047f89 */ /* 0x000e6200000e0000 */
[----:B---3--:R-:W-:-:S03]  /*4c70*/  FMNMX.FTZ R118, R118, R3, !PT ;  /* 0x0000000376767209 */ /* 0x008fc60007810000 */
[----:B------:R-:W2:Y:S01]  /*4c80*/  SHFL.BFLY PT, R119, R0, 0x1, 0x1f ;  /* 0x0c201f0000777f89 */ /* 0x000ea200000e0000 */
[----:B----4-:R-:W-:-:S03]  /*4c90*/  FMNMX.FTZ R6, R2, R6, !PT ;  /* 0x0000000602067209 */ /* 0x010fc60007810000 */
[----:B------:R-:W3:Y:S04]  /*4ca0*/  SHFL.BFLY PT, R3, R118, 0x1, 0x1f ;  /* 0x0c201f0076037f89 */ /* 0x000ee800000e0000 */
[----:B------:R4:W4:Y:S01]  /*4cb0*/  SHFL.BFLY PT, R68, R6, 0x1, 0x1f ;  /* 0x0c201f0006447f89 */ /* 0x00092200000e0000 */
[----:B-1----:R-:W-:Y:S02]  /*4cc0*/  FMNMX.FTZ R117, R117, R4, !PT ;  /* 0x0000000475757209 */ /* 0x002fe40007810000 */
[----:B--2---:R-:W-:Y:S02]  /*4cd0*/  FMNMX.FTZ R119, R0, R119, !PT ;  /* 0x0000007700777209 */ /* 0x004fe40007810000 */
[----:B---3--:R-:W-:-:S03]  /*4ce0*/  FMNMX.FTZ R118, R118, R3, !PT ;  /* 0x0000000376767209 */ /* 0x008fc60007810000 */
.L_x_605:
[C---:B------:R-:W-:Y:S01]  /*4cf0*/  FMUL.FTZ R4, R119.reuse, c[0x0][0x2d0] ;  /* 0x0000b40077047a20 */ /* 0x040fe20000410000 */
[----:B------:R-:W-:Y:S01]  /*4d00*/  FSETP.NEU.FTZ.AND P0, PT, R119, -INF , PT ;  /* 0xff8000007700780b */ /* 0x000fe20003f1d000 */
[----:B------:R-:W-:Y:S01]  /*4d10*/  FMUL.FTZ R3, R118, c[0x0][0x2d0] ;  /* 0x0000b40076037a20 */ /* 0x000fe20000410000 */
[----:B------:R-:W-:Y:S01]  /*4d20*/  STL [R1+0x90], R230 ;  /* 0x000090e601007387 */ /* 0x000fe20000100800 */
[----:B----4-:R-:W-:Y:S01]  /*4d30*/  FMNMX.FTZ R68, R68, R6, !PT ;  /* 0x0000000644447209 */ /* 0x010fe20007810000 */
[----:B------:R-:W-:Y:S01]  /*4d40*/  WARPSYNC 0xffffffff ;  /* 0xffffffff00007948 */ /* 0x000fe20003800000 */
[----:B------:R-:W-:Y:S01]  /*4d50*/  FSEL R4, R4, RZ, P0 ;  /* 0x000000ff04047208 */ /* 0x000fe20000000000 */
[----:B------:R1:W-:Y:S01]  /*4d60*/  STL [R1+0x8c], R227 ;  /* 0x00008ce301007387 */ /* 0x0003e20000100800 */
[----:B------:R-:W-:-:S03]  /*4d70*/  FSETP.NEU.FTZ.AND P0, PT, R118, -INF , PT ;  /* 0xff8000007600780b */ /* 0x000fc60003f1d000 */
[--C-:B------:R-:W-:Y:S01]  /*4d80*/  FFMA.FTZ R0, R9, c[0x0][0x2d0], -R4.reuse ;  /* 0x0000b40009007a23 */ /* 0x100fe20000010804 */
[----:B------:R-:W-:Y:S01]  /*4d90*/  FSEL R3, R3, RZ, P0 ;  /* 0x000000ff03037208 */ /* 0x000fe20000000000 */
[----:B------:R-:W-:Y:S01]  /*4da0*/  FFMA.FTZ R2, R33, c[0x0][0x2d0], -R4 ;  /* 0x0000b40021027a23 */ /* 0x000fe20000010804 */
[----:B------:R-:W-:Y:S01]  /*4db0*/  FSETP.NEU.FTZ.AND P0, PT, R117, -INF , PT ;  /* 0xff8000007500780b */ /* 0x000fe20003f1d000 */
[----:B------:R2:W-:Y:S01]  /*4dc0*/  MUFU.EX2 R210, R0 ;  /* 0x0000000000d27308 */ /* 0x0005e20000000800 */
[----:B------:R3:W-:Y:S01]  /*4dd0*/  STL [R1+0x88], R224 ;  /* 0x000088e001007387 */ /* 0x0007e20000100800 */
[----:B------:R-:W-:-:S03]  /*4de0*/  FFMA.FTZ R5, R25, c[0x0][0x2d0], -R3 ;  /* 0x0000b40019057a23 */ /* 0x000fc60000010803 */
[----:B------:R-:W-:Y:S03]  /*4df0*/  LDSM.16.MT88.4 R44, [R225] ;  /* 0x00000000e12c783b */ /* 0x000fe60000004200 */
[----:B------:R4:W-:Y:S01]  /*4e00*/  MUFU.EX2 R223, R2 ;  /* 0x0000000200df7308 */ /* 0x0009e20000000800 */
[----:B------:R-:W1:Y:S04]  /*4e10*/  LDSM.16.MT88.4 R36, [R229] ;  /* 0x00000000e524783b */ /* 0x000e680000004200 */
[----:B------:R-:W-:Y:S01]  /*4e20*/  LDSM.16.MT88.4 R52, [R229+0x800] ;  /* 0x00080000e534783b */ /* 0x000fe20000004200 */
[----:B--2---:R-:W-:Y:S02]  /*4e30*/  FFMA.FTZ R0, R10, c[0x0][0x2d0], -R4 ;  /* 0x0000b4000a007a23 */ /* 0x004fe40000010804 */
[----:B------:R2:W-:Y:S01]  /*4e40*/  MUFU.EX2 R246, R5 ;  /* 0x0000000500f67308 */ /* 0x0005e20000000800 */
[----:B------:R-:W1:Y:S01]  /*4e50*/  LDSM.16.MT88.4 R48, [R226] ;  /* 0x00000000e230783b */ /* 0x000e620000004200 */
[----:B----4-:R-:W-:-:S06]  /*4e60*/  FMUL.FTZ R2, R117, c[0x0][0x2d0] ;  /* 0x0000b40075027a20 */ /* 0x010fcc0000410000 */
[----:B------:R4:W-:Y:S01]  /*4e70*/  MUFU.EX2 R209, R0 ;  /* 0x0000000000d17308 */ /* 0x0009e20000000800 */
[----:B------:R-:W-:Y:S02]  /*4e80*/  FSEL R2, R2, RZ, P0 ;  /* 0x000000ff02027208 */ /* 0x000fe40000000000 */
[----:B------:R-:W-:-:S03]  /*4e90*/  FSETP.NEU.FTZ.AND P0, PT, R68, -INF , PT ;  /* 0xff8000004400780b */ /* 0x000fc60003f1d000 */
[--C-:B--2---:R-:W-:Y:S02]  /*4ea0*/  FFMA.FTZ R5, R26, c[0x0][0x2d0], -R2.reuse ;  /* 0x0000b4001a057a23 */ /* 0x104fe40000010802 */
[--C-:B------:R-:W-:Y:S02]  /*4eb0*/  FFMA.FTZ R140, R140, c[0x0][0x2d0], -R2.reuse ;  /* 0x0000b4008c8c7a23 */ /* 0x100fe40000010802 */
[----:B------:R2:W-:Y:S01]  /*4ec0*/  MUFU.EX2 R221, R5 ;  /* 0x0000000500dd7308 */ /* 0x0005e20000000800 */
[----:B------:R-:W-:Y:S02]  /*4ed0*/  FFMA.FTZ R137, R137, c[0x0][0x2d0], -R2 ;  /* 0x0000b40089897a23 */ /* 0x000fe40000010802 */
[----:B----4-:R-:W-:Y:S02]  /*4ee0*/  FFMA.FTZ R0, R18, c[0x0][0x2d0], -R4 ;  /* 0x0000b40012007a23 */ /* 0x010fe40000010804 */
[----:B------:R-:W-:-:S03]  /*4ef0*/  FFMA.FTZ R156, R156, c[0x0][0x2d0], -R2 ;  /* 0x0000b4009c9c7a23 */ /* 0x000fc60000010802 */
[----:B------:R4:W-:Y:S01]  /*4f00*/  MUFU.EX2 R211, R0 ;  /* 0x0000000000d37308 */ /* 0x0009e20000000800 */
[----:B--2---:R-:W-:-:S07]  /*4f10*/  FFMA.FTZ R5, R34, c[0x0][0x2d0], -R2 ;  /* 0x0000b40022057a23 */ /* 0x004fce0000010802 */
[----:B------:R-:W2:Y:S01]  /*4f20*/  MUFU.EX2 R217, R5 ;  /* 0x0000000500d97308 */ /* 0x000ea20000000800 */
[----:B----4-:R-:W-:-:S07]  /*4f30*/  FFMA.FTZ R0, R24, c[0x0][0x2d0], -R4 ;  /* 0x0000b40018007a23 */ /* 0x010fce0000010804 */
[----:B------:R4:W-:Y:S01]  /*4f40*/  MUFU.EX2 R134, R0 ;  /* 0x0000000000867308 */ /* 0x0009e20000000800 */
[----:B--2---:R-:W-:Y:S01]  /*4f50*/  F2FP.PACK_AB R10, R217, R221 ;  /* 0x000000ddd90a723e */ /* 0x004fe200000000ff */
[----:B----4-:R-:W-:-:S06]  /*4f60*/  FFMA.FTZ R0, R28, c[0x0][0x2d0], -R4 ;  /* 0x0000b4001c007a23 */ /* 0x010fcc0000010804 */
[----:B------:R2:W-:Y:S02]  /*4f70*/  MUFU.EX2 R138, R0 ;  /* 0x00000000008a7308 */ /* 0x0005e40000000800 */
[----:B--2---:R-:W-:-:S06]  /*4f80*/  FFMA.FTZ R0, R30, c[0x0][0x2d0], -R4 ;  /* 0x0000b4001e007a23 */ /* 0x004fcc0000010804 */
[----:B------:R2:W-:Y:S02]  /*4f90*/  MUFU.EX2 R116, R0 ;  /* 0x0000000000747308 */ /* 0x0005e40000000800 */
[----:B--2---:R-:W-:-:S06]  /*4fa0*/  FFMA.FTZ R0, R35, c[0x0][0x2d0], -R4 ;  /* 0x0000b40023007a23 */ /* 0x004fcc0000010804 */
[----:B------:R2:W4:Y:S02]  /*4fb0*/  MUFU.EX2 R219, R0 ;  /* 0x0000000000db7308 */ /* 0x0005240000000800 */
[----:B--2---:R-:W-:-:S06]  /*4fc0*/  FFMA.FTZ R0, R7, c[0x0][0x2d0], -R3 ;  /* 0x0000b40007007a23 */ /* 0x004fcc0000010803 */
[----:B------:R2:W-:Y:S02]  /*4fd0*/  MUFU.EX2 R183, R0 ;  /* 0x0000000000b77308 */ /* 0x0005e40000000800 */
[----:B--2---:R-:W-:-:S06]  /*4fe0*/  FFMA.FTZ R0, R8, c[0x0][0x2d0], -R3 ;  /* 0x0000b40008007a23 */ /* 0x004fcc0000010803 */
[----:B------:R2:W-:Y:S02]  /*4ff0*/  MUFU.EX2 R182, R0 ;  /* 0x0000000000b67308 */ /* 0x0005e40000000800 */
[----:B--2---:R-:W-:-:S06]  /*5000*/  FFMA.FTZ R0, R13, c[0x0][0x2d0], -R3 ;  /* 0x0000b4000d007a23 */ /* 0x004fcc0000010803 */
[----:B------:R2:W-:Y:S02]  /*5010*/  MUFU.EX2 R208, R0 ;  /* 0x0000000000d07308 */ /* 0x0005e40000000800 */
[----:B--2---:R-:W-:Y:S01]  /*5020*/  FFMA.FTZ R0, R14, c[0x0][0x2d0], -R3 ;  /* 0x0000b4000e007a23 */ /* 0x004fe20000010803 */
[----:B----4-:R-:W-:-:S05]  /*5030*/  F2FP.PACK_AB R14, R219, R223 ;  /* 0x000000dfdb0e723e */ /* 0x010fca00000000ff */
[----:B------:R2:W-:Y:S02]  /*5040*/  MUFU.EX2 R222, R0 ;  /* 0x0000000000de7308 */ /* 0x0005e40000000800 */
[----:B--2---:R-:W-:-:S06]  /*5050*/  FFMA.FTZ R0, R15, c[0x0][0x2d0], -R3 ;  /* 0x0000b4000f007a23 */ /* 0x004fcc0000010803 */
[----:B-1----:R1:W-:Y:S02]  /*5060*/  MUFU.EX2 R227, R0 ;  /* 0x0000000000e37308 */ /* 0x0023e40000000800 */
[----:B-1----:R-:W-:-:S06]  /*5070*/  FFMA.FTZ R0, R17, c[0x0][0x2d0], -R3 ;  /* 0x0000b40011007a23 */ /* 0x002fcc0000010803 */
[----:B------:R1:W2:Y:S02]  /*5080*/  MUFU.EX2 R230, R0 ;  /* 0x0000000000e67308 */ /* 0x0002a40000000800 */
[----:B-1----:R-:W-:Y:S01]  /*5090*/  FFMA.FTZ R0, R27, c[0x0][0x2d0], -R3 ;  /* 0x0000b4001b007a23 */ /* 0x002fe20000010803 */
[----:B--2---:R-:W-:-:S05]  /*50a0*/  F2FP.PACK_AB R13, R230, R227 ;  /* 0x000000e3e60d723e */ /* 0x004fca00000000ff */
[----:B------:R1:W2:Y:S02]  /*50b0*/  MUFU.EX2 R218, R0 ;  /* 0x0000000000da7308 */ /* 0x0002a40000000800 */
[----:B-1----:R-:W-:Y:S01]  /*50c0*/  FFMA.FTZ R0, R11, c[0x0][0x2d0], -R2 ;  /* 0x0000b4000b007a23 */ /* 0x002fe20000010802 */
[----:B--2---:R-:W-:-:S05]  /*50d0*/  F2FP.PACK_AB R15, R218, R246 ;  /* 0x000000f6da0f723e */ /* 0x004fca00000000ff */
[----:B------:R1:W-:Y:S02]  /*50e0*/  MUFU.EX2 R179, R0 ;  /* 0x0000000000b37308 */ /* 0x0003e40000000800 */
[----:B-1----:R-:W-:Y:S01]  /*50f0*/  FFMA.FTZ R0, R12, c[0x0][0x2d0], -R2 ;  /* 0x0000b4000c007a23 */ /* 0x002fe20000010802 */
[----:B------:R-:W-:-:S05]  /*5100*/  F2FP.PACK_AB R12, R116, R138 ;  /* 0x0000008a740c723e */ /* 0x000fca00000000ff */
        /* <DEDUP_REMOVED lines=8> */
[----:B--2---:R-:W-:Y:S02]  /*5190*/  F2FP.PACK_AB R18, R213, R181 ;  /* 0x000000b5d512723e */ /* 0x004fe400000000ff */
[----:B------:R-:W-:-:S03]  /*51a0*/  F2FP.PACK_AB R22, R134, R211 ;  /* 0x000000d38616723e */ /* 0x000fc600000000ff */
[----:B---3--:R1:W-:Y:S02]  /*51b0*/  MUFU.EX2 R224, R0 ;  /* 0x0000000000e07308 */ /* 0x0083e40000000800 */
[----:B-1----:R-:W-:Y:S01]  /*51c0*/  FFMA.FTZ R0, R23, c[0x0][0x2d0], -R2 ;  /* 0x0000b40017007a23 */ /* 0x002fe20000010802 */
[----:B------:R-:W-:-:S05]  /*51d0*/  F2FP.PACK_AB R23, R222, R208 ;  /* 0x000000d0de17723e */ /* 0x000fca00000000ff */
[----:B------:R1:W2:Y:S02]  /*51e0*/  MUFU.EX2 R139, R0 ;  /* 0x00000000008b7308 */ /* 0x0002a40000000800 */
[----:B-1----:R-:W-:Y:S01]  /*51f0*/  FMUL.FTZ R0, R68, c[0x0][0x2d0] ;  /* 0x0000b40044007a20 */ /* 0x002fe20000410000 */
[----:B--2---:R-:W-:-:S04]  /*5200*/  F2FP.PACK_AB R8, R139, R224 ;  /* 0x000000e08b08723e */ /* 0x004fc800000000ff */
[----:B------:R-:W-:-:S05]  /*5210*/  FSEL R0, R0, RZ, P0 ;  /* 0x000000ff00007208 */ /* 0x000fca0000000000 */
[--C-:B------:R-:W-:Y:S02]  /*5220*/  FFMA.FTZ R5, R19, c[0x0][0x2d0], -R0.reuse ;  /* 0x0000b40013057a23 */ /* 0x100fe40000010800 */
[--C-:B------:R-:W-:Y:S02]  /*5230*/  FFMA.FTZ R6, R32, c[0x0][0x2d0], -R0.reuse ;  /* 0x0000b40020067a23 */ /* 0x100fe40000010800 */
[----:B------:R1:W-:Y:S01]  /*5240*/  MUFU.EX2 R178, R5 ;  /* 0x0000000500b27308 */ /* 0x0003e20000000800 */
[--C-:B------:R-:W-:Y:S02]  /*5250*/  FFMA.FTZ R136, R136, c[0x0][0x2d0], -R0.reuse ;  /* 0x0000b40088887a23 */ /* 0x100fe40000010800 */
[----:B------:R-:W-:-:S05]  /*5260*/  FFMA.FTZ R159, R159, c[0x0][0x2d0], -R0 ;  /* 0x0000b4009f9f7a23 */ /* 0x000fca0000010800 */
[----:B------:R-:W-:Y:S01]  /*5270*/  MUFU.EX2 R141, R6 ;  /* 0x00000006008d7308 */ /* 0x000fe20000000800 */
[----:B-1----:R-:W-:Y:S01]  /*5280*/  FFMA.FTZ R5, R21, c[0x0][0x2d0], -R0 ;  /* 0x0000b40015057a23 */ /* 0x002fe20000010800 */
[----:B------:R-:W-:-:S06]  /*5290*/  F2FP.PACK_AB R21, R182, R183 ;  /* 0x000000b7b615723e */ /* 0x000fcc00000000ff */
[----:B------:R1:W2:Y:S01]  /*52a0*/  MUFU.EX2 R170, R5 ;  /* 0x0000000500aa7308 */ /* 0x0002a20000000800 */
[C---:B------:R-:W-:Y:S08]  /*52b0*/  HMMA.16816.F32 R32, R20.reuse, R36, RZ ;  /* 0x000000241420723c */ /* 0x040ff000000018ff */
[----:B------:R-:W-:Y:S01]  /*52c0*/  HMMA.16816.F32 R60, R20, R44, RZ ;  /* 0x0000002c143c723c */ /* 0x000fe200000018ff */
[----:B-1----:R-:W-:Y:S01]  /*52d0*/  FFMA.FTZ R5, R29, c[0x0][0x2d0], -R0 ;  /* 0x0000b4001d057a23 */ /* 0x002fe20000010800 */
[----:B--2---:R-:W-:-:S03]  /*52e0*/  F2FP.PACK_AB R17, R170, R178 ;  /* 0x000000b2aa11723e */ /* 0x004fc600000000ff */
[----:B------:R1:W-:Y:S03]  /*52f0*/  MUFU.EX2 R212, R5 ;  /* 0x0000000500d47308 */ /* 0x0003e60000000800 */
[----:B------:R-:W-:Y:S08]  /*5300*/  HMMA.16816.F32 R72, R20, R48, RZ ;  /* 0x000000301448723c */ /* 0x000ff000000018ff */
[----:B------:R-:W-:Y:S01]  /*5310*/  HMMA.16816.F32 R88, R12, R52, R32 ;  /* 0x000000340c58723c */ /* 0x000fe20000001820 */
[----:B------:R-:W-:Y:S01]  /*5320*/  LDSM.16.MT88.4 R32, [R226+0x800] ;  /* 0x00080000e220783b */ /* 0x000fe20000004200 */
[----:B-1----:R-:W-:-:S03]  /*5330*/  FFMA.FTZ R5, R31, c[0x0][0x2d0], -R0 ;  /* 0x0000b4001f057a23 */ /* 0x002fc60000010800 */
[----:B------:R-:W1:Y:S01]  /*5340*/  LDSM.16.MT88.4 R28, [R225+0x800] ;  /* 0x00080000e11c783b */ /* 0x000e620000004200 */
[----:B------:R2:W3:Y:S02]  /*5350*/  MUFU.EX2 R133, R5 ;  /* 0x0000000500857308 */ /* 0x0004e40000000800 */
[----:B--2---:R-:W-:Y:S01]  /*5360*/  FFMA.FTZ R5, R40, c[0x0][0x2d0], -R0 ;  /* 0x0000b40028057a23 */ /* 0x004fe20000010800 */
[----:B---3--:R-:W-:-:S05]  /*5370*/  F2FP.PACK_AB R19, R133, R212 ;  /* 0x000000d48513723e */ /* 0x008fca00000000ff */
[----:B------:R2:W3:Y:S02]  /*5380*/  MUFU.EX2 R220, R5 ;  /* 0x0000000500dc7308 */ /* 0x0004e40000000800 */
[C---:B------:R-:W-:Y:S08]  /*5390*/  HMMA.16816.F32 R24, R16.reuse, R44, RZ ;  /* 0x0000002c1018723c */ /* 0x040ff000000018ff */
[----:B------:R-:W-:Y:S01]  /*53a0*/  HMMA.16816.F32 R56, R16, R36, RZ ;  /* 0x000000241038723c */ /* 0x000fe200000018ff */
[----:B--2---:R-:W-:Y:S01]  /*53b0*/  FFMA.FTZ R5, R41, c[0x0][0x2d0], -R0 ;  /* 0x0000b40029057a23 */ /* 0x004fe20000010800 */
[----:B---3--:R-:W-:-:S03]  /*53c0*/  F2FP.PACK_AB R9, R220, R141 ;  /* 0x0000008ddc09723e */ /* 0x008fc600000000ff */
[----:B------:R2:W-:Y:S03]  /*53d0*/  MUFU.EX2 R216, R5 ;  /* 0x0000000500d87308 */ /* 0x0005e60000000800 */
[----:B-1----:R-:W-:Y:S08]  /*53e0*/  HMMA.16816.F32 R76, R12, R28, R60 ;  /* 0x0000001c0c4c723c */ /* 0x002ff0000000183c */
[----:B------:R-:W-:Y:S01]  /*53f0*/  HMMA.16816.F32 R64, R16, R48, RZ ;  /* 0x000000301040723c */ /* 0x000fe200000018ff */
[----:B--2---:R-:W-:-:S07]  /*5400*/  FFMA.FTZ R5, R42, c[0x0][0x2d0], -R0 ;  /* 0x0000b4002a057a23 */ /* 0x004fce0000010800 */
[----:B------:R-:W-:Y:S01]  /*5410*/  HMMA.16816.F32 R100, R12, R32, R72 ;  /* 0x000000200c64723c */ /* 0x000fe20000001848 */
[----:B------:R-:W1:Y:S01]  /*5420*/  LDSM.16.MT88.4 R40, [R228] ;  /* 0x00000000e428783b */ /* 0x000e620000004200 */
[----:B------:R-:W2:Y:S02]  /*5430*/  MUFU.EX2 R6, R5 ;  /* 0x0000000500067308 */ /* 0x000ea40000000800 */
[----:B--2---:R-:W-:Y:S01]  /*5440*/  F2FP.PACK_AB R11, R6, R216 ;  /* 0x000000d8060b723e */ /* 0x004fe200000000ff */
[----:B------:R-:W-:Y:S01]  /*5450*/  FFMA.FTZ R5, R128, c[0x0][0x2d0], -R4 ;  /* 0x0000b40080057a23 */ /* 0x000fe20000010804 */
[----:B------:R-:W-:-:S04]  /*5460*/  MOV R128, R246 ;  /* 0x000000f600807202 */ /* 0x000fc80000000f00 */
[----:B------:R2:W-:Y:S01]  /*5470*/  MUFU.EX2 R142, R5 ;  /* 0x00000005008e7308 */ /* 0x0005e20000000800 */
[C---:B------:R-:W-:Y:S01]  /*5480*/  HMMA.16816.F32 R80, R8.reuse, R28, R24 ;  /* 0x0000001c0850723c */ /* 0x040fe20000001818 */
[----:B------:R-:W3:Y:S07]  /*5490*/  LDSM.16.MT88.4 R24, [R228+0x800] ;  /* 0x00080000e418783b */ /* 0x000eee0000004200 */
[----:B------:R-:W-:Y:S01]  /*54a0*/  HMMA.16816.F32 R84, R8, R52, R56 ;  /* 0x000000340854723c */ /* 0x000fe20000001838 */
[----:B--2---:R-:W-:Y:S01]  /*54b0*/  FFMA.FTZ R5, R127, c[0x0][0x2d0], -R4 ;  /* 0x0000b4007f057a23 */ /* 0x004fe20000010804 */
[----:B------:R-:W-:-:S06]  /*54c0*/  MOV R127, R223 ;  /* 0x000000df007f7202 */ /* 0x000fcc0000000f00 */
[-C--:B-1----:R-:W-:Y:S01]  /*54d0*/  HMMA.16816.F32 R56, R16, R40.reuse, RZ ;  /* 0x000000281038723c */ /* 0x082fe200000018ff */
[----:B------:R1:W-:Y:S07]  /*54e0*/  MUFU.EX2 R7, R5 ;  /* 0x0000000500077308 */ /* 0x0003ee0000000800 */
[----:B------:R-:W-:Y:S08]  /*54f0*/  HMMA.16816.F32 R60, R20, R40, RZ ;  /* 0x00000028143c723c */ /* 0x000ff000000018ff */
[----:B------:R-:W-:Y:S01]  /*5500*/  HMMA.16816.F32 R96, R8, R32, R64 ;  /* 0x000000200860723c */ /* 0x000fe20000001840 */
[----:B-1----:R-:W-:-:S04]  /*5510*/  FFMA.FTZ R5, R126, c[0x0][0x2d0], -R4 ;  /* 0x0000b4007e057a23 */ /* 0x002fc80000010804 */
[----:B------:R1:W2:Y:S03]  /*5520*/  MUFU.EX2 R143, R5 ;  /* 0x00000005008f7308 */ /* 0x0002a60000000800 */
[----:B---3--:R-:W-:Y:S08]  /*5530*/  HMMA.16816.F32 R104, R8, R24, R56 ;  /* 0x000000180868723c */ /* 0x008ff00000001838 */
[----:B------:R-:W-:Y:S01]  /*5540*/  HMMA.16816.F32 R56, R16, R38, RZ ;  /* 0x000000261038723c */ /* 0x000fe200000018ff */
[----:B-1----:R-:W-:-:S07]  /*5550*/  FFMA.FTZ R5, R125, c[0x0][0x2d0], -R4 ;  /* 0x0000b4007d057a23 */ /* 0x002fce0000010804 */
[----:B------:R-:W-:Y:S01]  /*5560*/  HMMA.16816.F32 R108, R12, R24, R60 ;  /* 0x000000180c6c723c */ /* 0x000fe2000000183c */
[----:B------:R1:W3:Y:S07]  /*5570*/  MUFU.EX2 R135, R5 ;  /* 0x0000000500877308 */ /* 0x0002ee0000000800 */
[----:B------:R-:W-:Y:S08]  /*5580*/  HMMA.16816.F32 R60, R16, R46, RZ ;  /* 0x0000002e103c723c */ /* 0x000ff000000018ff */
[----:B------:R-:W-:Y:S01]  /*5590*/  HMMA.16816.F32 R64, R8, R54, R56 ;  /* 0x000000360840723c */ /* 0x000fe20000001838 */
[----:B-1----:R-:W-:Y:S01]  /*55a0*/  FFMA.FTZ R5, R124, c[0x0][0x2d0], -R3 ;  /* 0x0000b4007c057a23 */ /* 0x002fe20000010803 */
[----:B--2---:R-:W-:-:S06]  /*55b0*/  MOV R124, R143 ;  /* 0x0000008f007c7202 */ /* 0x004fcc0000000f00 */
[C---:B------:R-:W-:Y:S08]  /*55c0*/  HMMA.16816.F32 R56, R16.reuse, R50, RZ ;  /* 0x000000321038723c */ /* 0x040ff000000018ff */
[----:B------:R-:W-:Y:S08]  /*55d0*/  HMMA.16816.F32 R16, R16, R42, RZ ;  /* 0x0000002a1010723c */ /* 0x000ff000000018ff */
[C---:B------:R-:W-:Y:S08]  /*55e0*/  HMMA.16816.F32 R60, R8.reuse, R30, R60 ;  /* 0x0000001e083c723c */ /* 0x040ff0000000183c */
[C---:B------:R-:W-:Y:S08]  /*55f0*/  HMMA.16816.F32 R56, R8.reuse, R34, R56 ;  /* 0x000000220838723c */ /* 0x040ff00000001838 */
[----:B------:R-:W-:Y:S01]  /*5600*/  HMMA.16816.F32 R92, R8, R26, R16 ;  /* 0x0000001a085c723c */ /* 0x000fe20000001810 */
[----:B------:R1:W-:Y:S01]  /*5610*/  MUFU.EX2 R8, R5 ;  /* 0x0000000500087308 */ /* 0x0003e20000000800 */
[----:B------:R-:W2:Y:S06]  /*5620*/  LDSM.16.MT88.4 R16, [R225+0x1000] ;  /* 0x00100000e110783b */ /* 0x000eac0000004200 */
[C---:B------:R-:W-:Y:S08]  /*5630*/  HMMA.16816.F32 R44, R20.reuse, R46, RZ ;  /* 0x0000002e142c723c */ /* 0x040ff000000018ff */
[----:B------:R-:W-:Y:S01]  /*5640*/  HMMA.16816.F32 R36, R20, R38, RZ ;  /* 0x000000261424723c */ /* 0x000fe200000018ff */
[----:B-1----:R-:W-:Y:S01]  /*5650*/  FFMA.FTZ R5, R123, c[0x0][0x2d0], -R3 ;  /* 0x0000b4007b057a23 */ /* 0x002fe20000010803 */
[----:B------:R-:W-:-:S03]  /*5660*/  MOV R123, R142 ;  /* 0x0000008e007b7202 */ /* 0x000fc60000000f00 */
[----:B------:R1:W-:Y:S03]  /*5670*/  MUFU.EX2 R143, R5 ;  /* 0x00000005008f7308 */ /* 0x0003e60000000800 */
[C---:B------:R-:W-:Y:S08]  /*5680*/  HMMA.16816.F32 R48, R20.reuse, R50, RZ ;  /* 0x000000321430723c */ /* 0x040ff000000018ff */
[----:B------:R-:W-:Y:S01]  /*5690*/  HMMA.16816.F32 R20, R20, R42, RZ ;  /* 0x0000002a1414723c */ /* 0x000fe200000018ff */
[----:B-1----:R-:W-:-:S07]  /*56a0*/  FFMA.FTZ R5, R122, c[0x0][0x2d0], -R3 ;  /* 0x0000b4007a057a23 */ /* 0x002fce0000010803 */
[C---:B------:R-:W-:Y:S01]  /*56b0*/  HMMA.16816.F32 R28, R12.reuse, R30, R44 ;  /* 0x0000001e0c1c723c */ /* 0x040fe2000000182c */
[----:B------:R1:W-:Y:S07]  /*56c0*/  MUFU.EX2 R125, R5 ;  /* 0x00000005007d7308 */ /* 0x0003ee0000000800 */
[C---:B------:R-:W-:Y:S08]  /*56d0*/  HMMA.16816.F32 R36, R12.reuse, R54, R36 ;  /* 0x000000360c24723c */ /* 0x040ff00000001824 */
[----:B------:R-:W-:Y:S01]  /*56e0*/  HMMA.16816.F32 R48, R12, R34, R48 ;  /* 0x000000220c30723c */ /* 0x000fe20000001830 */
[----:B-1----:R-:W-:-:S04]  /*56f0*/  FFMA.FTZ R5, R121, c[0x0][0x2d0], -R3 ;  /* 0x0000b40079057a23 */ /* 0x002fc80000010803 */
[----:B------:R1:W4:Y:S03]  /*5700*/  MUFU.EX2 R214, R5 ;  /* 0x0000000500d67308 */ /* 0x0003260000000800 */
[----:B------:R-:W-:Y:S07]  /*5710*/  HMMA.16816.F32 R20, R12, R26, R20 ;  /* 0x0000001a0c14723c */ /* 0x000fee0000001814 */
[----:B------:R-:W-:-:S02]  /*5720*/  F2FP.PACK_AB R12, R7, R123 ;  /* 0x0000007b070c723e */ /* 0x000fc400000000ff */
[----:B---3--:R-:W-:Y:S01]  /*5730*/  F2FP.PACK_AB R14, R135, R124 ;  /* 0x0000007c870e723e */ /* 0x008fe200000000ff */
[----:B-1----:R-:W-:Y:S01]  /*5740*/  FFMA.FTZ R5, R113, c[0x0][0x2d0], -R2 ;  /* 0x0000b40071057a23 */ /* 0x002fe20000010802 */
[----:B----4-:R-:W-:-:S03]  /*5750*/  F2FP.PACK_AB R15, R214, R125 ;  /* 0x0000007dd60f723e */ /* 0x010fc600000000ff */
[----:B------:R1:W-:Y:S02]  /*5760*/  MUFU.EX2 R9, R5 ;  /* 0x0000000500097308 */ /* 0x0003e40000000800 */
[----:B-1----:R-:W-:-:S06]  /*5770*/  FFMA.FTZ R5, R114, c[0x0][0x2d0], -R2 ;  /* 0x0000b40072057a23 */ /* 0x002fcc0000010802 */
[----:B------:R1:W-:Y:S02]  /*5780*/  MUFU.EX2 R142, R5 ;  /* 0x00000005008e7308 */ /* 0x0003e40000000800 */
[----:B-1----:R-:W-:-:S06]  /*5790*/  FFMA.FTZ R5, R115, c[0x0][0x2d0], -R2 ;  /* 0x0000b40073057a23 */ /* 0x002fcc0000010802 */
[----:B------:R1:W-:Y:S02]  /*57a0*/  MUFU.EX2 R126, R5 ;  /* 0x00000005007e7308 */ /* 0x0003e40000000800 */
[----:B-1----:R-:W-:-:S06]  /*57b0*/  FFMA.FTZ R5, R120, c[0x0][0x2d0], -R2 ;  /* 0x0000b40078057a23 */ /* 0x002fcc0000010802 */
[----:B------:R1:W3:Y:S02]  /*57c0*/  MUFU.EX2 R215, R5 ;  /* 0x0000000500d77308 */ /* 0x0002e40000000800 */
[----:B-1----:R-:W-:Y:S01]  /*57d0*/  FFMA.FTZ R5, R69, c[0x0][0x2d0], -R0 ;  /* 0x0000b40045057a23 */ /* 0x002fe20000010800 */
[----:B---3--:R-:W-:-:S05]  /*57e0*/  F2FP.PACK_AB R10, R215, R126 ;  /* 0x0000007ed70a723e */ /* 0x008fca00000000ff */
[----:B------:R1:W-:Y:S02]  /*57f0*/  MUFU.EX2 R249, R5 ;  /* 0x0000000500f97308 */ /* 0x0003e40000000800 */
[----:B-1----:R-:W-:Y:S01]  /*5800*/  FFMA.FTZ R5, R70, c[0x0][0x2d0], -R0 ;  /* 0x0000b40046057a23 */ /* 0x002fe20000010800 */
[----:B------:R-:W-:-:S05]  /*5810*/  MOV R70, R9 ;  /* 0x0000000900467202 */ /* 0x000fca0000000f00 */
[----:B------:R1:W3:Y:S02]  /*5820*/  MUFU.EX2 R69, R5 ;  /* 0x0000000500457308 */ /* 0x0002e40000000800 */
[----:B-1----:R-:W-:Y:S01]  /*5830*/  FFMA.FTZ R5, R71, c[0x0][0x2d0], -R0 ;  /* 0x0000b40047057a23 */ /* 0x002fe20000010800 */
[----:B------:R-:W-:Y:S02]  /*5840*/  MOV R71, R8 ;  /* 0x0000000800477202 */ /* 0x000fe40000000f00 */
[----:B------:R-:W-:-:S03]  /*5850*/  F2FP.PACK_AB R8, R142, R70 ;  /* 0x000000468e08723e */ /* 0x000fc600000000ff */
[----:B------:R1:W-:Y:S01]  /*5860*/  MUFU.EX2 R114, R5 ;  /* 0x0000000500727308 */ /* 0x0003e20000000800 */
[----:B------:R-:W-:Y:S02]  /*5870*/  F2FP.PACK_AB R13, R143, R71 ;  /* 0x000000478f0d723e */ /* 0x000fe400000000ff */
[----:B---3--:R-:W-:-:S05]  /*5880*/  F2FP.PACK_AB R9, R69, R249 ;  /* 0x000000f94509723e */ /* 0x008fca00000000ff */
[----:B--2---:R-:W-:Y:S01]  /*5890*/  HMMA.16816.F32 R76, R12, R16, R76 ;  /* 0x000000100c4c723c */ /* 0x004fe2000000184c */
[----:B-1----:R-:W-:-:S07]  /*58a0*/  FFMA.FTZ R5, R112, c[0x0][0x2d0], -R0 ;  /* 0x0000b40070057a23 */ /* 0x002fce0000010800 */
[----:B------:R-:W-:Y:S01]  /*58b0*/  HMMA.16816.F32 R28, R12, R18, R28 ;  /* 0x000000120c1c723c */ /* 0x000fe2000000181c */
[----:B------:R-:W1:Y:S02]  /*58c0*/  MUFU.EX2 R113, R5 ;  /* 0x0000000500717308 */ /* 0x000e640000000800 */
[----:B-1----:R-:W-:Y:S01]  /*58d0*/  F2FP.PACK_AB R11, R113, R114 ;  /* 0x00000072710b723e */ /* 0x002fe200000000ff */
[----:B------:R-:W-:Y:S01]  /*58e0*/  FFMA.FTZ R5, R155, c[0x0][0x2d0], -R4 ;  /* 0x0000b4009b057a23 */ /* 0x000fe20000010804 */
[----:B------:R-:W-:-:S04]  /*58f0*/  MOV R155, R125 ;  /* 0x0000007d009b7202 */ /* 0x000fc80000000f00 */
[----:B------:R1:W-:Y:S01]  /*5900*/  MUFU.EX2 R251, R5 ;  /* 0x0000000500fb7308 */ /* 0x0003e20000000800 */
[C---:B------:R-:W-:Y:S08]  /*5910*/  HMMA.16816.F32 R80, R8.reuse, R16, R80 ;  /* 0x000000100850723c */ /* 0x040ff00000001850 */
[----:B------:R-:W-:Y:S01]  /*5920*/  HMMA.16816.F32 R72, R8, R18, R60 ;  /* 0x000000120848723c */ /* 0x000fe2000000183c */
[----:B------:R-:W2:Y:S01]  /*5930*/  LDSM.16.MT88.4 R16, [R229+0x1000] ;  /* 0x00100000e510783b */ /* 0x000ea20000004200 */
[----:B-1----:R-:W-:Y:S01]  /*5940*/  FFMA.FTZ R5, R154, c[0x0][0x2d0], -R4 ;  /* 0x0000b4009a057a23 */ /* 0x002fe20000010804 */
[----:B------:R-:W-:-:S03]  /*5950*/  MOV R154, R126 ;  /* 0x0000007e009a7202 */ /* 0x000fc60000000f00 */
[----:B------:R1:W3:Y:S02]  /*5960*/  MUFU.EX2 R252, R5 ;  /* 0x0000000500fc7308 */ /* 0x0002e40000000800 */
[----:B-1----:R-:W-:Y:S01]  /*5970*/  FFMA.FTZ R5, R153, c[0x0][0x2d0], -R4 ;  /* 0x0000b40099057a23 */ /* 0x002fe20000010804 */
[----:B------:R-:W-:-:S05]  /*5980*/  MOV R153, R113 ;  /* 0x0000007100997202 */ /* 0x000fca0000000f00 */
[----:B------:R1:W-:Y:S01]  /*5990*/  MUFU.EX2 R115, R5 ;  /* 0x0000000500737308 */ /* 0x0003e20000000800 */
[----:B--2---:R-:W-:Y:S01]  /*59a0*/  HMMA.16816.F32 R52, R12, R16, R88 ;  /* 0x000000100c34723c */ /* 0x004fe20000001858 */
[----:B-1----:R-:W-:Y:S01]  /*59b0*/  FFMA.FTZ R5, R152, c[0x0][0x2d0], -R4 ;  /* 0x0000b40098057a23 */ /* 0x002fe20000010804 */
[----:B------:R-:W-:-:S06]  /*59c0*/  MOV R152, R133 ;  /* 0x0000008500987202 */ /* 0x000fcc0000000f00 */
[C---:B------:R-:W-:Y:S08]  /*59d0*/  HMMA.16816.F32 R44, R8.reuse, R16, R84 ;  /* 0x00000010082c723c */ /* 0x040ff00000001854 */
[-C--:B------:R-:W-:Y:S08]  /*59e0*/  HMMA.16816.F32 R40, R8, R18.reuse, R64 ;  /* 0x000000120828723c */ /* 0x080ff00000001840 */
[C---:B------:R-:W-:Y:S01]  /*59f0*/  HMMA.16816.F32 R24, R12.reuse, R18, R36 ;  /* 0x000000120c18723c */ /* 0x040fe20000001824 */
[----:B------:R-:W1:Y:S07]  /*5a00*/  LDSM.16.MT88.4 R16, [R226+0x1000] ;  /* 0x00100000e210783b */ /* 0x000e6e0000004200 */
[-C--:B-1----:R-:W-:Y:S07]  /*5a10*/  HMMA.16816.F32 R36, R12, R16.reuse, R100 ;  /* 0x000000100c24723c */ /* 0x082fee0000001864 */
[----:B------:R-:W-:Y:S01]  /*5a20*/  MOV R100, R216 ;  /* 0x000000d800647202 */ /* 0x000fe20000000f00 */
[----:B------:R-:W-:Y:S01]  /*5a30*/  HMMA.16816.F32 R64, R8, R16, R96 ;  /* 0x000000100840723c */ /* 0x000fe20000001860 */
[----:B------:R-:W-:-:S02]  /*5a40*/  MOV R102, R214 ;  /* 0x000000d600667202 */ /* 0x000fc40000000f00 */
[----:B------:R-:W-:Y:S02]  /*5a50*/  MOV R101, R215 ;  /* 0x000000d700657202 */ /* 0x000fe40000000f00 */
[----:B------:R-:W-:Y:S02]  /*5a60*/  MOV R103, R135 ;  /* 0x0000008700677202 */ /* 0x000fe40000000f00 */
[----:B------:R-:W-:Y:S01]  /*5a70*/  MOV R98, R218 ;  /* 0x000000da00627202 */ /* 0x000fe20000000f00 */
[----:B------:R-:W-:Y:S01]  /*5a80*/  HMMA.16816.F32 R60, R8, R18, R56 ;  /* 0x00000012083c723c */ /* 0x000fe20000001838 */
[----:B------:R-:W-:Y:S02]  /*5a90*/  MOV R96, R220 ;  /* 0x000000dc00607202 */ /* 0x000fe40000000f00 */
[----:B------:R-:W-:Y:S02]  /*5aa0*/  MOV R99, R217 ;  /* 0x000000d900637202 */ /* 0x000fe40000000f00 */
[----:B------:R-:W-:-:S03]  /*5ab0*/  MOV R97, R219 ;  /* 0x000000db00617202 */ /* 0x000fc60000000f00 */
[----:B------:R-:W-:Y:S01]  /*5ac0*/  HMMA.16816.F32 R48, R12, R18, R48 ;  /* 0x000000120c30723c */ /* 0x000fe20000001830 */
[----:B------:R-:W1:Y:S07]  /*5ad0*/  LDSM.16.MT88.4 R16, [R228+0x1000] ;  /* 0x00100000e410783b */ /* 0x000e6e0000004200 */
[-C--:B-1----:R-:W-:Y:S01]  /*5ae0*/  HMMA.16816.F32 R56, R8, R18.reuse, R92 ;  /* 0x000000120838723c */ /* 0x082fe2000000185c */
[----:B------:R1:W-:Y:S06]  /*5af0*/  MUFU.EX2 R94, R5 ;  /* 0x00000005005e7308 */ /* 0x0003ec0000000800 */
[----:B------:R-:W-:Y:S01]  /*5b00*/  MOV R92, R124 ;  /* 0x0000007c005c7202 */ /* 0x000fe20000000f00 */
[----:B------:R-:W-:Y:S01]  /*5b10*/  HMMA.16816.F32 R32, R12, R18, R20 ;  /* 0x000000120c20723c */ /* 0x000fe20000001814 */
[----:B------:R-:W-:-:S02]  /*5b20*/  MOV R95, R123 ;  /* 0x0000007b005f7202 */ /* 0x000fc40000000f00 */
[----:B------:R-:W-:-:S04]  /*5b30*/  MOV R93, R114 ;  /* 0x00000072005d7202 */ /* 0x000fc80000000f00 */
[----:B------:R-:W-:Y:S01]  /*5b40*/  MOV R23, R221 ;  /* 0x000000dd00177202 */ /* 0x000fe20000000f00 */
[-C--:B------:R-:W-:Y:S01]  /*5b50*/  HMMA.16816.F32 R84, R12, R16.reuse, R108 ;  /* 0x000000100c54723c */ /* 0x080fe2000000186c */
[--C-:B-1----:R-:W-:Y:S01]  /*5b60*/  FFMA.FTZ R5, R147, c[0x0][0x2d0], -R3.reuse ;  /* 0x0000b40093057a23 */ /* 0x102fe20000010803 */
[----:B------:R-:W-:Y:S01]  /*5b70*/  MOV R20, R69 ;  /* 0x0000004500147202 */ /* 0x000fe20000000f00 */
[----:B------:R-:W-:Y:S01]  /*5b80*/  FFMA.FTZ R147, R185, c[0x0][0x2d0], -R3 ;  /* 0x0000b400b9937a23 */ /* 0x000fe20000010803 */
[----:B------:R-:W-:Y:S01]  /*5b90*/  MOV R22, R128 ;  /* 0x0000008000167202 */ /* 0x000fe20000000f00 */
[----:B------:R1:W-:Y:S01]  /*5ba0*/  MUFU.EX2 R223, R5 ;  /* 0x0000000500df7308 */ /* 0x0003e20000000800 */
[----:B------:R-:W-:Y:S02]  /*5bb0*/  MOV R69, R134 ;  /* 0x0000008600457202 */ /* 0x000fe40000000f00 */
[----:B------:R-:W-:Y:S01]  /*5bc0*/  HMMA.16816.F32 R88, R8, R16, R104 ;  /* 0x000000100858723c */ /* 0x000fe20000001868 */
[----:B------:R-:W2:Y:S01]  /*5bd0*/  LDSM.16.MT88.4 R16, [R225+0x1800] ;  /* 0x00180000e110783b */ /* 0x000ea20000004200 */
[----:B---3--:R-:W-:-:S02]  /*5be0*/  F2FP.PACK_AB R12, R252, R251 ;  /* 0x000000fbfc0c723e */ /* 0x008fc400000000ff */
[----:B------:R-:W-:Y:S01]  /*5bf0*/  MOV R21, R127 ;  /* 0x0000007f00157202 */ /* 0x000fe20000000f00 */
[--C-:B-1----:R-:W-:Y:S02]  /*5c00*/  FFMA.FTZ R5, R146, c[0x0][0x2d0], -R3.reuse ;  /* 0x0000b40092057a23 */ /* 0x102fe40000010803 */
[--C-:B------:R-:W-:Y:S02]  /*5c10*/  FFMA.FTZ R146, R186, c[0x0][0x2d0], -R3.reuse ;  /* 0x0000b400ba927a23 */ /* 0x100fe40000010803 */
[----:B------:R1:W3:Y:S02]  /*5c20*/  MUFU.EX2 R246, R5 ;  /* 0x0000000500f67308 */ /* 0x0002e40000000800 */
[--C-:B-1----:R-:W-:Y:S01]  /*5c30*/  FFMA.FTZ R5, R145, c[0x0][0x2d0], -R3.reuse ;  /* 0x0000b40091057a23 */ /* 0x102fe20000010803 */
[----:B---3--:R-:W-:Y:S01]  /*5c40*/  F2FP.PACK_AB R13, R246, R223 ;  /* 0x000000dff60d723e */ /* 0x008fe200000000ff */
[----:B------:R-:W-:-:S04]  /*5c50*/  FFMA.FTZ R145, R187, c[0x0][0x2d0], -R3 ;  /* 0x0000b400bb917a23 */ /* 0x000fc80000010803 */
[----:B------:R1:W-:Y:S02]  /*5c60*/  MUFU.EX2 R247, R5 ;  /* 0x0000000500f77308 */ /* 0x0003e40000000800 */
[----:B-1----:R-:W-:Y:S02]  /*5c70*/  FFMA.FTZ R5, R144, c[0x0][0x2d0], -R3 ;  /* 0x0000b40090057a23 */ /* 0x002fe40000010803 */
[----:B------:R-:W-:-:S04]  /*5c80*/  FFMA.FTZ R144, R196, c[0x0][0x2d0], -R4 ;  /* 0x0000b400c4907a23 */ /* 0x000fc80000010804 */
[----:B------:R1:W3:Y:S02]  /*5c90*/  MUFU.EX2 R248, R5 ;  /* 0x0000000500f87308 */ /* 0x0002e40000000800 */
[----:B-1----:R-:W-:Y:S01]  /*5ca0*/  FFMA.FTZ R5, R164, c[0x0][0x2d0], -R2 ;  /* 0x0000b400a4057a23 */ /* 0x002fe20000010802 */
[----:B------:R-:W-:Y:S02]  /*5cb0*/  MOV R164, R115 ;  /* 0x0000007300a47202 */ /* 0x000fe40000000f00 */
[----:B---3--:R-:W-:-:S03]  /*5cc0*/  F2FP.PACK_AB R15, R248, R247 ;  /* 0x000000f7f80f723e */ /* 0x008fc600000000ff */
[----:B------:R1:W-:Y:S01]  /*5cd0*/  MUFU.EX2 R216, R5 ;  /* 0x0000000500d87308 */ /* 0x0003e20000000800 */
[----:B------:R-:W-:-:S07]  /*5ce0*/  F2FP.PACK_AB R14, R94, R164 ;  /* 0x000000a45e0e723e */ /* 0x000fce00000000ff */
[----:B--2---:R-:W-:Y:S01]  /*5cf0*/  HMMA.16816.F32 R76, R12, R16, R76 ;  /* 0x000000100c4c723c */ /* 0x004fe2000000184c */
[--C-:B-1----:R-:W-:Y:S01]  /*5d00*/  FFMA.FTZ R5, R165, c[0x0][0x2d0], -R2.reuse ;  /* 0x0000b400a5057a23 */ /* 0x102fe20000010802 */
[----:B------:R-:W-:Y:S01]  /*5d10*/  MOV R165, R153 ;  /* 0x0000009900a57202 */ /* 0x000fe20000000f00 */
[--C-:B------:R-:W-:Y:S02]  /*5d20*/  FFMA.FTZ R153, R172, c[0x0][0x2d0], -R2.reuse ;  /* 0x0000b400ac997a23 */ /* 0x100fe40000010802 */
[----:B------:R1:W2:Y:S02]  /*5d30*/  MUFU.EX2 R218, R5 ;  /* 0x0000000500da7308 */ /* 0x0002a40000000800 */
[----:B-1----:R-:W-:Y:S01]  /*5d40*/  FFMA.FTZ R5, R132, c[0x0][0x2d0], -R2 ;  /* 0x0000b40084057a23 */ /* 0x002fe20000010802 */
[----:B--2---:R-:W-:-:S05]  /*5d50*/  F2FP.PACK_AB R8, R218, R216 ;  /* 0x000000d8da08723e */ /* 0x004fca00000000ff */
[----:B------:R1:W-:Y:S02]  /*5d60*/  MUFU.EX2 R220, R5 ;  /* 0x0000000500dc7308 */ /* 0x0003e40000000800 */
[----:B-1----:R-:W-:-:S06]  /*5d70*/  FFMA.FTZ R5, R131, c[0x0][0x2d0], -R2 ;  /* 0x0000b40083057a23 */ /* 0x002fcc0000010802 */
[----:B------:R1:W2:Y:S02]  /*5d80*/  MUFU.EX2 R221, R5 ;  /* 0x0000000500dd7308 */ /* 0x0002a40000000800 */
[----:B-1----:R-:W-:Y:S01]  /*5d90*/  FFMA.FTZ R5, R166, c[0x0][0x2d0], -R0 ;  /* 0x0000b400a6057a23 */ /* 0x002fe20000010800 */
[----:B--2---:R-:W-:Y:S02]  /*5da0*/  F2FP.PACK_AB R10, R221, R220 ;  /* 0x000000dcdd0a723e */ /* 0x004fe400000000ff */
[----:B------:R-:W-:-:S03]  /*5db0*/  MOV R166, R154 ;  /* 0x0000009a00a67202 */ /* 0x000fc60000000f00 */
[----:B------:R1:W-:Y:S01]  /*5dc0*/  MUFU.EX2 R214, R5 ;  /* 0x0000000500d67308 */ /* 0x0003e20000000800 */
[----:B------:R-:W-:Y:S01]  /*5dd0*/  FFMA.FTZ R154, R169, c[0x0][0x2d0], -R2 ;  /* 0x0000b400a99a7a23 */ /* 0x000fe20000010802 */
[----:B------:R-:W-:Y:S02]  /*5de0*/  MOV R169, R100 ;  /* 0x0000006400a97202 */ /* 0x000fe40000000f00 */
[----:B------:R-:W-:Y:S02]  /*5df0*/  MOV R187, R166 ;  /* 0x000000a600bb7202 */ /* 0x000fe40000000f00 */
[----:B------:R-:W-:Y:S01]  /*5e00*/  MOV R166, R102 ;  /* 0x0000006600a67202 */ /* 0x000fe20000000f00 */
[----:B-1----:R-:W-:Y:S01]  /*5e10*/  FFMA.FTZ R5, R167, c[0x0][0x2d0], -R0 ;  /* 0x0000b400a7057a23 */ /* 0x002fe20000010800 */
[----:B------:R-:W-:Y:S01]  /*5e20*/  MOV R167, R155 ;  /* 0x0000009b00a77202 */ /* 0x000fe20000000f00 */
[----:B------:R-:W-:Y:S01]  /*5e30*/  FFMA.FTZ R155, R168, c[0x0][0x2d0], -R2 ;  /* 0x0000b400a89b7a23 */ /* 0x000fe20000010802 */
[----:B------:R-:W-:Y:S01]  /*5e40*/  MOV R168, R99 ;  /* 0x0000006300a87202 */ /* 0x000fe20000000f00 */
[----:B------:R1:W2:Y:S01]  /*5e50*/  MUFU.EX2 R215, R5 ;  /* 0x0000000500d77308 */ /* 0x0002a20000000800 */
[----:B------:R-:W-:-:S02]  /*5e60*/  MOV R186, R167 ;  /* 0x000000a700ba7202 */ /* 0x000fc40000000f00 */
[----:B------:R-:W-:Y:S01]  /*5e70*/  MOV R167, R103 ;  /* 0x0000006700a77202 */ /* 0x000fe20000000f00 */
[----:B-1----:R-:W-:Y:S01]  /*5e80*/  FFMA.FTZ R5, R130, c[0x0][0x2d0], -R0 ;  /* 0x0000b40082057a23 */ /* 0x002fe20000010800 */
[----:B--2---:R-:W-:-:S03]  /*5e90*/  F2FP.PACK_AB R9, R215, R214 ;  /* 0x000000d6d709723e */ /* 0x004fc600000000ff */
[----:B------:R1:W-:Y:S02]  /*5ea0*/  MUFU.EX2 R217, R5 ;  /* 0x0000000500d97308 */ /* 0x0003e40000000800 */
[----:B-1----:R-:W-:-:S06]  /*5eb0*/  FFMA.FTZ R5, R129, c[0x0][0x2d0], -R0 ;  /* 0x0000b40081057a23 */ /* 0x002fcc0000010800 */
[----:B------:R-:W1:Y:S02]  /*5ec0*/  MUFU.EX2 R219, R5 ;  /* 0x0000000500db7308 */ /* 0x000e640000000800 */
[----:B-1----:R-:W-:Y:S01]  /*5ed0*/  F2FP.PACK_AB R11, R219, R217 ;  /* 0x000000d9db0b723e */ /* 0x002fe200000000ff */
[----:B------:R-:W-:Y:S01]  /*5ee0*/  FFMA.FTZ R5, R206, c[0x0][0x2d0], -R4 ;  /* 0x0000b400ce057a23 */ /* 0x000fe20000010804 */
[----:B------:R-:W-:-:S05]  /*5ef0*/  MOV R206, R20 ;  /* 0x0000001400ce7202 */ /* 0x000fca0000000f00 */
[C---:B------:R-:W-:Y:S08]  /*5f00*/  HMMA.16816.F32 R128, R8.reuse, R18, R72 ;  /* 0x000000120880723c */ /* 0x040ff00000001848 */
[----:B------:R-:W-:Y:S07]  /*5f10*/  HMMA.16816.F32 R132, R8, R16, R80 ;  /* 0x000000100884723c */ /* 0x000fee0000001850 */
[----:B------:R-:W-:Y:S01]  /*5f20*/  MOV R83, R92 ;  /* 0x0000005c00537202 */ /* 0x000fe20000000f00 */
[----:B------:R-:W-:Y:S01]  /*5f30*/  HMMA.16816.F32 R72, R12, R18, R28 ;  /* 0x000000120c48723c */ /* 0x000fe2000000181c */
[----:B------:R-:W1:Y:S01]  /*5f40*/  LDSM.16.MT88.4 R16, [R229+0x1800] ;  /* 0x00180000e510783b */ /* 0x000e620000004200 */
[----:B------:R-:W-:-:S02]  /*5f50*/  MOV R82, R93 ;  /* 0x0000005d00527202 */ /* 0x000fc40000000f00 */
[----:B------:R-:W-:Y:S02]  /*5f60*/  MOV R81, R94 ;  /* 0x0000005e00517202 */ /* 0x000fe40000000f00 */
[----:B------:R-:W-:Y:S01]  /*5f70*/  MOV R80, R95 ;  /* 0x0000005f00507202 */ /* 0x000fe20000000f00 */
[--C-:B------:R-:W-:Y:S01]  /*5f80*/  FFMA.FTZ R29, R180, c[0x0][0x2d0], -R2.reuse ;  /* 0x0000b400b41d7a23 */ /* 0x100fe20000010802 */
[----:B------:R-:W-:Y:S01]  /*5f90*/  MOV R31, R71 ;  /* 0x00000047001f7202 */ /* 0x000fe20000000f00 */
[----:B------:R-:W-:Y:S01]  /*5fa0*/  FFMA.FTZ R28, R177, c[0x0][0x2d0], -R2 ;  /* 0x0000b400b11c7a23 */ /* 0x000fe20000010802 */
[----:B------:R-:W-:Y:S01]  /*5fb0*/  MOV R30, R70 ;  /* 0x00000046001e7202 */ /* 0x000fe20000000f00 */
[--C-:B------:R-:W-:Y:S01]  /*5fc0*/  FFMA.FTZ R71, R157, c[0x0][0x2d0], -R0.reuse ;  /* 0x0000b4009d477a23 */ /* 0x100fe20000010800 */
[----:B------:R-:W-:Y:S01]  /*5fd0*/  MOV R172, R80 ;  /* 0x0000005000ac7202 */ /* 0x000fe20000000f00 */
[--C-:B------:R-:W-:Y:S01]  /*5fe0*/  FFMA.FTZ R70, R149, c[0x0][0x2d0], -R0.reuse ;  /* 0x0000b40095467a23 */ /* 0x100fe20000010800 */
[----:B------:R-:W-:Y:S01]  /*5ff0*/  MOV R149, R22 ;  /* 0x0000001600957202 */ /* 0x000fe20000000f00 */
[----:B------:R-:W-:Y:S01]  /*6000*/  FFMA.FTZ R157, R150, c[0x0][0x2d0], -R0 ;  /* 0x0000b400969d7a23 */ /* 0x000fe20000010800 */
[----:B------:R-:W-:-:S02]  /*6010*/  MOV R150, R21 ;  /* 0x0000001500967202 */ /* 0x000fc40000000f00 */
[----:B------:R-:W-:Y:S01]  /*6020*/  MOV R185, R83 ;  /* 0x0000005300b97202 */ /* 0x000fe20000000f00 */
[-C--:B-1----:R-:W-:Y:S08]  /*6030*/  HMMA.16816.F32 R124, R8, R16.reuse, R44 ;  /* 0x00000010087c723c */ /* 0x082ff0000000182c */
[----:B------:R-:W-:Y:S08]  /*6040*/  HMMA.16816.F32 R52, R12, R16, R52 ;  /* 0x000000100c34723c */ /* 0x000ff00000001834 */
[-C--:B------:R-:W-:Y:S08]  /*6050*/  HMMA.16816.F32 R120, R8, R18.reuse, R40 ;  /* 0x000000120878723c */ /* 0x080ff00000001828 */
[----:B------:R-:W-:Y:S01]  /*6060*/  HMMA.16816.F32 R44, R12, R18, R24 ;  /* 0x000000120c2c723c */ /* 0x000fe20000001818 */
[----:B------:R-:W1:Y:S06]  /*6070*/  LDSM.16.MT88.4 R16, [R226+0x1800] ;  /* 0x00180000e210783b */ /* 0x000e6c0000004200 */
[----:B------:R-:W-:-:S02]  /*6080*/  FFMA.FTZ R27, R176, c[0x0][0x2d0], -R2 ;  /* 0x0000b400b01b7a23 */ /* 0x000fc40000010802 */
[----:B------:R-:W-:Y:S02]  /*6090*/  FFMA.FTZ R26, R175, c[0x0][0x2d0], -R2 ;  /* 0x0000b400af1a7a23 */ /* 0x000fe40000010802 */
[--C-:B------:R-:W-:Y:S01]  /*60a0*/  FFMA.FTZ R25, R162, c[0x0][0x2d0], -R0.reuse ;  /* 0x0000b400a2197a23 */ /* 0x100fe20000010800 */
[----:B------:R-:W-:Y:S01]  /*60b0*/  MOV R162, R98 ;  /* 0x0000006200a27202 */ /* 0x000fe20000000f00 */
[----:B------:R-:W-:Y:S01]  /*60c0*/  FFMA.FTZ R24, R163, c[0x0][0x2d0], -R0 ;  /* 0x0000b400a3187a23 */ /* 0x000fe20000010800 */
[----:B------:R-:W-:Y:S01]  /*60d0*/  MOV R163, R97 ;  /* 0x0000006100a37202 */ /* 0x000fe20000000f00 */
[-C--:B-1----:R-:W-:Y:S08]  /*60e0*/  HMMA.16816.F32 R40, R12, R16.reuse, R36 ;  /* 0x000000100c28723c */ /* 0x082ff00000001824 */
[C---:B------:R-:W-:Y:S07]  /*60f0*/  HMMA.16816.F32 R112, R8.reuse, R16, R64 ;  /* 0x000000100870723c */ /* 0x040fee0000001840 */
[--C-:B------:R-:W-:Y:S01]  /*6100*/  FFMA.FTZ R65, R203, c[0x0][0x2d0], -R4.reuse ;  /* 0x0000b400cb417a23 */ /* 0x100fe20000010804 */
[----:B------:R-:W-:Y:S01]  /*6110*/  HMMA.16816.F32 R108, R8, R18, R60 ;  /* 0x00000012086c723c */ /* 0x000fe2000000183c */
[----:B------:R-:W-:Y:S01]  /*6120*/  FFMA.FTZ R64, R202, c[0x0][0x2d0], -R4 ;  /* 0x0000b400ca407a23 */ /* 0x000fe20000010804 */
[----:B------:R1:W-:Y:S01]  /*6130*/  MUFU.EX2 R203, R5 ;  /* 0x0000000500cb7308 */ /* 0x0003e20000000800 */
[----:B------:R-:W-:-:S02]  /*6140*/  FFMA.FTZ R66, R189, c[0x0][0x2d0], -R3 ;  /* 0x0000b400bd427a23 */ /* 0x000fc40000010803 */
[--C-:B------:R-:W-:Y:S02]  /*6150*/  FFMA.FTZ R67, R188, c[0x0][0x2d0], -R3.reuse ;  /* 0x0000b400bc437a23 */ /* 0x100fe40000010803 */
[--C-:B------:R-:W-:Y:S01]  /*6160*/  FFMA.FTZ R63, R201, c[0x0][0x2d0], -R4.reuse ;  /* 0x0000b400c93f7a23 */ /* 0x100fe20000010804 */
[----:B------:R-:W-:Y:S01]  /*6170*/  HMMA.16816.F32 R48, R12, R18, R48 ;  /* 0x000000120c30723c */ /* 0x000fe20000001830 */
[----:B------:R-:W2:Y:S01]  /*6180*/  LDSM.16.MT88.4 R16, [R228+0x1800] ;  /* 0x00180000e410783b */ /* 0x000ea20000004200 */
[----:B------:R-:W-:Y:S01]  /*6190*/  FFMA.FTZ R62, R200, c[0x0][0x2d0], -R4 ;  /* 0x0000b400c83e7a23 */ /* 0x000fe20000010804 */
[----:B------:R-:W-:Y:S01]  /*61a0*/  MUFU.EX2 R189, R29 ;  /* 0x0000001d00bd7308 */ /* 0x000fe20000000800 */
[--C-:B------:R-:W-:Y:S02]  /*61b0*/  FFMA.FTZ R61, R191, c[0x0][0x2d0], -R3.reuse ;  /* 0x0000b400bf3d7a23 */ /* 0x100fe40000010803 */
[----:B------:R-:W-:Y:S02]  /*61c0*/  FFMA.FTZ R60, R190, c[0x0][0x2d0], -R3 ;  /* 0x0000b400be3c7a23 */ /* 0x000fe40000010803 */
[----:B------:R-:W-:-:S02]  /*61d0*/  FFMA.FTZ R188, R148, c[0x0][0x2d0], -R0 ;  /* 0x0000b40094bc7a23 */ /* 0x000fc40000010800 */
[--C-:B-1----:R-:W-:Y:S01]  /*61e0*/  FFMA.FTZ R5, R194, c[0x0][0x2d0], -R3.reuse ;  /* 0x0000b400c2057a23 */ /* 0x102fe20000010803 */
[----:B------:R-:W-:Y:S08]  /*61f0*/  MUFU.EX2 R191, R28 ;  /* 0x0000001c00bf7308 */ /* 0x000ff00000000800 */
[----:B------:R-:W-:Y:S01]  /*6200*/  MUFU.EX2 R190, R25 ;  /* 0x0000001900be7308 */ /* 0x000fe20000000800 */
[-C--:B--2---:R-:W-:Y:S07]  /*6210*/  HMMA.16816.F32 R36, R12, R16.reuse, R84 ;  /* 0x000000100c24723c */ /* 0x084fee0000001854 */
[----:B------:R-:W-:Y:S01]  /*6220*/  MOV R87, R6 ;  /* 0x0000000600577202 */ /* 0x000fe20000000f00 */
[--C-:B------:R-:W-:Y:S01]  /*6230*/  FFMA.FTZ R6, R207, c[0x0][0x2d0], -R4.reuse ;  /* 0x0000b400cf067a23 */ /* 0x100fe20000010804 */
[C---:B------:R-:W-:Y:S01]  /*6240*/  HMMA.16816.F32 R104, R8.reuse, R16, R88 ;  /* 0x000000100868723c */ /* 0x040fe20000001858 */
[----:B------:R-:W-:Y:S01]  /*6250*/  MOV R86, R7 ;  /* 0x0000000700567202 */ /* 0x000fe20000000f00 */
[--C-:B------:R-:W-:Y:S01]  /*6260*/  FFMA.FTZ R7, R204, c[0x0][0x2d0], -R4.reuse ;  /* 0x0000b400cc077a23 */ /* 0x100fe20000010804 */
[----:B------:R-:W-:Y:S01]  /*6270*/  MOV R85, R143 ;  /* 0x0000008f00557202 */ /* 0x000fe20000000f00 */
[----:B------:R1:W-:Y:S01]  /*6280*/  MUFU.EX2 R204, R6 ;  /* 0x0000000600cc7308 */ /* 0x0003e20000000800 */
[----:B------:R-:W-:Y:S01]  /*6290*/  MOV R84, R142 ;  /* 0x0000008e00547202 */ /* 0x000fe20000000f00 */
[--C-:B------:R-:W-:Y:S01]  /*62a0*/  FFMA.FTZ R142, R198, c[0x0][0x2d0], -R4.reuse ;  /* 0x0000b400c68e7a23 */ /* 0x100fe20000010804 */
[----:B------:R-:W-:Y:S01]  /*62b0*/  MOV R91, R141 ;  /* 0x0000008d005b7202 */ /* 0x000fe20000000f00 */
[-C--:B------:R-:W-:Y:S01]  /*62c0*/  HMMA.16816.F32 R92, R8, R18.reuse, R56 ;  /* 0x00000012085c723c */ /* 0x080fe20000001838 */
[----:B------:R-:W-:Y:S01]  /*62d0*/  MOV R17, R116 ;  /* 0x0000007400117202 */ /* 0x000fe20000000f00 */
[--C-:B------:R-:W-:Y:S01]  /*62e0*/  FFMA.FTZ R141, R199, c[0x0][0x2d0], -R4.reuse ;  /* 0x0000b400c78d7a23 */ /* 0x100fe20000010804 */
[----:B------:R-:W-:Y:S01]  /*62f0*/  MOV R88, R152 ;  /* 0x0000009800587202 */ /* 0x000fe20000000f00 */
[--C-:B------:R-:W-:Y:S01]  /*6300*/  FFMA.FTZ R143, R197, c[0x0][0x2d0], -R4.reuse ;  /* 0x0000b400c58f7a23 */ /* 0x100fe20000010804 */
[----:B------:R-:W-:Y:S01]  /*6310*/  MOV R90, R139 ;  /* 0x0000008b005a7202 */ /* 0x000fe20000000f00 */
[--C-:B------:R-:W-:Y:S01]  /*6320*/  FFMA.FTZ R152, R184, c[0x0][0x2d0], -R3.reuse ;  /* 0x0000b400b8987a23 */ /* 0x100fe20000010803 */
[----:B------:R-:W-:Y:S01]  /*6330*/  MOV R89, R138 ;  /* 0x0000008a00597202 */ /* 0x000fe20000000f00 */
[----:B------:R-:W-:Y:S01]  /*6340*/  FFMA.FTZ R8, R205, c[0x0][0x2d0], -R4 ;  /* 0x0000b400cd087a23 */ /* 0x000fe20000010804 */
[----:B------:R-:W-:Y:S01]  /*6350*/  HMMA.16816.F32 R32, R12, R18, R32 ;  /* 0x000000120c20723c */ /* 0x000fe20000001820 */
[--C-:B------:R-:W-:Y:S01]  /*6360*/  FFMA.FTZ R9, R192, c[0x0][0x2d0], -R3.reuse ;  /* 0x0000b400c0097a23 */ /* 0x100fe20000010803 */
[----:B------:R-:W-:Y:S01]  /*6370*/  LDSM.16.MT88.4 R12, [R226+0x2000] ;  /* 0x00200000e20c783b */ /* 0x000fe20000004200 */
[--C-:B-1----:R-:W-:Y:S01]  /*6380*/  FFMA.FTZ R6, R195, c[0x0][0x2d0], -R3.reuse ;  /* 0x0000b400c3067a23 */ /* 0x102fe20000010803 */
[----:B------:R-:W-:Y:S01]  /*6390*/  MUFU.EX2 R202, R8 ;  /* 0x0000000800ca7308 */ /* 0x000fe20000000800 */
[----:B------:R-:W-:Y:S01]  /*63a0*/  FFMA.FTZ R4, R193, c[0x0][0x2d0], -R3 ;  /* 0x0000b400c1047a23 */ /* 0x000fe20000010803 */
[----:B------:R-:W-:Y:S01]  /*63b0*/  MOV R205, R165 ;  /* 0x000000a500cd7202 */ /* 0x000fe20000000f00 */
[--C-:B------:R-:W-:Y:S01]  /*63c0*/  FFMA.FTZ R139, R174, c[0x0][0x2d0], -R2.reuse ;  /* 0x0000b400ae8b7a23 */ /* 0x100fe20000010802 */
[----:B------:R-:W-:Y:S01]  /*63d0*/  MOV R174, R30 ;  /* 0x0000001e00ae7202 */ /* 0x000fe20000000f00 */
[----:B------:R-:W-:Y:S01]  /*63e0*/  FFMA.FTZ R138, R173, c[0x0][0x2d0], -R2 ;  /* 0x0000b400ad8a7a23 */ /* 0x000fe20000010802 */
[----:B------:R-:W-:Y:S01]  /*63f0*/  MOV R173, R31 ;  /* 0x0000001f00ad7202 */ /* 0x000fe20000000f00 */
[--C-:B------:R-:W-:Y:S01]  /*6400*/  FFMA.FTZ R116, R158, c[0x0][0x2d0], -R0.reuse ;  /* 0x0000b4009e747a23 */ /* 0x100fe20000010800 */
[----:B------:R1:W-:Y:S01]  /*6410*/  MUFU.EX2 R198, R9 ;  /* 0x0000000900c67308 */ /* 0x0003e20000000800 */
[--C-:B------:R-:W-:Y:S01]  /*6420*/  FFMA.FTZ R3, R161, c[0x0][0x2d0], -R0.reuse ;  /* 0x0000b400a1037a23 */ /* 0x100fe20000010800 */
[----:B------:R-:W-:Y:S01]  /*6430*/  MOV R161, R96 ;  /* 0x0000006000a17202 */ /* 0x000fe20000000f00 */
[--C-:B------:R-:W-:Y:S01]  /*6440*/  FFMA.FTZ R2, R160, c[0x0][0x2d0], -R0.reuse ;  /* 0x0000b400a0027a23 */ /* 0x100fe20000010800 */
[----:B------:R-:W-:Y:S01]  /*6450*/  MOV R160, R23 ;  /* 0x0000001700a07202 */ /* 0x000fe20000000f00 */
[----:B------:R-:W-:Y:S01]  /*6460*/  FFMA.FTZ R158, R151, c[0x0][0x2d0], -R0 ;  /* 0x0000b400979e7a23 */ /* 0x000fe20000010800 */
[----:B------:R-:W2:Y:S01]  /*6470*/  LDSM.16.MT88.4 R20, [R225+0x2000] ;  /* 0x00200000e114783b */ /* 0x000ea20000004200 */
[----:B------:R-:W-:Y:S01]  /*6480*/  FADD.FTZ R0, R210, R209 ;  /* 0x000000d1d2007221 */ /* 0x000fe20000010000 */
[----:B------:R-:W-:Y:S01]  /*6490*/  MOV R209, R17 ;  /* 0x0000001100d17202 */ /* 0x000fe20000000f00 */
[----:B------:R-:W3:Y:S01]  /*64a0*/  MUFU.EX2 R201, R7 ;  /* 0x0000000700c97308 */ /* 0x000ee20000000800 */
[----:B------:R-:W4:Y:S01]  /*64b0*/  LDSM.16.MT88.4 R16, [R229+0x2000] ;  /* 0x00200000e510783b */ /* 0x000f220000004200 */
[----:B------:R-:W-:Y:S01]  /*64c0*/  MOV R165, R101 ;  /* 0x0000006500a57202 */ /* 0x000fe20000000f00 */
[----:B------:R-:W-:Y:S01]  /*64d0*/  FADD.FTZ R0, R211, R0 ;  /* 0x00000000d3007221 */ /* 0x000fe20000010000 */
[----:B------:R-:W-:-:S02]  /*64e0*/  MOV R210, R88 ;  /* 0x0000005800d27202 */ /* 0x000fc40000000f00 */
[----:B------:R-:W-:Y:S01]  /*64f0*/  MOV R148, R90 ;  /* 0x0000005a00947202 */ /* 0x000fe20000000f00 */
[----:B-1----:R-:W1:Y:S01]  /*6500*/  LDSM.16.MT88.4 R8, [R228+0x2000] ;  /* 0x00200000e408783b */ /* 0x002e620000004200 */
[----:B------:R3:W-:Y:S01]  /*6510*/  MUFU.EX2 R200, R6 ;  /* 0x0000000600c87308 */ /* 0x0007e20000000800 */
[----:B------:R-:W-:Y:S02]  /*6520*/  MOV R151, R91 ;  /* 0x0000005b00977202 */ /* 0x000fe40000000f00 */
[----:B------:R-:W-:Y:S02]  /*6530*/  MOV R180, R84 ;  /* 0x0000005400b47202 */ /* 0x000fe40000000f00 */
[----:B------:R-:W-:Y:S02]  /*6540*/  MOV R177, R85 ;  /* 0x0000005500b17202 */ /* 0x000fe40000000f00 */
[----:B------:R-:W-:Y:S01]  /*6550*/  MOV R176, R86 ;  /* 0x0000005600b07202 */ /* 0x000fe20000000f00 */
[----:B------:R2:W2:Y:S01]  /*6560*/  MUFU.EX2 R199, R5 ;  /* 0x0000000500c77308 */ /* 0x0004a20000000800 */
[----:B------:R-:W-:-:S02]  /*6570*/  MOV R175, R87 ;  /* 0x0000005700af7202 */ /* 0x000fc40000000f00 */
[----:B------:R-:W-:Y:S02]  /*6580*/  MOV R207, R81 ;  /* 0x0000005100cf7202 */ /* 0x000fe40000000f00 */
[----:B------:R-:W-:-:S03]  /*6590*/  MOV R184, R82 ;  /* 0x0000005200b87202 */ /* 0x000fc60000000f00 */
[----:B------:R4:W4:Y:S01]  /*65a0*/  MUFU.EX2 R197, R4 ;  /* 0x0000000400c57308 */ /* 0x0009220000000800 */
[----:B---3--:R-:W-:-:S04]  /*65b0*/  FADD.FTZ R6, R179, R171 ;  /* 0x000000abb3067221 */ /* 0x008fc80000010000 */
[----:B------:R-:W-:Y:S01]  /*65c0*/  FADD.FTZ R31, R181, R6 ;  /* 0x00000006b51f7221 */ /* 0x000fe20000010000 */
[----:B------:R-:W-:Y:S02]  /*65d0*/  F2FP.PACK_AB R6, R201, R202 ;  /* 0x000000cac906723e */ /* 0x000fe400000000ff */
[----:B------:R-:W-:Y:S01]  /*65e0*/  MUFU.EX2 R193, R27 ;  /* 0x0000001b00c17308 */ /* 0x000fe20000000800 */
[----:B--2---:R-:W-:Y:S01]  /*65f0*/  FADD.FTZ R5, R183, R182 ;  /* 0x000000b6b7057221 */ /* 0x004fe20000010000 */
[----:B------:R-:W-:Y:S02]  /*6600*/  MOV R182, R89 ;  /* 0x0000005900b67202 */ /* 0x000fe40000000f00 */
[----:B------:R-:W-:Y:S01]  /*6610*/  MOV R183, R69 ;  /* 0x0000004500b77202 */ /* 0x000fe20000000f00 */
[----:B------:R-:W-:Y:S01]  /*6620*/  FADD.FTZ R30, R208, R5 ;  /* 0x00000005d01e7221 */ /* 0x000fe20000010000 */
[----:B------:R-:W-:Y:S01]  /*6630*/  F2FP.PACK_AB R5, R199, R200 ;  /* 0x000000c8c705723e */ /* 0x000fe200000000ff */
[----:B------:R-:W-:Y:S01]  /*6640*/  FADD.FTZ R69, R178, R170 ;  /* 0x000000aab2457221 */ /* 0x000fe20000010000 */
[----:B------:R-:W2:Y:S01]  /*6650*/  MUFU.EX2 R195, R26 ;  /* 0x0000001a00c37308 */ /* 0x000ea20000000800 */
[----:B----4-:R-:W-:-:S02]  /*6660*/  F2FP.PACK_AB R4, R203, R204 ;  /* 0x000000cccb04723e */ /* 0x010fc400000000ff */
[----:B------:R-:W-:-:S05]  /*6670*/  F2FP.PACK_AB R7, R198, R197 ;  /* 0x000000c5c607723e */ /* 0x000fca00000000ff */
[----:B------:R-:W3:Y:S02]  /*6680*/  MUFU.EX2 R192, R24 ;  /* 0x0000001800c07308 */ /* 0x000ee40000000800 */
[C---:B------:R-:W-:Y:S06]  /*6690*/  HMMA.16816.F32 R100, R4.reuse, R20, R76 ;  /* 0x000000140464723c */ /* 0x040fec000000184c */
[----:B------:R4:W-:Y:S02]  /*66a0*/  MUFU.EX2 R194, R3 ;  /* 0x0000000300c27308 */ /* 0x0009e40000000800 */
[C---:B------:R-:W-:Y:S06]  /*66b0*/  HMMA.16816.F32 R96, R4.reuse, R22, R72 ;  /* 0x000000160460723c */ /* 0x040fec0000001848 */
[----:B------:R1:W1:Y:S02]  /*66c0*/  MUFU.EX2 R196, R2 ;  /* 0x0000000200c47308 */ /* 0x0002640000000800 */
[----:B------:R-:W-:Y:S01]  /*66d0*/  HMMA.16816.F32 R88, R4, R16, R52 ;  /* 0x000000100458723c */ /* 0x000fe20000001834 */
[----:B----4-:R-:W-:Y:S01]  /*66e0*/  FADD.FTZ R3, R183, R0 ;  /* 0x00000000b7037221 */ /* 0x010fe20000010000 */
[----:B------:R-:W-:-:S06]  /*66f0*/  MOV R183, R182 ;  /* 0x000000b600b77202 */ /* 0x000fcc0000000f00 */
[----:B------:R-:W-:Y:S01]  /*6700*/  HMMA.16816.F32 R84, R4, R18, R44 ;  /* 0x000000120454723c */ /* 0x000fe2000000182c */
[----:B------:R-:W-:Y:S01]  /*6710*/  FADD.FTZ R0, R213, R31 ;  /* 0x0000001fd5007221 */ /* 0x000fe20000010000 */
[----:B------:R-:W-:-:S06]  /*6720*/  MOV R182, R210 ;  /* 0x000000d200b67202 */ /* 0x000fcc0000000f00 */
[C---:B------:R-:W-:Y:S01]  /*6730*/  HMMA.16816.F32 R80, R4.reuse, R12, R40 ;  /* 0x0000000c0450723c */ /* 0x040fe20000001828 */
[----:B-1----:R-:W-:Y:S01]  /*6740*/  FADD.FTZ R2, R222, R30 ;  /* 0x0000001ede027221 */ /* 0x002fe20000010000 */
[----:B------:R-:W-:Y:S06]  /*6750*/  MUFU.EX2 R116, R116 ;  /* 0x0000007400747308 */ /* 0x000fec0000000800 */
[----:B------:R-:W-:Y:S01]  /*6760*/  HMMA.16816.F32 R56, R4, R10, R32 ;  /* 0x0000000a0438723c */ /* 0x000fe20000001820 */
[----:B------:R-:W-:Y:S01]  /*6770*/  FADD.FTZ R24, R212, R69 ;  /* 0x00000045d4187221 */ /* 0x000fe20000010000 */
[----:B------:R-:W-:Y:S01]  /*6780*/  MUFU.EX2 R71, R71 ;  /* 0x0000004700477308 */ /* 0x000fe20000000800 */
[----:B------:R-:W-:-:S05]  /*6790*/  MOV R210, R209 ;  /* 0x000000d100d27202 */ /* 0x000fca0000000f00 */
[----:B------:R-:W-:Y:S01]  /*67a0*/  HMMA.16816.F32 R76, R4, R14, R48 ;  /* 0x0000000e044c723c */ /* 0x000fe20000001830 */
[----:B------:R-:W-:-:S07]  /*67b0*/  MOV R209, R230 ;  /* 0x000000e600d17202 */ /* 0x000fce0000000f00 */
[----:B------:R-:W-:Y:S01]  /*67c0*/  HMMA.16816.F32 R72, R4, R8, R36 ;  /* 0x000000080448723c */ /* 0x000fe20000001824 */
[----:B------:R-:W-:Y:S01]  /*67d0*/  MUFU.EX2 R69, R66 ;  /* 0x0000004200457308 */ /* 0x000fe20000000800 */
[----:B------:R1:W5:Y:S01]  /*67e0*/  LDL.LU R230, [R1+0x90] ;  /* 0x0000900001e67983 */ /* 0x0003620000300800 */
[----:B------:R-:W-:-:S06]  /*67f0*/  FADD.FTZ R2, R227, R2 ;  /* 0x00000002e3027221 */ /* 0x000fcc0000010000 */
[----:B------:R-:W-:Y:S01]  /*6800*/  MUFU.EX2 R70, R70 ;  /* 0x0000004600467308 */ /* 0x000fe20000000800 */
[----:B------:R-:W-:Y:S01]  /*6810*/  F2FP.PACK_AB R4, R191, R189 ;  /* 0x000000bdbf04723e */ /* 0x000fe200000000ff */
[----:B------:R1:W5:Y:S01]  /*6820*/  LDL.LU R227, [R1+0x8c] ;  /* 0x00008c0001e37983 */ /* 0x0003620000300800 */
[----:B--2---:R-:W-:Y:S01]  /*6830*/  F2FP.PACK_AB R6, R195, R193 ;  /* 0x000000c1c306723e */ /* 0x004fe200000000ff */
[----:B------:R-:W-:Y:S01]  /*6840*/  FADD.FTZ R3, R183, R3 ;  /* 0x00000003b7037221 */ /* 0x000fe20000010000 */
[----:B---3--:R-:W-:Y:S02]  /*6850*/  F2FP.PACK_AB R5, R192, R190 ;  /* 0x000000bec005723e */ /* 0x008fe400000000ff */
[----:B------:R-:W-:-:S07]  /*6860*/  F2FP.PACK_AB R7, R196, R194 ;  /* 0x000000c2c407723e */ /* 0x000fce00000000ff */
[C---:B------:R-:W-:Y:S08]  /*6870*/  HMMA.16816.F32 R52, R4.reuse, R20, R132 ;  /* 0x000000140434723c */ /* 0x040ff00000001884 */
[C---:B------:R-:W-:Y:S01]  /*6880*/  HMMA.16816.F32 R48, R4.reuse, R22, R128 ;  /* 0x000000160430723c */ /* 0x040fe20000001880 */
[----:B------:R-:W2:Y:S07]  /*6890*/  LDSM.16.MT88.4 R20, [R225+0x2800] ;  /* 0x00280000e114783b */ /* 0x000eae0000004200 */
[C---:B------:R-:W-:Y:S08]  /*68a0*/  HMMA.16816.F32 R40, R4.reuse, R16, R124 ;  /* 0x000000100428723c */ /* 0x040ff0000000187c */
[C---:B------:R-:W-:Y:S01]  /*68b0*/  HMMA.16816.F32 R36, R4.reuse, R18, R120 ;  /* 0x000000120424723c */ /* 0x040fe20000001878 */
[----:B------:R-:W3:Y:S07]  /*68c0*/  LDSM.16.MT88.4 R16, [R229+0x2800] ;  /* 0x00280000e510783b */ /* 0x000eee0000004200 */
[C---:B------:R-:W-:Y:S01]  /*68d0*/  HMMA.16816.F32 R32, R4.reuse, R12, R112 ;  /* 0x0000000c0420723c */ /* 0x040fe20000001870 */
[----:B------:R-:W-:Y:S07]  /*68e0*/  MUFU.EX2 R112, R65 ;  /* 0x0000004100707308 */ /* 0x000fee0000000800 */
[C---:B------:R-:W-:Y:S01]  /*68f0*/  HMMA.16816.F32 R28, R4.reuse, R14, R108 ;  /* 0x0000000e041c723c */ /* 0x040fe2000000186c */
[----:B------:R-:W4:Y:S01]  /*6900*/  LDSM.16.MT88.4 R12, [R226+0x2800] ;  /* 0x00280000e20c783b */ /* 0x000f220000004200 */
[----:B------:R-:W-:Y:S06]  /*6910*/  MUFU.EX2 R110, R64 ;  /* 0x00000040006e7308 */ /* 0x000fec0000000800 */
[C---:B------:R-:W-:Y:S02]  /*6920*/  HMMA.16816.F32 R104, R4.reuse, R8, R104 ;  /* 0x000000080468723c */ /* 0x040fe40000001868 */
[----:B------:R-:W-:Y:S06]  /*6930*/  MUFU.EX2 R111, R63 ;  /* 0x0000003f006f7308 */ /* 0x000fec0000000800 */
[----:B------:R-:W-:Y:S01]  /*6940*/  HMMA.16816.F32 R44, R4, R10, R92 ;  /* 0x0000000a042c723c */ /* 0x000fe2000000185c */
[----:B------:R-:W1:Y:S01]  /*6950*/  LDSM.16.MT88.4 R8, [R228+0x2800] ;  /* 0x00280000e408783b */ /* 0x000e620000004200 */
[----:B------:R-:W2:Y:S08]  /*6960*/  MUFU.EX2 R113, R62 ;  /* 0x0000003e00717308 */ /* 0x000eb00000000800 */
[----:B------:R-:W-:Y:S08]  /*6970*/  MUFU.EX2 R108, R61 ;  /* 0x0000003d006c7308 */ /* 0x000ff00000000800 */
[----:B------:R-:W3:Y:S08]  /*6980*/  MUFU.EX2 R109, R60 ;  /* 0x0000003c006d7308 */ /* 0x000ef00000000800 */
[----:B------:R-:W1:Y:S01]  /*6990*/  MUFU.EX2 R92, R67 ;  /* 0x00000043005c7308 */ /* 0x000e620000000800 */
[----:B------:R-:W-:Y:S01]  /*69a0*/  FADD.FTZ R4, R182, R24 ;  /* 0x00000018b6047221 */ /* 0x000fe20000010000 */
[----:B--2---:R-:W-:-:S03]  /*69b0*/  F2FP.PACK_AB R6, R113, R111 ;  /* 0x0000006f7106723e */ /* 0x004fc600000000ff */
[----:B------:R-:W-:-:S03]  /*69c0*/  FADD.FTZ R24, R151, R4 ;  /* 0x0000000497187221 */ /* 0x000fc60000010000 */
[----:B------:R-:W-:Y:S01]  /*69d0*/  MUFU.EX2 R63, R140 ;  /* 0x0000008c003f7308 */ /* 0x000fe20000000800 */
[----:B------:R-:W-:Y:S02]  /*69e0*/  F2FP.PACK_AB R4, R110, R112 ;  /* 0x000000706e04723e */ /* 0x000fe400000000ff */
[----:B---3--:R-:W-:-:S05]  /*69f0*/  F2FP.PACK_AB R5, R109, R108 ;  /* 0x0000006c6d05723e */ /* 0x008fca00000000ff */
[----:B------:R-:W-:Y:S01]  /*6a00*/  MUFU.EX2 R65, R139 ;  /* 0x0000008b00417308 */ /* 0x000fe20000000800 */
[----:B-1----:R-:W-:-:S07]  /*6a10*/  F2FP.PACK_AB R7, R92, R69 ;  /* 0x000000455c07723e */ /* 0x002fce00000000ff */
[----:B------:R-:W-:Y:S08]  /*6a20*/  MUFU.EX2 R66, R138 ;  /* 0x0000008a00427308 */ /* 0x000ff00000000800 */
[----:B------:R-:W1:Y:S08]  /*6a30*/  MUFU.EX2 R67, R137 ;  /* 0x0000008900437308 */ /* 0x000e700000000800 */
[----:B------:R-:W2:Y:S01]  /*6a40*/  MUFU.EX2 R64, R136 ;  /* 0x0000008800407308 */ /* 0x000ea20000000800 */
[C---:B------:R-:W-:Y:S08]  /*6a50*/  HMMA.16816.F32 R100, R4.reuse, R20, R100 ;  /* 0x000000140464723c */ /* 0x040ff00000001864 */
[C---:B------:R-:W-:Y:S08]  /*6a60*/  HMMA.16816.F32 R96, R4.reuse, R22, R96 ;  /* 0x000000160460723c */ /* 0x040ff00000001860 */
[C---:B------:R-:W-:Y:S08]  /*6a70*/  HMMA.16816.F32 R88, R4.reuse, R16, R88 ;  /* 0x000000100458723c */ /* 0x040ff00000001858 */
[C---:B------:R-:W-:Y:S08]  /*6a80*/  HMMA.16816.F32 R84, R4.reuse, R18, R84 ;  /* 0x000000120454723c */ /* 0x040ff00000001854 */
[C---:B----4-:R-:W-:Y:S08]  /*6a90*/  HMMA.16816.F32 R80, R4.reuse, R12, R80 ;  /* 0x0000000c0450723c */ /* 0x050ff00000001850 */
[C---:B------:R-:W-:Y:S08]  /*6aa0*/  HMMA.16816.F32 R76, R4.reuse, R14, R76 ;  /* 0x0000000e044c723c */ /* 0x040ff0000000184c */
[C---:B------:R-:W-:Y:S08]  /*6ab0*/  HMMA.16816.F32 R72, R4.reuse, R8, R72 ;  /* 0x000000080448723c */ /* 0x040ff00000001848 */
[----:B------:R-:W-:Y:S07]  /*6ac0*/  HMMA.16816.F32 R56, R4, R10, R56 ;  /* 0x0000000a0438723c */ /* 0x000fee0000001838 */
[----:B------:R-:W-:Y:S01]  /*6ad0*/  FADD.FTZ R4, R161, R24 ;  /* 0x00000018a1047221 */ /* 0x000fe20000010000 */
[----:B-1----:R-:W-:-:S02]  /*6ae0*/  F2FP.PACK_AB R6, R67, R66 ;  /* 0x000000424306723e */ /* 0x002fc400000000ff */
[----:B--2---:R-:W-:Y:S01]  /*6af0*/  F2FP.PACK_AB R5, R116, R64 ;  /* 0x000000407405723e */ /* 0x004fe200000000ff */
[----:B------:R-:W-:Y:S01]  /*6b00*/  FADD.FTZ R24, R169, R4 ;  /* 0x00000004a9187221 */ /* 0x000fe20000010000 */
[----:B------:R-:W-:Y:S02]  /*6b10*/  F2FP.PACK_AB R4, R65, R63 ;  /* 0x0000003f4104723e */ /* 0x000fe400000000ff */
[----:B------:R-:W-:Y:S01]  /*6b20*/  F2FP.PACK_AB R7, R70, R71 ;  /* 0x000000474607723e */ /* 0x000fe200000000ff */
[----:B------:R-:W-:Y:S02]  /*6b30*/  FADD.FTZ R0, R224, R0 ;  /* 0x00000000e0007221 */ /* 0x000fe40000010000 */
[----:B------:R1:W5:Y:S04]  /*6b40*/  LDL.LU R224, [R1+0x88] ;  /* 0x0000880001e07983 */ /* 0x0003680000300800 */
        /* <DEDUP_REMOVED lines=8> */
[----:B------:R-:W-:-:S02]  /*6bd0*/  FADD.FTZ R2, R209, R2 ;  /* 0x00000002d1027221 */ /* 0x000fc40000010000 */
[----:B------:R-:W-:Y:S02]  /*6be0*/  FADD.FTZ R0, R148, R0 ;  /* 0x0000000094007221 */ /* 0x000fe40000010000 */
[----:B------:R-:W-:Y:S01]  /*6bf0*/  FADD.FTZ R3, R210, R3 ;  /* 0x00000003d2037221 */ /* 0x000fe20000010000 */
[----:B------:R-:W-:Y:S01]  /*6c00*/  MOV R212, R186 ;  /* 0x000000ba00d47202 */ /* 0x000fe20000000f00 */
[----:B------:R-:W-:Y:S01]  /*6c10*/  FADD.FTZ R4, R175, R24 ;  /* 0x00000018af047221 */ /* 0x000fe20000010000 */
[----:B------:R-:W-:Y:S01]  /*6c20*/  MOV R213, R187 ;  /* 0x000000bb00d57202 */ /* 0x000fe20000000f00 */
[----:B------:R-:W2:Y:S01]  /*6c30*/  LDL R24, [R1+0x44] ;  /* 0x0000440001187983 */ /* 0x000ea20000100800 */
[----:B------:R-:W-:Y:S02]  /*6c40*/  FADD.FTZ R2, R149, R2 ;  /* 0x0000000295027221 */ /* 0x000fe40000010000 */
[----:B------:R-:W-:Y:S01]  /*6c50*/  FADD.FTZ R0, R160, R0 ;  /* 0x00000000a0007221 */ /* 0x000fe20000010000 */
[----:B------:R-:W-:Y:S01]  /*6c60*/  MOV R211, R166 ;  /* 0x000000a600d37202 */ /* 0x000fe20000000f00 */
[----:B------:R-:W-:Y:S01]  /*6c70*/  FADD.FTZ R2, R162, R2 ;  /* 0x00000002a2027221 */ /* 0x000fe20000010000 */
[----:B------:R-:W-:Y:S01]  /*6c80*/  MOV R127, R185 ;  /* 0x000000b9007f7202 */ /* 0x000fe20000000f00 */
[----:B------:R-:W-:Y:S01]  /*6c90*/  FADD.FTZ R0, R168, R0 ;  /* 0x00000000a8007221 */ /* 0x000fe20000010000 */
[----:B------:R-:W-:Y:S01]  /*6ca0*/  MOV R208, R167 ;  /* 0x000000a700d07202 */ /* 0x000fe20000000f00 */
[----:B------:R-:W-:Y:S01]  /*6cb0*/  FADD.FTZ R2, R173, R2 ;  /* 0x00000002ad027221 */ /* 0x000fe20000010000 */
[----:B------:R-:W-:Y:S01]  /*6cc0*/  MOV R222, R206 ;  /* 0x000000ce00de7202 */ /* 0x000fe20000000f00 */
[----:B------:R-:W-:Y:S01]  /*6cd0*/  FADD.FTZ R3, R150, R3 ;  /* 0x0000000396037221 */ /* 0x000fe20000010000 */
[----:B------:R-:W-:Y:S01]  /*6ce0*/  MUFU.EX2 R62, R141 ;  /* 0x0000008d003e7308 */ /* 0x000fe20000000800 */
[----:B------:R-:W-:Y:S01]  /*6cf0*/  FADD.FTZ R0, R174, R0 ;  /* 0x00000000ae007221 */ /* 0x000fe20000010000 */
[----:B------:R-:W-:Y:S01]  /*6d00*/  LDSM.16.MT88.4 R12, [R228+0x3000] ;  /* 0x00300000e40c783b */ /* 0x000fe20000004200 */
[----:B------:R-:W-:-:S02]  /*6d10*/  FADD.FTZ R2, R177, R2 ;  /* 0x00000002b1027221 */ /* 0x000fc40000010000 */
[----:B------:R-:W-:Y:S01]  /*6d20*/  FADD.FTZ R3, R163, R3 ;  /* 0x00000003a3037221 */ /* 0x000fe20000010000 */
[----:B------:R-:W-:Y:S01]  /*6d30*/  MOV R210, R165 ;  /* 0x000000a500d27202 */ /* 0x000fe20000000f00 */
[----:B------:R-:W-:Y:S01]  /*6d40*/  FADD.FTZ R0, R180, R0 ;  /* 0x00000000b4007221 */ /* 0x000fe20000010000 */
[----:B------:R-:W-:Y:S01]  /*6d50*/  MOV R9, c[0x0][0x2ac] ;  /* 0x0000ab0000097a02 */ /* 0x000fe20000000f00 */
[----:B------:R-:W-:Y:S02]  /*6d60*/  FADD.FTZ R2, R212, R2 ;  /* 0x00000002d4027221 */ /* 0x000fe40000010000 */
[----:B------:R-:W-:Y:S01]  /*6d70*/  FADD.FTZ R4, R249, R4 ;  /* 0x00000004f9047221 */ /* 0x000fe20000010000 */
[----:B------:R-:W-:Y:S01]  /*6d80*/  MOV R209, R184 ;  /* 0x000000b800d17202 */ /* 0x000fe20000000f00 */
[----:B------:R-:W-:Y:S01]  /*6d90*/  FADD.FTZ R3, R172, R3 ;  /* 0x00000003ac037221 */ /* 0x000fe20000010000 */
[----:B------:R-:W-:Y:S01]  /*6da0*/  MOV R206, R164 ;  /* 0x000000a400ce7202 */ /* 0x000fe20000000f00 */
[----:B------:R-:W-:Y:S01]  /*6db0*/  FADD.FTZ R0, R213, R0 ;  /* 0x00000000d5007221 */ /* 0x000fe20000010000 */
[----:B------:R-:W-:Y:S01]  /*6dc0*/  MUFU.EX2 R26, R145 ;  /* 0x00000091001a7308 */ /* 0x000fe20000000800 */
[----:B------:R-:W-:Y:S01]  /*6dd0*/  FADD.FTZ R6, R211, R2 ;  /* 0x00000002d3067221 */ /* 0x000fe20000010000 */
[----:B------:R-:W3:Y:S01]  /*6de0*/  LDSM.16.MT88.4 R160, [R225+0x3000] ;  /* 0x00300000e1a0783b */ /* 0x000ee20000004200 */
[----:B------:R-:W-:-:S02]  /*6df0*/  FADD.FTZ R3, R176, R3 ;  /* 0x00000003b0037221 */ /* 0x000fc40000010000 */
[----:B------:R-:W-:Y:S01]  /*6e00*/  FADD.FTZ R5, R210, R0 ;  /* 0x00000000d2057221 */ /* 0x000fe20000010000 */
[----:B------:R-:W4:Y:S01]  /*6e10*/  LDSM.16.MT88.4 R148, [R229+0x3000] ;  /* 0x00300000e594783b */ /* 0x000f220000004200 */
[----:B------:R-:W-:Y:S02]  /*6e20*/  FADD.FTZ R3, R127, R3 ;  /* 0x000000037f037221 */ /* 0x000fe40000010000 */
[----:B------:R-:W-:Y:S02]  /*6e30*/  IMAD R9, R9, c[0x0][0x1d0], RZ ;  /* 0x0000740009097a24 */ /* 0x000fe400078e02ff */
[----:B------:R-:W-:Y:S02]  /*6e40*/  FADD.FTZ R7, R208, R3 ;  /* 0x00000003d0077221 */ /* 0x000fe40000010000 */
        /* <DEDUP_REMOVED lines=17> */
[----:B------:R-:W-:Y:S01]  /*6f60*/  FADD.FTZ R5, R194, R5 ;  /* 0x00000005c2057221 */ /* 0x000fe20000010000 */
[----:B------:R-:W-:Y:S01]  /*6f70*/  MUFU.EX2 R20, R153 ;  /* 0x0000009900147308 */ /* 0x000fe20000000800 */
[----:B------:R-:W-:-:S02]  /*6f80*/  FADD.FTZ R4, R63, R4 ;  /* 0x000000043f047221 */ /* 0x000fc40000010000 */
[----:B------:R-:W-:Y:S02]  /*6f90*/  FADD.FTZ R5, R196, R5 ;  /* 0x00000005c4057221 */ /* 0x000fe40000010000 */
[----:B------:R-:W-:Y:S02]  /*6fa0*/  FADD.FTZ R4, R65, R4 ;  /* 0x0000000441047221 */ /* 0x000fe40000010000 */
[----:B------:R-:W-:Y:S01]  /*6fb0*/  FADD.FTZ R5, R64, R5 ;  /* 0x0000000540057221 */ /* 0x000fe20000010000 */
[----:B------:R-:W-:Y:S01]  /*6fc0*/  MUFU.EX2 R18, R154 ;  /* 0x0000009a00127308 */ /* 0x000fe20000000800 */
[----:B------:R-:W-:Y:S02]  /*6fd0*/  FADD.FTZ R4, R66, R4 ;  /* 0x0000000442047221 */ /* 0x000fe40000010000 */
[----:B------:R-:W-:-:S05]  /*6fe0*/  FADD.FTZ R5, R116, R5 ;  /* 0x0000000574057221 */ /* 0x000fca0000010000 */
[----:B------:R-:W-:Y:S01]  /*6ff0*/  MUFU.EX2 R17, R157 ;  /* 0x0000009d00117308 */ /* 0x000fe20000000800 */
[----:B------:R-:W-:-:S07]  /*7000*/  FADD.FTZ R5, R71, R5 ;  /* 0x0000000547057221 */ /* 0x000fce0000010000 */
[----:B------:R-:W1:Y:S08]  /*7010*/  MUFU.EX2 R61, R142 ;  /* 0x0000008e003d7308 */ /* 0x000e700000000800 */
[----:B------:R-:W1:Y:S08]  /*7020*/  MUFU.EX2 R25, R146 ;  /* 0x0000009200197308 */ /* 0x000e700000000800 */
[----:B------:R-:W-:Y:S08]  /*7030*/  MUFU.EX2 R16, R158 ;  /* 0x0000009e00107308 */ /* 0x000ff00000000800 */
[----:B------:R1:W-:Y:S08]  /*7040*/  MUFU.EX2 R60, R143 ;  /* 0x0000008f003c7308 */ /* 0x0003f00000000800 */
[----:B------:R-:W-:Y:S08]  /*7050*/  MUFU.EX2 R23, R147 ;  /* 0x0000009300177308 */ /* 0x000ff00000000800 */
[----:B------:R-:W-:Y:S01]  /*7060*/  MUFU.EX2 R11, R159 ;  /* 0x0000009f000b7308 */ /* 0x000fe20000000800 */
[----:B-1----:R-:W1:Y:S07]  /*7070*/  LDSM.16.MT88.4 R140, [R226+0x3000] ;  /* 0x00300000e28c783b */ /* 0x002e6e0000004200 */
[----:B------:R-:W-:Y:S08]  /*7080*/  MUFU.EX2 R21, R155 ;  /* 0x0000009b00157308 */ /* 0x000ff00000000800 */
[----:B------:R-:W1:Y:S08]  /*7090*/  MUFU.EX2 R27, R144 ;  /* 0x00000090001b7308 */ /* 0x000e700000000800 */
[----:B------:R-:W1:Y:S08]  /*70a0*/  MUFU.EX2 R22, R152 ;  /* 0x0000009800167308 */ /* 0x000e700000000800 */
[----:B------:R-:W2:Y:S08]  /*70b0*/  MUFU.EX2 R10, R188 ;  /* 0x000000bc000a7308 */ /* 0x000eb00000000800 */
[----:B------:R-:W2:Y:S01]  /*70c0*/  MUFU.EX2 R19, R156 ;  /* 0x0000009c00137308 */ /* 0x000ea20000000800 */
[----:B------:R-:W-:-:S02]  /*70d0*/  IADD3 R245, R245, -0x2, RZ ;  /* 0xfffffffef5f57810 */ /* 0x000fc40007ffe0ff */
[----:B------:R-:W-:Y:S02]  /*70e0*/  F2FP.PACK_AB R128, R61, R62 ;  /* 0x0000003e3d80723e */ /* 0x000fe400000000ff */
[----:B------:R-:W-:Y:S02]  /*70f0*/  F2FP.PACK_AB R129, R25, R26 ;  /* 0x0000001a1981723e */ /* 0x000fe400000000ff */
[----:B-1----:R-:W-:Y:S02]  /*7100*/  F2FP.PACK_AB R130, R27, R60 ;  /* 0x0000003c1b82723e */ /* 0x002fe400000000ff */
[----:B------:R-:W-:Y:S02]  /*7110*/  F2FP.PACK_AB R131, R22, R23 ;  /* 0x000000171683723e */ /* 0x000fe400000000ff */
[----:B------:R-:W-:Y:S02]  /*7120*/  F2FP.PACK_AB R124, R18, R20 ;  /* 0x00000014127c723e */ /* 0x000fe400000000ff */
[----:B------:R-:W-:Y:S01]  /*7130*/  F2FP.PACK_AB R125, R16, R17 ;  /* 0x00000011107d723e */ /* 0x000fe200000000ff */
[----:B--2---:R-:W-:Y:S01]  /*7140*/  @P4 IMAD.HI.U32 R2, R24, c[0x0][0x2c8], RZ ;  /* 0x0000b20018024a27 */ /* 0x004fe200078e00ff */
[----:B------:R-:W-:-:S04]  /*7150*/  MOV R0, R24 ;  /* 0x0000001800007202 */ /* 0x000fc80000000f00 */
[----:B------:R-:W-:Y:S02]  /*7160*/  @P4 SHF.R.U32.HI R0, RZ, c[0x0][0x2cc], R2 ;  /* 0x0000b300ff004a19 */ /* 0x000fe40000011602 */
[----:B------:R-:W-:Y:S02]  /*7170*/  MOV R2, RZ ;  /* 0x000000ff00027202 */ /* 0x000fe40000000f00 */
[----:B------:R-:W-:-:S05]  /*7180*/  IADD3 R3, R0, -c[0x0][0x168], R9 ;  /* 0x80005a0000037a10 */ /* 0x000fca0007ffe009 */
[----:B------:R-:W-:-:S05]  /*7190*/  IMAD.HI R2, R3, -0x6db6db6d, R2 ;  /* 0x9249249303027827 */ /* 0x000fca00078e0202 */
[----:B------:R-:W-:Y:S01]  /*71a0*/  SHF.R.U32.HI R0, RZ, 0x1f, R2 ;  /* 0x0000001fff007819 */ /* 0x000fe20000011602 */
[----:B------:R-:W-:-:S03]  /*71b0*/  FADD.FTZ R3, R223, R6 ;  /* 0x00000006df037221 */ /* 0x000fc60000010000 */
[----:B------:R-:W-:Y:S01]  /*71c0*/  LEA.HI.SX32 R9, R2, R0, 0x1a ;  /* 0x0000000002097211 */ /* 0x000fe200078fd2ff */
        /* <DEDUP_REMOVED lines=35> */
[----:B------:R-:W-:Y:S01]  /*7400*/  IMNMX R7, RZ, R9, !PT ;  /* 0x00000009ff077217 */ /* 0x000fe20007800200 */
[----:B------:R-:W-:Y:S02]  /*7410*/  FADD.FTZ R0, R11, R0 ;  /* 0x000000000b007221 */ /* 0x000fe40000010000 */
[----:B------:R-:W-:-:S02]  /*7420*/  FADD.FTZ R4, R21, R5 ;  /* 0x0000000515047221 */ /* 0x000fc40000010000 */
[----:B------:R-:W-:Y:S02]  /*7430*/  FADD.FTZ R5, R27, R3 ;  /* 0x000000031b057221 */ /* 0x000fe40000010000 */
[----:B------:R-:W-:Y:S02]  /*7440*/  FADD.FTZ R3, R22, R2 ;  /* 0x0000000216037221 */ /* 0x000fe40000010000 */
[----:B------:R-:W-:Y:S01]  /*7450*/  FADD.FTZ R0, R10, R0 ;  /* 0x000000000a007221 */ /* 0x000fe20000010000 */
[----:B------:R1:W-:Y:S01]  /*7460*/  STL [R1+0x4], R7 ;  /* 0x0000040701007387 */ /* 0x0003e20000100800 */
[----:B------:R-:W-:-:S03]  /*7470*/  FADD.FTZ R2, R19, R4 ;  /* 0x0000000413027221 */ /* 0x000fc60000010000 */
[----:B------:R1:W-:Y:S04]  /*7480*/  STL [R1+0xc], R5 ;  /* 0x00000c0501007387 */ /* 0x0003e80000100800 */
[----:B------:R1:W-:Y:S04]  /*7490*/  STL [R1+0x10], R3 ;  /* 0x0000100301007387 */ /* 0x0003e80000100800 */
[----:B------:R1:W-:Y:S04]  /*74a0*/  STL [R1+0x14], R0 ;  /* 0x0000140001007387 */ /* 0x0003e80000100800 */
[----:B------:R1:W-:Y:S01]  /*74b0*/  STL [R1+0x8], R2 ;  /* 0x0000080201007387 */ /* 0x0003e20000100800 */
[----:B------:R-:W-:-:S02]  /*74c0*/  ISETP.GE.AND P0, PT, R245, R7, PT ;  /* 0x00000007f500720c */ /* 0x000fc40003f06270 */
[----:B------:R-:W-:Y:S02]  /*74d0*/  F2FP.PACK_AB R126, R19, R21 ;  /* 0x00000015137e723e */ /* 0x000fe400000000ff */
[----:B------:R-:W-:Y:S01]  /*74e0*/  F2FP.PACK_AB R127, R10, R11 ;  /* 0x0000000b0a7f723e */ /* 0x000fe200000000ff */
[C---:B---3--:R-:W-:Y:S08]  /*74f0*/  HMMA.16816.F32 R184, R128.reuse, R160, R100 ;  /* 0x000000a080b8723c */ /* 0x048ff00000001864 */
[C---:B------:R-:W-:Y:S08]  /*7500*/  HMMA.16816.F32 R176, R128.reuse, R162, R96 ;  /* 0x000000a280b0723c */ /* 0x040ff00000001860 */
[C---:B----4-:R-:W-:Y:S08]  /*7510*/  HMMA.16816.F32 R180, R128.reuse, R148, R88 ;  /* 0x0000009480b4723c */ /* 0x050ff00000001858 */
[C---:B------:R-:W-:Y:S08]  /*7520*/  HMMA.16816.F32 R168, R128.reuse, R150, R84 ;  /* 0x0000009680a8723c */ /* 0x040ff00000001854 */
[C---:B------:R-:W-:Y:S08]  /*7530*/  HMMA.16816.F32 R172, R128.reuse, R140, R80 ;  /* 0x0000008c80ac723c */ /* 0x040ff00000001850 */
[----:B------:R-:W-:Y:S08]  /*7540*/  HMMA.16816.F32 R164, R128, R142, R76 ;  /* 0x0000008e80a4723c */ /* 0x000ff0000000184c */
[C---:B------:R-:W-:Y:S08]  /*7550*/  HMMA.16816.F32 R152, R124.reuse, R160, R52 ;  /* 0x000000a07c98723c */ /* 0x040ff00000001834 */
[C---:B------:R-:W-:Y:S08]  /*7560*/  HMMA.16816.F32 R144, R124.reuse, R148, R40 ;  /* 0x000000947c90723c */ /* 0x040ff00000001828 */
[----:B------:R-:W-:Y:S08]  /*7570*/  HMMA.16816.F32 R136, R124, R140, R32 ;  /* 0x0000008c7c88723c */ /* 0x000ff00000001820 */
[----:B------:R-:W-:Y:S08]  /*7580*/  HMMA.16816.F32 R156, R128, R12, R72 ;  /* 0x0000000c809c723c */ /* 0x000ff00000001848 */
[C---:B------:R-:W-:Y:S08]  /*7590*/  HMMA.16816.F32 R160, R124.reuse, R162, R48 ;  /* 0x000000a27ca0723c */ /* 0x040ff00000001830 */
[C---:B------:R-:W-:Y:S08]  /*75a0*/  HMMA.16816.F32 R148, R124.reuse, R150, R36 ;  /* 0x000000967c94723c */ /* 0x040ff00000001824 */
[C---:B------:R-:W-:Y:S08]  /*75b0*/  HMMA.16816.F32 R140, R124.reuse, R142, R28 ;  /* 0x0000008e7c8c723c */ /* 0x040ff0000000181c */
[----:B------:R-:W-:Y:S08]  /*75c0*/  HMMA.16816.F32 R132, R124, R12, R132 ;  /* 0x0000000c7c84723c */ /* 0x000ff00000001884 */
[-C--:B------:R-:W-:Y:S08]  /*75d0*/  HMMA.16816.F32 R128, R128, R14.reuse, R56 ;  /* 0x0000000e8080723c */ /* 0x080ff00000001838 */
[----:B------:R-:W-:Y:S01]  /*75e0*/  HMMA.16816.F32 R124, R124, R14, R44 ;  /* 0x0000000e7c7c723c */ /* 0x000fe2000000182c */
[----:B------:R-:W-:Y:S02]  /*75f0*/  @!UPT UIADD3 URZ, URZ, URZ, URZ ;  /* 0x0000003f3f3ff290 */ /* 0x000fe4000fffe03f */
[----:B------:R-:W-:Y:S11]  /*7600*/  @!P0 BRA `(.L_x_544) ;  /* 0x000055c000008947 */ /* 0x000ff60003800000 */
[----:B-1----:R-:W-:Y:S01]  /*7610*/  IMAD.MOV.U32 R121, RZ, RZ, R118 ;  /* 0x000000ffff797224 */ /* 0x002fe200078e0076 */
[----:B------:R-:W-:Y:S01]  /*7620*/  MOV R123, R68 ;  /* 0x00000044007b7202 */ /* 0x000fe20000000f00 */
[----:B------:R-:W-:Y:S01]  /*7630*/  IMAD.MOV.U32 R120, RZ, RZ, R119 ;  /* 0x000000ffff787224 */ /* 0x000fe200078e0077 */
[----:B------:R-:W-:-:S07]  /*7640*/  MOV R122, R117 ;  /* 0x00000075007a7202 */ /* 0x000fce0000000f00 */
.L_x_555:
[----:B------:R-:W-:Y:S04]  /*7650*/  DEPBAR.LE SB0, 0x0 ;  /* 0x000080000000791a */ /* 0x000fe80000000000 */
[----:B------:R-:W-:Y:S01]  /*7660*/  WARPSYNC 0xffffffff ;  /* 0xffffffff00007948 */ /* 0x000fe20003800000 */
[----:B------:R-:W-:Y:S01]  /*7670*/  BAR.SYNC.DEFER_BLOCKING 0x0 ;  /* 0x0000000000007b1d */ /* 0x000fe20000010000 */
[----:B------:R-:W-:Y:S05]  /*7680*/  ISETP.GE.AND P0, PT, R245, RZ, PT ;  /* 0x000000fff500720c */ /* 0x000fea0003f06270 */
[----:B------:R1:W2:Y:S01]  /*7690*/  LDSM.16.M88.4 R112, [R231] ;  /* 0x00000000e770783b */ /* 0x0002a20000000200 */
[----:B------:R-:W-:Y:S03]  /*76a0*/  BSSY B0, `(.L_x_545) ;  /* 0x000004d000007945 */ /* 0x000fe60003800000 */
[----:B------:R1:W3:Y:S04]  /*76b0*/  LDSM.16.M88.4 R108, [R231+0x2000] ;  /* 0x00200000e76c783b */ /* 0x0002e80000000200 */
[----:B-----5:R1:W4:Y:S04]  /*76c0*/  LDSM.16.M88.4 R16, [R224] ;  /* 0x00000000e010783b */ /* 0x0203280000000200 */
        /* <DEDUP_REMOVED lines=8> */
[----:B------:R1:W1:Y:S04]  /*7750*/  LDSM.16.M88.4 R192, [R235] ;  /* 0x00000000ebc0783b */ /* 0x0002680000000200 */
[----:B------:R1:W1:Y:S04]  /*7760*/  LDSM.16.M88.4 R200, [R241] ;  /* 0x00000000f1c8783b */ /* 0x0002680000000200 */
[----:B------:R1:W1:Y:S04]  /*7770*/  LDSM.16.M88.4 R204, [R240] ;  /* 0x00000000f0cc783b */ /* 0x0002680000000200 */
[----:B------:R1:W1:Y:S04]  /*7780*/  LDSM.16.M88.4 R208, [R239] ;  /* 0x00000000efd0783b */ /* 0x0002680000000200 */
[----:B------:R1:W1:Y:S04]  /*7790*/  LDSM.16.M88.4 R212, [R238] ;  /* 0x00000000eed4783b */ /* 0x0002680000000200 */
[----:B------:R1:W1:Y:S04]  /*77a0*/  LDSM.16.M88.4 R216, [R237] ;  /* 0x00000000edd8783b */ /* 0x0002680000000200 */
[----:B------:R1:W1:Y:S01]  /*77b0*/  LDSM.16.M88.4 R220, [R236] ;  /* 0x00000000ecdc783b */ /* 0x0002620000000200 */
[----:B------:R-:W-:-:S05]  /*77c0*/  @!P0 BRA `(.L_x_546) ;  /* 0x000003a000008947 */ /* 0x000fca0003800000 */
[----:B--234-:R-:W-:Y:S01]  /*77d0*/  IMAD.WIDE.U32 R2, R250, c[0x0][0x208], RZ ;  /* 0x00008200fa027a25 */ /* 0x01cfe200078e00ff */
[----:B------:R-:W-:Y:S01]  /*77e0*/  SHF.R.S32.HI R0, RZ, 0x1f, R250 ;  /* 0x0000001fff007819 */ /* 0x000fe200000114fa */
[----:B------:R-:W2:Y:S01]  /*77f0*/  LDL.64 R8, [R1+0x30] ;  /* 0x0000300001087983 */ /* 0x000ea20000100a00 */
[----:B------:R-:W-:Y:S01]  /*7800*/  SHF.R.S32.HI R4, RZ, 0x1f, R244 ;  /* 0x0000001fff047819 */ /* 0x000fe200000114f4 */
[----:B------:R-:W-:Y:S01]  /*7810*/  IMAD.SHL.U32 R20, R242, 0x2, RZ ;  /* 0x00000002f2147824 */ /* 0x000fe200078e00ff */
[----:B------:R-:W-:Y:S01]  /*7820*/  SHF.R.S32.HI R5, RZ, 0x1f, R242 ;  /* 0x0000001fff057819 */ /* 0x000fe200000114f2 */
[----:B------:R-:W-:Y:S02]  /*7830*/  IMAD R0, R0, c[0x0][0x208], RZ ;  /* 0x0000820000007a24 */ /* 0x000fe400078e02ff */
[----:B------:R-:W-:Y:S01]  /*7840*/  IMAD R4, R4, c[0x0][0x218], RZ ;  /* 0x0000860004047a24 */ /* 0x000fe200078e02ff */
[----:B------:R-:W-:Y:S01]  /*7850*/  SHF.L.U64.HI R5, R242, 0x1, R5 ;  /* 0x00000001f2057819 */ /* 0x000fe20000010205 */
[----:B------:R-:W-:Y:S01]  /*7860*/  IMAD R0, R250, c[0x0][0x20c], R0 ;  /* 0x00008300fa007a24 */ /* 0x000fe200078e0200 */
[----:B------:R-:W3:Y:S03]  /*7870*/  LDL R6, [R1+0x40] ;  /* 0x0000400001067983 */ /* 0x000ee60000100800 */
[----:B------:R-:W-:Y:S04]  /*7880*/  IMAD.IADD R3, R3, 0x1, R0 ;  /* 0x0000000103037824 */ /* 0x000fe800078e0200 */
[----:B------:R-:W-:Y:S05]  /*7890*/  IMAD.WIDE.U32 R2, R244, c[0x0][0x218], R2 ;  /* 0x00008600f4027a25 */ /* 0x000fea00078e0002 */
[----:B--2---:R-:W-:Y:S01]  /*78a0*/  IADD3 R0, P1, R8, R2, RZ ;  /* 0x0000000208007210 */ /* 0x004fe20007f3e0ff */
[----:B------:R-:W-:Y:S03]  /*78b0*/  IMAD R2, R244, c[0x0][0x21c], R4 ;  /* 0x00008700f4027a24 */ /* 0x000fe600078e0204 */
[----:B------:R-:W-:Y:S02]  /*78c0*/  LEA R4, P0, R0, c[0x0][0x1f8], 0x1 ;  /* 0x00007e0000047a11 */ /* 0x000fe400078008ff */
[----:B---3--:R-:W-:Y:S04]  /*78d0*/  IADD3.X R2, R6, R3, R2, P1, !PT ;  /* 0x0000000306027210 */ /* 0x008fe80000ffe402 */
[----:B------:R-:W-:Y:S01]  /*78e0*/  LEA.HI.X R0, R0, c[0x0][0x1fc], R2, 0x1, P0 ;  /* 0x00007f0000007a11 */ /* 0x000fe200000f0c02 */
[----:B------:R-:W-:-:S05]  /*78f0*/  BRA.DIV ~URZ, `(.L_x_547) ;  /* 0x0000e1227f007947 */ /* 0x000fca000b800000 */
[----:B------:R2:W3:Y:S02]  /*7900*/  SHFL.IDX PT, R7, R0, RZ, 0x181f ;  /* 0x00181fff00077589 */ /* 0x0004e400000e0000 */
.L_x_606:
[----:B------:R-:W-:-:S05]  /*7910*/  BRA.DIV ~URZ, `(.L_x_548) ;  /* 0x0000e1727f007947 */ /* 0x000fca000b800000 */
[----:B------:R-:W4:Y:S04]  /*7920*/  SHFL.IDX PT, R6, R4, RZ, 0x181f ;  /* 0x00181fff04067589 */ /* 0x000f2800000e0000 */
[----:B------:R-:W5:Y:S04]  /*7930*/  SHFL.IDX PT, R2, R4, 0x1, 0x181f ;  /* 0x00381f0004027f89 */ /* 0x000f6800000e0000 */
[----:B------:R-:W-:Y:S04]  /*7940*/  SHFL.IDX PT, R3, R0, 0x1, 0x181f ;  /* 0x00381f0000037f89 */ /* 0x000fe800000e0000 */
[----:B------:R-:W-:Y:S04]  /*7950*/  SHFL.IDX PT, R10, R4, 0x2, 0x181f ;  /* 0x00581f00040a7f89 */ /* 0x000fe800000e0000 */
[----:B------:R-:W2:Y:S04]  /*7960*/  SHFL.IDX PT, R8, R4, 0x3, 0x181f ;  /* 0x00781f0004087f89 */ /* 0x000ea800000e0000 */
[----:B------:R-:W3:Y:S04]  /*7970*/  SHFL.IDX PT, R11, R0, 0x2, 0x181f ;  /* 0x00581f00000b7f89 */ /* 0x000ee800000e0000 */
[----:B------:R-:W1:Y:S04]  /*7980*/  SHFL.IDX PT, R9, R4, 0x4, 0x181f ;  /* 0x00981f0004097f89 */ /* 0x000e6800000e0000 */
[----:B------:R-:W1:Y:S04]  /*7990*/  SHFL.IDX PT, R15, R0, 0x3, 0x181f ;  /* 0x00781f00000f7f89 */ /* 0x000e6800000e0000 */
[----:B------:R-:W1:Y:S04]  /*79a0*/  SHFL.IDX PT, R12, R4, 0x5, 0x181f ;  /* 0x00b81f00040c7f89 */ /* 0x000e6800000e0000 */
[----:B------:R-:W1:Y:S04]  /*79b0*/  SHFL.IDX PT, R14, R0, 0x4, 0x181f ;  /* 0x00981f00000e7f89 */ /* 0x000e6800000e0000 */
[----:B------:R-:W1:Y:S04]  /*79c0*/  SHFL.IDX PT, R13, R0, 0x5, 0x181f ;  /* 0x00b81f00000d7f89 */ /* 0x000e6800000e0000 */
[----:B------:R-:W1:Y:S04]  /*79d0*/  SHFL.IDX PT, R4, R4, 0x6, 0x181f ;  /* 0x00d81f0004047f89 */ /* 0x000e6800000e0000 */
[----:B--2---:R-:W2:Y:S01]  /*79e0*/  SHFL.IDX PT, R0, R0, 0x6, 0x181f ;  /* 0x00d81f0000007f89 */ /* 0x004ea200000e0000 */
[-C--:B----4-:R-:W-:Y:S02]  /*79f0*/  IADD3 R6, P0, R6, R20.reuse, RZ ;  /* 0x0000001406067210 */ /* 0x090fe40007f1e0ff */
[-C--:B-----5:R-:W-:Y:S02]  /*7a00*/  IADD3 R2, P1, R2, R20.reuse, RZ ;  /* 0x0000001402027210 */ /* 0x0a0fe40007f3e0ff */
[-C--:B------:R-:W-:Y:S01]  /*7a10*/  IADD3 R8, P6, R8, R20.reuse, RZ ;  /* 0x0000001408087210 */ /* 0x080fe20007fde0ff */
[--C-:B---3--:R-:W-:Y:S01]  /*7a20*/  IMAD.X R7, R7, 0x1, R5.reuse, P0 ;  /* 0x0000000107077824 */ /* 0x108fe200000e0605 */
[-C--:B------:R-:W-:Y:S01]  /*7a30*/  IADD3 R10, P0, R10, R20.reuse, RZ ;  /* 0x000000140a0a7210 */ /* 0x080fe20007f1e0ff */
[--C-:B------:R-:W-:Y:S03]  /*7a40*/  IMAD.X R3, R3, 0x1, R5.reuse, P1 ;  /* 0x0000000103037824 */ /* 0x100fe600008e0605 */
[----:B------:R1:W-:Y:S01]  /*7a50*/  LDGSTS.E.BYPASS.LTC128B.128 [R243+0x100], [R6.64], !P5 ;  /* 0x0010000006f37fae */ /* 0x0003e2000e901d46 */
[--C-:B------:R-:W-:Y:S03]  /*7a60*/  IMAD.X R11, R11, 0x1, R5.reuse, P0 ;  /* 0x000000010b0b7824 */ /* 0x100fe600000e0605 */
[----:B------:R3:W-:Y:S04]  /*7a70*/  LDGSTS.E.BYPASS.LTC128B.128 [R243+0x900], [R2.64], !P5 ;  /* 0x0090000002f37fae */ /* 0x0007e8000e901d46 */
[----:B------:R4:W-:Y:S01]  /*7a80*/  LDGSTS.E.BYPASS.LTC128B.128 [R243+0x1100], [R10.64], !P5 ;  /* 0x011000000af37fae */ /* 0x0009e2000e901d46 */
[-C--:B-1----:R-:W-:Y:S01]  /*7a90*/  IADD3 R6, P1, R9, R20.reuse, RZ ;  /* 0x0000001409067210 */ /* 0x082fe20007f3e0ff */
[--C-:B------:R-:W-:Y:S01]  /*7aa0*/  IMAD.X R9, R15, 0x1, R5.reuse, P6 ;  /* 0x000000010f097824 */ /* 0x100fe200030e0605 */
[----:B---3--:R-:W-:Y:S03]  /*7ab0*/  IADD3 R2, P0, R12, R20, RZ ;  /* 0x000000140c027210 */ /* 0x008fe60007f1e0ff */
[--C-:B------:R-:W-:Y:S01]  /*7ac0*/  IMAD.X R7, R14, 0x1, R5.reuse, P1 ;  /* 0x000000010e077824 */ /* 0x100fe200008e0605 */
[----:B------:R4:W-:Y:S01]  /*7ad0*/  LDGSTS.E.BYPASS.LTC128B.128 [R243+0x1900], [R8.64], !P5 ;  /* 0x0190000008f37fae */ /* 0x0009e2000e901d46 */
[----:B------:R-:W-:Y:S03]  /*7ae0*/  IMAD.X R3, R13, 0x1, R5, P0 ;  /* 0x000000010d037824 */ /* 0x000fe600000e0605 */
[----:B------:R4:W-:Y:S04]  /*7af0*/  LDGSTS.E.BYPASS.LTC128B.128 [R243+0x2100], [R6.64], !P5 ;  /* 0x0210000006f37fae */ /* 0x0009e8000e901d46 */
[----:B------:R4:W-:Y:S02]  /*7b00*/  LDGSTS.E.BYPASS.LTC128B.128 [R243+0x2900], [R2.64], !P5 ;  /* 0x0290000002f37fae */ /* 0x0009e4000e901d46 */
.L_x_607:
[----:B--2-4-:R-:W-:Y:S04]  /*7b10*/  IADD3 R2, P0, R4, R20, RZ ;  /* 0x0000001404027210 */ /* 0x014fe80007f1e0ff */
[----:B------:R-:W-:Y:S05]  /*7b20*/  IADD3.X R3, R0, R5, RZ, P0, !PT ;  /* 0x0000000500037210 */ /* 0x000fea00007fe4ff */
[----:B------:R-:W-:Y:S01]  /*7b30*/  @!PT LDS RZ, [RZ] ;  /* 0x00000000fffff984 */ /* 0x000fe20000000800 */
[----:B------:R-:W-:Y:S01]  /*7b40*/  @!PT LDS RZ, [RZ] ;  /* 0x00000000fffff984 */ /* 0x000fe20000000800 */
[----:B------:R-:W-:Y:S01]  /*7b50*/  @!PT LDS RZ, [RZ] ;  /* 0x00000000fffff984 */ /* 0x000fe20000000800 */
[----:B------:R1:W-:Y:S04]  /*7b60*/  LDGSTS.E.BYPASS.LTC128B.128 [R243+0x3100], [R2.64], !P5 ;  /* 0x0310000002f37fae */ /* 0x0003e8000e901d46 */
.L_x_546:
[----:B--234-:R-:W-:Y:S05]  /*7b70*/  BSYNC B0 ;  /* 0x0000000000007941 */ /* 0x01cfea0003800000 */
.L_x_545:
[----:B------:R-:W0:Y:S01]  /*7b80*/  LDGDEPBAR ;  /* 0x00000000000079af */ /* 0x000e220000000000 */
[----:B------:R-:W-:Y:S01]  /*7b90*/  WARPSYNC 0xffffffff ;  /* 0xffffffff00007948 */ /* 0x000fe20003800000 */
[-C--:B------:R-:W-:Y:S01]  /*7ba0*/  HMMA.16816.F32 R4, R112, R16.reuse, RZ ;  /* 0x000000107004723c */ /* 0x080fe200000018ff */
[----:B------:R-:W-:Y:S02]  /*7bb0*/  BSSY B0, `(.L_x_549) ;  /* 0x00000d4000007945 */ /* 0x000fe40003800000 */
[----:B------:R-:W-:Y:S05]  /*7bc0*/  ISETP.GE.AND P0, PT, R245, 0x1, PT ;  /* 0x00000001f500780c */ /* 0x000fea0003f06270 */
[C---:B------:R-:W-:Y:S08]  /*7bd0*/  HMMA.16816.F32 R8, R108.reuse, R16, RZ ;  /* 0x000000106c08723c */ /* 0x040ff000000018ff */
[-C--:B------:R-:W-:Y:S08]  /*7be0*/  HMMA.16816.F32 R12, R108, R18.reuse, RZ ;  /* 0x000000126c0c723c */ /* 0x080ff000000018ff */
        /* <DEDUP_REMOVED lines=25> */
[----:B------:R-:W-:Y:S07]  /*7d80*/  LDSM.16.M88.4 R116, [R232] ;  /* 0x00000000e874783b */ /* 0x000fee0000000200 */
[-C--:B------:R-:W-:Y:S08]  /*7d90*/  HMMA.16816.F32 R4, R188, R192.reuse, R4 ;  /* 0x000000c0bc04723c */ /* 0x080ff00000001804 */
[C---:B------:R-:W-:Y:S08]  /*7da0*/  HMMA.16816.F32 R8, R196.reuse, R192, R8 ;  /* 0x000000c0c408723c */ /* 0x040ff00000001808 */
[-C--:B------:R-:W-:Y:S08]  /*7db0*/  HMMA.16816.F32 R12, R196, R194.reuse, R12 ;  /* 0x000000c2c40c723c */ /* 0x080ff0000000180c */
[C---:B------:R-:W-:Y:S01]  /*7dc0*/  HMMA.16816.F32 R16, R188.reuse, R194, R16 ;  /* 0x000000c2bc10723c */ /* 0x040fe20000001810 */
[----:B------:R-:W1:Y:S07]  /*7dd0*/  LDSM.16.M88.4 R192, [R230] ;  /* 0x00000000e6c0783b */ /* 0x000e6e0000000200 */
        /* <DEDUP_REMOVED lines=19> */
[----:B------:R-:W5:Y:S07]  /*7f10*/  LDSM.16.M88.4 R212, [R230+0x1800] ;  /* 0x00180000e6d4783b */ /* 0x000f6e0000000200 */
        /* <DEDUP_REMOVED lines=25> */
[----:B------:R-:W2:Y:S07]  /*80b0*/  LDSM.16.M88.4 R208, [R227] ;  /* 0x00000000e3d0783b */ /* 0x000eae0000000200 */
[-C--:B-----5:R-:W-:Y:S08]  /*80c0*/  HMMA.16816.F32 R52, R116, R212.reuse, R52 ;  /* 0x000000d47434723c */ /* 0x0a0ff00000001834 */
        /* <DEDUP_REMOVED lines=19> */
[----:B------:R-:W1:Y:S07]  /*8200*/  LDSM.16.M88.4 R116, [R227+0x1000] ;  /* 0x00100000e374783b */ /* 0x000e6e0000000200 */
[-C--:B--2---:R-:W-:Y:S01]  /*8210*/  HMMA.16816.F32 R4, R204, R208.reuse, R4 ;  /* 0x000000d0cc04723c */ /* 0x084fe20000001804 */
[----:B------:R-:W2:Y:S01]  /*8220*/  LDSM.16.M88.4 R196, [R227+0x2000] ;  /* 0x00200000e3c4783b */ /* 0x000ea20000000200 */
[----:B------:R-:W-:Y:S06]  /*8230*/  DEPBAR.LE SB0, 0x0 ;  /* 0x000080000000791a */ /* 0x000fec0000000000 */
[C---:B------:R-:W-:Y:S01]  /*8240*/  HMMA.16816.F32 R8, R216.reuse, R208, R8 ;  /* 0x000000d0d808723c */ /* 0x040fe20000001808 */
[----:B------:R-:W-:Y:S07]  /*8250*/  BAR.SYNC.DEFER_BLOCKING 0x0 ;  /* 0x0000000000007b1d */ /* 0x000fee0000010000 */
        /* <DEDUP_REMOVED lines=25> */
[----:B------:R-:W-:Y:S01]  /*83f0*/  HMMA.16816.F32 R112, R204, R214, R112 ;  /* 0x000000d6cc70723c */ /* 0x000fe20000001870 */
[----:B------:R-:W-:Y:S07]  /*8400*/  @!UPT UIADD3 URZ, URZ, URZ, URZ ;  /* 0x0000003f3f3ff290 */ /* 0x000fee000fffe03f */
[----:B------:R-:W-:-:S11]  /*8410*/  @!P0 BRA `(.L_x_550) ;  /* 0x000004d000008947 */ /* 0x000fd60003800000 */
[----:B------:R-:W-:Y:S01]  /*8420*/  IMAD.MOV.U32 R244, RZ, RZ, RZ ;  /* 0x000000fffff47224 */ /* 0x000fe200078e00ff */
[----:B------:R-:W2:Y:S01]  /*8430*/  LDL R2, [R1+0x1c] ;  /* 0x00001c0001027983 */ /* 0x000ea20000100800 */
[----:B------:R-:W-:Y:S03]  /*8440*/  IMAD.SHL.U32 R119, R242, 0x2, RZ ;  /* 0x00000002f2777824 */ /* 0x000fe600078e00ff */
[----:B------:R-:W3:Y:S04]  /*8450*/  LDL R0, [R1+0x18] ;  /* 0x0000180001007983 */ /* 0x000ee80000100800 */
[----:B------:R-:W4:Y:S04]  /*8460*/  LDL.64 R220, [R1+0x28] ;  /* 0x0000280001dc7983 */ /* 0x000f280000100a00 */
[----:B------:R-:W5:Y:S04]  /*8470*/  LDL R246, [R1+0x3c] ;  /* 0x00003c0001f67983 */ /* 0x000f680000100800 */
[----:B------:R-:W4:Y:S04]  /*8480*/  LDL.64 R248, [R1+0x20] ;  /* 0x0000200001f87983 */ /* 0x000f280000100a00 */
[----:B------:R-:W5:Y:S01]  /*8490*/  LDL R247, [R1+0x38] ;  /* 0x0000380001f77983 */ /* 0x000f620000100800 */
[----:B--2---:R-:W-:Y:S05]  /*84a0*/  IMAD R2, R245, 0x70, R2 ;  /* 0x00000070f5027824 */ /* 0x004fea00078e0202 */
[----:B---3--:R-:W-:Y:S05]  /*84b0*/  IADD3 R2, R2, -0x70, R0 ;  /* 0xffffff9002027810 */ /* 0x008fea0007ffe000 */
[----:B------:R-:W-:Y:S04]  /*84c0*/  @P3 IMAD.HI.U32 R3, R2, c[0x0][0x2bc], RZ ;  /* 0x0000af0002033a27 */ /* 0x000fe800078e00ff */
[----:B------:R-:W-:Y:S01]  /*84d0*/  IMAD.MOV.U32 R0, RZ, RZ, R2 ;  /* 0x000000ffff007224 */ /* 0x000fe200078e0002 */
[----:B------:R-:W-:Y:S04]  /*84e0*/  @P3 SHF.R.U32.HI R0, RZ, c[0x0][0x2c0], R3 ;  /* 0x0000b000ff003a19 */ /* 0x000fe80000011603 */
[C---:B----4-:R-:W-:Y:S04]  /*84f0*/  @!P2 IADD3 R3, P0, R0.reuse, R220, RZ ;  /* 0x000000dc0003a210 */ /* 0x050fe80007f1e0ff */
[----:B-----5:R-:W-:Y:S01]  /*8500*/  @!P2 LEA.HI.X.SX32 R117, R0, R246, 0x1, P0 ;  /* 0x000000f60075a211 */ /* 0x020fe200000f0eff */
[----:B------:R-:W-:Y:S01]  /*8510*/  IMAD.MOV R0, RZ, RZ, -R0 ;  /* 0x000000ffff007224 */ /* 0x000fe200078e0a00 */
[C---:B------:R-:W-:Y:S02]  /*8520*/  @!P2 LEA R116, P0, R3.reuse, c[0x0][0x2a0], 0x2 ;  /* 0x0000a8000374aa11 */ /* 0x040fe400078010ff */
[----:B------:R-:W-:Y:S01]  /*8530*/  SHF.R.S32.HI R246, RZ, 0x1f, R242 ;  /* 0x0000001ffff67819 */ /* 0x000fe200000114f2 */
[----:B------:R-:W-:Y:S01]  /*8540*/  IMAD R250, R0, c[0x0][0x2b8], R2 ;  /* 0x0000ae0000fa7a24 */ /* 0x000fe200078e0202 */
[----:B------:R-:W-:Y:S03]  /*8550*/  @!P2 LEA.HI.X R117, R3, c[0x0][0x2a4], R117, 0x2, P0 ;  /* 0x0000a9000375aa11 */ /* 0x000fe600000f1475 */
[----:B------:R-:W-:Y:S01]  /*8560*/  IMAD.WIDE.U32 R2, R250, c[0x0][0x1e0], RZ ;  /* 0x00007800fa027a25 */ /* 0x000fe200078e00ff */
[----:B------:R-:W-:Y:S01]  /*8570*/  SHF.R.S32.HI R0, RZ, 0x1f, R250 ;  /* 0x0000001fff007819 */ /* 0x000fe200000114fa */
[----:B------:R1:W2:Y:S04]  /*8580*/  @!P2 LDG.E R244, [R116.64] ;  /* 0x0000000674f4a981 */ /* 0x0002a8000c1e1900 */
[----:B------:R-:W-:Y:S04]  /*8590*/  IMAD R0, R0, c[0x0][0x1e0], RZ ;  /* 0x0000780000007a24 */ /* 0x000fe800078e02ff */
[----:B------:R-:W-:Y:S04]  /*85a0*/  IMAD R0, R250, c[0x0][0x1e4], R0 ;  /* 0x00007900fa007a24 */ /* 0x000fe800078e0200 */
[----:B------:R-:W-:Y:S01]  /*85b0*/  IMAD.IADD R3, R3, 0x1, R0 ;  /* 0x0000000103037824 */ /* 0x000fe200078e0200 */
[----:B-1----:R-:W-:Y:S02]  /*85c0*/  SHF.L.U64.HI R117, R242, 0x1, R246 ;  /* 0x00000001f2757819 */ /* 0x002fe400000102f6 */
[----:B--2---:R-:W-:Y:S01]  /*85d0*/  SHF.R.S32.HI R116, RZ, 0x1f, R244 ;  /* 0x0000001fff747819 */ /* 0x004fe200000114f4 */
[----:B------:R-:W-:Y:S04]  /*85e0*/  IMAD.WIDE.U32 R2, R244, c[0x0][0x1f0], R2 ;  /* 0x00007c00f4027a25 */ /* 0x000fe800078e0002 */
[----:B------:R-:W-:Y:S01]  /*85f0*/  IMAD R116, R116, c[0x0][0x1f0], RZ ;  /* 0x00007c0074747a24 */ /* 0x000fe200078e02ff */
[----:B------:R-:W-:Y:S03]  /*8600*/  IADD3 R0, P1, R248, R2, RZ ;  /* 0x00000002f8007210 */ /* 0x000fe60007f3e0ff */
[----:B------:R-:W-:Y:S01]  /*8610*/  IMAD R2, R244, c[0x0][0x1f4], R116 ;  /* 0x00007d00f4027a24 */ /* 0x000fe200078e0274 */
[C---:B------:R-:W-:Y:S04]  /*8620*/  LEA R116, P0, R0.reuse, c[0x0][0x1c8], 0x1 ;  /* 0x0000720000747a11 */ /* 0x040fe800078008ff */
[----:B------:R-:W-:Y:S04]  /*8630*/  IADD3.X R2, R247, R3, R2, P1, !PT ;  /* 0x00000003f7027210 */ /* 0x000fe80000ffe402 */
[----:B------:R-:W-:Y:S01]  /*8640*/  LEA.HI.X R0, R0, c[0x0][0x1cc], R2, 0x1, P0 ;  /* 0x0000730000007a11 */ /* 0x000fe200000f0c02 */
[----:B------:R-:W-:-:S05]  /*8650*/  BRA.DIV ~URZ, `(.L_x_551) ;  /* 0x0000db027f007947 */ /* 0x000fca000b800000 */
[----:B------:R1:W2:Y:S02]  /*8660*/  SHFL.IDX PT, R118, R0, RZ, 0x181f ;  /* 0x00181fff00767589 */ /* 0x0002a400000e0000 */
.L_x_608:
[----:B------:R-:W-:-:S05]  /*8670*/  BRA.DIV ~URZ, `(.L_x_552) ;  /* 0x0000db527f007947 */ /* 0x000fca000b800000 */
[----:B------:R-:W3:Y:S02]  /*8680*/  SHFL.IDX PT, R2, R116, RZ, 0x181f ;  /* 0x00181fff74027589 */ /* 0x000ee400000e0000 */
[-C--:B---3--:R-:W-:Y:S05]  /*8690*/  IADD3 R2, P0, R2, R119.reuse, RZ ;  /* 0x0000007702027210 */ /* 0x088fea0007f1e0ff */
[--C-:B--2---:R-:W-:Y:S05]  /*86a0*/  IMAD.X R3, R118, 0x1, R117.reuse, P0 ;  /* 0x0000000176037824 */ /* 0x104fea00000e0675 */
[----:B------:R-:W-:Y:S01]  /*86b0*/  @!PT LDS RZ, [RZ] ;  /* 0x00000000fffff984 */ /* 0x000fe20000000800 */
[----:B------:R-:W-:Y:S01]  /*86c0*/  @!PT LDS RZ, [RZ] ;  /* 0x00000000fffff984 */ /* 0x000fe20000000800 */
[----:B------:R2:W-:Y:S04]  /*86d0*/  LDGSTS.E.BYPASS.LTC128B.128 [R243+0x3900], [R2.64], !P5 ;  /* 0x0390000002f37fae */ /* 0x0005e8000e901d46 */
[----:B--2---:R-:W2:Y:S04]  /*86e0*/  SHFL.IDX PT, R2, R116, 0x1, 0x181f ;  /* 0x00381f0074027f89 */ /* 0x004ea800000e0000 */
[----:B------:R-:W3:Y:S01]  /*86f0*/  SHFL.IDX PT, R3, R0, 0x1, 0x181f ;  /* 0x00381f0000037f89 */ /* 0x000ee200000e0000 */
[-C--:B--2---:R-:W-:Y:S05]  /*8700*/  IADD3 R2, P0, R2, R119.reuse, RZ ;  /* 0x0000007702027210 */ /* 0x084fea0007f1e0ff */
[--C-:B---3--:R-:W-:Y:S05]  /*8710*/  IMAD.X R3, R3, 0x1, R117.reuse, P0 ;  /* 0x0000000103037824 */ /* 0x108fea00000e0675 */
        /* <DEDUP_REMOVED lines=17> */
[----:B------:R-:W3:Y:S04]  /*8830*/  SHFL.IDX PT, R3, R0, 0x5, 0x181f ;  /* 0x00b81f0000037f89 */ /* 0x000ee800000e0000 */
[----:B------:R-:W4:Y:S04]  /*8840*/  SHFL.IDX PT, R116, R116, 0x6, 0x181f ;  /* 0x00d81f0074747f89 */ /* 0x000f2800000e0000 */
[----:B-1----:R-:W1:Y:S01]  /*8850*/  SHFL.IDX PT, R0, R0, 0x6, 0x181f ;  /* 0x00d81f0000007f89 */ /* 0x002e6200000e0000 */
[----:B--2---:R-:W-:Y:S05]  /*8860*/  IADD3 R2, P0, R2, R119, RZ ;  /* 0x0000007702027210 */ /* 0x004fea0007f1e0ff */
[----:B---3--:R-:W-:Y:S05]  /*8870*/  IMAD.X R3, R3, 0x1, R117, P0 ;  /* 0x0000000103037824 */ /* 0x008fea00000e0675 */
[----:B------:R2:W-:Y:S03]  /*8880*/  LDGSTS.E.BYPASS.LTC128B.128 [R243+0x6100], [R2.64], !P5 ;  /* 0x0610000002f37fae */ /* 0x0005e6000e901d46 */
.L_x_609:
[----:B--2-4-:R-:W-:Y:S04]  /*8890*/  IADD3 R2, P0, R116, R119, RZ ;  /* 0x0000007774027210 */ /* 0x014fe80007f1e0ff */
[----:B-1----:R-:W-:Y:S05]  /*88a0*/  IADD3.X R3, R0, R117, RZ, P0, !PT ;  /* 0x0000007500037210 */ /* 0x002fea00007fe4ff */
[----:B------:R-:W-:Y:S01]  /*88b0*/  @!PT LDS RZ, [RZ] ;  /* 0x00000000fffff984 */ /* 0x000fe20000000800 */
[----:B------:R-:W-:Y:S01]  /*88c0*/  @!PT LDS RZ, [RZ] ;  /* 0x00000000fffff984 */ /* 0x000fe20000000800 */
[----:B------:R-:W-:Y:S01]  /*88d0*/  @!PT LDS RZ, [RZ] ;  /* 0x00000000fffff984 */ /* 0x000fe20000000800 */
[----:B------:R1:W-:Y:S04]  /*88e0*/  LDGSTS.E.BYPASS.LTC128B.128 [R243+0x6900], [R2.64], !P5 ;  /* 0x0690000002f37fae */ /* 0x0003e8000e901d46 */
.L_x_550:
[----:B------:R-:W-:Y:S05]  /*88f0*/  BSYNC B0 ;  /* 0x0000000000007941 */ /* 0x000fea0003800000 */
.L_x_549:
[----:B------:R-:W2:Y:S01]  /*8900*/  LDL R116, [R1+0x44] ;  /* 0x0000440001747983 */ /* 0x000ea20000100800 */
[----:B------:R-:W-:Y:S03]  /*8910*/  IMAD R0, R245, -0x70, RZ ;  /* 0xffffff90f5007824 */ /* 0x000fe600078e02ff */
[----:B-1----:R-:W2:Y:S04]  /*8920*/  LDL R3, [R1+0x54] ;  /* 0x0000540001037983 */ /* 0x002ea80000100800 */
[----:B------:R-:W3:Y:S04]  /*8930*/  LDL R2, [R1+0x50] ;  /* 0x0000500001027983 */ /* 0x000ee80000100800 */
[----:B------:R-:W0:Y:S01]  /*8940*/  LDGDEPBAR ;  /* 0x00000000000079af */ /* 0x000e220000000000 */
[----:B--2---:R-:W-:Y:S02]  /*8950*/  IADD3 R116, R3, R116, RZ ;  /* 0x0000007403747210 */ /* 0x004fe40007ffe0ff */
[----:B------:R-:W-:Y:S02]  /*8960*/  MOV R3, c[0x0][0x2ac] ;  /* 0x0000ab0000037a02 */ /* 0x000fe40000000f00 */
[----:B---3--:R-:W-:Y:S01]  /*8970*/  IADD3 R0, -R2, 0x1, R0 ;  /* 0x0000000102007810 */ /* 0x008fe20007ffe100 */
[----:B------:R-:W-:Y:S04]  /*8980*/  @P4 IMAD.HI.U32 R2, R116, c[0x0][0x2c8], RZ ;  /* 0x0000b20074024a27 */ /* 0x000fe800078e00ff */
[----:B------:R-:W-:Y:S01]  /*8990*/  IMAD R0, R3, c[0x0][0x1d0], R0 ;  /* 0x0000740003007a24 */ /* 0x000fe200078e0200 */
[----:B------:R-:W-:Y:S04]  /*89a0*/  @P4 SHF.R.U32.HI R116, RZ, c[0x0][0x2cc], R2 ;  /* 0x0000b300ff744a19 */ /* 0x000fe80000011602 */
[----:B------:R-:W-:Y:S01]  /*89b0*/  IADD3 R117, R0, -c[0x0][0x168], RZ ;  /* 0x80005a0000757a10 */ /* 0x000fe20007ffe0ff */
[----:B------:R-:W-:-:S05]  /*89c0*/  BRA.DIV ~URZ, `(.L_x_553) ;  /* 0x0000ded27f007947 */ /* 0x000fca000b800000 */
[----:B------:R1:W2:Y:S02]  /*89d0*/  SHFL.IDX PT, R0, R116, RZ, 0x1c1f ;  /* 0x001c1fff74007589 */ /* 0x0002a400000e0000 */
.L_x_610:
[----:B--2---:R-:W-:Y:S05]  /*89e0*/  IMAD.IADD R0, R117, 0x1, R0 ;  /* 0x0000000175007824 */ /* 0x004fea00078e0200 */
[C---:B------:R-:W-:Y:S02]  /*89f0*/  ISETP.GT.AND P0, PT, R0.reuse, RZ, PT ;  /* 0x000000ff0000720c */ /* 0x040fe40003f04270 */
[C---:B------:R-:W-:Y:S02]  /*8a00*/  ISETP.GT.AND P6, PT, R0.reuse, 0x1, PT ;  /* 0x000000010000780c */ /* 0x040fe40003fc4270 */
[----:B------:R-:W-:Y:S02]  /*8a10*/  ISETP.GT.AND P1, PT, R0, 0x8, PT ;  /* 0x000000080000780c */ /* 0x000fe40003f24270 */
[----:B------:R-:W-:Y:S02]  /*8a20*/  FSEL R188, R4, -INF , P0 ;  /* 0xff80000004bc7808 */ /* 0x000fe40000000000 */
[C---:B------:R-:W-:Y:S02]  /*8a30*/  ISETP.GT.AND P0, PT, R0.reuse, 0x9, PT ;  /* 0x000000090000780c */ /* 0x040fe40003f04270 */
[----:B------:R-:W-:Y:S02]  /*8a40*/  FSEL R197, R5, -INF , P6 ;  /* 0xff80000005c57808 */ /* 0x000fe40003000000 */
        /* <DEDUP_REMOVED lines=46> */
[----:B------:R-:W-:Y:S02]  /*8d30*/  ISETP.GT.AND P0, PT, R0, 0x69, PT ;  /* 0x000000690000780c */ /* 0x000fe40003f04270 */
[----:B------:R-:W-:Y:S02]  /*8d40*/  FSEL R101, R101, -INF , P6 ;  /* 0xff80000065657808 */ /* 0x000fe40003000000 */
[----:B------:R-:W-:Y:S02]  /*8d50*/  FSEL R112, R112, -INF , P1 ;  /* 0xff80000070707808 */ /* 0x000fe40000800000 */
[----:B------:R-:W-:Y:S01]  /*8d60*/  FSEL R113, R113, -INF , P0 ;  /* 0xff80000071717808 */ /* 0x000fe20000000000 */
[----:B------:R-:W-:-:S05]  /*8d70*/  BRA.DIV ~URZ, `(.L_x_554) ;  /* 0x0000db927f007947 */ /* 0x000fca000b800000 */
[----:B------:R-:W-:Y:S01]  /*8d80*/  FMNMX.FTZ R119, R188, R120, !PT ;  /* 0x00000078bc777209 */ /* 0x000fe20007810000 */
[----:B------:R-:W2:Y:S03]  /*8d90*/  SHFL.IDX PT, R3, R116, 0x1, 0x1c1f ;  /* 0x003c1f0074037f89 */ /* 0x000ea600000e0000 */
[----:B------:R-:W-:Y:S04]  /*8da0*/  FMNMX.FTZ R119, R197, R119, !PT ;  /* 0x00000077c5777209 */ /* 0x000fe80007810000 */
[----:B------:R-:W-:Y:S01]  /*8db0*/  FMNMX.FTZ R119, R196, R119, !PT ;  /* 0x00000077c4777209 */ /* 0x000fe20007810000 */
[----:B------:R-:W3:Y:S03]  /*8dc0*/  SHFL.IDX PT, R2, R116, 0x2, 0x1c1f ;  /* 0x005c1f0074027f89 */ /* 0x000ee600000e0000 */
[----:B------:R-:W-:Y:S04]  /*8dd0*/  FMNMX.FTZ R119, R195, R119, !PT ;  /* 0x00000077c3777209 */ /* 0x000fe80007810000 */
[----:B------:R-:W-:Y:S01]  /*8de0*/  FMNMX.FTZ R119, R194, R119, !PT ;  /* 0x00000077c2777209 */ /* 0x000fe20007810000 */
[----:B------:R-:W4:Y:S03]  /*8df0*/  SHFL.IDX PT, R0, R116, 0x3, 0x1c1f ;  /* 0x007c1f0074007f89 */ /* 0x000f2600000e0000 */
[----:B------:R-:W-:Y:S04]  /*8e00*/  FMNMX.FTZ R119, R193, R119, !PT ;  /* 0x00000077c1777209 */ /* 0x000fe80007810000 */
[----:B------:R-:W-:Y:S04]  /*8e10*/  FMNMX.FTZ R119, R192, R119, !PT ;  /* 0x00000077c0777209 */ /* 0x000fe80007810000 */
[----:B------:R-:W-:Y:S04]  /*8e20*/  FMNMX.FTZ R119, R191, R119, !PT ;  /* 0x00000077bf777209 */ /* 0x000fe80007810000 */
[----:B------:R-:W-:Y:S04]  /*8e30*/  FMNMX.FTZ R119, R190, R119, !PT ;  /* 0x00000077be777209 */ /* 0x000fe80007810000 */
[----:B------:R-:W-:Y:S04]  /*8e40*/  FMNMX.FTZ R119, R189, R119, !PT ;  /* 0x00000077bd777209 */ /* 0x000fe80007810000 */
[----:B------:R-:W-:Y:S01]  /*8e50*/  FMNMX.FTZ R119, R48, R119, !PT ;  /* 0x0000007730777209 */ /* 0x000fe20007810000 */
[C---:B--2---:R-:W-:Y:S02]  /*8e60*/  IMAD.IADD R3, R117.reuse, 0x1, R3 ;  /* 0x0000000175037824 */ /* 0x044fe400078e0203 */
[----:B---3--:R-:W-:Y:S01]  /*8e70*/  IMAD.IADD R2, R117, 0x1, R2 ;  /* 0x0000000175027824 */ /* 0x008fe200078e0202 */
[----:B------:R-:W-:Y:S01]  /*8e80*/  FMNMX.FTZ R119, R49, R119, !PT ;  /* 0x0000007731777209 */ /* 0x000fe20007810000 */
[----:B----4-:R-:W-:Y:S01]  /*8e90*/  IMAD.IADD R0, R117, 0x1, R0 ;  /* 0x0000000175007824 */ /* 0x010fe200078e0200 */
[C---:B------:R-:W-:Y:S02]  /*8ea0*/  ISETP.GT.AND P0, PT, R3.reuse, 0x8, PT ;  /* 0x000000080300780c */ /* 0x040fe40003f04270 */
[C---:B------:R-:W-:Y:S02]  /*8eb0*/  ISETP.GT.AND P1, PT, R3.reuse, 0x1, PT ;  /* 0x000000010300780c */ /* 0x040fe40003f24270 */
[----:B------:R-:W-:Y:S02]  /*8ec0*/  FSEL R33, R18, -INF , P0 ;  /* 0xff80000012217808 */ /* 0x000fe40000000000 */
[----:B------:R-:W-:Y:S02]  /*8ed0*/  ISETP.GT.AND P0, PT, R3, 0x11, PT ;  /* 0x000000110300780c */ /* 0x000fe40003f04270 */
[----:B------:R-:W-:Y:S02]  /*8ee0*/  FSEL R36, R7, -INF , P1 ;  /* 0xff80000007247808 */ /* 0x000fe40000800000 */
[----:B------:R-:W-:Y:S02]  /*8ef0*/  FSEL R23, R23, -INF , P0 ;  /* 0xff80000017177808 */ /* 0x000fe40000000000 */
[C---:B------:R-:W-:Y:S02]  /*8f00*/  ISETP.GT.AND P0, PT, R3.reuse, 0x19, PT ;  /* 0x000000190300780c */ /* 0x040fe40003f04270 */
[----:B------:R-:W-:Y:S02]  /*8f10*/  ISETP.GT.AND P1, PT, R3, 0x9, PT ;  /* 0x000000090300780c */ /* 0x000fe40003f24270 */
[----:B------:R-:W-:Y:S02]  /*8f20*/  FSEL R35, R35, -INF , P0 ;  /* 0xff80000023237808 */ /* 0x000fe40000000000 */
[----:B------:R-:W-:Y:S02]  /*8f30*/  ISETP.GT.AND P0, PT, R3, 0x28, PT ;  /* 0x000000280300780c */ /* 0x000fe40003f04270 */
[----:B------:R-:W-:Y:S02]  /*8f40*/  FSEL R32, R19, -INF , P1 ;  /* 0xff80000013207808 */ /* 0x000fe40000800000 */
[----:B------:R-:W-:Y:S02]  /*8f50*/  FSEL R50, R50, -INF , P0 ;  /* 0xff80000032327808 */ /* 0x000fe40000000000 */
[C---:B------:R-:W-:Y:S02]  /*8f60*/  ISETP.GT.AND P0, PT, R3.reuse, 0x31, PT ;  /* 0x000000310300780c */ /* 0x040fe40003f04270 */
[----:B------:R-:W-:Y:S02]  /*8f70*/  ISETP.GT.AND P1, PT, R3, 0x18, PT ;  /* 0x000000180300780c */ /* 0x000fe40003f24270 */
[----:B------:R-:W-:Y:S02]  /*8f80*/  FSEL R55, R55, -INF , P0 ;  /* 0xff80000037377808 */ /* 0x000fe40000000000 */
[C---:B------:R-:W-:Y:S02]  /*8f90*/  ISETP.GT.AND P0, PT, R3.reuse, 0x39, PT ;  /* 0x000000390300780c */ /* 0x040fe40003f04270 */
[----:B------:R-:W-:Y:S02]  /*8fa0*/  ISETP.GT.AND P6, PT, R3, RZ, PT ;  /* 0x000000ff0300720c */ /* 0x000fe40003fc4270 */
[----:B------:R-:W-:Y:S02]  /*8fb0*/  FSEL R67, R67, -INF , P0 ;  /* 0xff80000043437808 */ /* 0x000fe40000000000 */
[C---:B------:R-:W-:Y:S02]  /*8fc0*/  ISETP.GT.AND P0, PT, R3.reuse, 0x48, PT ;  /* 0x000000480300780c */ /* 0x040fe40003f04270 */
        /* <DEDUP_REMOVED lines=8> */
[----:B------:R-:W-:Y:S02]  /*9050*/  ISETP.GT.AND P0, PT, R2, RZ, PT ;  /* 0x000000ff0200720c */ /* 0x000fe40003f04270 */
[----:B------:R-:W-:Y:S02]  /*9060*/  ISETP.GT.AND P6, PT, R3, 0x10, PT ;  /* 0x000000100300780c */ /* 0x000fe40003fc4270 */
[----:B------:R-:W-:Y:S02]  /*9070*/  FSEL R16, R8, -INF , P0 ;  /* 0xff80000008107808 */ /* 0x000fe40000000000 */
        /* <DEDUP_REMOVED lines=37> */
[----:B------:R-:W-:Y:S02]  /*92d0*/  ISETP.GT.AND P6, PT, R2, 0x1, PT ;  /* 0x000000010200780c */ /* 0x000fe40003fc4270 */
[----:B------:R-:W-:Y:S02]  /*92e0*/  ISETP.GT.AND P1, PT, R0, RZ, PT ;  /* 0x000000ff0000720c */ /* 0x000fe40003f24270 */
        /* <DEDUP_REMOVED lines=8> */
[----:B------:R-:W-:Y:S02]  /*9370*/  FMNMX.FTZ R3, R6, R121, !PT ;  /* 0x0000007906037209 */ /* 0x000fe40007810000 */
[----:B------:R-:W-:Y:S02]  /*9380*/  FSEL R115, R115, -INF , P1 ;  /* 0xff80000073737808 */ /* 0x000fe40000800000 */
[----:B------:R-:W-:Y:S02]  /*9390*/  ISETP.GT.AND P1, PT, R2, 0x9, PT ;  /* 0x000000090200780c */ /* 0x000fe40003f24270 */
[----:B------:R-:W-:Y:S02]  /*93a0*/  FSEL R44, R44, -INF , P0 ;  /* 0xff8000002c2c7808 */ /* 0x000fe40000000000 */
[----:B------:R-:W-:Y:S02]  /*93b0*/  ISETP.GT.AND P0, PT, R0, 0x29, PT ;  /* 0x000000290000780c */ /* 0x000fe40003f04270 */
[----:B------:R-:W-:Y:S02]  /*93c0*/  FMNMX.FTZ R3, R36, R3, !PT ;  /* 0x0000000324037209 */ /* 0x000fe40007810000 */
[----:B------:R-:W-:Y:S02]  /*93d0*/  FSEL R17, R13, -INF , P1 ;  /* 0xff8000000d117808 */ /* 0x000fe40000800000 */
[C---:B------:R-:W-:Y:S02]  /*93e0*/  ISETP.GT.AND P1, PT, R2.reuse, 0x10, PT ;  /* 0x000000100200780c */ /* 0x040fe40003f24270 */
[----:B------:R-:W-:Y:S02]  /*93f0*/  FSEL R47, R47, -INF , P0 ;  /* 0xff8000002f2f7808 */ /* 0x000fe40000000000 */
[----:B------:R-:W-:Y:S02]  /*9400*/  ISETP.GT.AND P0, PT, R2, 0x30, PT ;  /* 0x000000300200780c */ /* 0x000fe40003f04270 */
[----:B------:R-:W-:Y:S02]  /*9410*/  FMNMX.FTZ R3, R33, R3, !PT ;  /* 0x0000000321037209 */ /* 0x000fe40007810000 */
[----:B------:R-:W-:Y:S02]  /*9420*/  FSEL R114, R114, -INF , P6 ;  /* 0xff80000072727808 */ /* 0x000fe40003000000 */
[----:B------:R-:W-:Y:S02]  /*9430*/  ISETP.GT.AND P6, PT, R0, 0x8, PT ;  /* 0x000000080000780c */ /* 0x000fe40003fc4270 */
        /* <DEDUP_REMOVED lines=71> */
[----:B------:R-:W-:Y:S02]  /*98b0*/  FSEL R91, R91, -INF , P0 ;  /* 0xff8000005b5b7808 */ /* 0x000fe40000000000 */
[----:B------:R-:W-:Y:S02]  /*98c0*/  ISETP.GT.AND P0, PT, R2, 0x58, PT ;  /* 0x000000580200780c */ /* 0x000fe40003f04270 */
        /* <DEDUP_REMOVED lines=12> */
[----:B------:R-:W-:Y:S02]  /*9990*/  FSEL R95, R95, -INF , P0 ;  /* 0xff8000005f5f7808 */ /* 0x000fe40000000000 */
[C---:B------:R-:W-:Y:S02]  /*99a0*/  ISETP.GT.AND P0, PT, R2.reuse, 0x61, PT ;  /* 0x000000610200780c */ /* 0x040fe40003f04270 */
[----:B------:R-:W-:Y:S02]  /*99b0*/  ISETP.GT.AND P6, PT, R2, 0x68, PT ;  /* 0x000000680200780c */ /* 0x000fe40003fc4270 */
[----:B------:R-:W-:Y:S02]  /*99c0*/  FSEL R104, R104, -INF , P1 ;  /* 0xff80000068687808 */ /* 0x000fe40000800000 */
[----:B------:R-:W-:Y:S02]  /*99d0*/  ISETP.GT.AND P1, PT, R2, 0x69, PT ;  /* 0x000000690200780c */ /* 0x000fe40003f24270 */
        /* <DEDUP_REMOVED lines=14> */
[----:B------:R-:W-:Y:S02]  /*9ac0*/  FSEL R105, R105, -INF , P0 ;  /* 0xff80000069697808 */ /* 0x000fe40000000000 */
[----:B------:R-:W-:Y:S02]  /*9ad0*/  FMNMX.FTZ R2, R72, R2, !PT ;  /* 0x0000000248027209 */ /* 0x000fe40007810000 */
[----:B------:R-:W-:Y:S02]  /*9ae0*/  ISETP.GT.AND P0, PT, R0, 0x60, PT ;  /* 0x000000600000780c */ /* 0x000fe40003f04270 */
[----:B------:R-:W-:Y:S02]  /*9af0*/  FMNMX.FTZ R2, R73, R2, !PT ;  /* 0x0000000249027209 */ /* 0x000fe40007810000 */
[----:B------:R-:W-:Y:S02]  /*9b00*/  FMNMX.FTZ R3, R19, R123, !PT ;  /* 0x0000007b13037209 */ /* 0x000fe40007810000 */
[----:B------:R-:W-:Y:S02]  /*9b10*/  FMNMX.FTZ R2, R76, R2, !PT ;  /* 0x000000024c027209 */ /* 0x000fe40007810000 */
        /* <DEDUP_REMOVED lines=40> */
[----:B--2---:R-:W-:Y:S02]  /*9da0*/  FMNMX.FTZ R118, R118, R3, !PT ;  /* 0x0000000376767209 */ /* 0x004fe40007810000 */
        /* <DEDUP_REMOVED lines=15> */
[----:B------:R-:W2:Y:S01]  /*9ea0*/  SHFL.BFLY PT, R3, R118, 0x1, 0x1f ;  /* 0x0c201f0076037f89 */ /* 0x000ea200000e0000 */
[----:B------:R-:W-:Y:S02]  /*9eb0*/  FMNMX.FTZ R119, R96, R119, !PT ;  /* 0x0000007760777209 */ /* 0x000fe40007810000 */
[----:B------:R-:W-:Y:S02]  /*9ec0*/  FMNMX.FTZ R2, R91, R2, !PT ;  /* 0x000000025b027209 */ /* 0x000fe40007810000 */
[----:B------:R-:W-:Y:S02]  /*9ed0*/  FMNMX.FTZ R119, R97, R119, !PT ;  /* 0x0000007761777209 */ /* 0x000fe40007810000 */
[----:B------:R-:W-:Y:S01]  /*9ee0*/  FMNMX.FTZ R2, R94, R2, !PT ;  /* 0x000000025e027209 */ /* 0x000fe20007810000 */
[----:B------:R-:W3:Y:S01]  /*9ef0*/  SHFL.BFLY PT, R117, R0, 0x1, 0x1f ;  /* 0x0c201f0000757f89 */ /* 0x000ee200000e0000 */
[----:B------:R-:W-:Y:S02]  /*9f00*/  FMNMX.FTZ R119, R100, R119, !PT ;  /* 0x0000007764777209 */ /* 0x000fe40007810000 */
[----:B------:R-:W-:Y:S02]  /*9f10*/  FMNMX.FTZ R2, R95, R2, !PT ;  /* 0x000000025f027209 */ /* 0x000fe40007810000 */
[----:B------:R-:W-:Y:S02]  /*9f20*/  FMNMX.FTZ R119, R101, R119, !PT ;  /* 0x0000007765777209 */ /* 0x000fe40007810000 */
[----:B------:R-:W-:Y:S02]  /*9f30*/  FSEL R107, R107, -INF , P6 ;  /* 0xff8000006b6b7808 */ /* 0x000fe40003000000 */
[----:B-1----:R-:W-:Y:S02]  /*9f40*/  FMNMX.FTZ R116, R106, R2, !PT ;  /* 0x000000026a747209 */ /* 0x002fe40007810000 */
[----:B------:R-:W-:Y:S02]  /*9f50*/  FMNMX.FTZ R119, R112, R119, !PT ;  /* 0x0000007770777209 */ /* 0x000fe40007810000 */
[----:B------:R-:W-:Y:S02]  /*9f60*/  FSEL R110, R110, -INF , P1 ;  /* 0xff8000006e6e7808 */ /* 0x000fe40000800000 */
[----:B------:R-:W-:Y:S02]  /*9f70*/  FMNMX.FTZ R116, R107, R116, !PT ;  /* 0x000000746b747209 */ /* 0x000fe40007810000 */
[----:B------:R-:W-:Y:S02]  /*9f80*/  FMNMX.FTZ R119, R113, R119, !PT ;  /* 0x0000007771777209 */ /* 0x000fe40007810000 */
[----:B------:R-:W-:Y:S02]  /*9f90*/  FSEL R111, R111, -INF , P0 ;  /* 0xff8000006f6f7808 */ /* 0x000fe40000000000 */
[----:B------:R-:W-:Y:S01]  /*9fa0*/  FMNMX.FTZ R116, R110, R116, !PT ;  /* 0x000000746e747209 */ /* 0x000fe20007810000 */
[----:B------:R-:W1:Y:S01]  /*9fb0*/  SHFL.BFLY PT, R5, R119, 0x2, 0x1f ;  /* 0x0c401f0077057f89 */ /* 0x000e6200000e0000 */
[----:B--2---:R-:W-:Y:S02]  /*9fc0*/  FMNMX.FTZ R118, R118, R3, !PT ;  /* 0x0000000376767209 */ /* 0x004fe40007810000 */
[----:B------:R-:W-:Y:S02]  /*9fd0*/  FMNMX.FTZ R116, R111, R116, !PT ;  /* 0x000000746f747209 */ /* 0x000fe40007810000 */
[----:B---3--:R-:W-:Y:S03]  /*9fe0*/  FMNMX.FTZ R117, R0, R117, !PT ;  /* 0x0000007500757209 */ /* 0x008fe60007810000 */
[----:B------:R-:W2:Y:S01]  /*9ff0*/  SHFL.BFLY PT, R0, R116, 0x2, 0x1f ;  /* 0x0c401f0074007f89 */ /* 0x000ea200000e0000 */
[----:B-1----:R-:W-:Y:S07]  /*a000*/  FMNMX.FTZ R119, R5, R119, !PT ;  /* 0x0000007705777209 */ /* 0x002fee0007810000 */
[----:B------:R-:W1:Y:S01]  /*a010*/  SHFL.BFLY PT, R4, R119, 0x1, 0x1f ;  /* 0x0c201f0077047f89 */ /* 0x000e6200000e0000 */
[----:B--2---:R-:W-:Y:S07]  /*a020*/  FMNMX.FTZ R116, R116, R0, !PT ;  /* 0x0000000074747209 */ /* 0x004fee0007810000 */
[----:B------:R2:W3:Y:S01]  /*a030*/  SHFL.BFLY PT, R0, R116, 0x1, 0x1f ;  /* 0x0c201f0074007f89 */ /* 0x0004e200000e0000 */
[----:B-1----:R-:W-:Y:S07]  /*a040*/  FMNMX.FTZ R119, R119, R4, !PT ;  /* 0x0000000477777209 */ /* 0x002fee0007810000 */
.L_x_611:
[C---:B------:R-:W-:Y:S01]  /*a050*/  FMUL.FTZ R2, R119.reuse, c[0x0][0x2d0] ;  /* 0x0000b40077027a20 */ /* 0x040fe20000410000 */
[C---:B------:R-:W-:Y:S01]  /*a060*/  FSETP.NEU.FTZ.AND P0, PT, R119.reuse, -INF , PT ;  /* 0xff8000007700780b */ /* 0x040fe20003f1d000 */
[----:B------:R-:W-:Y:S01]  /*a070*/  WARPSYNC 0xffffffff ;  /* 0xffffffff00007948 */ /* 0x000fe20003800000 */
[----:B---3--:R-:W-:Y:S02]  /*a080*/  FMNMX.FTZ R68, R0, R116, !PT ;  /* 0x0000007400447209 */ /* 0x008fe40007810000 */
[----:B------:R-:W-:Y:S02]  /*a090*/  FSEL R2, R2, RZ, P0 ;  /* 0x000000ff02027208 */ /* 0x000fe40000000000 */
[----:B------:R-:W-:Y:S02]  /*a0a0*/  FSEL R0, R119, RZ, P0 ;  /* 0x000000ff77007208 */ /* 0x000fe40000000000 */
[----:B------:R-:W-:Y:S01]  /*a0b0*/  FSETP.NEU.FTZ.AND P1, PT, R118, -INF , PT ;  /* 0xff8000007600780b */ /* 0x000fe20003f3d000 */
[--C-:B------:R-:W-:Y:S01]  /*a0c0*/  FFMA.FTZ R198, R49, c[0x0][0x2d0], -R2.reuse ;  /* 0x0000b40031c67a23 */ /* 0x100fe20000010802 */
[----:B------:R-:W-:Y:S01]  /*a0d0*/  FSETP.NEU.FTZ.AND P0, PT, R117, -INF , PT ;  /* 0xff8000007500780b */ /* 0x000fe20003f1d000 */
[--C-:B------:R-:W-:Y:S01]  /*a0e0*/  FFMA.FTZ R217, R84, c[0x0][0x2d0], -R2.reuse ;  /* 0x0000b40054d97a23 */ /* 0x100fe20000010802 */
[----:B------:R-:W3:Y:S01]  /*a0f0*/  LDL.LU R49, [R1+0xc] ;  /* 0x00000c0001317983 */ /* 0x000ee20000300800 */
        /* <DEDUP_REMOVED lines=10> */
[----:B------:R-:W-:Y:S02]  /*a1a0*/  FFMA.FTZ R249, R97, c[0x0][0x2d0], -R2 ;  /* 0x0000b40061f97a23 */ /* 0x000fe40000010802 */
[----:B------:R-:W-:Y:S01]  /*a1b0*/  FADD.FTZ R4, -R0, R120 ;  /* 0x0000007800047221 */ /* 0x000fe20000010100 */
[----:B------:R-:W-:Y:S01]  /*a1c0*/  FSEL R0, R118, RZ, P1 ;  /* 0x000000ff76007208 */ /* 0x000fe20000800000 */
        /* <DEDUP_REMOVED lines=21> */
[----:B------:R-:W-:Y:S02]  /*a320*/  FMUL.FTZ R2, R118, c[0x0][0x2d0] ;  /* 0x0000b40076027a20 */ /* 0x000fe40000410000 */
[----:B------:R-:W-:Y:S01]  /*a330*/  FADD.FTZ R3, -R0, R121 ;  /* 0x0000007900037221 */ /* 0x000fe20000010100 */
[----:B------:R-:W-:Y:S02]  /*a340*/  FSEL R0, R117, RZ, P0 ;  /* 0x000000ff75007208 */ /* 0x000fe40000000000 */
[----:B------:R-:W-:Y:S01]  /*a350*/  FSEL R2, R2, RZ, P1 ;  /* 0x000000ff02027208 */ /* 0x000fe20000800000 */
[----:B------:R-:W-:Y:S01]  /*a360*/  FMUL.FTZ R3, R3, c[0x0][0x2d0] ;  /* 0x0000b40003037a20 */ /* 0x000fe20000410000 */
[----:B------:R-:W-:Y:S01]  /*a370*/  MUFU.EX2 R203, R203 ;  /* 0x000000cb00cb7308 */ /* 0x000fe20000000800 */
[----:B------:R-:W-:Y:S02]  /*a380*/  FADD.FTZ R0, -R0, R122 ;  /* 0x0000007a00007221 */ /* 0x000fe40000010100 */
[--C-:B------:R-:W-:Y:S02]  /*a390*/  FFMA.FTZ R9, R33, c[0x0][0x2d0], -R2.reuse ;  /* 0x0000b40021097a23 */ /* 0x100fe40000010802 */
[--C-:B--2---:R-:W-:Y:S01]  /*a3a0*/  FFMA.FTZ R116, R51, c[0x0][0x2d0], -R2.reuse ;  /* 0x0000b40033747a23 */ /* 0x104fe20000010802 */
[----:B------:R-:W2:Y:S01]  /*a3b0*/  LDL.LU R33, [R1+0x8] ;  /* 0x0000080001217983 */ /* 0x000ea20000300800 */
        /* <DEDUP_REMOVED lines=22> */
[--C-:B------:R-:W-:Y:S01]  /*a520*/  FFMA.FTZ R6, R36, c[0x0][0x2d0], -R2.reuse ;  /* 0x0000b40024067a23 */ /* 0x100fe20000010802 */
[----:B------:R-:W-:Y:S01]  /*a530*/  MOV R36, R5 ;  /* 0x0000000500247202 */ /* 0x000fe20000000f00 */
[--C-:B------:R-:W-:Y:S02]  /*a540*/  FFMA.FTZ R191, R22, c[0x0][0x2d0], -R2.reuse ;  /* 0x0000b40016bf7a23 */ /* 0x100fe40000010802 */
[--C-:B------:R-:W-:Y:S02]  /*a550*/  FFMA.FTZ R190, R23, c[0x0][0x2d0], -R2.reuse ;  /* 0x0000b40017be7a23 */ /* 0x100fe40000010802 */
[--C-:B------:R-:W-:Y:S01]  /*a560*/  FFMA.FTZ R113, R54, c[0x0][0x2d0], -R2.reuse ;  /* 0x0000b40036717a23 */ /* 0x100fe20000010802 */
[----:B------:R-:W-:Y:S01]  /*a570*/  MUFU.EX2 R23, R6 ;  /* 0x0000000600177308 */ /* 0x000fe20000000800 */
[--C-:B------:R-:W-:Y:S02]  /*a580*/  FFMA.FTZ R54, R115, c[0x0][0x2d0], -R2.reuse ;  /* 0x0000b40073367a23 */ /* 0x100fe40000010802 */
[--C-:B------:R-:W-:Y:S02]  /*a590*/  FFMA.FTZ R212, R70, c[0x0][0x2d0], -R2.reuse ;  /* 0x0000b40046d47a23 */ /* 0x100fe40000010802 */
[--C-:B------:R-:W-:Y:S02]  /*a5a0*/  FFMA.FTZ R246, R98, c[0x0][0x2d0], -R2.reuse ;  /* 0x0000b40062f67a23 */ /* 0x100fe40000010802 */
[----:B------:R-:W-:Y:S02]  /*a5b0*/  FFMA.FTZ R248, R99, c[0x0][0x2d0], -R2 ;  /* 0x0000b40063f87a23 */ /* 0x000fe40000010802 */
[----:B------:R-:W-:Y:S01]  /*a5c0*/  FMUL.FTZ R2, R117, c[0x0][0x2d0] ;  /* 0x0000b40075027a20 */ /* 0x000fe20000410000 */
[----:B------:R-:W-:Y:S01]  /*a5d0*/  MUFU.EX2 R22, R11 ;  /* 0x0000000b00167308 */ /* 0x000fe20000000800 */
[----:B------:R-:W-:Y:S03]  /*a5e0*/  FMUL.FTZ R0, R0, c[0x0][0x2d0] ;  /* 0x0000b40000007a20 */ /* 0x000fe60000410000 */
[----:B------:R-:W-:Y:S02]  /*a5f0*/  FSEL R2, R2, RZ, P0 ;  /* 0x000000ff02027208 */ /* 0x000fe40000000000 */
[----:B------:R-:W-:Y:S03]  /*a600*/  FSETP.NEU.FTZ.AND P0, PT, R68, -INF , PT ;  /* 0xff8000004400780b */ /* 0x000fe60003f1d000 */
[--C-:B------:R-:W-:Y:S01]  /*a610*/  FFMA.FTZ R5, R16, c[0x0][0x2d0], -R2.reuse ;  /* 0x0000b40010057a23 */ /* 0x100fe20000010802 */
[----:B------:R-:W-:Y:S01]  /*a620*/  MUFU.EX2 R70, R10 ;  /* 0x0000000a00467308 */ /* 0x000fe20000000800 */
        /* <DEDUP_REMOVED lines=11> */
[----:B------:R-:W-:Y:S01]  /*a6e0*/  MUFU.EX2 R37, R8 ;  /* 0x0000000800257308 */ /* 0x000fe20000000800 */
[--C-:B------:R-:W-:Y:S01]  /*a6f0*/  FFMA.FTZ R114, R77, c[0x0][0x2d0], -R2.reuse ;  /* 0x0000b4004d727a23 */ /* 0x100fe20000010802 */
[----:B------:R-:W-:Y:S01]  /*a700*/  MOV R77, R81 ;  /* 0x00000051004d7202 */ /* 0x000fe20000000f00 */
[--C-:B------:R-:W-:Y:S02]  /*a710*/  FFMA.FTZ R222, R88, c[0x0][0x2d0], -R2.reuse ;  /* 0x0000b40058de7a23 */ /* 0x100fe40000010802 */
[--C-:B------:R-:W-:Y:S02]  /*a720*/  FFMA.FTZ R251, R89, c[0x0][0x2d0], -R2.reuse ;  /* 0x0000b40059fb7a23 */ /* 0x100fe40000010802 */
[--C-:B------:R-:W-:Y:S02]  /*a730*/  FFMA.FTZ R38, R92, c[0x0][0x2d0], -R2.reuse ;  /* 0x0000b4005c267a23 */ /* 0x100fe40000010802 */
[--C-:B------:R-:W-:Y:S01]  /*a740*/  FFMA.FTZ R39, R93, c[0x0][0x2d0], -R2.reuse ;  /* 0x0000b4005d277a23 */ /* 0x100fe20000010802 */
[----:B------:R-:W-:Y:S01]  /*a750*/  MUFU.EX2 R0, R0 ;  /* 0x0000000000007308 */ /* 0x000fe20000000800 */
[--C-:B------:R-:W-:Y:S02]  /*a760*/  FFMA.FTZ R83, R105, c[0x0][0x2d0], -R2.reuse ;  /* 0x0000b40069537a23 */ /* 0x100fe40000010802 */
[--C-:B------:R-:W-:Y:S02]  /*a770*/  FFMA.FTZ R82, R108, c[0x0][0x2d0], -R2.reuse ;  /* 0x0000b4006c527a23 */ /* 0x100fe40000010802 */
[--C-:B-1----:R-:W-:Y:S02]  /*a780*/  FFMA.FTZ R5, R20, c[0x0][0x2d0], -R2.reuse ;  /* 0x0000b40014057a23 */ /* 0x102fe40000010802 */
        /* <DEDUP_REMOVED lines=10> */
[----:B------:R-:W-:Y:S08]  /*a830*/  MOV R73, R36 ;  /* 0x0000002400497202 */ /* 0x000ff00000000f00 */
[----:B------:R-:W-:Y:S01]  /*a840*/  MUFU.EX2 R191, R191 ;  /* 0x000000bf00bf7308 */ /* 0x000fe20000000800 */
[----:B-1----:R-:W-:Y:S01]  /*a850*/  FFMA.FTZ R5, R18, c[0x0][0x2d0], -R2 ;  /* 0x0000b40012057a23 */ /* 0x002fe20000010802 */
[----:B------:R-:W-:Y:S08]  /*a860*/  FSEL R2, R68, RZ, P0 ;  /* 0x000000ff44027208 */ /* 0x000ff00000000000 */
[----:B------:R1:W-:Y:S01]  /*a870*/  MUFU.EX2 R76, R5 ;  /* 0x00000005004c7308 */ /* 0x0003e20000000800 */
[----:B------:R-:W-:Y:S02]  /*a880*/  FADD.FTZ R6, -R2, R123 ;  /* 0x0000007b02067221 */ /* 0x000fe40000010100 */
[----:B------:R-:W-:Y:S07]  /*a890*/  FMUL.FTZ R2, R4, c[0x0][0x2d0] ;  /* 0x0000b40004027a20 */ /* 0x000fee0000410000 */
[----:B------:R-:W4:Y:S10]  /*a8a0*/  MUFU.EX2 R2, R2 ;  /* 0x0000000200027308 */ /* 0x000f340000000800 */
[----:B------:R-:W-:Y:S01]  /*a8b0*/  MUFU.EX2 R190, R190 ;  /* 0x000000be00be7308 */ /* 0x000fe20000000800 */
[----:B-1----:R-:W-:Y:S05]  /*a8c0*/  FMUL.FTZ R5, R68, c[0x0][0x2d0] ;  /* 0x0000b40044057a20 */ /* 0x002fea0000410000 */
[----:B------:R-:W-:Y:S04]  /*a8d0*/  FSEL R5, R5, RZ, P0 ;  /* 0x000000ff05057208 */ /* 0x000fe80000000000 */
[----:B------:R-:W-:Y:S01]  /*a8e0*/  MUFU.EX2 R202, R202 ;  /* 0x000000ca00ca7308 */ /* 0x000fe20000000800 */
[--C-:B------:R-:W-:Y:S02]  /*a8f0*/  FFMA.FTZ R221, R62, c[0x0][0x2d0], -R5.reuse ;  /* 0x0000b4003edd7a23 */ /* 0x100fe40000010805 */
[----:B------:R-:W5:Y:S01]  /*a900*/  LDL.LU R62, [R1+0x10] ;  /* 0x00001000013e7983 */ /* 0x000f620000300800 */
[--C-:B------:R-:W-:Y:S02]  /*a910*/  FFMA.FTZ R220, R59, c[0x0][0x2d0], -R5.reuse ;  /* 0x0000b4003bdc7a23 */ /* 0x100fe40000010805 */
[--C-:B------:R-:W-:Y:S04]  /*a920*/  FFMA.FTZ R92, R27, c[0x0][0x2d0], -R5.reuse ;  /* 0x0000b4001b5c7a23 */ /* 0x100fe80000010805 */
[----:B------:R-:W-:Y:S01]  /*a930*/  MUFU.EX2 R189, R189 ;  /* 0x000000bd00bd7308 */ /* 0x000fe20000000800 */
[----:B------:R-:W2:Y:S01]  /*a940*/  LDL.LU R59, [R1+0x14] ;  /* 0x00001400013b7983 */ /* 0x000ea20000300800 */
[--C-:B------:R-:W-:Y:S02]  /*a950*/  FFMA.FTZ R27, R78, c[0x0][0x2d0], -R5.reuse ;  /* 0x0000b4004e1b7a23 */ /* 0x100fe40000010805 */
[--C-:B------:R-:W-:Y:S02]  /*a960*/  FFMA.FTZ R18, R79, c[0x0][0x2d0], -R5.reuse ;  /* 0x0000b4004f127a23 */ /* 0x100fe40000010805 */
[--C-:B------:R-:W-:Y:S01]  /*a970*/  FFMA.FTZ R109, R47, c[0x0][0x2d0], -R5.reuse ;  /* 0x0000b4002f6d7a23 */ /* 0x100fe20000010805 */
[----:B------:R-:W-:Y:S01]  /*a980*/  MOV R47, R77 ;  /* 0x0000004d002f7202 */ /* 0x000fe20000000f00 */
[--C-:B------:R-:W-:Y:S01]  /*a990*/  FFMA.FTZ R123, R58, c[0x0][0x2d0], -R5.reuse ;  /* 0x0000b4003a7b7a23 */ /* 0x100fe20000010805 */
[----:B------:R-:W-:Y:S01]  /*a9a0*/  MOV R58, R53 ;  /* 0x00000035003a7202 */ /* 0x000fe20000000f00 */
[----:B------:R-:W-:Y:S01]  /*a9b0*/  MUFU.EX2 R188, R188 ;  /* 0x000000bc00bc7308 */ /* 0x000fe20000000800 */
[--C-:B------:R-:W-:Y:S02]  /*a9c0*/  FFMA.FTZ R7, R21, c[0x0][0x2d0], -R5.reuse ;  /* 0x0000b40015077a23 */ /* 0x100fe40000010805 */
[--C-:B------:R-:W-:Y:S02]  /*a9d0*/  FFMA.FTZ R4, R19, c[0x0][0x2d0], -R5.reuse ;  /* 0x0000b40013047a23 */ /* 0x100fe40000010805 */
[--C-:B------:R-:W-:Y:S02]  /*a9e0*/  FFMA.FTZ R66, R90, c[0x0][0x2d0], -R5.reuse ;  /* 0x0000b4005a427a23 */ /* 0x100fe40000010805 */
[--C-:B------:R-:W-:Y:S01]  /*a9f0*/  FFMA.FTZ R93, R26, c[0x0][0x2d0], -R5.reuse ;  /* 0x0000b4001a5d7a23 */ /* 0x100fe20000010805 */
[----:B------:R-:W-:Y:S01]  /*aa00*/  MOV R26, R64 ;  /* 0x00000040001a7202 */ /* 0x000fe20000000f00 */
[--C-:B------:R-:W-:Y:S01]  /*aa10*/  FFMA.FTZ R89, R30, c[0x0][0x2d0], -R5.reuse ;  /* 0x0000b4001e597a23 */ /* 0x100fe20000010805 */
[----:B------:R-:W-:Y:S01]  /*aa20*/  MUFU.EX2 R81, R4 ;  /* 0x0000000400517308 */ /* 0x000fe20000000800 */
[--C-:B------:R-:W-:Y:S01]  /*aa30*/  FFMA.FTZ R104, R42, c[0x0][0x2d0], -R5.reuse ;  /* 0x0000b4002a687a23 */ /* 0x100fe20000010805 */
[----:B------:R-:W-:Y:S01]  /*aa40*/  MOV R42, R72 ;  /* 0x00000048002a7202 */ /* 0x000fe20000000f00 */
[--C-:B------:R-:W-:Y:S01]  /*aa50*/  FFMA.FTZ R11, R14, c[0x0][0x2d0], -R5.reuse ;  /* 0x0000b4000e0b7a23 */ /* 0x100fe20000010805 */
[----:B------:R-:W-:Y:S01]  /*aa60*/  MOV R30, R69 ;  /* 0x00000045001e7202 */ /* 0x000fe20000000f00 */
        /* <DEDUP_REMOVED lines=17> */
[----:B------:R-:W1:Y:S01]  /*ab80*/  MUFU.EX2 R107, R14 ;  /* 0x0000000e006b7308 */ /* 0x000e620000000800 */
[----:B------:R-:W-:Y:S09]  /*ab90*/  FFMA.FTZ R111, R111, c[0x0][0x2d0], -R5 ;  /* 0x0000b4006f6f7a23 */ /* 0x000ff20000010805 */
[----:B------:R-:W-:Y:S10]  /*aba0*/  MUFU.EX2 R99, R99 ;  /* 0x0000006300637308 */ /* 0x000ff40000000800 */
        /* <DEDUP_REMOVED lines=33> */
[----:B------:R-:W-:Y:S01]  /*adc0*/  MUFU.EX2 R251, R251 ;  /* 0x000000fb00fb7308 */ /* 0x000fe20000000800 */
[----:B----4-:R-:W-:Y:S01]  /*add0*/  FMUL.FTZ R53, R2, R157 ;  /* 0x0000009d02357220 */ /* 0x010fe20000410000 */
[----:B------:R-:W-:Y:S01]  /*ade0*/  MOV R157, R76 ;  /* 0x0000004c009d7202 */ /* 0x000fe20000000f00 */
[C---:B--2---:R-:W-:Y:S01]  /*adf0*/  FFMA.FTZ R10, R0.reuse, R33, R80 ;  /* 0x00000021000a7223 */ /* 0x044fe20000010050 */
[----:B------:R-:W2:Y:S01]  /*ae00*/  LDSM.16.MT88.4 R76, [R225] ;  /* 0x00000000e14c783b */ /* 0x000ea20000004200 */
[----:B------:R-:W-:Y:S01]  /*ae10*/  FMUL.FTZ R8, R0, R152 ;  /* 0x0000009800087220 */ /* 0x000fe20000410000 */
[----:B------:R-:W-:Y:S01]  /*ae20*/  F2FP.PACK_AB R72, R70, R22 ;  /* 0x000000164648723e */ /* 0x000fe200000000ff */
[C---:B------:R-:W-:Y:S01]  /*ae30*/  FMUL.FTZ R9, R0.reuse, R153 ;  /* 0x0000009900097220 */ /* 0x040fe20000410000 */
[----:B------:R-:W-:Y:S01]  /*ae40*/  MOV R19, R37 ;  /* 0x0000002500137202 */ /* 0x000fe20000000f00 */
[C---:B------:R-:W-:Y:S01]  /*ae50*/  FMUL.FTZ R12, R0.reuse, R160 ;  /* 0x000000a0000c7220 */ /* 0x040fe20000410000 */
[----:B------:R-:W-:Y:S01]  /*ae60*/  F2FP.PACK_AB R73, R23, R34 ;  /* 0x000000221749723e */ /* 0x000fe200000000ff */
[C---:B------:R-:W-:Y:S01]  /*ae70*/  FMUL.FTZ R13, R0.reuse, R161 ;  /* 0x000000a1000d7220 */ /* 0x040fe20000410000 */
[----:B------:R-:W-:Y:S01]  /*ae80*/  F2FP.PACK_AB R80, R71, R80 ;  /* 0x000000504750723e */ /* 0x000fe200000000ff */
[----:B------:R-:W-:Y:S01]  /*ae90*/  FMUL.FTZ R24, R0, R144 ;  /* 0x0000009000187220 */ /* 0x000fe20000410000 */
[----:B------:R-:W-:Y:S01]  /*aea0*/  F2FP.PACK_AB R82, R252, R157 ;  /* 0x0000009dfc52723e */ /* 0x000fe200000000ff */
[C---:B------:R-:W-:Y:S01]  /*aeb0*/  FMUL.FTZ R25, R0.reuse, R145 ;  /* 0x0000009100197220 */ /* 0x040fe20000410000 */
[----:B------:R-:W-:Y:S01]  /*aec0*/  MOV R145, R31 ;  /* 0x0000001f00917202 */ /* 0x000fe20000000f00 */
[C---:B------:R-:W-:Y:S01]  /*aed0*/  FMUL.FTZ R28, R0.reuse, R148 ;  /* 0x00000094001c7220 */ /* 0x040fe20000410000 */
[----:B------:R-:W-:Y:S01]  /*aee0*/  MOV R148, R83 ;  /* 0x0000005300947202 */ /* 0x000fe20000000f00 */
[C---:B------:R-:W-:Y:S01]  /*aef0*/  FMUL.FTZ R29, R0.reuse, R149 ;  /* 0x00000095001d7220 */ /* 0x040fe20000410000 */
[----:B-1----:R-:W-:Y:S01]  /*af00*/  F2FP.PACK_AB R83, R107, R91 ;  /* 0x0000005b6b53723e */ /* 0x002fe200000000ff */
[C---:B------:R-:W-:Y:S01]  /*af10*/  FMUL.FTZ R40, R0.reuse, R136 ;  /* 0x0000008800287220 */ /* 0x040fe20000410000 */
[----:B------:R-:W-:Y:S01]  /*af20*/  MOV R149, R26 ;  /* 0x0000001a00957202 */ /* 0x000fe20000000f00 */
[C---:B------:R-:W-:Y:S01]  /*af30*/  FMUL.FTZ R41, R0.reuse, R137 ;  /* 0x0000008900297220 */ /* 0x040fe20000410000 */
[----:B------:R-:W-:Y:S01]  /*af40*/  MOV R137, R48 ;  /* 0x0000003000897202 */ /* 0x000fe20000000f00 */
[C---:B------:R-:W-:Y:S01]  /*af50*/  FMUL.FTZ R44, R0.reuse, R140 ;  /* 0x0000008c002c7220 */ /* 0x040fe20000410000 */
[----:B------:R-:W-:Y:S01]  /*af60*/  MOV R144, R42 ;  /* 0x0000002a00907202 */ /* 0x000fe20000000f00 */
[C---:B------:R-:W-:Y:S01]  /*af70*/  FMUL.FTZ R45, R0.reuse, R141 ;  /* 0x0000008d002d7220 */ /* 0x040fe20000410000 */
[----:B------:R-:W-:Y:S01]  /*af80*/  F2FP.PACK_AB R74, R137, R35 ;  /* 0x00000023894a723e */ /* 0x000fe200000000ff */
[C---:B------:R-:W-:Y:S01]  /*af90*/  FMUL.FTZ R56, R0.reuse, R132 ;  /* 0x0000008400387220 */ /* 0x040fe20000410000 */
[----:B------:R-:W-:Y:S01]  /*afa0*/  MOV R160, R46 ;  /* 0x0000002e00a07202 */ /* 0x000fe20000000f00 */
[C---:B------:R-:W-:Y:S01]  /*afb0*/  FMUL.FTZ R57, R0.reuse, R133 ;  /* 0x0000008500397220 */ /* 0x040fe20000410000 */
[----:B------:R-:W-:Y:S01]  /*afc0*/  MOV R140, R51 ;  /* 0x00000033008c7202 */ /* 0x000fe20000000f00 */
[C---:B------:R-:W-:Y:S01]  /*afd0*/  FMUL.FTZ R60, R0.reuse, R124 ;  /* 0x0000007c003c7220 */ /* 0x040fe20000410000 */
[----:B------:R-:W-:Y:S01]  /*afe0*/  MOV R152, R111 ;  /* 0x0000006f00987202 */ /* 0x000fe20000000f00 */
[----:B------:R-:W-:Y:S01]  /*aff0*/  FMUL.FTZ R61, R0, R125 ;  /* 0x0000007d003d7220 */ /* 0x000fe20000410000 */
[----:B------:R-:W-:Y:S01]  /*b000*/  MOV R111, R50 ;  /* 0x00000032006f7202 */ /* 0x000fe20000000f00 */
[C---:B---3--:R-:W-:Y:S01]  /*b010*/  FFMA.FTZ R0, R2.reuse, R49, R22 ;  /* 0x0000003102007223 */ /* 0x048fe20000010016 */
[----:B------:R-:W-:Y:S01]  /*b020*/  MUFU.EX2 R124, R86 ;  /* 0x00000056007c7308 */ /* 0x000fe20000000800 */
[----:B------:R-:W-:Y:S01]  /*b030*/  FMUL.FTZ R49, R2, R165 ;  /* 0x000000a502317220 */ /* 0x000fe20000410000 */
[----:B------:R-:W-:Y:S01]  /*b040*/  MOV R165, R52 ;  /* 0x0000003400a57202 */ /* 0x000fe20000000f00 */
[----:B------:R-:W-:Y:S01]  /*b050*/  FADD.FTZ R70, R70, R0 ;  /* 0x0000000046467221 */ /* 0x000fe20000010000 */
[----:B------:R-:W-:Y:S01]  /*b060*/  MOV R141, R54 ;  /* 0x00000036008d7202 */ /* 0x000fe20000000f00 */
[----:B------:R-:W-:Y:S01]  /*b070*/  FMUL.FTZ R0, R6, c[0x0][0x2d0] ;  /* 0x0000b40006007a20 */ /* 0x000fe20000410000 */
[----:B------:R-:W-:Y:S01]  /*b080*/  MOV R133, R55 ;  /* 0x0000003700857202 */ /* 0x000fe20000000f00 */
[C---:B------:R-:W-:Y:S01]  /*b090*/  FMUL.FTZ R52, R2.reuse, R156 ;  /* 0x0000009c02347220 */ /* 0x040fe20000410000 */
[----:B------:R-:W-:Y:S01]  /*b0a0*/  MOV R156, R19 ;  /* 0x00000013009c7202 */ /* 0x000fe20000000f00 */
[C---:B------:R-:W-:Y:S01]  /*b0b0*/  FMUL.FTZ R4, R2.reuse, R184 ;  /* 0x000000b802047220 */ /* 0x040fe20000410000 */
[----:B------:R-:W-:Y:S01]  /*b0c0*/  MOV R19, R65 ;  /* 0x0000004100137202 */ /* 0x000fe20000000f00 */
[----:B------:R-:W1:Y:S01]  /*b0d0*/  MUFU.EX2 R0, R0 ;  /* 0x0000000000007308 */ /* 0x000e620000000800 */
[----:B------:R-:W-:Y:S01]  /*b0e0*/  FMUL.FTZ R5, R2, R185 ;  /* 0x000000b902057220 */ /* 0x000fe20000410000 */
[----:B------:R-:W-:Y:S01]  /*b0f0*/  F2FP.PACK_AB R75, R156, R165 ;  /* 0x000000a59c4b723e */ /* 0x000fe200000000ff */
[C---:B------:R-:W-:Y:S01]  /*b100*/  FMUL.FTZ R6, R3.reuse, R186 ;  /* 0x000000ba03067220 */ /* 0x040fe20000410000 */
[----:B------:R-:W-:Y:S01]  /*b110*/  MOV R186, R35 ;  /* 0x0000002300ba7202 */ /* 0x000fe20000000f00 */
[C---:B------:R-:W-:Y:S01]  /*b120*/  FMUL.FTZ R7, R3.reuse, R187 ;  /* 0x000000bb03077220 */ /* 0x040fe20000410000 */
[----:B------:R-:W-:Y:S01]  /*b130*/  MOV R184, R95 ;  /* 0x0000005f00b87202 */ /* 0x000fe20000000f00 */
[C---:B------:R-:W-:Y:S01]  /*b140*/  FMUL.FTZ R35, R3.reuse, R171 ;  /* 0x000000ab03237220 */ /* 0x040fe20000410000 */
[----:B------:R-:W-:Y:S01]  /*b150*/  MOV R95, R39 ;  /* 0x00000027005f7202 */ /* 0x000fe20000000f00 */
[C---:B------:R-:W-:Y:S01]  /*b160*/  FMUL.FTZ R50, R3.reuse, R166 ;  /* 0x000000a603327220 */ /* 0x040fe20000410000 */
[----:B------:R-:W-:Y:S01]  /*b170*/  MOV R185, R94 ;  /* 0x0000005e00b97202 */ /* 0x000fe20000000f00 */
[----:B------:R-:W-:Y:S01]  /*b180*/  FMUL.FTZ R51, R3, R167 ;  /* 0x000000a703337220 */ /* 0x000fe20000410000 */
[-C--:B--2---:R-:W-:Y:S01]  /*b190*/  HMMA.16816.F32 R4, R72, R76.reuse, R4 ;  /* 0x0000004c4804723c */ /* 0x084fe20000001804 */
[----:B------:R-:W-:Y:S04]  /*b1a0*/  MUFU.EX2 R136, R112 ;  /* 0x0000007000887308 */ /* 0x000fe80000000800 */
[----:B------:R-:W-:Y:S01]  /*b1b0*/  FADD.FTZ R71, R71, R10 ;  /* 0x0000000a47477221 */ /* 0x000fe20000010000 */
[----:B------:R-:W-:Y:S01]  /*b1c0*/  MOV R94, R38 ;  /* 0x00000026005e7202 */ /* 0x000fe20000000f00 */
[C---:B------:R-:W-:Y:S01]  /*b1d0*/  FMUL.FTZ R16, R2.reuse, R176 ;  /* 0x000000b002107220 */ /* 0x040fe20000410000 */
[----:B------:R-:W-:Y:S01]  /*b1e0*/  MOV R176, R15 ;  /* 0x0000000f00b07202 */ /* 0x000fe20000000f00 */
[----:B------:R-:W-:Y:S02]  /*b1f0*/  FMUL.FTZ R17, R2, R177 ;  /* 0x000000b102117220 */ /* 0x000fe40000410000 */
[----:B------:R-:W-:Y:S01]  /*b200*/  MUFU.EX2 R125, R121 ;  /* 0x00000079007d7308 */ /* 0x000fe20000000800 */
[----:B-1----:R-:W-:Y:S01]  /*b210*/  FFMA.FTZ R69, R0, R59, R81 ;  /* 0x0000003b00457223 */ /* 0x002fe20000010051 */
[----:B------:R-:W-:Y:S01]  /*b220*/  F2FP.PACK_AB R81, R90, R81 ;  /* 0x000000515a51723e */ /* 0x000fe200000000ff */
[C---:B------:R-:W-:Y:S01]  /*b230*/  FMUL.FTZ R10, R0.reuse, R154 ;  /* 0x0000009a000a7220 */ /* 0x040fe20000410000 */
[----:B------:R-:W-:Y:S01]  /*b240*/  MOV R177, R66 ;  /* 0x0000004200b17202 */ /* 0x000fe20000000f00 */
[----:B------:R-:W-:Y:S01]  /*b250*/  FMUL.FTZ R11, R0, R155 ;  /* 0x0000009b000b7220 */ /* 0x000fe20000410000 */
[----:B------:R-:W-:Y:S01]  /*b260*/  MOV R187, R94 ;  /* 0x0000005e00bb7202 */ /* 0x000fe20000000f00 */
[----:B------:R-:W-:Y:S01]  /*b270*/  FADD.FTZ R69, R90, R69 ;  /* 0x000000455a457221 */ /* 0x000fe20000010000 */
[----:B------:R-:W-:Y:S01]  /*b280*/  MOV R132, R58 ;  /* 0x0000003a00847202 */ /* 0x000fe20000000f00 */
[C---:B------:R-:W-:Y:S01]  /*b290*/  FMUL.FTZ R14, R0.reuse, R162 ;  /* 0x000000a2000e7220 */ /* 0x040fe20000410000 */
[----:B------:R-:W-:Y:S01]  /*b2a0*/  MOV R161, R106 ;  /* 0x0000006a00a17202 */ /* 0x000fe20000000f00 */
[----:B------:R-:W-:Y:S01]  /*b2b0*/  FMUL.FTZ R15, R0, R163 ;  /* 0x000000a3000f7220 */ /* 0x000fe20000410000 */
[C---:B------:R-:W-:Y:S01]  /*b2c0*/  HMMA.16816.F32 R8, R80.reuse, R76, R8 ;  /* 0x0000004c5008723c */ /* 0x040fe20000001808 */
[----:B------:R-:W-:Y:S03]  /*b2d0*/  MUFU.EX2 R106, R97 ;  /* 0x00000061006a7308 */ /* 0x000fe60000000800 */
[C---:B------:R-:W-:Y:S01]  /*b2e0*/  FMUL.FTZ R37, R2.reuse, R173 ;  /* 0x000000ad02257220 */ /* 0x040fe20000410000 */
[----:B------:R-:W-:Y:S01]  /*b2f0*/  MOV R173, R18 ;  /* 0x0000001200ad7202 */ /* 0x000fe20000000f00 */
[C---:B------:R-:W-:Y:S01]  /*b300*/  FMUL.FTZ R18, R3.reuse, R178 ;  /* 0x000000b203127220 */ /* 0x040fe20000410000 */
[----:B------:R-:W-:Y:S01]  /*b310*/  MOV R153, R110 ;  /* 0x0000006e00997202 */ /* 0x000fe20000000f00 */
[-C--:B------:R-:W-:Y:S03]  /*b320*/  HMMA.16816.F32 R12, R80, R78.reuse, R12 ;  /* 0x0000004e500c723c */ /* 0x080fe6000000180c */
[----:B------:R-:W-:Y:S01]  /*b330*/  MUFU.EX2 R97, R92 ;  /* 0x0000005c00617308 */ /* 0x000fe20000000800 */
[C---:B------:R-:W-:Y:S01]  /*b340*/  FMUL.FTZ R48, R2.reuse, R164 ;  /* 0x000000a402307220 */ /* 0x040fe20000410000 */
[----:B------:R-:W-:Y:S01]  /*b350*/  MOV R164, R19 ;  /* 0x0000001300a47202 */ /* 0x000fe20000000f00 */
[C---:B------:R-:W-:Y:S02]  /*b360*/  FMUL.FTZ R19, R3.reuse, R179 ;  /* 0x000000b303137220 */ /* 0x040fe40000410000 */
[C---:B------:R-:W-:Y:S01]  /*b370*/  FMUL.FTZ R20, R2.reuse, R180 ;  /* 0x000000b402147220 */ /* 0x040fe20000410000 */
[----:B------:R-:W-:Y:S03]  /*b380*/  MOV R180, R47 ;  /* 0x0000002f00b47202 */ /* 0x000fe60000000f00 */
[C---:B------:R-:W-:Y:S01]  /*b390*/  FMUL.FTZ R21, R2.reuse, R181 ;  /* 0x000000b502157220 */ /* 0x040fe20000410000 */
[C---:B------:R-:W-:Y:S01]  /*b3a0*/  HMMA.16816.F32 R16, R72.reuse, R78, R16 ;  /* 0x0000004e4810723c */ /* 0x040fe20000001810 */
[----:B------:R-:W1:Y:S01]  /*b3b0*/  LDSM.16.MT88.4 R76, [R229] ;  /* 0x00000000e54c783b */ /* 0x000e620000004200 */
[----:B------:R-:W-:Y:S02]  /*b3c0*/  MUFU.EX2 R110, R96 ;  /* 0x00000060006e7308 */ /* 0x000fe40000000800 */
[C---:B------:R-:W-:Y:S01]  /*b3d0*/  FMUL.FTZ R32, R2.reuse, R168 ;  /* 0x000000a802207220 */ /* 0x040fe20000410000 */
[----:B------:R-:W-:Y:S01]  /*b3e0*/  MOV R168, R30 ;  /* 0x0000001e00a87202 */ /* 0x000fe20000000f00 */
[C---:B------:R-:W-:Y:S01]  /*b3f0*/  FMUL.FTZ R33, R2.reuse, R169 ;  /* 0x000000a902217220 */ /* 0x040fe20000410000 */
[----:B------:R-:W-:Y:S01]  /*b400*/  MOV R181, R43 ;  /* 0x0000002b00b57202 */ /* 0x000fe20000000f00 */
[C---:B------:R-:W-:Y:S01]  /*b410*/  FMUL.FTZ R36, R2.reuse, R172 ;  /* 0x000000ac02247220 */ /* 0x040fe20000410000 */
[----:B------:R-:W-:Y:S03]  /*b420*/  MOV R172, R27 ;  /* 0x0000001b00ac7202 */ /* 0x000fe60000000f00 */
[C---:B------:R-:W-:Y:S01]  /*b430*/  FMUL.FTZ R65, R2.reuse, R129 ;  /* 0x0000008102417220 */ /* 0x040fe20000410000 */
[----:B------:R-:W-:Y:S01]  /*b440*/  MOV R169, R67 ;  /* 0x0000004300a97202 */ /* 0x000fe20000000f00 */
[----:B------:R-:W-:Y:S01]  /*b450*/  FMUL.FTZ R64, R2, R128 ;  /* 0x0000008002407220 */ /* 0x000fe20000410000 */
[----:B------:R-:W-:Y:S01]  /*b460*/  MUFU.EX2 R129, R84 ;  /* 0x0000005400817308 */ /* 0x000fe20000000800 */
[C---:B-----5:R-:W-:Y:S02]  /*b470*/  FFMA.FTZ R2, R3.reuse, R62, R34 ;  /* 0x0000003e03027223 */ /* 0x060fe40000010022 */
[----:B------:R-:W-:Y:S02]  /*b480*/  FMUL.FTZ R22, R3, R182 ;  /* 0x000000b603167220 */ /* 0x000fe40000410000 */
[----:B------:R-:W-:Y:S02]  /*b490*/  FADD.FTZ R2, R23, R2 ;  /* 0x0000000217027221 */ /* 0x000fe40000010000 */
[C---:B------:R-:W-:Y:S02]  /*b4a0*/  FMUL.FTZ R23, R3.reuse, R183 ;  /* 0x000000b703177220 */ /* 0x040fe40000410000 */
[C---:B------:R-:W-:Y:S01]  /*b4b0*/  FMUL.FTZ R34, R3.reuse, R170 ;  /* 0x000000aa03227220 */ /* 0x040fe20000410000 */
[----:B------:R2:W3:Y:S01]  /*b4c0*/  MUFU.EX2 R96, R93 ;  /* 0x0000005d00607308 */ /* 0x0004e20000000800 */
[C---:B------:R-:W-:Y:S02]  /*b4d0*/  FMUL.FTZ R26, R0.reuse, R146 ;  /* 0x00000092001a7220 */ /* 0x040fe40000410000 */
[C---:B------:R-:W-:Y:S02]  /*b4e0*/  FMUL.FTZ R27, R0.reuse, R147 ;  /* 0x00000093001b7220 */ /* 0x040fe40000410000 */
[C---:B------:R-:W-:Y:S02]  /*b4f0*/  FMUL.FTZ R30, R0.reuse, R150 ;  /* 0x00000096001e7220 */ /* 0x040fe40000410000 */
[C---:B------:R-:W-:Y:S02]  /*b500*/  FMUL.FTZ R31, R0.reuse, R151 ;  /* 0x00000097001f7220 */ /* 0x040fe40000410000 */
[C---:B------:R-:W-:Y:S01]  /*b510*/  FMUL.FTZ R38, R3.reuse, R174 ;  /* 0x000000ae03267220 */ /* 0x040fe20000410000 */
[----:B------:R-:W-:Y:S01]  /*b520*/  MUFU.EX2 R128, R120 ;  /* 0x0000007800807308 */ /* 0x000fe20000000800 */
[----:B------:R-:W-:Y:S02]  /*b530*/  FMUL.FTZ R39, R3, R175 ;  /* 0x000000af03277220 */ /* 0x000fe40000410000 */
[C---:B------:R-:W-:Y:S02]  /*b540*/  FMUL.FTZ R42, R0.reuse, R138 ;  /* 0x0000008a002a7220 */ /* 0x040fe40000410000 */
[C---:B------:R-:W-:Y:S01]  /*b550*/  FMUL.FTZ R43, R0.reuse, R139 ;  /* 0x0000008b002b7220 */ /* 0x040fe20000410000 */
[-C--:B-1----:R-:W-:Y:S03]  /*b560*/  HMMA.16816.F32 R20, R72, R76.reuse, R20 ;  /* 0x0000004c4814723c */ /* 0x082fe60000001814 */
[C---:B------:R-:W-:Y:S01]  /*b570*/  FMUL.FTZ R46, R0.reuse, R142 ;  /* 0x0000008e002e7220 */ /* 0x040fe20000410000 */
[----:B------:R-:W-:Y:S01]  /*b580*/  MUFU.EX2 R111, R111 ;  /* 0x0000006f006f7308 */ /* 0x000fe20000000800 */
[C---:B------:R-:W-:Y:S02]  /*b590*/  FMUL.FTZ R47, R0.reuse, R143 ;  /* 0x0000008f002f7220 */ /* 0x040fe40000410000 */
[C---:B------:R-:W-:Y:S01]  /*b5a0*/  FMUL.FTZ R63, R0.reuse, R127 ;  /* 0x0000007f003f7220 */ /* 0x040fe20000410000 */
[C---:B------:R-:W-:Y:S04]  /*b5b0*/  HMMA.16816.F32 R24, R80.reuse, R76, R24 ;  /* 0x0000004c5018723c */ /* 0x040fe80000001818 */
[C---:B------:R-:W-:Y:S02]  /*b5c0*/  FMUL.FTZ R58, R0.reuse, R134 ;  /* 0x00000086003a7220 */ /* 0x040fe40000410000 */
[----:B------:R-:W-:Y:S01]  /*b5d0*/  MUFU.EX2 R127, R85 ;  /* 0x00000055007f7308 */ /* 0x000fe20000000800 */
[C---:B------:R-:W-:Y:S01]  /*b5e0*/  FMUL.FTZ R59, R0.reuse, R135 ;  /* 0x00000087003b7220 */ /* 0x040fe20000410000 */
[-C--:B------:R-:W-:Y:S04]  /*b5f0*/  HMMA.16816.F32 R28, R80, R78.reuse, R28 ;  /* 0x0000004e501c723c */ /* 0x080fe8000000181c */
[----:B------:R-:W-:Y:S02]  /*b600*/  FMUL.FTZ R62, R0, R126 ;  /* 0x0000007e003e7220 */ /* 0x000fe40000410000 */
[----:B------:R-:W-:Y:S02]  /*b610*/  FADD.FTZ R0, R157, R71 ;  /* 0x000000479d007221 */ /* 0x000fe40000010000 */
[C---:B------:R-:W-:Y:S01]  /*b620*/  HMMA.16816.F32 R32, R72.reuse, R78, R32 ;  /* 0x0000004e4820723c */ /* 0x040fe20000001820 */
[----:B------:R-:W1:Y:S01]  /*b630*/  LDSM.16.MT88.4 R76, [R226] ;  /* 0x00000000e24c783b */ /* 0x000e620000004200 */
[----:B------:R-:W-:Y:S02]  /*b640*/  MUFU.EX2 R126, R109 ;  /* 0x0000006d007e7308 */ /* 0x000fe40000000800 */
[----:B------:R-:W-:Y:S02]  /*b650*/  FADD.FTZ R71, R91, R69 ;  /* 0x000000455b477221 */ /* 0x000fe40000010000 */
[C---:B------:R-:W-:Y:S02]  /*b660*/  FMUL.FTZ R66, R3.reuse, R130 ;  /* 0x0000008203427220 */ /* 0x040fe40000410000 */
[C---:B------:R-:W-:Y:S04]  /*b670*/  FMUL.FTZ R54, R3.reuse, R158 ;  /* 0x0000009e03367220 */ /* 0x040fe80000410000 */
[----:B------:R-:W-:Y:S01]  /*b680*/  MUFU.EX2 R130, R116 ;  /* 0x0000007400827308 */ /* 0x000fe20000000800 */
[C---:B------:R-:W-:Y:S02]  /*b690*/  FMUL.FTZ R55, R3.reuse, R159 ;  /* 0x0000009f03377220 */ /* 0x040fe40000410000 */
[----:B------:R-:W-:Y:S02]  /*b6a0*/  FMUL.FTZ R67, R3, R131 ;  /* 0x0000008303437220 */ /* 0x000fe40000410000 */
[----:B------:R-:W-:Y:S01]  /*b6b0*/  FADD.FTZ R3, R186, R70 ;  /* 0x00000046ba037221 */ /* 0x000fe20000010000 */
[----:B------:R-:W-:Y:S02]  /*b6c0*/  MOV R186, R165 ;  /* 0x000000a500ba7202 */ /* 0x000fe40000000f00 */
[----:B------:R-:W-:Y:S01]  /*b6d0*/  MOV R165, R164 ;  /* 0x000000a400a57202 */ /* 0x000fe20000000f00 */
[----:B------:R-:W-:Y:S01]  /*b6e0*/  FADD.FTZ R70, R137, R3 ;  /* 0x0000000389467221 */ /* 0x000fe20000010000 */
[----:B------:R4:W5:Y:S01]  /*b6f0*/  MUFU.EX2 R116, R87 ;  /* 0x0000005700747308 */ /* 0x0009620000000800 */
[----:B------:R-:W-:Y:S01]  /*b700*/  MOV R164, R172 ;  /* 0x000000ac00a47202 */ /* 0x000fe20000000f00 */
[----:B------:R-:W-:Y:S01]  /*b710*/  FADD.FTZ R2, R186, R2 ;  /* 0x00000002ba027221 */ /* 0x000fe20000010000 */
[----:B------:R-:W-:Y:S01]  /*b720*/  MOV R186, R95 ;  /* 0x0000005f00ba7202 */ /* 0x000fe20000000f00 */
[----:B------:R-:W-:Y:S01]  /*b730*/  FADD.FTZ R3, R252, R0 ;  /* 0x00000000fc037221 */ /* 0x000fe20000010000 */
[----:B--2---:R-:W-:Y:S01]  /*b740*/  LDSM.16.MT88.4 R92, [R226+0x1000] ;  /* 0x00100000e25c783b */ /* 0x004fe20000004200 */
[----:B------:R-:W-:Y:S01]  /*b750*/  MOV R172, R168 ;  /* 0x000000a800ac7202 */ /* 0x000fe20000000f00 */
[----:B------:R-:W-:Y:S01]  /*b760*/  FADD.FTZ R69, R156, R2 ;  /* 0x000000029c457221 */ /* 0x000fe20000010000 */
[----:B------:R-:W-:Y:S01]  /*b770*/  MOV R168, R132 ;  /* 0x0000008400a87202 */ /* 0x000fe20000000f00 */
[----:B------:R-:W-:Y:S01]  /*b780*/  FADD.FTZ R2, R107, R71 ;  /* 0x000000476b027221 */ /* 0x000fe20000010000 */
[----:B------:R-:W-:Y:S01]  /*b790*/  MUFU.EX2 R131, R101 ;  /* 0x0000006500837308 */ /* 0x000fe20000000800 */
[----:B------:R-:W-:Y:S01]  /*b7a0*/  MOV R156, R165 ;  /* 0x000000a5009c7202 */ /* 0x000fe20000000f00 */
[----:B------:R-:W-:Y:S01]  /*b7b0*/  FADD.FTZ R0, R205, R70 ;  /* 0x00000046cd007221 */ /* 0x000fe20000010000 */
[----:B------:R-:W-:Y:S01]  /*b7c0*/  MOV R165, R140 ;  /* 0x0000008c00a57202 */ /* 0x000fe20000000f00 */
[----:B---3--:R-:W-:Y:S01]  /*b7d0*/  FADD.FTZ R2, R96, R2 ;  /* 0x0000000260027221 */ /* 0x008fe20000010000 */
[----:B------:R-:W-:Y:S01]  /*b7e0*/  MOV R157, R172 ;  /* 0x000000ac009d7202 */ /* 0x000fe20000000f00 */
[----:B------:R-:W-:Y:S01]  /*b7f0*/  FADD.FTZ R3, R99, R3 ;  /* 0x0000000363037221 */ /* 0x000fe20000010000 */
[----:B------:R-:W-:Y:S01]  /*b800*/  MOV R172, R133 ;  /* 0x0000008500ac7202 */ /* 0x000fe20000000f00 */
[----:B------:R-:W-:Y:S01]  /*b810*/  FADD.FTZ R2, R97, R2 ;  /* 0x0000000261027221 */ /* 0x000fe20000010000 */
[-C--:B-1----:R-:W-:Y:S01]  /*b820*/  HMMA.16816.F32 R36, R72, R76.reuse, R36 ;  /* 0x0000004c4824723c */ /* 0x082fe20000001824 */
[----:B------:R-:W-:Y:S02]  /*b830*/  MUFU.EX2 R101, R88 ;  /* 0x0000005800657308 */ /* 0x000fe40000000800 */
[----:B------:R-:W-:Y:S01]  /*b840*/  FADD.FTZ R3, R98, R3 ;  /* 0x0000000362037221 */ /* 0x000fe20000010000 */
[----:B----4-:R-:W-:Y:S01]  /*b850*/  LDSM.16.MT88.4 R84, [R225+0x800] ;  /* 0x00080000e154783b */ /* 0x010fe20000004200 */
[----:B------:R-:W-:Y:S03]  /*b860*/  FADD.FTZ R69, R191, R69 ;  /* 0x00000045bf457221 */ /* 0x000fe60000010000 */
        /* <DEDUP_REMOVED lines=9> */
[----:B------:R-:W1:Y:S03]  /*b900*/  LDSM.16.MT88.4 R76, [R228] ;  /* 0x00000000e44c783b */ /* 0x000e660000004200 */
[----:B------:R-:W-:Y:S02]  /*b910*/  FADD.FTZ R69, R188, R69 ;  /* 0x00000045bc457221 */ /* 0x000fe40000010000 */
[----:B-----5:R-:W-:Y:S01]  /*b920*/  FADD.FTZ R3, R116, R3 ;  /* 0x0000000374037221 */ /* 0x020fe20000010000 */
[----:B------:R-:W-:Y:S01]  /*b930*/  MUFU.EX2 R132, R100 ;  /* 0x0000006400847308 */ /* 0x000fe20000000800 */
[----:B------:R-:W-:Y:S04]  /*b940*/  FADD.FTZ R69, R122, R69 ;  /* 0x000000457a457221 */ /* 0x000fe80000010000 */
[----:B------:R-:W-:Y:S02]  /*b950*/  FADD.FTZ R69, R125, R69 ;  /* 0x000000457d457221 */ /* 0x000fe40000010000 */
[----:B------:R-:W-:Y:S02]  /*b960*/  FADD.FTZ R3, R124, R3 ;  /* 0x000000037c037221 */ /* 0x000fe40000010000 */
[----:B------:R-:W-:Y:S01]  /*b970*/  FADD.FTZ R69, R128, R69 ;  /* 0x0000004580457221 */ /* 0x000fe20000010000 */
[----:B------:R2:W3:Y:S01]  /*b980*/  MUFU.EX2 R100, R89 ;  /* 0x0000005900647308 */ /* 0x0004e20000000800 */
[----:B------:R-:W-:Y:S02]  /*b990*/  FADD.FTZ R3, R127, R3 ;  /* 0x000000037f037221 */ /* 0x000fe40000010000 */
[----:B------:R-:W-:Y:S02]  /*b9a0*/  FADD.FTZ R70, R130, R69 ;  /* 0x0000004582467221 */ /* 0x000fe40000010000 */
[----:B------:R-:W-:Y:S04]  /*b9b0*/  FADD.FTZ R0, R204, R0 ;  /* 0x00000000cc007221 */ /* 0x000fe80000010000 */
[----:B------:R-:W-:Y:S01]  /*b9c0*/  FADD.FTZ R0, R203, R0 ;  /* 0x00000000cb007221 */ /* 0x000fe20000010000 */
[----:B------:R-:W-:Y:S03]  /*b9d0*/  MUFU.EX2 R137, R102 ;  /* 0x0000006600897308 */ /* 0x000fe60000000800 */
[----:B------:R-:W-:Y:S04]  /*b9e0*/  FADD.FTZ R0, R202, R0 ;  /* 0x00000000ca007221 */ /* 0x000fe80000010000 */
[----:B------:R-:W-:Y:S03]  /*b9f0*/  FADD.FTZ R0, R201, R0 ;  /* 0x00000000c9007221 */ /* 0x000fe60000010000 */
[----:B------:R-:W-:Y:S01]  /*ba00*/  MUFU.EX2 R102, R176 ;  /* 0x000000b000667308 */ /* 0x000fe20000000800 */
[----:B------:R-:W-:Y:S01]  /*ba10*/  FADD.FTZ R0, R200, R0 ;  /* 0x00000000c8007221 */ /* 0x000fe20000010000 */
[-C--:B-1----:R-:W-:Y:S01]  /*ba20*/  HMMA.16816.F32 R52, R72, R76.reuse, R52 ;  /* 0x0000004c4834723c */ /* 0x082fe20000001834 */
[----:B--2---:R-:W-:Y:S02]  /*ba30*/  LDSM.16.MT88.4 R88, [R226+0x800] ;  /* 0x00080000e258783b */ /* 0x004fe40000004200 */
[----:B---3--:R-:W-:Y:S02]  /*ba40*/  FADD.FTZ R2, R100, R2 ;  /* 0x0000000264027221 */ /* 0x008fe40000010000 */
[----:B------:R-:W-:Y:S03]  /*ba50*/  FADD.FTZ R0, R199, R0 ;  /* 0x00000000c7007221 */ /* 0x000fe60000010000 */
[----:B------:R-:W-:Y:S01]  /*ba60*/  MUFU.EX2 R121, R186 ;  /* 0x000000ba00797308 */ /* 0x000fe20000000800 */
[----:B------:R-:W-:Y:S01]  /*ba70*/  FADD.FTZ R2, R101, R2 ;  /* 0x0000000265027221 */ /* 0x000fe20000010000 */
[C---:B------:R-:W-:Y:S04]  /*ba80*/  HMMA.16816.F32 R56, R80.reuse, R76, R56 ;  /* 0x0000004c5038723c */ /* 0x040fe80000001838 */
[----:B------:R-:W-:Y:S02]  /*ba90*/  FADD.FTZ R2, R104, R2 ;  /* 0x0000000268027221 */ /* 0x000fe40000010000 */
[----:B------:R-:W-:Y:S01]  /*baa0*/  FADD.FTZ R71, R198, R0 ;  /* 0x00000000c6477221 */ /* 0x000fe20000010000 */
[----:B------:R-:W-:Y:S01]  /*bab0*/  F2FP.PACK_AB R76, R98, R99 ;  /* 0x00000063624c723e */ /* 0x000fe200000000ff */
[-C--:B------:R-:W-:Y:S01]  /*bac0*/  HMMA.16816.F32 R60, R80, R78.reuse, R60 ;  /* 0x0000004e503c723c */ /* 0x080fe2000000183c */
[----:B------:R-:W1:Y:S01]  /*bad0*/  LDSM.16.MT88.4 R80, [R229+0x800] ;  /* 0x00080000e550783b */ /* 0x000e620000004200 */
[----:B------:R-:W-:Y:S02]  /*bae0*/  MUFU.EX2 R140, R103 ;  /* 0x00000067008c7308 */ /* 0x000fe40000000800 */
[----:B------:R-:W-:Y:S01]  /*baf0*/  F2FP.PACK_AB R77, R97, R96 ;  /* 0x00000060614d723e */ /* 0x000fe200000000ff */
[----:B------:R-:W-:Y:S03]  /*bb00*/  FADD.FTZ R69, R197, R71 ;  /* 0x00000047c5457221 */ /* 0x000fe60000010000 */
[----:B------:R-:W-:Y:S04]  /*bb10*/  HMMA.16816.F32 R64, R72, R78, R64 ;  /* 0x0000004e4840723c */ /* 0x000fe80000001840 */
[----:B------:R-:W-:Y:S03]  /*bb20*/  MUFU.EX2 R103, R108 ;  /* 0x0000006c00677308 */ /* 0x000fe60000000800 */
[----:B------:R-:W-:Y:S02]  /*bb30*/  F2FP.PACK_AB R72, R204, R205 ;  /* 0x000000cdcc48723e */ /* 0x000fe400000000ff */
[----:B------:R-:W-:Y:S03]  /*bb40*/  F2FP.PACK_AB R73, R190, R191 ;  /* 0x000000bfbe49723e */ /* 0x000fe600000000ff */
[----:B------:R-:W-:Y:S02]  /*bb50*/  F2FP.PACK_AB R74, R202, R203 ;  /* 0x000000cbca4a723e */ /* 0x000fe400000000ff */
[----:B------:R-:W-:Y:S01]  /*bb60*/  F2FP.PACK_AB R75, R188, R189 ;  /* 0x000000bdbc4b723e */ /* 0x000fe200000000ff */
[----:B------:R2:W-:Y:S01]  /*bb70*/  MUFU.EX2 R108, R164 ;  /* 0x000000a4006c7308 */ /* 0x0005e20000000800 */
[----:B------:R-:W-:Y:S02]  /*bb80*/  F2FP.PACK_AB R78, R110, R106 ;  /* 0x0000006a6e4e723e */ /* 0x000fe400000000ff */
[----:B------:R-:W-:Y:S03]  /*bb90*/  F2FP.PACK_AB R79, R101, R100 ;  /* 0x00000064654f723e */ /* 0x000fe600000000ff */
[-C--:B------:R-:W-:Y:S04]  /*bba0*/  HMMA.16816.F32 R4, R72, R84.reuse, R4 ;  /* 0x000000544804723c */ /* 0x080fe80000001804 */
[----:B------:R3:W-:Y:S04]  /*bbb0*/  MUFU.EX2 R110, R169 ;  /* 0x000000a9006e7308 */ /* 0x0007e80000000800 */
[C---:B------:R-:W-:Y:S06]  /*bbc0*/  HMMA.16816.F32 R8, R76.reuse, R84, R8 ;  /* 0x000000544c08723c */ /* 0x040fec0000001808 */
[----:B------:R-:W-:Y:S02]  /*bbd0*/  MUFU.EX2 R188, R187 ;  /* 0x000000bb00bc7308 */ /* 0x000fe40000000800 */
[-C--:B------:R-:W-:Y:S01]  /*bbe0*/  HMMA.16816.F32 R12, R76, R86.reuse, R12 ;  /* 0x000000564c0c723c */ /* 0x080fe2000000180c */
[----:B--2---:R-:W-:Y:S07]  /*bbf0*/  LDSM.16.MT88.4 R164, [R226+0x3000] ;  /* 0x00300000e2a4783b */ /* 0x004fee0000004200 */
[C---:B------:R-:W-:Y:S01]  /*bc00*/  HMMA.16816.F32 R16, R72.reuse, R86, R16 ;  /* 0x000000564810723c */ /* 0x040fe20000001810 */
[----:B------:R-:W-:Y:S01]  /*bc10*/  MUFU.EX2 R101, R185 ;  /* 0x000000b900657308 */ /* 0x000fe20000000800 */
[----:B------:R-:W2:Y:S06]  /*bc20*/  LDSM.16.MT88.4 R84, [R228+0x800] ;  /* 0x00080000e454783b */ /* 0x000eac0000004200 */
[-C--:B-1----:R-:W-:Y:S02]  /*bc30*/  HMMA.16816.F32 R20, R72, R80.reuse, R20 ;  /* 0x000000504814723c */ /* 0x082fe40000001814 */
[----:B---3--:R-:W-:Y:S01]  /*bc40*/  LDSM.16.MT88.4 R168, [R229+0x3000] ;  /* 0x00300000e5a8783b */ /* 0x008fe20000004200 */
[----:B------:R-:W-:Y:S05]  /*bc50*/  MUFU.EX2 R100, R184 ;  /* 0x000000b800647308 */ /* 0x000fea0000000800 */
[C---:B------:R-:W-:Y:S05]  /*bc60*/  HMMA.16816.F32 R24, R76.reuse, R80, R24 ;  /* 0x000000504c18723c */ /* 0x040fea0000001818 */
[----:B------:R-:W-:Y:S03]  /*bc70*/  MUFU.EX2 R106, R181 ;  /* 0x000000b5006a7308 */ /* 0x000fe60000000800 */
[-C--:B------:R-:W-:Y:S07]  /*bc80*/  HMMA.16816.F32 R28, R76, R82.reuse, R28 ;  /* 0x000000524c1c723c */ /* 0x080fee000000181c */
[----:B------:R-:W-:Y:S01]  /*bc90*/  MUFU.EX2 R135, R114 ;  /* 0x0000007200877308 */ /* 0x000fe20000000800 */
[C---:B------:R-:W-:Y:S01]  /*bca0*/  HMMA.16816.F32 R32, R72.reuse, R82, R32 ;  /* 0x000000524820723c */ /* 0x040fe20000001820 */
[----:B------:R-:W1:Y:S07]  /*bcb0*/  LDSM.16.MT88.4 R80, [R225+0x1000] ;  /* 0x00100000e150783b */ /* 0x000e6e0000004200 */
[-C--:B------:R-:W-:Y:S01]  /*bcc0*/  HMMA.16816.F32 R36, R72, R88.reuse, R36 ;  /* 0x000000584824723c */ /* 0x080fe20000001824 */
[----:B------:R-:W3:Y:S07]  /*bcd0*/  MUFU.EX2 R114, R105 ;  /* 0x0000006900727308 */ /* 0x000eee0000000800 */
[C---:B------:R-:W-:Y:S03]  /*bce0*/  HMMA.16816.F32 R40, R76.reuse, R88, R40 ;  /* 0x000000584c28723c */ /* 0x040fe60000001828 */
[----:B------:R-:W4:Y:S05]  /*bcf0*/  MUFU.EX2 R134, R113 ;  /* 0x0000007100867308 */ /* 0x000f2a0000000800 */
[-C--:B------:R-:W-:Y:S05]  /*bd00*/  HMMA.16816.F32 R44, R76, R90.reuse, R44 ;  /* 0x0000005a4c2c723c */ /* 0x080fea000000182c */
[----:B------:R-:W-:Y:S03]  /*bd10*/  MUFU.EX2 R133, R115 ;  /* 0x0000007300857308 */ /* 0x000fe60000000800 */
[C---:B------:R-:W-:Y:S01]  /*bd20*/  HMMA.16816.F32 R48, R72.reuse, R90, R48 ;  /* 0x0000005a4830723c */ /* 0x040fe20000001830 */
[----:B------:R-:W5:Y:S03]  /*bd30*/  LDSM.16.MT88.4 R88, [R229+0x1000] ;  /* 0x00100000e558783b */ /* 0x000f660000004200 */
[----:B---3--:R-:W-:Y:S03]  /*bd40*/  FADD.FTZ R2, R114, R2 ;  /* 0x0000000272027221 */ /* 0x008fe60000010000 */
[----:B------:R-:W-:Y:S01]  /*bd50*/  MUFU.EX2 R107, R173 ;  /* 0x000000ad006b7308 */ /* 0x000fe20000000800 */
[-C--:B--2---:R-:W-:Y:S04]  /*bd60*/  HMMA.16816.F32 R52, R72, R84.reuse, R52 ;  /* 0x000000544834723c */ /* 0x084fe80000001834 */
[----:B------:R-:W-:Y:S02]  /*bd70*/  FADD.FTZ R96, R103, R2 ;  /* 0x0000000267607221 */ /* 0x000fe40000010000 */
[----:B------:R-:W-:Y:S02]  /*bd80*/  FADD.FTZ R2, R129, R3 ;  /* 0x0000000381027221 */ /* 0x000fe40000010000 */
[C---:B------:R-:W-:Y:S01]  /*bd90*/  HMMA.16816.F32 R56, R76.reuse, R84, R56 ;  /* 0x000000544c38723c */ /* 0x040fe20000001838 */
[----:B------:R-:W-:Y:S03]  /*bda0*/  MUFU.EX2 R120, R157 ;  /* 0x0000009d00787308 */ /* 0x000fe60000000800 */
[----:B------:R-:W-:Y:S02]  /*bdb0*/  FADD.FTZ R2, R131, R2 ;  /* 0x0000000283027221 */ /* 0x000fe40000010000 */
[----:B----4-:R-:W-:Y:S02]  /*bdc0*/  FADD.FTZ R3, R134, R70 ;  /* 0x0000004686037221 */ /* 0x010fe40000010000 */
[-C--:B------:R-:W-:Y:S03]  /*bdd0*/  HMMA.16816.F32 R60, R76, R86.reuse, R60 ;  /* 0x000000564c3c723c */ /* 0x080fe6000000183c */
[----:B------:R-:W2:Y:S01]  /*bde0*/  MUFU.EX2 R115, R156 ;  /* 0x0000009c00737308 */ /* 0x000ea20000000800 */
[----:B------:R-:W-:Y:S02]  /*bdf0*/  FADD.FTZ R0, R126, R96 ;  /* 0x000000607e007221 */ /* 0x000fe40000010000 */
[----:B------:R-:W-:Y:S01]  /*be00*/  FADD.FTZ R3, R136, R3 ;  /* 0x0000000388037221 */ /* 0x000fe20000010000 */
[----:B------:R-:W-:Y:S01]  /*be10*/  F2FP.PACK_AB R76, R124, R116 ;  /* 0x000000747c4c723e */ /* 0x000fe200000000ff */
[----:B------:R-:W-:Y:S01]  /*be20*/  HMMA.16816.F32 R64, R72, R86, R64 ;  /* 0x000000564840723c */ /* 0x000fe20000001840 */
[----:B------:R-:W3:Y:S03]  /*be30*/  LDSM.16.MT88.4 R84, [R228+0x1000] ;  /* 0x00100000e454783b */ /* 0x000ee60000004200 */
[----:B------:R-:W-:Y:S01]  /*be40*/  F2FP.PACK_AB R78, R129, R127 ;  /* 0x0000007f814e723e */ /* 0x000fe200000000ff */
[----:B------:R-:W4:Y:S01]  /*be50*/  MUFU.EX2 R113, R172 ;  /* 0x000000ac00717308 */ /* 0x000f220000000800 */
[----:B------:R-:W-:Y:S01]  /*be60*/  F2FP.PACK_AB R77, R114, R104 ;  /* 0x00000068724d723e */ /* 0x000fe200000000ff */
[----:B------:R-:W-:Y:S01]  /*be70*/  FADD.FTZ R70, R123, R0 ;  /* 0x000000007b467221 */ /* 0x000fe20000010000 */
[----:B------:R-:W-:Y:S01]  /*be80*/  F2FP.PACK_AB R72, R200, R201 ;  /* 0x000000c9c848723e */ /* 0x000fe200000000ff */
[----:B------:R-:W-:Y:S03]  /*be90*/  FADD.FTZ R0, R196, R69 ;  /* 0x00000045c4007221 */ /* 0x000fe60000010000 */
[----:B------:R-:W-:Y:S01]  /*bea0*/  F2FP.PACK_AB R73, R125, R122 ;  /* 0x0000007a7d49723e */ /* 0x000fe200000000ff */
[----:B------:R-:W-:Y:S01]  /*beb0*/  FADD.FTZ R69, R132, R2 ;  /* 0x0000000284457221 */ /* 0x000fe20000010000 */
[----:B------:R-:W-:Y:S01]  /*bec0*/  F2FP.PACK_AB R74, R198, R199 ;  /* 0x000000c7c64a723e */ /* 0x000fe200000000ff */
[----:B------:R5:W-:Y:S01]  /*bed0*/  MUFU.EX2 R104, R177 ;  /* 0x000000b100687308 */ /* 0x000be20000000800 */
[----:B------:R-:W-:Y:S01]  /*bee0*/  F2FP.PACK_AB R75, R130, R128 ;  /* 0x00000080824b723e */ /* 0x000fe200000000ff */
[----:B------:R-:W-:Y:S01]  /*bef0*/  FADD.FTZ R2, R220, R70 ;  /* 0x00000046dc027221 */ /* 0x000fe20000010000 */
[----:B------:R-:W-:Y:S01]  /*bf00*/  F2FP.PACK_AB R79, R126, R103 ;  /* 0x000000677e4f723e */ /* 0x000fe200000000ff */
[----:B------:R-:W-:Y:S01]  /*bf10*/  FADD.FTZ R0, R206, R0 ;  /* 0x00000000ce007221 */ /* 0x000fe20000010000 */
[----:B--2---:R-:W-:Y:S01]  /*bf20*/  F2FP.PACK_AB R128, R115, R120 ;  /* 0x000000787380723e */ /* 0x004fe200000000ff */
[----:B------:R-:W-:Y:S01]  /*bf30*/  FADD.FTZ R3, R193, R3 ;  /* 0x00000003c1037221 */ /* 0x000fe20000010000 */
[----:B------:R-:W-:Y:S01]  /*bf40*/  F2FP.PACK_AB R130, R106, R109 ;  /* 0x0000006d6a82723e */ /* 0x000fe200000000ff */
[-C--:B-1----:R-:W-:Y:S02]  /*bf50*/  HMMA.16816.F32 R4, R72, R80.reuse, R4 ;  /* 0x000000504804723c */ /* 0x082fe40000001804 */
[----:B------:R-:W-:Y:S01]  /*bf60*/  MUFU.EX2 R103, R141 ;  /* 0x0000008d00677308 */ /* 0x000fe20000000800 */
[----:B------:R-:W-:Y:S01]  /*bf70*/  FADD.FTZ R3, R192, R3 ;  /* 0x00000003c0037221 */ /* 0x000fe20000010000 */
[----:B------:R-:W-:Y:S02]  /*bf80*/  MOV R122, R117 ;  /* 0x00000075007a7202 */ /* 0x000fe40000000f00 */
[----:B----4-:R-:W-:Y:S02]  /*bf90*/  F2FP.PACK_AB R129, R110, R113 ;  /* 0x000000716e81723e */ /* 0x010fe400000000ff */
[C---:B------:R-:W-:Y:S04]  /*bfa0*/  HMMA.16816.F32 R8, R76.reuse, R80, R8 ;  /* 0x000000504c08723c */ /* 0x040fe80000001808 */
[----:B------:R-:W-:Y:S04]  /*bfb0*/  MUFU.EX2 R105, R180 ;  /* 0x000000b400697308 */ /* 0x000fe80000000800 */
[-C--:B------:R-:W-:Y:S01]  /*bfc0*/  HMMA.16816.F32 R12, R76, R82.reuse, R12 ;  /* 0x000000524c0c723c */ /* 0x080fe2000000180c */
[----:B-----5:R-:W-:Y:S05]  /*bfd0*/  LDSM.16.MT88.4 R176, [R225+0x3000] ;  /* 0x00300000e1b0783b */ /* 0x020fea0000004200 */
[----:B------:R-:W-:Y:S02]  /*bfe0*/  MUFU.EX2 R97, R145 ;  /* 0x0000009100617308 */ /* 0x000fe40000000800 */
[C---:B------:R-:W-:Y:S01]  /*bff0*/  HMMA.16816.F32 R16, R72.reuse, R82, R16 ;  /* 0x000000524810723c */ /* 0x040fe20000001810 */
[----:B------:R-:W1:Y:S07]  /*c000*/  LDSM.16.MT88.4 R80, [R225+0x1800] ;  /* 0x00180000e150783b */ /* 0x000e6e0000004200 */
[-C--:B------:R-:W-:Y:S01]  /*c010*/  HMMA.16816.F32 R20, R72, R88.reuse, R20 ;  /* 0x000000584814723c */ /* 0x080fe20000001814 */
[----:B------:R-:W-:Y:S07]  /*c020*/  MUFU.EX2 R98, R148 ;  /* 0x0000009400627308 */ /* 0x000fee0000000800 */
[C---:B------:R-:W-:Y:S03]  /*c030*/  HMMA.16816.F32 R24, R76.reuse, R88, R24 ;  /* 0x000000584c18723c */ /* 0x040fe60000001818 */
[----:B------:R-:W2:Y:S05]  /*c040*/  MUFU.EX2 R99, R149 ;  /* 0x0000009500637308 */ /* 0x000eaa0000000800 */
[-C--:B------:R-:W-:Y:S08]  /*c050*/  HMMA.16816.F32 R28, R76, R90.reuse, R28 ;  /* 0x0000005a4c1c723c */ /* 0x080ff0000000181c */
[C---:B------:R-:W-:Y:S01]  /*c060*/  HMMA.16816.F32 R32, R72.reuse, R90, R32 ;  /* 0x0000005a4820723c */ /* 0x040fe20000001820 */
[----:B------:R-:W4:Y:S07]  /*c070*/  LDSM.16.MT88.4 R88, [R229+0x1800] ;  /* 0x00180000e558783b */ /* 0x000f2e0000004200 */
[-C--:B------:R-:W-:Y:S04]  /*c080*/  HMMA.16816.F32 R36, R72, R92.reuse, R36 ;  /* 0x0000005c4824723c */ /* 0x080fe80000001824 */
[----:B--2---:R-:W-:Y:S04]  /*c090*/  F2FP.PACK_AB R124, R98, R99 ;  /* 0x00000063627c723e */ /* 0x004fe800000000ff */
[C---:B------:R-:W-:Y:S08]  /*c0a0*/  HMMA.16816.F32 R40, R76.reuse, R92, R40 ;  /* 0x0000005c4c28723c */ /* 0x040ff00000001828 */
[-C--:B------:R-:W-:Y:S08]  /*c0b0*/  HMMA.16816.F32 R44, R76, R94.reuse, R44 ;  /* 0x0000005e4c2c723c */ /* 0x080ff0000000182c */
[C---:B------:R-:W-:Y:S01]  /*c0c0*/  HMMA.16816.F32 R48, R72.reuse, R94, R48 ;  /* 0x0000005e4830723c */ /* 0x040fe20000001830 */
[----:B------:R-:W2:Y:S07]  /*c0d0*/  LDSM.16.MT88.4 R92, [R226+0x1800] ;  /* 0x00180000e25c783b */ /* 0x000eae0000004200 */
[-C--:B---3--:R-:W-:Y:S08]  /*c0e0*/  HMMA.16816.F32 R52, R72, R84.reuse, R52 ;  /* 0x000000544834723c */ /* 0x088ff00000001834 */
[C---:B------:R-:W-:Y:S08]  /*c0f0*/  HMMA.16816.F32 R56, R76.reuse, R84, R56 ;  /* 0x000000544c38723c */ /* 0x040ff00000001838 */
[-C--:B------:R-:W-:Y:S07]  /*c100*/  HMMA.16816.F32 R60, R76, R86.reuse, R60 ;  /* 0x000000564c3c723c */ /* 0x080fee000000183c */
[----:B------:R-:W-:Y:S01]  /*c110*/  F2FP.PACK_AB R76, R132, R131 ;  /* 0x00000083844c723e */ /* 0x000fe200000000ff */
[----:B------:R-:W-:Y:S01]  /*c120*/  HMMA.16816.F32 R64, R72, R86, R64 ;  /* 0x000000564840723c */ /* 0x000fe20000001840 */
[----:B------:R-:W3:Y:S03]  /*c130*/  LDSM.16.MT88.4 R84, [R228+0x1800] ;  /* 0x00180000e454783b */ /* 0x000ee60000004200 */
[----:B------:R-:W-:Y:S02]  /*c140*/  F2FP.PACK_AB R78, R140, R137 ;  /* 0x000000898c4e723e */ /* 0x000fe400000000ff */
[----:B------:R-:W-:Y:S02]  /*c150*/  F2FP.PACK_AB R77, R220, R123 ;  /* 0x0000007bdc4d723e */ /* 0x000fe400000000ff */
[----:B------:R-:W-:Y:S04]  /*c160*/  F2FP.PACK_AB R72, R196, R197 ;  /* 0x000000c5c448723e */ /* 0x000fe800000000ff */
[----:B------:R-:W-:Y:S02]  /*c170*/  F2FP.PACK_AB R73, R136, R134 ;  /* 0x000000868849723e */ /* 0x000fe400000000ff */
[----:B------:R-:W-:Y:S02]  /*c180*/  F2FP.PACK_AB R74, R207, R206 ;  /* 0x000000cecf4a723e */ /* 0x000fe400000000ff */
[----:B------:R-:W-:Y:S02]  /*c190*/  F2FP.PACK_AB R75, R192, R193 ;  /* 0x000000c1c04b723e */ /* 0x000fe400000000ff */
[----:B------:R-:W-:Y:S02]  /*c1a0*/  F2FP.PACK_AB R79, R223, R221 ;  /* 0x000000dddf4f723e */ /* 0x000fe400000000ff */
[----:B------:R-:W-:Y:S02]  /*c1b0*/  F2FP.PACK_AB R131, R103, R105 ;  /* 0x000000696783723e */ /* 0x000fe400000000ff */
[----:B------:R-:W-:Y:S01]  /*c1c0*/  MOV R123, R68 ;  /* 0x00000044007b7202 */ /* 0x000fe20000000f00 */
[-C--:B-1----:R-:W-:Y:S08]  /*c1d0*/  HMMA.16816.F32 R4, R72, R80.reuse, R4 ;  /* 0x000000504804723c */ /* 0x082ff00000001804 */
[C---:B------:R-:W-:Y:S08]  /*c1e0*/  HMMA.16816.F32 R8, R76.reuse, R80, R8 ;  /* 0x000000504c08723c */ /* 0x040ff00000001808 */
[-C--:B------:R-:W-:Y:S08]  /*c1f0*/  HMMA.16816.F32 R12, R76, R82.reuse, R12 ;  /* 0x000000524c0c723c */ /* 0x080ff0000000180c */
[C---:B------:R-:W-:Y:S01]  /*c200*/  HMMA.16816.F32 R16, R72.reuse, R82, R16 ;  /* 0x000000524810723c */ /* 0x040fe20000001810 */
[----:B------:R-:W1:Y:S07]  /*c210*/  LDSM.16.MT88.4 R80, [R225+0x2000] ;  /* 0x00200000e150783b */ /* 0x000e6e0000004200 */
[-C--:B----4-:R-:W-:Y:S08]  /*c220*/  HMMA.16816.F32 R20, R72, R88.reuse, R20 ;  /* 0x000000584814723c */ /* 0x090ff00000001814 */
[C---:B------:R-:W-:Y:S08]  /*c230*/  HMMA.16816.F32 R24, R76.reuse, R88, R24 ;  /* 0x000000584c18723c */ /* 0x040ff00000001818 */
[-C--:B------:R-:W-:Y:S08]  /*c240*/  HMMA.16816.F32 R28, R76, R90.reuse, R28 ;  /* 0x0000005a4c1c723c */ /* 0x080ff0000000181c */
[C---:B------:R-:W-:Y:S01]  /*c250*/  HMMA.16816.F32 R32, R72.reuse, R90, R32 ;  /* 0x0000005a4820723c */ /* 0x040fe20000001820 */
[----:B------:R-:W4:Y:S07]  /*c260*/  LDSM.16.MT88.4 R88, [R229+0x2000] ;  /* 0x00200000e558783b */ /* 0x000f2e0000004200 */
[-C--:B--2---:R-:W-:Y:S08]  /*c270*/  HMMA.16816.F32 R36, R72, R92.reuse, R36 ;  /* 0x0000005c4824723c */ /* 0x084ff00000001824 */
        /* <DEDUP_REMOVED lines=16> */
[----:B------:R-:W-:Y:S05]  /*c380*/  F2FP.PACK_AB R79, R107, R108 ;  /* 0x0000006c6b4f723e */ /* 0x000fea00000000ff */
        /* <DEDUP_REMOVED lines=29> */
[C---:B------:R-:W-:Y:S01]  /*c560*/  HMMA.16816.F32 R8, R76.reuse, R80, R8 ;  /* 0x000000504c08723c */ /* 0x040fe20000001808 */
[----:B------:R-:W-:Y:S07]  /*c570*/  MUFU.EX2 R80, R152 ;  /* 0x0000009800507308 */ /* 0x000fee0000000800 */
[-C--:B------:R-:W-:Y:S03]  /*c580*/  HMMA.16816.F32 R12, R76, R82.reuse, R12 ;  /* 0x000000524c0c723c */ /* 0x080fe6000000180c */
[----:B------:R-:W1:Y:S05]  /*c590*/  MUFU.EX2 R81, R153 ;  /* 0x0000009900517308 */ /* 0x000e6a0000000800 */
[C---:B------:R-:W-:Y:S05]  /*c5a0*/  HMMA.16816.F32 R16, R72.reuse, R82, R16 ;  /* 0x000000524810723c */ /* 0x040fea0000001810 */
[----:B------:R-:W-:Y:S03]  /*c5b0*/  MUFU.EX2 R82, R160 ;  /* 0x000000a000527308 */ /* 0x000fe60000000800 */
[-C--:B----4-:R-:W-:Y:S07]  /*c5c0*/  HMMA.16816.F32 R20, R72, R88.reuse, R20 ;  /* 0x000000584814723c */ /* 0x090fee0000001814 */
[----:B------:R-:W4:Y:S01]  /*c5d0*/  MUFU.EX2 R83, R161 ;  /* 0x000000a100537308 */ /* 0x000f220000000800 */
[C---:B------:R-:W-:Y:S04]  /*c5e0*/  HMMA.16816.F32 R24, R76.reuse, R88, R24 ;  /* 0x000000584c18723c */ /* 0x040fe80000001818 */
[----:B-1----:R-:W-:Y:S04]  /*c5f0*/  F2FP.PACK_AB R127, R80, R81 ;  /* 0x00000051507f723e */ /* 0x002fe800000000ff */
[-C--:B------:R-:W-:Y:S01]  /*c600*/  HMMA.16816.F32 R28, R76, R90.reuse, R28 ;  /* 0x0000005a4c1c723c */ /* 0x080fe2000000181c */
[----:B------:R-:W1:Y:S07]  /*c610*/  MUFU.EX2 R88, R144 ;  /* 0x0000009000587308 */ /* 0x000e6e0000000800 */
[C---:B------:R-:W-:Y:S04]  /*c620*/  HMMA.16816.F32 R32, R72.reuse, R90, R32 ;  /* 0x0000005a4820723c */ /* 0x040fe80000001820 */
[----:B----4-:R-:W-:Y:S04]  /*c630*/  F2FP.PACK_AB R125, R82, R83 ;  /* 0x00000053527d723e */ /* 0x010fe800000000ff */
[-C--:B--2---:R-:W-:Y:S08]  /*c640*/  HMMA.16816.F32 R36, R72, R92.reuse, R36 ;  /* 0x0000005c4824723c */ /* 0x084ff00000001824 */
[C---:B------:R-:W-:Y:S04]  /*c650*/  HMMA.16816.F32 R40, R76.reuse, R92, R40 ;  /* 0x0000005c4c28723c */ /* 0x040fe80000001828 */
[----:B-1----:R-:W-:Y:S04]  /*c660*/  F2FP.PACK_AB R126, R88, R97 ;  /* 0x00000061587e723e */ /* 0x002fe800000000ff */
[-C--:B------:R-:W-:Y:S08]  /*c670*/  HMMA.16816.F32 R44, R76, R94.reuse, R44 ;  /* 0x0000005e4c2c723c */ /* 0x080ff0000000182c */
[C---:B------:R-:W-:Y:S08]  /*c680*/  HMMA.16816.F32 R48, R72.reuse, R94, R48 ;  /* 0x0000005e4830723c */ /* 0x040ff00000001830 */
[-C--:B---3--:R-:W-:Y:S08]  /*c690*/  HMMA.16816.F32 R52, R72, R84.reuse, R52 ;  /* 0x000000544834723c */ /* 0x088ff00000001834 */
[C---:B------:R-:W-:Y:S01]  /*c6a0*/  HMMA.16816.F32 R56, R76.reuse, R84, R56 ;  /* 0x000000544c38723c */ /* 0x040fe20000001838 */
[----:B------:R-:W2:Y:S07]  /*c6b0*/  LDL R84, [R1+0x4] ;  /* 0x0000040001547983 */ /* 0x000eae0000100800 */
[-C--:B------:R-:W-:Y:S08]  /*c6c0*/  HMMA.16816.F32 R60, R76, R86.reuse, R60 ;  /* 0x000000564c3c723c */ /* 0x080ff0000000183c */
[----:B------:R-:W-:Y:S08]  /*c6d0*/  HMMA.16816.F32 R64, R72, R86, R64 ;  /* 0x000000564840723c */ /* 0x000ff00000001840 */
[-C--:B------:R-:W-:Y:S01]  /*c6e0*/  HMMA.16816.F32 R184, R128, R176.reuse, R4 ;  /* 0x000000b080b8723c */ /* 0x080fe20000001804 */
[----:B------:R-:W1:Y:S07]  /*c6f0*/  LDSM.16.MT88.4 R4, [R228+0x3000] ;  /* 0x00300000e404783b */ /* 0x000e6e0000004200 */
[C---:B------:R-:W-:Y:S07]  /*c700*/  HMMA.16816.F32 R152, R124.reuse, R176, R8 ;  /* 0x000000b07c98723c */ /* 0x040fee0000001808 */
[----:B------:R-:W-:Y:S01]  /*c710*/  FADD.FTZ R9, R137, R69 ;  /* 0x0000004589097221 */ /* 0x000fe20000010000 */
[-C--:B------:R-:W-:Y:S04]  /*c720*/  HMMA.16816.F32 R160, R124, R178.reuse, R12 ;  /* 0x000000b27ca0723c */ /* 0x080fe8000000180c */
        /* <DEDUP_REMOVED lines=46> */
[----:B------:R-:W-:Y:S01]  /*ca10*/  FADD.FTZ R4, R121, R2 ;  /* 0x0000000279047221 */ /* 0x000fe20000010000 */
[----:B------:R-:W-:Y:S01]  /*ca20*/  MOV R121, R118 ;  /* 0x0000007600797202 */ /* 0x000fe20000000f00 */
[----:B------:R-:W-:Y:S01]  /*ca30*/  FADD.FTZ R3, R120, R9 ;  /* 0x0000000978037221 */ /* 0x000fe20000010000 */
[----:B------:R-:W-:Y:S01]  /*ca40*/  MOV R120, R119 ;  /* 0x0000007700787202 */ /* 0x000fe20000000f00 */
        /* <DEDUP_REMOVED lines=17> */
[----:B------:R-:W-:Y:S03]  /*cb60*/  FADD.FTZ R0, R81, R0 ;  /* 0x0000000051007221 */ /* 0x000fe60000010000 */
[----:B------:R1:W-:Y:S01]  /*cb70*/  STL [R1+0x8], R2 ;  /* 0x0000080201007387 */ /* 0x0003e20000100800 */
[----:B------:R-:W-:Y:S05]  /*cb80*/  FADD.FTZ R0, R80, R0 ;  /* 0x0000000050007221 */ /* 0x000fea0000010000 */
[----:B------:R1:W-:Y:S01]  /*cb90*/  STL [R1+0x14], R0 ;  /* 0x0000140001007387 */ /* 0x0003e20000100800 */
[C---:B--2---:R-:W-:Y:S02]  /*cba0*/  ISETP.GT.AND P0, PT, R245.reuse, R84, PT ;  /* 0x00000054f500720c */ /* 0x044fe40003f04270 */
[----:B------:R-:W-:Y:S11]  /*cbb0*/  IADD3 R245, R245, -0x1, RZ ;  /* 0xfffffffff5f57810 */ /* 0x000ff60007ffe0ff */
[----:B-1----:R-:W-:-:S05]  /*cbc0*/  @P0 BRA `(.L_x_555) ;  /* 0xffffaa8000000947 */ /* 0x002fca000383ffff */
.L_x_544:
[----:B-1----:R-:W-:-:S13]  /*cbd0*/  ISETP.GE.AND P0, PT, R245, RZ, PT ;  /* 0x000000fff500720c */ /* 0x002fda0003f06270 */
[----:B------:R-:W-:Y:S05]  /*cbe0*/  @!P0 BRA `(.L_x_556) ;  /* 0x000046d000008947 */ /* 0x000fea0003800000 */
[----:B------:R-:W-:Y:S01]  /*cbf0*/  IMAD.MOV.U32 R122, RZ, RZ, R118 ;  /* 0x000000ffff7a7224 */ /* 0x000fe200078e0076 */
[----:B------:R-:W-:Y:S01]  /*cc00*/  MOV R123, R68 ;  /* 0x00000044007b7202 */ /* 0x000fe20000000f00 */
[----:B------:R-:W-:Y:S01]  /*cc10*/  IMAD.MOV.U32 R121, RZ, RZ, R119 ;  /* 0x000000ffff797224 */ /* 0x000fe200078e0077 */
[----:B------:R-:W-:Y:S02]  /*cc20*/  MOV R120, R117 ;  /* 0x0000007500787202 */ /* 0x000fe40000000f00 */
.L_x_563:
[----:B------:R-:W2:Y:S01]  /*cc30*/  LDL.64 R6, [R1+0x30] ;  /* 0x0000300001067983 */ /* 0x000ea20000100a00 */
[----:B------:R-:W-:Y:S04]  /*cc40*/  DEPBAR.LE SB0, 0x0 ;  /* 0x000080000000791a */ /* 0x000fe80000000000 */
[----:B------:R-:W3:Y:S01]  /*cc50*/  LDL R5, [R1+0x40] ;  /* 0x0000400001057983 */ /* 0x000ee20000100800 */
[----:B------:R-:W-:Y:S01]  /*cc60*/  WARPSYNC 0xffffffff ;  /* 0xffffffff00007948 */ /* 0x000fe20003800000 */
[----:B------:R-:W-:Y:S01]  /*cc70*/  SHF.R.S32.HI R0, RZ, 0x1f, R250 ;  /* 0x0000001fff007819 */ /* 0x000fe200000114fa */
[----:B------:R-:W-:Y:S01]  /*cc80*/  IMAD.WIDE.U32 R2, R250, c[0x0][0x208], RZ ;  /* 0x00008200fa027a25 */ /* 0x000fe200078e00ff */
[----:B------:R-:W-:Y:S01]  /*cc90*/  BAR.SYNC.DEFER_BLOCKING 0x0 ;  /* 0x0000000000007b1d */ /* 0x000fe20000010000 */
[----:B------:R-:W-:Y:S02]  /*cca0*/  SHF.R.S32.HI R4, RZ, 0x1f, R242 ;  /* 0x0000001fff047819 */ /* 0x000fe400000114f2 */
[----:B------:R-:W-:Y:S02]  /*ccb0*/  IMAD R0, R0, c[0x0][0x208], RZ ;  /* 0x0000820000007a24 */ /* 0x000fe400078e02ff */
[C---:B------:R-:W-:Y:S01]  /*ccc0*/  SHF.L.U64.HI R100, R242.reuse, 0x1, R4 ;  /* 0x00000001f2647819 */ /* 0x040fe20000010204 */
[----:B------:R-:W-:Y:S02]  /*ccd0*/  IMAD.SHL.U32 R104, R242, 0x2, RZ ;  /* 0x00000002f2687824 */ /* 0x000fe400078e00ff */
[----:B------:R-:W-:Y:S04]  /*cce0*/  IMAD R0, R250, c[0x0][0x20c], R0 ;  /* 0x00008300fa007a24 */ /* 0x000fe800078e0200 */
[----:B------:R-:W-:Y:S01]  /*ccf0*/  IMAD.IADD R3, R3, 0x1, R0 ;  /* 0x0000000103037824 */ /* 0x000fe200078e0200 */
[----:B------:R-:W-:Y:S03]  /*cd00*/  SHF.R.S32.HI R0, RZ, 0x1f, R244 ;  /* 0x0000001fff007819 */ /* 0x000fe600000114f4 */
[----:B------:R-:W-:Y:S04]  /*cd10*/  IMAD.WIDE.U32 R2, R244, c[0x0][0x218], R2 ;  /* 0x00008600f4027a25 */ /* 0x000fe800078e0002 */
[----:B------:R-:W-:Y:S01]  /*cd20*/  IMAD R0, R0, c[0x0][0x218], RZ ;  /* 0x0000860000007a24 */ /* 0x000fe200078e02ff */
[----:B------:R1:W4:Y:S03]  /*cd30*/  LDSM.16.M88.4 R112, [R231] ;  /* 0x00000000e770783b */ /* 0x0003260000000200 */
[----:B------:R-:W-:Y:S01]  /*cd40*/  IMAD R0, R244, c[0x0][0x21c], R0 ;  /* 0x00008700f4007a24 */ /* 0x000fe200078e0200 */
[----:B------:R1:W1:Y:S04]  /*cd50*/  LDSM.16.M88.4 R108, [R231+0x2000] ;  /* 0x00200000e76c783b */ /* 0x0002680000000200 */
[----:B-----5:R1:W1:Y:S04]  /*cd60*/  LDSM.16.M88.4 R16, [R224] ;  /* 0x00000000e010783b */ /* 0x0202680000000200 */
        /* <DEDUP_REMOVED lines=15> */
[----:B--2---:R-:W-:Y:S04]  /*ce60*/  IADD3 R88, P0, R6, R2, RZ ;  /* 0x0000000206587210 */ /* 0x004fe80007f1e0ff */
[----:B---3--:R-:W-:Y:S02]  /*ce70*/  IADD3.X R2, R5, R3, R0, P0, !PT ;  /* 0x0000000305027210 */ /* 0x008fe400007fe400 */
[C---:B------:R-:W-:Y:S04]  /*ce80*/  LEA R0, P0, R88.reuse, c[0x0][0x1f8], 0x1 ;  /* 0x00007e0058007a11 */ /* 0x040fe800078008ff */
[----:B------:R-:W-:Y:S01]  /*ce90*/  LEA.HI.X R88, R88, c[0x0][0x1fc], R2, 0x1, P0 ;  /* 0x00007f0058587a11 */ /* 0x000fe200000f0c02 */
[----:B------:R-:W-:-:S06]  /*cea0*/  BRA.DIV ~URZ, `(.L_x_557) ;  /* 0x0000af327f007947 */ /* 0x000fcc000b800000 */
[----:B-1--4-:R1:W2:Y:S02]  /*ceb0*/  SHFL.IDX PT, R85, R88, RZ, 0x181f ;  /* 0x00181fff58557589 */ /* 0x0122a400000e0000 */
.L_x_612:
[-C--:B------:R-:W-:Y:S01]  /*cec0*/  HMMA.16816.F32 R4, R112, R16.reuse, RZ ;  /* 0x000000107004723c */ /* 0x080fe200000018ff */
[----:B------:R-:W3:Y:S01]  /*ced0*/  SHFL.IDX PT, R84, R0, RZ, 0x181f ;  /* 0x00181fff00547589 */ /* 0x000ee200000e0000 */
[----:B------:R-:W-:Y:S06]  /*cee0*/  BSSY B0, `(.L_x_558) ;  /* 0x00000f6000007945 */ /* 0x000fec0003800000 */
[C---:B------:R-:W-:Y:S01]  /*cef0*/  HMMA.16816.F32 R8, R108.reuse, R16, RZ ;  /* 0x000000106c08723c */ /* 0x040fe200000018ff */
[----:B------:R-:W4:Y:S07]  /*cf00*/  SHFL.IDX PT, R2, R0, 0x1, 0x181f ;  /* 0x00381f0000027f89 */ /* 0x000f2e00000e0000 */
[-C--:B------:R-:W-:Y:S01]  /*cf10*/  HMMA.16816.F32 R12, R108, R18.reuse, RZ ;  /* 0x000000126c0c723c */ /* 0x080fe200000018ff */
[----:B------:R-:W-:Y:S07]  /*cf20*/  SHFL.IDX PT, R3, R88, 0x1, 0x181f ;  /* 0x00381f0058037f89 */ /* 0x000fee00000e0000 */
[C---:B------:R-:W-:Y:S01]  /*cf30*/  HMMA.16816.F32 R16, R112.reuse, R18, RZ ;  /* 0x000000127010723c */ /* 0x040fe200000018ff */
[----:B------:R-:W5:Y:S07]  /*cf40*/  SHFL.IDX PT, R90, R0, 0x2, 0x181f ;  /* 0x00581f00005a7f89 */ /* 0x000f6e00000e0000 */
[-C--:B------:R-:W-:Y:S01]  /*cf50*/  HMMA.16816.F32 R20, R112, R32.reuse, RZ ;  /* 0x000000207014723c */ /* 0x080fe200000018ff */
[----:B------:R-:W-:Y:S07]  /*cf60*/  SHFL.IDX PT, R86, R88, 0x2, 0x181f ;  /* 0x00581f0058567f89 */ /* 0x000fee00000e0000 */
[C---:B------:R-:W-:Y:S01]  /*cf70*/  HMMA.16816.F32 R24, R108.reuse, R32, RZ ;  /* 0x000000206c18723c */ /* 0x040fe200000018ff */
[----:B------:R-:W1:Y:S07]  /*cf80*/  SHFL.IDX PT, R94, R0, 0x3, 0x181f ;  /* 0x00781f00005e7f89 */ /* 0x000e6e00000e0000 */
[-C--:B------:R-:W-:Y:S01]  /*cf90*/  HMMA.16816.F32 R28, R108, R34.reuse, RZ ;  /* 0x000000226c1c723c */ /* 0x080fe200000018ff */
[----:B------:R-:W-:Y:S07]  /*cfa0*/  SHFL.IDX PT, R89, R88, 0x3, 0x181f ;  /* 0x00781f0058597f89 */ /* 0x000fee00000e0000 */
[C---:B------:R-:W-:Y:S01]  /*cfb0*/  HMMA.16816.F32 R32, R112.reuse, R34, RZ ;  /* 0x000000227020723c */ /* 0x040fe200000018ff */
[----:B------:R-:W2:Y:S07]  /*cfc0*/  SHFL.IDX PT, R92, R0, 0x4, 0x181f ;  /* 0x00981f00005c7f89 */ /* 0x000eae00000e0000 */
[-C--:B------:R-:W-:Y:S01]  /*cfd0*/  HMMA.16816.F32 R36, R112, R48.reuse, RZ ;  /* 0x000000307024723c */ /* 0x080fe200000018ff */
[----:B------:R-:W1:Y:S07]  /*cfe0*/  SHFL.IDX PT, R102, R0, 0x5, 0x181f ;  /* 0x00b81f0000667f89 */ /* 0x000e6e00000e0000 */
[C---:B------:R-:W-:Y:S01]  /*cff0*/  HMMA.16816.F32 R40, R108.reuse, R48, RZ ;  /* 0x000000306c28723c */ /* 0x040fe200000018ff */
[----:B------:R-:W1:Y:S07]  /*d000*/  SHFL.IDX PT, R0, R0, 0x6, 0x181f ;  /* 0x00d81f0000007f89 */ /* 0x000e6e00000e0000 */
[-C--:B------:R-:W-:Y:S01]  /*d010*/  HMMA.16816.F32 R44, R108, R50.reuse, RZ ;  /* 0x000000326c2c723c */ /* 0x080fe200000018ff */
[----:B------:R-:W1:Y:S07]  /*d020*/  SHFL.IDX PT, R93, R88, 0x4, 0x181f ;  /* 0x00981f00585d7f89 */ /* 0x000e6e00000e0000 */
[C---:B------:R-:W-:Y:S01]  /*d030*/  HMMA.16816.F32 R48, R112.reuse, R50, RZ ;  /* 0x000000327030723c */ /* 0x040fe200000018ff */
[----:B------:R-:W1:Y:S07]  /*d040*/  SHFL.IDX PT, R101, R88, 0x5, 0x181f ;  /* 0x00b81f0058657f89 */ /* 0x000e6e00000e0000 */
[-C--:B------:R-:W-:Y:S08]  /*d050*/  HMMA.16816.F32 R52, R112, R64.reuse, RZ ;  /* 0x000000407034723c */ /* 0x080ff000000018ff */
[C---:B------:R-:W-:Y:S08]  /*d060*/  HMMA.16816.F32 R56, R108.reuse, R64, RZ ;  /* 0x000000406c38723c */ /* 0x040ff000000018ff */
[-C--:B------:R-:W-:Y:S01]  /*d070*/  HMMA.16816.F32 R60, R108, R66.reuse, RZ ;  /* 0x000000426c3c723c */ /* 0x080fe200000018ff */
[-C--:B---3--:R-:W-:Y:S03]  /*d080*/  IADD3 R84, P4, R84, R104.reuse, RZ ;  /* 0x0000006854547210 */ /* 0x088fe60007f9e0ff */
[-C--:B----4-:R-:W-:Y:S02]  /*d090*/  IADD3 R2, P1, R2, R104.reuse, RZ ;  /* 0x0000006802027210 */ /* 0x090fe40007f3e0ff */
[--C-:B--2---:R-:W-:Y:S01]  /*d0a0*/  IMAD.X R85, R85, 0x1, R100.reuse, P4 ;  /* 0x0000000155557824 */ /* 0x104fe200020e0664 */
[-C--:B-----5:R-:W-:Y:S01]  /*d0b0*/  IADD3 R90, P0, R90, R104.reuse, RZ ;  /* 0x000000685a5a7210 */ /* 0x0a0fe20007f1e0ff */
[C---:B------:R-:W-:Y:S03]  /*d0c0*/  HMMA.16816.F32 R64, R112.reuse, R66, RZ ;  /* 0x000000427040723c */ /* 0x040fe600000018ff */
[----:B------:R2:W-:Y:S01]  /*d0d0*/  LDGSTS.E.BYPASS.LTC128B.128 [R243+0x100], [R84.64], !P5 ;  /* 0x0010000054f37fae */ /* 0x0005e2000e901d46 */
[--C-:B------:R-:W-:Y:S01]  /*d0e0*/  IMAD.X R3, R3, 0x1, R100.reuse, P1 ;  /* 0x0000000103037824 */ /* 0x100fe200008e0664 */
[-C--:B-1----:R-:W-:Y:S01]  /*d0f0*/  IADD3 R94, P6, R94, R104.reuse, RZ ;  /* 0x000000685e5e7210 */ /* 0x082fe20007fde0ff */
[--C-:B------:R-:W-:Y:S01]  /*d100*/  IMAD.X R91, R86, 0x1, R100.reuse, P0 ;  /* 0x00000001565b7824 */ /* 0x100fe200000e0664 */
[-C--:B------:R-:W-:Y:S01]  /*d110*/  IADD3 R92, P4, R92, R104.reuse, RZ ;  /* 0x000000685c5c7210 */ /* 0x080fe20007f9e0ff */
[-C--:B------:R-:W-:Y:S01]  /*d120*/  HMMA.16816.F32 R68, R112, R80.reuse, RZ ;  /* 0x000000507044723c */ /* 0x080fe200000018ff */
[-C--:B------:R-:W-:Y:S02]  /*d130*/  IADD3 R102, P1, R102, R104.reuse, RZ ;  /* 0x0000006866667210 */ /* 0x080fe40007f3e0ff */
[----:B------:R1:W-:Y:S01]  /*d140*/  LDGSTS.E.BYPASS.LTC128B.128 [R243+0x900], [R2.64], !P5 ;  /* 0x0090000002f37fae */ /* 0x0003e2000e901d46 */
[--C-:B------:R-:W-:Y:S01]  /*d150*/  IMAD.X R95, R89, 0x1, R100.reuse, P6 ;  /* 0x00000001595f7824 */ /* 0x100fe200030e0664 */
[----:B------:R-:W-:Y:S01]  /*d160*/  IADD3 R104, P0, R0, R104, RZ ;  /* 0x0000006800687210 */ /* 0x000fe20007f1e0ff */
[--C-:B------:R-:W-:Y:S02]  /*d170*/  IMAD.X R93, R93, 0x1, R100.reuse, P4 ;  /* 0x000000015d5d7824 */ /* 0x100fe400020e0664 */
[C---:B------:R-:W-:Y:S03]  /*d180*/  HMMA.16816.F32 R72, R108.reuse, R80, RZ ;  /* 0x000000506c48723c */ /* 0x040fe600000018ff */
[----:B------:R3:W-:Y:S01]  /*d190*/  LDGSTS.E.BYPASS.LTC128B.128 [R243+0x1100], [R90.64], !P5 ;  /* 0x011000005af37fae */ /* 0x0007e2000e901d46 */
[--C-:B------:R-:W-:Y:S04]  /*d1a0*/  IMAD.X R103, R101, 0x1, R100.reuse, P1 ;  /* 0x0000000165677824 */ /* 0x100fe800008e0664 */
[-C--:B------:R-:W-:Y:S03]  /*d1b0*/  HMMA.16816.F32 R76, R108, R82.reuse, RZ ;  /* 0x000000526c4c723c */ /* 0x080fe600000018ff */
[----:B------:R4:W-:Y:S05]  /*d1c0*/  LDGSTS.E.BYPASS.LTC128B.128 [R243+0x1900], [R94.64], !P5 ;  /* 0x019000005ef37fae */ /* 0x0009ea000e901d46 */
[C---:B------:R-:W-:Y:S03]  /*d1d0*/  HMMA.16816.F32 R80, R112.reuse, R82, RZ ;  /* 0x000000527050723c */ /* 0x040fe600000018ff */
[----:B------:R3:W5:Y:S05]  /*d1e0*/  SHFL.IDX PT, R0, R88, 0x6, 0x181f ;  /* 0x00d81f0058007f89 */ /* 0x00076a00000e0000 */
[-C--:B--2---:R-:W-:Y:S03]  /*d1f0*/  HMMA.16816.F32 R84, R112, R96.reuse, RZ ;  /* 0x000000607054723c */ /* 0x084fe600000018ff */
[----:B------:R4:W-:Y:S08]  /*d200*/  LDGSTS.E.BYPASS.LTC128B.128 [R243+0x2100], [R92.64], !P5 ;  /* 0x021000005cf37fae */ /* 0x0009f0000e901d46 */
[----:B------:R2:W-:Y:S01]  /*d210*/  LDGSTS.E.BYPASS.LTC128B.128 [R243+0x2900], [R102.64], !P5 ;  /* 0x0290000066f37fae */ /* 0x0005e2000e901d46 */
[C---:B---3--:R-:W-:Y:S02]  /*d220*/  HMMA.16816.F32 R88, R108.reuse, R96, RZ ;  /* 0x000000606c58723c */ /* 0x048fe400000018ff */
[----:B-----5:R-:W-:Y:S01]  /*d230*/  IMAD.X R105, R0, 0x1, R100, P0 ;  /* 0x0000000100697824 */ /* 0x020fe200000e0664 */
[----:B------:R-:W-:Y:S04]  /*d240*/  ISETP.GE.AND P0, PT, R245, 0x1, PT ;  /* 0x00000001f500780c */ /* 0x000fe80003f06270 */
[----:B------:R3:W-:Y:S01]  /*d250*/  LDGSTS.E.BYPASS.LTC128B.128 [R243+0x3100], [R104.64], !P5 ;  /* 0x0310000068f37fae */ /* 0x0007e2000e901d46 */
[-C--:B----4-:R-:W-:Y:S07]  /*d260*/  HMMA.16816.F32 R92, R108, R98.reuse, RZ ;  /* 0x000000626c5c723c */ /* 0x090fee00000018ff */
[----:B------:R-:W0:Y:S01]  /*d270*/  LDGDEPBAR ;  /* 0x00000000000079af */ /* 0x000e220000000000 */
[C---:B------:R-:W-:Y:S08]  /*d280*/  HMMA.16816.F32 R96, R112.reuse, R98, RZ ;  /* 0x000000627060723c */ /* 0x040ff000000018ff */
[-C--:B--2---:R-:W-:Y:S08]  /*d290*/  HMMA.16816.F32 R100, R112, R116.reuse, RZ ;  /* 0x000000747064723c */ /* 0x084ff000000018ff */
[C---:B---3--:R-:W-:Y:S08]  /*d2a0*/  HMMA.16816.F32 R104, R108.reuse, R116, RZ ;  /* 0x000000746c68723c */ /* 0x048ff000000018ff */
[-C--:B------:R-:W-:Y:S08]  /*d2b0*/  HMMA.16816.F32 R108, R108, R118.reuse, RZ ;  /* 0x000000766c6c723c */ /* 0x080ff000000018ff */
[----:B------:R-:W-:Y:S01]  /*d2c0*/  HMMA.16816.F32 R112, R112, R118, RZ ;  /* 0x000000767070723c */ /* 0x000fe200000018ff */
[----:B------:R-:W-:Y:S07]  /*d2d0*/  LDSM.16.M88.4 R116, [R232] ;  /* 0x00000000e874783b */ /* 0x000fee0000000200 */
        /* <DEDUP_REMOVED lines=35> */
[----:B------:R-:W1:Y:S07]  /*d510*/  LDSM.16.M88.4 R188, [R230+0x2800] ;  /* 0x00280000e6bc783b */ /* 0x000e6e0000000200 */
        /* <DEDUP_REMOVED lines=10> */
[-C--:B-----5:R-:W-:Y:S08]  /*d5c0*/  HMMA.16816.F32 R36, R116, R208.reuse, R36 ;  /* 0x000000d07424723c */ /* 0x0a0ff00000001824 */
[C---:B------:R-:W-:Y:S08]  /*d5d0*/  HMMA.16816.F32 R40, R200.reuse, R208, R40 ;  /* 0x000000d0c828723c */ /* 0x040ff00000001828 */
[-C--:B------:R-:W-:Y:S08]  /*d5e0*/  HMMA.16816.F32 R44, R200, R210.reuse, R44 ;  /* 0x000000d2c82c723c */ /* 0x080ff0000000182c */
[C---:B------:R-:W-:Y:S01]  /*d5f0*/  HMMA.16816.F32 R48, R116.reuse, R210, R48 ;  /* 0x000000d27430723c */ /* 0x040fe20000001830 */
[----:B------:R-:W3:Y:S07]  /*d600*/  LDSM.16.M88.4 R208, [R227] ;  /* 0x00000000e3d0783b */ /* 0x000eee0000000200 */
        /* <DEDUP_REMOVED lines=15> */
[-C--:B--2---:R-:W-:Y:S08]  /*d700*/  HMMA.16816.F32 R100, R116, R192.reuse, R100 ;  /* 0x000000c07464723c */ /* 0x084ff00000001864 */
[C---:B------:R-:W-:Y:S08]  /*d710*/  HMMA.16816.F32 R104, R200.reuse, R192, R104 ;  /* 0x000000c0c868723c */ /* 0x040ff00000001868 */
[-C--:B------:R-:W-:Y:S01]  /*d720*/  HMMA.16816.F32 R108, R200, R194.reuse, R108 ;  /* 0x000000c2c86c723c */ /* 0x080fe2000000186c */
[----:B------:R-:W-:Y:S07]  /*d730*/  LDSM.16.M88.4 R200, [R227+0x3000] ;  /* 0x00300000e3c8783b */ /* 0x000fee0000000200 */
[----:B------:R-:W-:Y:S01]  /*d740*/  HMMA.16816.F32 R112, R116, R194, R112 ;  /* 0x000000c27470723c */ /* 0x000fe20000001870 */
[----:B------:R-:W2:Y:S07]  /*d750*/  LDSM.16.M88.4 R116, [R227+0x2000] ;  /* 0x00200000e374783b */ /* 0x000eae0000000200 */
[-C--:B---3--:R-:W-:Y:S01]  /*d760*/  HMMA.16816.F32 R4, R204, R208.reuse, R4 ;  /* 0x000000d0cc04723c */ /* 0x088fe20000001804 */
[----:B------:R-:W3:Y:S01]  /*d770*/  LDSM.16.M88.4 R192, [R227+0x2800] ;  /* 0x00280000e3c0783b */ /* 0x000ee20000000200 */
[----:B------:R-:W-:Y:S06]  /*d780*/  DEPBAR.LE SB0, 0x0 ;  /* 0x000080000000791a */ /* 0x000fec0000000000 */
[C---:B-1----:R-:W-:Y:S01]  /*d790*/  HMMA.16816.F32 R8, R196.reuse, R208, R8 ;  /* 0x000000d0c408723c */ /* 0x042fe20000001808 */
[----:B------:R-:W-:Y:S07]  /*d7a0*/  BAR.SYNC.DEFER_BLOCKING 0x0 ;  /* 0x0000000000007b1d */ /* 0x000fee0000010000 */
        /* <DEDUP_REMOVED lines=65> */
.L_x_613:
        /* <DEDUP_REMOVED lines=34> */
.L_x_614:
[----:B--2-4-:R-:W-:Y:S04]  /*dde0*/  IADD3 R2, P0, R116, R119, RZ ;  /* 0x0000007774027210 */ /* 0x014fe80007f1e0ff */
[----:B-1----:R-:W-:Y:S05]  /*ddf0*/  IADD3.X R3, R0, R117, RZ, P0, !PT ;  /* 0x0000007500037210 */ /* 0x002fea00007fe4ff */
[----:B------:R-:W-:Y:S01]  /*de00*/  @!PT LDS RZ, [RZ] ;  /* 0x00000000fffff984 */ /* 0x000fe20000000800 */
[----:B------:R-:W-:Y:S01]  /*de10*/  @!PT LDS RZ, [RZ] ;  /* 0x00000000fffff984 */ /* 0x000fe20000000800 */
[----:B------:R-:W-:Y:S01]  /*de20*/  @!PT LDS RZ, [RZ] ;  /* 0x00000000fffff984 */ /* 0x000fe20000000800 */
[----:B------:R1:W-:Y:S04]  /*de30*/  LDGSTS.E.BYPASS.LTC128B.128 [R243+0x6900], [R2.64], !P5 ;  /* 0x0690000002f37fae */ /* 0x0003e8000e901d46 */
.L_x_559:
[----:B------:R-:W-:Y:S05]  /*de40*/  BSYNC B0 ;  /* 0x0000000000007941 */ /* 0x000fea0003800000 */
.L_x_558:
[----:B-1----:R-:W-:Y:S01]  /*de50*/  FMNMX.FTZ R2, R4, R121, !PT ;  /* 0x0000007904027209 */ /* 0x002fe20007810000 */
        /* <DEDUP_REMOVED lines=112> */
[----:B------:R-:W-:-:S05]  /*e560*/  BRA.DIV ~URZ, `(.L_x_562) ;  /* 0x0000a0227f007947 */ /* 0x000fca000b800000 */
[----:B------:R-:W-:Y:S04]  /*e570*/  SHFL.BFLY PT, R0, R116, 0x2, 0x1f ;  /* 0x0c401f0074007f89 */ /* 0x000fe800000e0000 */
[----:B------:R-:W1:Y:S02]  /*e580*/  SHFL.BFLY PT, R2, R118, 0x2, 0x1f ;  /* 0x0c401f0076027f89 */ /* 0x000e6400000e0000 */
[----:B-1----:R-:W-:Y:S02]  /*e590*/  FMNMX.FTZ R118, R118, R2, !PT ;  /* 0x0000000276767209 */ /* 0x002fe40007810000 */
[----:B------:R-:W-:Y:S02]  /*e5a0*/  FMNMX.FTZ R116, R116, R0, !PT ;  /* 0x0000000074747209 */ /* 0x000fe40007810000 */
[----:B------:R-:W1:Y:S04]  /*e5b0*/  SHFL.BFLY PT, R0, R117, 0x2, 0x1f ;  /* 0x0c401f0075007f89 */ /* 0x000e6800000e0000 */
[----:B------:R-:W2:Y:S04]  /*e5c0*/  SHFL.BFLY PT, R119, R116, 0x1, 0x1f ;  /* 0x0c201f0074777f89 */ /* 0x000ea800000e0000 */
[----:B------:R-:W3:Y:S01]  /*e5d0*/  SHFL.BFLY PT, R2, R118, 0x1, 0x1f ;  /* 0x0c201f0076027f89 */ /* 0x000ee200000e0000 */
[----:B-1----:R-:W-:Y:S02]  /*e5e0*/  FMNMX.FTZ R117, R117, R0, !PT ;  /* 0x0000000075757209 */ /* 0x002fe40007810000 */
[----:B--2---:R-:W-:Y:S02]  /*e5f0*/  FMNMX.FTZ R119, R116, R119, !PT ;  /* 0x0000007774777209 */ /* 0x004fe40007810000 */
[----:B------:R-:W1:Y:S01]  /*e600*/  SHFL.BFLY PT, R116, R188, 0x2, 0x1f ;  /* 0x0c401f00bc747f89 */ /* 0x000e6200000e0000 */
[----:B---3--:R-:W-:Y:S03]  /*e610*/  FMNMX.FTZ R118, R118, R2, !PT ;  /* 0x0000000276767209 */ /* 0x008fe60007810000 */
[----:B------:R-:W2:Y:S01]  /*e620*/  SHFL.BFLY PT, R2, R117, 0x1, 0x1f ;  /* 0x0c201f0075027f89 */ /* 0x000ea200000e0000 */
[----:B-1----:R-:W-:Y:S02]  /*e630*/  FMNMX.FTZ R116, R188, R116, !PT ;  /* 0x00000074bc747209 */ /* 0x002fe40007810000 */
[----:B--2---:R-:W-:Y:S03]  /*e640*/  FMNMX.FTZ R117, R117, R2, !PT ;  /* 0x0000000275757209 */ /* 0x004fe60007810000 */
[----:B------:R1:W2:Y:S04]  /*e650*/  SHFL.BFLY PT, R0, R116, 0x1, 0x1f ;  /* 0x0c201f0074007f89 */ /* 0x0002a800000e0000 */
.L_x_615:
[----:B------:R-:W-:Y:S01]  /*e660*/  FADD.FTZ R2, -R119, R121 ;  /* 0x0000007977027221 */ /* 0x000fe20000010100 */
[----:B-12---:R-:W-:Y:S01]  /*e670*/  FMNMX.FTZ R116, R0, R116, !PT ;  /* 0x0000007400747209 */ /* 0x006fe20007810000 */
[----:B------:R-:W-:Y:S01]  /*e680*/  FADD.FTZ R0, -R117, R120 ;  /* 0x0000007875007221 */ /* 0x000fe20000010100 */
[----:B------:R-:W-:Y:S01]  /*e690*/  STL [R1+0x8c], R227 ;  /* 0x00008ce301007387 */ /* 0x000fe20000100800 */
[----:B------:R-:W-:Y:S01]  /*e6a0*/  FMUL.FTZ R120, R119, c[0x0][0x2d0] ;  /* 0x0000b40077787a20 */ /* 0x000fe20000410000 */
[----:B------:R-:W-:Y:S01]  /*e6b0*/  WARPSYNC 0xffffffff ;  /* 0xffffffff00007948 */ /* 0x000fe20003800000 */
[----:B------:R-:W-:Y:S01]  /*e6c0*/  FMUL.FTZ R3, R0, c[0x0][0x2d0] ;  /* 0x0000b40000037a20 */ /* 0x000fe20000410000 */
[----:B------:R-:W-:Y:S01]  /*e6d0*/  STL [R1+0x88], R224 ;  /* 0x000088e001007387 */ /* 0x000fe20000100800 */
[----:B------:R-:W-:Y:S01]  /*e6e0*/  FMUL.FTZ R0, R2, c[0x0][0x2d0] ;  /* 0x0000b40002007a20 */ /* 0x000fe20000410000 */
[----:B------:R-:W-:Y:S01]  /*e6f0*/  ISETP.GT.AND P0, PT, R245, RZ, PT ;  /* 0x000000fff500720c */ /* 0x000fe20003f04270 */
[--C-:B------:R-:W-:Y:S02]  /*e700*/  FFMA.FTZ R2, R96, c[0x0][0x2d0], -R120.reuse ;  /* 0x0000b40060027a23 */ /* 0x100fe40000010878 */
[----:B------:R-:W-:Y:S01]  /*e710*/  MUFU.EX2 R3, R3 ;  /* 0x0000000300037308 */ /* 0x000fe20000000800 */
[----:B------:R-:W-:Y:S02]  /*e720*/  FMUL.FTZ R188, R117, c[0x0][0x2d0] ;  /* 0x0000b40075bc7a20 */ /* 0x000fe40000410000 */
[----:B------:R1:W-:Y:S01]  /*e730*/  STL [R1], R2 ;  /* 0x0000000201007387 */ /* 0x0003e20000100800 */
[----:B------:R-:W-:Y:S02]  /*e740*/  FFMA.FTZ R17, R17, c[0x0][0x2d0], -R120 ;  /* 0x0000b40011117a23 */ /* 0x000fe40000010878 */
[----:B------:R-:W-:Y:S02]  /*e750*/  FFMA.FTZ R8, R8, c[0x0][0x2d0], -R188 ;  /* 0x0000b40008087a23 */ /* 0x000fe400000108bc */
[----:B------:R-:W-:Y:S02]  /*e760*/  FFMA.FTZ R16, R16, c[0x0][0x2d0], -R120 ;  /* 0x0000b40010107a23 */ /* 0x000fe40000010878 */
[----:B------:R2:W-:Y:S01]  /*e770*/  MUFU.EX2 R251, R8 ;  /* 0x0000000800fb7308 */ /* 0x0005e20000000800 */
[----:B------:R-:W-:Y:S02]  /*e780*/  FFMA.FTZ R202, R72, c[0x0][0x2d0], -R188 ;  /* 0x0000b40048ca7a23 */ /* 0x000fe400000108bc */
[--C-:B------:R-:W-:Y:S02]  /*e790*/  FFMA.FTZ R121, R4, c[0x0][0x2d0], -R120.reuse ;  /* 0x0000b40004797a23 */ /* 0x100fe40000010878 */
[----:B------:R-:W-:Y:S02]  /*e7a0*/  FMUL.FTZ R4, R118, c[0x0][0x2d0] ;  /* 0x0000b40076047a20 */ /* 0x000fe40000410000 */
[----:B------:R-:W-:Y:S02]  /*e7b0*/  FFMA.FTZ R5, R5, c[0x0][0x2d0], -R120 ;  /* 0x0000b40005057a23 */ /* 0x000fe40000010878 */
[----:B------:R-:W-:Y:S01]  /*e7c0*/  FFMA.FTZ R199, R77, c[0x0][0x2d0], -R188 ;  /* 0x0000b4004dc77a23 */ /* 0x000fe200000108bc */
[----:B------:R-:W-:Y:S01]  /*e7d0*/  MUFU.EX2 R202, R202 ;  /* 0x000000ca00ca7308 */ /* 0x000fe20000000800 */
[----:B------:R-:W-:Y:S02]  /*e7e0*/  FFMA.FTZ R221, R68, c[0x0][0x2d0], -R120 ;  /* 0x0000b40044dd7a23 */ /* 0x000fe40000010878 */
[----:B------:R-:W-:Y:S02]  /*e7f0*/  FFMA.FTZ R193, R35, c[0x0][0x2d0], -R4 ;  /* 0x0000b40023c17a23 */ /* 0x000fe40000010804 */
[----:B------:R-:W-:Y:S02]  /*e800*/  FFMA.FTZ R223, R69, c[0x0][0x2d0], -R120 ;  /* 0x0000b40045df7a23 */ /* 0x000fe40000010878 */
[--C-:B------:R-:W-:Y:S02]  /*e810*/  FFMA.FTZ R200, R76, c[0x0][0x2d0], -R188.reuse ;  /* 0x0000b4004cc87a23 */ /* 0x100fe400000108bc */
[----:B------:R-:W-:Y:S01]  /*e820*/  FFMA.FTZ R76, R108, c[0x0][0x2d0], -R188 ;  /* 0x0000b4006c4c7a23 */ /* 0x000fe200000108bc */
[----:B-1----:R1:W-:Y:S01]  /*e830*/  MUFU.EX2 R2, R0 ;  /* 0x0000000000027308 */ /* 0x0023e20000000800 */
[--C-:B------:R-:W-:Y:S02]  /*e840*/  FFMA.FTZ R196, R22, c[0x0][0x2d0], -R4.reuse ;  /* 0x0000b40016c47a23 */ /* 0x100fe40000010804 */
[--C-:B------:R-:W-:Y:S02]  /*e850*/  FFMA.FTZ R219, R70, c[0x0][0x2d0], -R4.reuse ;  /* 0x0000b40046db7a23 */ /* 0x100fe40000010804 */
[--C-:B--2---:R-:W-:Y:S02]  /*e860*/  FFMA.FTZ R8, R103, c[0x0][0x2d0], -R4.reuse ;  /* 0x0000b40067087a23 */ /* 0x104fe40000010804 */
[--C-:B------:R-:W-:Y:S02]  /*e870*/  FFMA.FTZ R70, R99, c[0x0][0x2d0], -R4.reuse ;  /* 0x0000b40063467a23 */ /* 0x100fe40000010804 */
[--C-:B------:R-:W-:Y:S01]  /*e880*/  FFMA.FTZ R218, R71, c[0x0][0x2d0], -R4.reuse ;  /* 0x0000b40047da7a23 */ /* 0x100fe20000010804 */
[----:B------:R-:W-:Y:S01]  /*e890*/  MUFU.EX2 R22, R5 ;  /* 0x0000000500167308 */ /* 0x000fe20000000800 */
[----:B------:R-:W-:Y:S01]  /*e8a0*/  MOV R77, R8 ;  /* 0x00000008004d7202 */ /* 0x000fe20000000f00 */
[--C-:B------:R-:W-:Y:S02]  /*e8b0*/  FFMA.FTZ R71, R98, c[0x0][0x2d0], -R4.reuse ;  /* 0x0000b40062477a23 */ /* 0x100fe40000010804 */
[--C-:B------:R-:W-:Y:S02]  /*e8c0*/  FFMA.FTZ R215, R86, c[0x0][0x2d0], -R4.reuse ;  /* 0x0000b40056d77a23 */ /* 0x100fe40000010804 */
[----:B------:R-:W-:Y:S02]  /*e8d0*/  FFMA.FTZ R220, R87, c[0x0][0x2d0], -R4 ;  /* 0x0000b40057dc7a23 */ /* 0x000fe40000010804 */
[----:B------:R-:W-:Y:S02]  /*e8e0*/  FFMA.FTZ R222, R85, c[0x0][0x2d0], -R120 ;  /* 0x0000b40055de7a23 */ /* 0x000fe40000010878 */
[----:B------:R2:W3:Y:S01]  /*e8f0*/  MUFU.EX2 R8, R17 ;  /* 0x0000001100087308 */ /* 0x0004e20000000800 */
[--C-:B------:R-:W-:Y:S02]  /*e900*/  FFMA.FTZ R98, R41, c[0x0][0x2d0], -R188.reuse ;  /* 0x0000b40029627a23 */ /* 0x100fe400000108bc */
[--C-:B------:R-:W-:Y:S02]  /*e910*/  FFMA.FTZ R96, R45, c[0x0][0x2d0], -R188.reuse ;  /* 0x0000b4002d607a23 */ /* 0x100fe400000108bc */
[----:B------:R-:W-:Y:S02]  /*e920*/  FFMA.FTZ R89, R89, c[0x0][0x2d0], -R188 ;  /* 0x0000b40059597a23 */ /* 0x000fe400000108bc */
[----:B-1----:R-:W-:Y:S02]  /*e930*/  FADD.FTZ R0, -R118, R122 ;  /* 0x0000007a76007221 */ /* 0x002fe40000010100 */
[--C-:B------:R-:W-:Y:S01]  /*e940*/  FFMA.FTZ R6, R6, c[0x0][0x2d0], -R4.reuse ;  /* 0x0000b40006067a23 */ /* 0x100fe20000010804 */
[----:B------:R1:W4:Y:S01]  /*e950*/  MUFU.EX2 R5, R16 ;  /* 0x0000001000057308 */ /* 0x0003220000000800 */
[----:B------:R-:W-:Y:S02]  /*e960*/  FMUL.FTZ R0, R0, c[0x0][0x2d0] ;  /* 0x0000b40000007a20 */ /* 0x000fe40000410000 */
[--C-:B------:R-:W-:Y:S02]  /*e970*/  FFMA.FTZ R195, R23, c[0x0][0x2d0], -R4.reuse ;  /* 0x0000b40017c37a23 */ /* 0x100fe40000010804 */
[----:B------:R-:W-:Y:S02]  /*e980*/  FFMA.FTZ R198, R66, c[0x0][0x2d0], -R4 ;  /* 0x0000b40042c67a23 */ /* 0x000fe40000010804 */
[----:B------:R-:W-:Y:S02]  /*e990*/  FFMA.FTZ R66, R88, c[0x0][0x2d0], -R188 ;  /* 0x0000b40058427a23 */ /* 0x000fe400000108bc */
[--C-:B------:R-:W-:Y:S01]  /*e9a0*/  FFMA.FTZ R7, R7, c[0x0][0x2d0], -R4.reuse ;  /* 0x0000b40007077a23 */ /* 0x100fe20000010804 */
[----:B------:R3:W-:Y:S01]  /*e9b0*/  MUFU.EX2 R68, R0 ;  /* 0x0000000000447308 */ /* 0x0007e20000000800 */
[--C-:B------:R-:W-:Y:S02]  /*e9c0*/  FFMA.FTZ R18, R18, c[0x0][0x2d0], -R4.reuse ;  /* 0x0000b40012127a23 */ /* 0x100fe40000010804 */
[--C-:B------:R-:W-:Y:S01]  /*e9d0*/  FFMA.FTZ R19, R19, c[0x0][0x2d0], -R4.reuse ;  /* 0x0000b40013137a23 */ /* 0x100fe20000010804 */
[----:B--2---:R-:W2:Y:S01]  /*e9e0*/  LDL.LU R17, [R1+0x8] ;  /* 0x0000080001117983 */ /* 0x004ea20000300800 */
[--C-:B------:R-:W-:Y:S02]  /*e9f0*/  FFMA.FTZ R194, R34, c[0x0][0x2d0], -R4.reuse ;  /* 0x0000b40022c27a23 */ /* 0x100fe40000010804 */
[--C-:B------:R-:W-:Y:S02]  /*ea00*/  FFMA.FTZ R192, R38, c[0x0][0x2d0], -R4.reuse ;  /* 0x0000b40026c07a23 */ /* 0x100fe40000010804 */
[----:B------:R-:W-:Y:S01]  /*ea10*/  FFMA.FTZ R191, R39, c[0x0][0x2d0], -R4 ;  /* 0x0000b40027bf7a23 */ /* 0x000fe20000010804 */
[----:B------:R4:W-:Y:S01]  /*ea20*/  MUFU.EX2 R69, R121 ;  /* 0x0000007900457308 */ /* 0x0009e20000000800 */
[----:B------:R-:W-:Y:S02]  /*ea30*/  FFMA.FTZ R39, R104, c[0x0][0x2d0], -R188 ;  /* 0x0000b40068277a23 */ /* 0x000fe400000108bc */
[--C-:B------:R-:W-:Y:S01]  /*ea40*/  FFMA.FTZ R190, R50, c[0x0][0x2d0], -R4.reuse ;  /* 0x0000b40032be7a23 */ /* 0x100fe20000010804 */
[----:B-1----:R-:W2:Y:S01]  /*ea50*/  LDL.LU R16, [R1+0xc] ;  /* 0x00000c0001107983 */ /* 0x002ea20000300800 */
[--C-:B------:R-:W-:Y:S02]  /*ea60*/  FFMA.FTZ R189, R51, c[0x0][0x2d0], -R4.reuse ;  /* 0x0000b40033bd7a23 */ /* 0x100fe40000010804 */
[--C-:B------:R-:W-:Y:S01]  /*ea70*/  FFMA.FTZ R51, R102, c[0x0][0x2d0], -R4.reuse ;  /* 0x0000b40066337a23 */ /* 0x100fe20000010804 */
[----:B------:R-:W2:Y:S01]  /*ea80*/  LDL.LU R72, [R1+0x10] ;  /* 0x0000100001487983 */ /* 0x000ea20000300800 */
[--C-:B------:R-:W-:Y:S01]  /*ea90*/  FFMA.FTZ R122, R54, c[0x0][0x2d0], -R4.reuse ;  /* 0x0000b400367a7a23 */ /* 0x100fe20000010804 */
[----:B------:R1:W-:Y:S01]  /*eaa0*/  MUFU.EX2 R23, R6 ;  /* 0x0000000600177308 */ /* 0x0003e20000000800 */
[--C-:B------:R-:W-:Y:S02]  /*eab0*/  FFMA.FTZ R197, R67, c[0x0][0x2d0], -R4.reuse ;  /* 0x0000b40043c57a23 */ /* 0x100fe40000010804 */
[--C-:B------:R-:W-:Y:S02]  /*eac0*/  FFMA.FTZ R217, R82, c[0x0][0x2d0], -R4.reuse ;  /* 0x0000b40052d97a23 */ /* 0x100fe40000010804 */
[----:B---3--:R-:W-:Y:S02]  /*ead0*/  FMUL.FTZ R0, R116, c[0x0][0x2d0] ;  /* 0x0000b40074007a20 */ /* 0x008fe40000410000 */
[----:B------:R-:W-:Y:S02]  /*eae0*/  FFMA.FTZ R216, R83, c[0x0][0x2d0], -R4 ;  /* 0x0000b40053d87a23 */ /* 0x000fe40000010804 */
[--C-:B------:R-:W-:Y:S01]  /*eaf0*/  FFMA.FTZ R35, R111, c[0x0][0x2d0], -R0.reuse ;  /* 0x0000b4006f237a23 */ /* 0x100fe20000010800 */
[----:B------:R-:W3:Y:S01]  /*eb00*/  MUFU.EX2 R7, R7 ;  /* 0x0000000700077308 */ /* 0x000ee20000000800 */
[----:B------:R-:W2:Y:S01]  /*eb10*/  LDL.LU R111, [R1+0x14] ;  /* 0x00001400016f7983 */ /* 0x000ea20000300800 */
[----:B------:R-:W-:Y:S02]  /*eb20*/  FFMA.FTZ R88, R26, c[0x0][0x2d0], -R0 ;  /* 0x0000b4001a587a23 */ /* 0x000fe40000010800 */
[--C-:B------:R-:W-:Y:S02]  /*eb30*/  FFMA.FTZ R83, R115, c[0x0][0x2d0], -R4.reuse ;  /* 0x0000b40073537a23 */ /* 0x100fe40000010804 */
[--C-:B----4-:R-:W-:Y:S02]  /*eb40*/  FFMA.FTZ R121, R55, c[0x0][0x2d0], -R4.reuse ;  /* 0x0000b40037797a23 */ /* 0x110fe40000010804 */
[----:B------:R-:W-:Y:S02]  /*eb50*/  FFMA.FTZ R55, R114, c[0x0][0x2d0], -R4 ;  /* 0x0000b40072377a23 */ /* 0x000fe40000010804 */
[----:B------:R-:W-:Y:S01]  /*eb60*/  MUFU.EX2 R82, R18 ;  /* 0x0000001200527308 */ /* 0x000fe20000000800 */
[--C-:B------:R-:W-:Y:S02]  /*eb70*/  FFMA.FTZ R9, R9, c[0x0][0x2d0], -R188.reuse ;  /* 0x0000b40009097a23 */ /* 0x100fe400000108bc */
[----:B------:R-:W-:Y:S02]  /*eb80*/  FFMA.FTZ R4, R12, c[0x0][0x2d0], -R188 ;  /* 0x0000b4000c047a23 */ /* 0x000fe400000108bc */
[--C-:B------:R-:W-:Y:S01]  /*eb90*/  FFMA.FTZ R87, R27, c[0x0][0x2d0], -R0.reuse ;  /* 0x0000b4001b577a23 */ /* 0x100fe20000010800 */
[----:B------:R-:W-:Y:S01]  /*eba0*/  MOV R27, R76 ;  /* 0x0000004c001b7202 */ /* 0x000fe20000000f00 */
[--C-:B------:R-:W-:Y:S02]  /*ebb0*/  FFMA.FTZ R227, R78, c[0x0][0x2d0], -R0.reuse ;  /* 0x0000b4004ee37a23 */ /* 0x100fe40000010800 */
[--C-:B------:R-:W-:Y:S01]  /*ebc0*/  FFMA.FTZ R252, R59, c[0x0][0x2d0], -R0.reuse ;  /* 0x0000b4003bfc7a23 */ /* 0x100fe20000010800 */
[----:B------:R-:W-:Y:S01]  /*ebd0*/  MUFU.EX2 R196, R196 ;  /* 0x000000c400c47308 */ /* 0x000fe20000000800 */
[----:B------:R-:W-:Y:S02]  /*ebe0*/  FFMA.FTZ R59, R79, c[0x0][0x2d0], -R0 ;  /* 0x0000b4004f3b7a23 */ /* 0x000fe40000010800 */
[----:B------:R-:W-:Y:S02]  /*ebf0*/  FFMA.FTZ R203, R53, c[0x0][0x2d0], -R120 ;  /* 0x0000b40035cb7a23 */ /* 0x000fe40000010878 */
[----:B------:R-:W-:Y:S02]  /*ec00*/  FFMA.FTZ R85, R31, c[0x0][0x2d0], -R0 ;  /* 0x0000b4001f557a23 */ /* 0x000fe40000010800 */
[----:B------:R-:W-:Y:S02]  /*ec10*/  FFMA.FTZ R248, R80, c[0x0][0x2d0], -R120 ;  /* 0x0000b40050f87a23 */ /* 0x000fe40000010878 */
[----:B------:R-:W-:Y:S01]  /*ec20*/  FFMA.FTZ R31, R94, c[0x0][0x2d0], -R0 ;  /* 0x0000b4005e1f7a23 */ /* 0x000fe20000010800 */
[----:B------:R4:W-:Y:S01]  /*ec30*/  MUFU.EX2 R80, R19 ;  /* 0x0000001300507308 */ /* 0x0009e20000000800 */
[----:B------:R-:W-:Y:S02]  /*ec40*/  FFMA.FTZ R247, R81, c[0x0][0x2d0], -R120 ;  /* 0x0000b40051f77a23 */ /* 0x000fe40000010878 */
[----:B------:R-:W-:Y:S02]  /*ec50*/  FFMA.FTZ R81, R92, c[0x0][0x2d0], -R188 ;  /* 0x0000b4005c517a23 */ /* 0x000fe400000108bc */
[--C-:B------:R-:W-:Y:S02]  /*ec60*/  FFMA.FTZ R86, R30, c[0x0][0x2d0], -R0.reuse ;  /* 0x0000b4001e567a23 */ /* 0x100fe40000010800 */
[----:B------:R-:W-:Y:S02]  /*ec70*/  FFMA.FTZ R224, R74, c[0x0][0x2d0], -R0 ;  /* 0x0000b4004ae07a23 */ /* 0x000fe40000010800 */
[----:B-1----:R-:W-:Y:S01]  /*ec80*/  FFMA.FTZ R6, R13, c[0x0][0x2d0], -R188 ;  /* 0x0000b4000d067a23 */ /* 0x002fe200000108bc */
[----:B------:R1:W-:Y:S01]  /*ec90*/  MUFU.EX2 R92, R9 ;  /* 0x00000009005c7308 */ /* 0x0003e20000000800 */
[----:B------:R-:W-:Y:S02]  /*eca0*/  FFMA.FTZ R34, R107, c[0x0][0x2d0], -R0 ;  /* 0x0000b4006b227a23 */ /* 0x000fe40000010800 */
[--C-:B------:R-:W-:Y:S02]  /*ecb0*/  FFMA.FTZ R115, R61, c[0x0][0x2d0], -R188.reuse ;  /* 0x0000b4003d737a23 */ /* 0x100fe400000108bc */
[----:B------:R-:W-:Y:S02]  /*ecc0*/  FFMA.FTZ R67, R105, c[0x0][0x2d0], -R188 ;  /* 0x0000b40069437a23 */ /* 0x000fe400000108bc */
[--C-:B------:R-:W-:Y:S02]  /*ecd0*/  FFMA.FTZ R11, R11, c[0x0][0x2d0], -R0.reuse ;  /* 0x0000b4000b0b7a23 */ /* 0x100fe40000010800 */
[--C-:B------:R-:W-:Y:S01]  /*ece0*/  FFMA.FTZ R105, R43, c[0x0][0x2d0], -R0.reuse ;  /* 0x0000b4002b697a23 */ /* 0x100fe20000010800 */
[----:B------:R-:W-:Y:S01]  /*ecf0*/  MUFU.EX2 R94, R4 ;  /* 0x00000004005e7308 */ /* 0x000fe20000000800 */
[--C-:B------:R-:W-:Y:S02]  /*ed00*/  FFMA.FTZ R54, R90, c[0x0][0x2d0], -R0.reuse ;  /* 0x0000b4005a367a23 */ /* 0x100fe40000010800 */
[--C-:B------:R-:W-:Y:S02]  /*ed10*/  FFMA.FTZ R38, R91, c[0x0][0x2d0], -R0.reuse ;  /* 0x0000b4005b267a23 */ /* 0x100fe40000010800 */
[----:B------:R-:W-:Y:S02]  /*ed20*/  FFMA.FTZ R95, R95, c[0x0][0x2d0], -R0 ;  /* 0x0000b4005f5f7a23 */ /* 0x000fe40000010800 */
        /* <DEDUP_REMOVED lines=26> */
[----:B------:R-:W-:Y:S01]  /*eed0*/  FFMA.FTZ R110, R110, c[0x0][0x2d0], -R0 ;  /* 0x0000b4006e6e7a23 */ /* 0x000fe20000010800 */
[----:B------:R-:W-:Y:S01]  /*eee0*/  MUFU.EX2 R106, R15 ;  /* 0x0000000f006a7308 */ /* 0x000fe20000000800 */
[--C-:B------:R-:W-:Y:S02]  /*eef0*/  FFMA.FTZ R213, R20, c[0x0][0x2d0], -R120.reuse ;  /* 0x0000b40014d57a23 */ /* 0x100fe40000010878 */
[----:B------:R-:W-:Y:S02]  /*ef00*/  FFMA.FTZ R20, R101, c[0x0][0x2d0], -R120 ;  /* 0x0000b40065147a23 */ /* 0x000fe40000010878 */
[----:B------:R-:W-:Y:S02]  /*ef10*/  FFMA.FTZ R101, R28, c[0x0][0x2d0], -R188 ;  /* 0x0000b4001c657a23 */ /* 0x000fe400000108bc */
[--C-:B------:R-:W-:Y:S01]  /*ef20*/  FFMA.FTZ R212, R21, c[0x0][0x2d0], -R120.reuse ;  /* 0x0000b40015d47a23 */ /* 0x100fe20000010878 */
[----:B------:R-:W-:Y:S01]  /*ef30*/  MOV R50, R20 ;  /* 0x0000001400327202 */ /* 0x000fe20000000f00 */
[----:B------:R-:W-:Y:S01]  /*ef40*/  FFMA.FTZ R21, R97, c[0x0][0x2d0], -R120 ;  /* 0x0000b40061157a23 */ /* 0x000fe20000010878 */
[----:B------:R-:W-:Y:S01]  /*ef50*/  MUFU.EX2 R213, R213 ;  /* 0x000000d500d57308 */ /* 0x000fe20000000800 */
[----:B------:R-:W-:Y:S02]  /*ef60*/  FFMA.FTZ R97, R44, c[0x0][0x2d0], -R188 ;  /* 0x0000b4002c617a23 */ /* 0x000fe400000108bc */
[--C-:B------:R-:W-:Y:S02]  /*ef70*/  FFMA.FTZ R211, R64, c[0x0][0x2d0], -R120.reuse ;  /* 0x0000b40040d37a23 */ /* 0x100fe40000010878 */
[----:B------:R-:W-:Y:S02]  /*ef80*/  FFMA.FTZ R64, R112, c[0x0][0x2d0], -R120 ;  /* 0x0000b40070407a23 */ /* 0x000fe40000010878 */
[----:B------:R-:W-:Y:S02]  /*ef90*/  FFMA.FTZ R112, R57, c[0x0][0x2d0], -R188 ;  /* 0x0000b40039707a23 */ /* 0x000fe400000108bc */
[--C-:B------:R-:W-:Y:S01]  /*efa0*/  FFMA.FTZ R214, R65, c[0x0][0x2d0], -R120.reuse ;  /* 0x0000b40041d67a23 */ /* 0x100fe20000010878 */
[----:B------:R-:W-:Y:S01]  /*efb0*/  MUFU.EX2 R212, R212 ;  /* 0x000000d400d47308 */ /* 0x000fe20000000800 */
[--C-:B------:R-:W-:Y:S01]  /*efc0*/  FFMA.FTZ R65, R100, c[0x0][0x2d0], -R120.reuse ;  /* 0x0000b40064417a23 */ /* 0x100fe20000010878 */
[----:B----4-:R-:W-:Y:S01]  /*efd0*/  MOV R19, R64 ;  /* 0x0000004000137202 */ /* 0x010fe20000000f00 */
[----:B------:R-:W-:Y:S02]  /*efe0*/  FFMA.FTZ R120, R113, c[0x0][0x2d0], -R120 ;  /* 0x0000b40071787a23 */ /* 0x000fe40000010878 */
[--C-:B------:R-:W-:Y:S02]  /*eff0*/  FFMA.FTZ R100, R29, c[0x0][0x2d0], -R188.reuse ;  /* 0x0000b4001d647a23 */ /* 0x100fe400000108bc */
[--C-:B------:R-:W-:Y:S02]  /*f000*/  FFMA.FTZ R113, R56, c[0x0][0x2d0], -R188.reuse ;  /* 0x0000b40038717a23 */ /* 0x100fe400000108bc */
[--C-:B------:R-:W-:Y:S01]  /*f010*/  FFMA.FTZ R201, R73, c[0x0][0x2d0], -R188.reuse ;  /* 0x0000b40049c97a23 */ /* 0x100fe200000108bc */
[----:B------:R-:W-:Y:S01]  /*f020*/  MUFU.EX2 R209, R209 ;  /* 0x000000d100d17308 */ /* 0x000fe20000000800 */
[----:B------:R-:W-:Y:S01]  /*f030*/  FFMA.FTZ R188, R109, c[0x0][0x2d0], -R188 ;  /* 0x0000b4006dbc7a23 */ /* 0x000fe200000108bc */
[----:B------:R-:W-:Y:S01]  /*f040*/  MOV R73, R21 ;  /* 0x0000001500497202 */ /* 0x000fe20000000f00 */
[--C-:B------:R-:W-:Y:S01]  /*f050*/  FFMA.FTZ R108, R46, c[0x0][0x2d0], -R0.reuse ;  /* 0x0000b4002e6c7a23 */ /* 0x100fe20000010800 */
[----:B------:R-:W-:Y:S01]  /*f060*/  MOV R46, R93 ;  /* 0x0000005d002e7202 */ /* 0x000fe20000000f00 */
[--C-:B------:R-:W-:Y:S01]  /*f070*/  FFMA.FTZ R109, R47, c[0x0][0x2d0], -R0.reuse ;  /* 0x0000b4002f6d7a23 */ /* 0x100fe20000010800 */
[----:B------:R-:W-:Y:S01]  /*f080*/  MOV R47, R81 ;  /* 0x00000051002f7202 */ /* 0x000fe20000000f00 */
[----:B------:R-:W-:Y:S01]  /*f090*/  FFMA.FTZ R249, R58, c[0x0][0x2d0], -R0 ;  /* 0x0000b4003af97a23 */ /* 0x000fe20000010800 */
[----:B------:R-:W-:Y:S01]  /*f0a0*/  MOV R18, R73 ;  /* 0x0000004900127202 */ /* 0x000fe20000000f00 */
[----:B------:R-:W-:Y:S01]  /*f0b0*/  FADD.FTZ R0, -R116, R123 ;  /* 0x0000007b74007221 */ /* 0x000fe20000010100 */
[----:B------:R-:W-:Y:S01]  /*f0c0*/  MUFU.EX2 R81, R10 ;  /* 0x0000000a00517308 */ /* 0x000fe20000000800 */
[----:B------:R-:W-:Y:S02]  /*f0d0*/  MOV R58, R65 ;  /* 0x00000041003a7202 */ /* 0x000fe40000000f00 */
[----:B------:R-:W-:Y:S07]  /*f0e0*/  FMUL.FTZ R0, R0, c[0x0][0x2d0] ;  /* 0x0000b40000007a20 */ /* 0x000fee0000410000 */
[----:B------:R-:W-:Y:S10]  /*f0f0*/  MUFU.EX2 R0, R0 ;  /* 0x0000000000007308 */ /* 0x000ff40000000800 */
[----:B------:R-:W4:Y:S10]  /*f100*/  MUFU.EX2 R93, R14 ;  /* 0x0000000e005d7308 */ /* 0x000f340000000800 */
[----:B------:R-:W1:Y:S10]  /*f110*/  MUFU.EX2 R103, R103 ;  /* 0x0000006700677308 */ /* 0x000e740000000800 */
[----:B------:R-:W1:Y:S10]  /*f120*/  MUFU.EX2 R102, R102 ;  /* 0x0000006600667308 */ /* 0x000e740000000800 */
[----:B------:R-:W-:Y:S10]  /*f130*/  MUFU.EX2 R104, R104 ;  /* 0x0000006800687308 */ /* 0x000ff40000000800 */
[----:B------:R-:W-:Y:S10]  /*f140*/  MUFU.EX2 R120, R120 ;  /* 0x0000007800787308 */ /* 0x000ff40000000800 */
[----:B------:R-:W-:Y:S10]  /*f150*/  MUFU.EX2 R188, R188 ;  /* 0x000000bc00bc7308 */ /* 0x000ff40000000800 */
[----:B------:R-:W-:Y:S10]  /*f160*/  MUFU.EX2 R194, R194 ;  /* 0x000000c200c27308 */ /* 0x000ff40000000800 */
[----:B------:R-:W-:Y:S10]  /*f170*/  MUFU.EX2 R193, R193 ;  /* 0x000000c100c17308 */ /* 0x000ff40000000800 */
[----:B------:R-:W1:Y:S10]  /*f180*/  MUFU.EX2 R101, R101 ;  /* 0x0000006500657308 */ /* 0x000e740000000800 */
[----:B------:R-:W1:Y:S10]  /*f190*/  MUFU.EX2 R123, R100 ;  /* 0x00000064007b7308 */ /* 0x000e740000000800 */
        /* <DEDUP_REMOVED lines=32> */
[----:B------:R-:W-:Y:S01]  /*f3a0*/  MOV R26, R8 ;  /* 0x00000008001a7202 */ /* 0x000fe20000000f00 */
[----:B------:R-:W-:Y:S01]  /*f3b0*/  FMUL.FTZ R53, R2, R157 ;  /* 0x0000009d02357220 */ /* 0x000fe20000410000 */
[----:B------:R-:W-:Y:S01]  /*f3c0*/  MOV R74, R5 ;  /* 0x00000005004a7202 */ /* 0x000fe20000000f00 */
[C---:B------:R-:W-:Y:S01]  /*f3d0*/  FMUL.FTZ R8, R3.reuse, R152 ;  /* 0x0000009803087220 */ /* 0x040fe20000410000 */
[----:B------:R-:W-:Y:S01]  /*f3e0*/  MOV R157, R26 ;  /* 0x0000001a009d7202 */ /* 0x000fe20000000f00 */
[C---:B-1----:R-:W-:Y:S01]  /*f3f0*/  FMUL.FTZ R9, R3.reuse, R153 ;  /* 0x0000009903097220 */ /* 0x042fe20000410000 */
[----:B------:R-:W-:Y:S01]  /*f400*/  MOV R26, R77 ;  /* 0x0000004d001a7202 */ /* 0x000fe20000000f00 */
[C---:B------:R-:W-:Y:S01]  /*f410*/  FMUL.FTZ R12, R3.reuse, R160 ;  /* 0x000000a0030c7220 */ /* 0x040fe20000410000 */
[----:B------:R-:W1:Y:S01]  /*f420*/  LDSM.16.MT88.4 R76, [R225] ;  /* 0x00000000e14c783b */ /* 0x000e620000004200 */
[----:B------:R-:W-:Y:S01]  /*f430*/  FMUL.FTZ R13, R3, R161 ;  /* 0x000000a1030d7220 */ /* 0x000fe20000410000 */
[----:B---3--:R-:W-:Y:S01]  /*f440*/  F2FP.PACK_AB R73, R7, R23 ;  /* 0x000000170749723e */ /* 0x008fe200000000ff */
        /* <DEDUP_REMOVED lines=8> */
[C---:B------:R-:W-:Y:S01]  /*f4d0*/  FMUL.FTZ R40, R3.reuse, R136 ;  /* 0x0000008803287220 */ /* 0x040fe20000410000 */
[----:B----4-:R-:W-:Y:S01]  /*f4e0*/  F2FP.PACK_AB R83, R106, R93 ;  /* 0x0000005d6a53723e */ /* 0x010fe200000000ff */
[C---:B------:R-:W-:Y:S01]  /*f4f0*/  FMUL.FTZ R41, R3.reuse, R137 ;  /* 0x0000008903297220 */ /* 0x040fe20000410000 */
[----:B------:R-:W-:Y:S01]  /*f500*/  MOV R160, R34 ;  /* 0x0000002200a07202 */ /* 0x000fe20000000f00 */
[C---:B------:R-:W-:Y:S01]  /*f510*/  FMUL.FTZ R44, R3.reuse, R140 ;  /* 0x0000008c032c7220 */ /* 0x040fe20000410000 */
[----:B------:R-:W-:Y:S01]  /*f520*/  MOV R145, R67 ;  /* 0x0000004300917202 */ /* 0x000fe20000000f00 */
[C---:B------:R-:W-:Y:S01]  /*f530*/  FMUL.FTZ R45, R3.reuse, R141 ;  /* 0x0000008d032d7220 */ /* 0x040fe20000410000 */
[----:B------:R-:W-:Y:S01]  /*f540*/  MOV R141, R31 ;  /* 0x0000001f008d7202 */ /* 0x000fe20000000f00 */
[C---:B--2---:R-:W-:Y:S01]  /*f550*/  FFMA.FTZ R84, R3.reuse, R17, R251 ;  /* 0x0000001103547223 */ /* 0x044fe200000100fb */
        /* <DEDUP_REMOVED lines=9> */
[C---:B------:R-:W-:Y:S01]  /*f5f0*/  FFMA.FTZ R3, R2.reuse, R16, R69 ;  /* 0x0000001002037223 */ /* 0x040fe20000010045 */
[----:B------:R2:W3:Y:S01]  /*f600*/  MUFU.EX2 R95, R88 ;  /* 0x00000058005f7308 */ /* 0x0004e20000000800 */
        /* <DEDUP_REMOVED lines=13> */
[----:B------:R-:W4:Y:S01]  /*f6e0*/  MUFU.EX2 R125, R98 ;  /* 0x00000062007d7308 */ /* 0x000f220000000800 */
        /* <DEDUP_REMOVED lines=11> */
[----:B------:R-:W-:Y:S01]  /*f7a0*/  MUFU.EX2 R98, R85 ;  /* 0x0000005500627308 */ /* 0x000fe20000000800 */
[C---:B------:R-:W-:Y:S01]  /*f7b0*/  FMUL.FTZ R64, R2.reuse, R128 ;  /* 0x0000008002407220 */ /* 0x040fe20000410000 */
[----:B------:R-:W-:Y:S01]  /*f7c0*/  MOV R169, R42 ;  /* 0x0000002a00a97202 */ /* 0x000fe20000000f00 */
[----:B------:R-:W-:Y:S01]  /*f7d0*/  FMUL.FTZ R65, R2, R129 ;  /* 0x0000008102417220 */ /* 0x000fe20000410000 */
[----:B------:R-:W-:Y:S01]  /*f7e0*/  MOV R153, R110 ;  /* 0x0000006e00997202 */ /* 0x000fe20000000f00 */
[----:B------:R-:W-:Y:S01]  /*f7f0*/  FFMA.FTZ R2, R68, R72, R23 ;  /* 0x0000004844027223 */ /* 0x000fe20000010017 */
[----:B------:R-:W-:Y:S01]  /*f800*/  F2FP.PACK_AB R72, R22, R69 ;  /* 0x000000451648723e */ /* 0x000fe200000000ff */
[C---:B------:R-:W-:Y:S01]  /*f810*/  FMUL.FTZ R6, R68.reuse, R186 ;  /* 0x000000ba44067220 */ /* 0x040fe20000410000 */
[----:B------:R-:W-:Y:S01]  /*f820*/  MOV R186, R82 ;  /* 0x0000005200ba7202 */ /* 0x000fe20000000f00 */
[----:B------:R-:W-:Y:S01]  /*f830*/  FADD.FTZ R89, R7, R2 ;  /* 0x0000000207597221 */ /* 0x000fe20000010000 */
[----:B------:R-:W-:Y:S01]  /*f840*/  MOV R2, R74 ;  /* 0x0000004a00027202 */ /* 0x000fe20000000f00 */
[----:B------:R-:W-:Y:S01]  /*f850*/  FMUL.FTZ R7, R68, R187 ;  /* 0x000000bb44077220 */ /* 0x000fe20000410000 */
[----:B------:R-:W-:Y:S01]  /*f860*/  MOV R187, R80 ;  /* 0x0000005000bb7202 */ /* 0x000fe20000000f00 */
[----:B------:R-:W-:Y:S01]  /*f870*/  FADD.FTZ R90, R22, R3 ;  /* 0x00000003165a7221 */ /* 0x000fe20000010000 */
[----:B------:R-:W-:Y:S01]  /*f880*/  F2FP.PACK_AB R74, R157, R2 ;  /* 0x000000029d4a723e */ /* 0x000fe200000000ff */
[----:B------:R-:W-:Y:S01]  /*f890*/  FMUL.FTZ R10, R0, R154 ;  /* 0x0000009a000a7220 */ /* 0x000fe20000410000 */
[----:B------:R-:W-:Y:S01]  /*f8a0*/  F2FP.PACK_AB R75, R187, R186 ;  /* 0x000000babb4b723e */ /* 0x000fe200000000ff */
[----:B------:R-:W-:Y:S01]  /*f8b0*/  FMUL.FTZ R18, R68, R178 ;  /* 0x000000b244127220 */ /* 0x000fe20000410000 */
[----:B------:R-:W-:Y:S01]  /*f8c0*/  F2FP.PACK_AB R80, R92, R251 ;  /* 0x000000fb5c50723e */ /* 0x000fe200000000ff */
[C---:B------:R-:W-:Y:S01]  /*f8d0*/  FMUL.FTZ R19, R68.reuse, R179 ;  /* 0x000000b344137220 */ /* 0x040fe20000410000 */
[----:B------:R-:W-:Y:S01]  /*f8e0*/  F2FP.PACK_AB R82, R107, R94 ;  /* 0x0000005e6b52723e */ /* 0x000fe200000000ff */
[----:B------:R-:W-:Y:S01]  /*f8f0*/  FMUL.FTZ R22, R68, R182 ;  /* 0x000000b644167220 */ /* 0x000fe20000410000 */
[----:B------:R-:W-:Y:S01]  /*f900*/  MOV R110, R59 ;  /* 0x0000003b006e7202 */ /* 0x000fe20000000f00 */
[-C--:B-1----:R-:W-:Y:S01]  /*f910*/  HMMA.16816.F32 R4, R72, R76.reuse, R4 ;  /* 0x0000004c4804723c */ /* 0x082fe20000001804 */
[----:B------:R-:W-:Y:S04]  /*f920*/  MUFU.EX2 R129, R96 ;  /* 0x0000006000817308 */ /* 0x000fe80000000800 */
[C---:B------:R-:W-:Y:S01]  /*f930*/  FMUL.FTZ R11, R0.reuse, R155 ;  /* 0x0000009b000b7220 */ /* 0x040fe20000410000 */
[----:B------:R-:W-:Y:S01]  /*f940*/  MOV R136, R58 ;  /* 0x0000003a00887202 */ /* 0x000fe20000000f00 */
[----:B------:R-:W-:Y:S01]  /*f950*/  FFMA.FTZ R3, R0, R111, R81 ;  /* 0x0000006f00037223 */ /* 0x000fe20000010051 */
[C---:B------:R-:W-:Y:S01]  /*f960*/  F2FP.PACK_AB R81, R91.reuse, R81 ;  /* 0x000000515b51723e */ /* 0x040fe200000000ff */
[C---:B------:R-:W-:Y:S02]  /*f970*/  FMUL.FTZ R23, R68.reuse, R183 ;  /* 0x000000b744177220 */ /* 0x040fe40000410000 */
[----:B------:R-:W1:Y:S01]  /*f980*/  MUFU.EX2 R96, R87 ;  /* 0x0000005700607308 */ /* 0x000e620000000800 */
[C---:B------:R-:W-:Y:S01]  /*f990*/  FMUL.FTZ R34, R68.reuse, R170 ;  /* 0x000000aa44227220 */ /* 0x040fe20000410000 */
[----:B------:R-:W-:Y:S01]  /*f9a0*/  MOV R111, R50 ;  /* 0x00000032006f7202 */ /* 0x000fe20000000f00 */
[----:B------:R-:W-:Y:S01]  /*f9b0*/  FMUL.FTZ R35, R68, R171 ;  /* 0x000000ab44237220 */ /* 0x000fe20000410000 */
[C---:B------:R-:W-:Y:S04]  /*f9c0*/  HMMA.16816.F32 R8, R80.reuse, R76, R8 ;  /* 0x0000004c5008723c */ /* 0x040fe80000001808 */
[C---:B------:R-:W-:Y:S01]  /*f9d0*/  FMUL.FTZ R14, R0.reuse, R162 ;  /* 0x000000a2000e7220 */ /* 0x040fe20000410000 */
[----:B------:R-:W-:Y:S01]  /*f9e0*/  MOV R156, R62 ;  /* 0x0000003e009c7202 */ /* 0x000fe20000000f00 */
[----:B------:R-:W-:Y:S01]  /*f9f0*/  FMUL.FTZ R15, R0, R163 ;  /* 0x000000a3000f7220 */ /* 0x000fe20000410000 */
[----:B------:R-:W-:Y:S01]  /*fa00*/  MUFU.EX2 R137, R112 ;  /* 0x0000007000897308 */ /* 0x000fe20000000800 */
[C---:B------:R-:W-:Y:S01]  /*fa10*/  FMUL.FTZ R38, R68.reuse, R174 ;  /* 0x000000ae44267220 */ /* 0x040fe20000410000 */
[----:B------:R-:W-:Y:S03]  /*fa20*/  MOV R251, R157 ;  /* 0x0000009d00fb7202 */ /* 0x000fe60000000f00 */
[C---:B------:R-:W-:Y:S01]  /*fa30*/  FMUL.FTZ R39, R68.reuse, R175 ;  /* 0x000000af44277220 */ /* 0x040fe20000410000 */
[-C--:B------:R-:W-:Y:S03]  /*fa40*/  HMMA.16816.F32 R12, R80, R78.reuse, R12 ;  /* 0x0000004e500c723c */ /* 0x080fe6000000180c */
[C---:B------:R-:W-:Y:S01]  /*fa50*/  FMUL.FTZ R50, R68.reuse, R166 ;  /* 0x000000a644327220 */ /* 0x040fe20000410000 */
[----:B------:R-:W-:Y:S01]  /*fa60*/  MOV R157, R165 ;  /* 0x000000a5009d7202 */ /* 0x000fe20000000f00 */
[C---:B------:R-:W-:Y:S01]  /*fa70*/  FMUL.FTZ R51, R68.reuse, R167 ;  /* 0x000000a744337220 */ /* 0x040fe20000410000 */
[----:B------:R-:W-:Y:S01]  /*fa80*/  MOV R165, R172 ;  /* 0x000000ac00a57202 */ /* 0x000fe20000000f00 */
        /* <DEDUP_REMOVED lines=8> */
[----:B------:R-:W-:Y:S01]  /*fb10*/  FMUL.FTZ R67, R68, R131 ;  /* 0x0000008344437220 */ /* 0x000fe20000410000 */
[----:B------:R-:W-:Y:S01]  /*fb20*/  MOV R168, R124 ;  /* 0x0000007c00a87202 */ /* 0x000fe20000000f00 */
[----:B------:R-:W-:Y:S02]  /*fb30*/  LDSM.16.MT88.4 R68, [R228] ;  /* 0x00000000e444783b */ /* 0x000fe40000004200 */
[----:B------:R-:W-:Y:S01]  /*fb40*/  FADD.FTZ R84, R92, R84 ;  /* 0x000000545c547221 */ /* 0x000fe20000010000 */
[----:B------:R-:W-:Y:S01]  /*fb50*/  MOV R124, R227 ;  /* 0x000000e3007c7202 */ /* 0x000fe20000000f00 */
[----:B------:R-:W-:Y:S01]  /*fb60*/  FADD.FTZ R2, R2, R90 ;  /* 0x0000005a02027221 */ /* 0x000fe20000010000 */
[----:B------:R-:W-:Y:S01]  /*fb70*/  MUFU.EX2 R130, R122 ;  /* 0x0000007a00827308 */ /* 0x000fe20000000800 */
[----:B------:R-:W-:Y:S01]  /*fb80*/  FADD.FTZ R94, R94, R84 ;  /* 0x000000545e5e7221 */ /* 0x000fe20000010000 */
[----:B------:R-:W-:Y:S01]  /*fb90*/  MOV R155, R154 ;  /* 0x0000009a009b7202 */ /* 0x000fe20000000f00 */
[----:B------:R1:W5:Y:S01]  /*fba0*/  LDL.LU R227, [R1+0x8c] ;  /* 0x00008c0001e37983 */ /* 0x0003620000300800 */
[----:B------:R-:W-:Y:S02]  /*fbb0*/  FADD.FTZ R3, R91, R3 ;  /* 0x000000035b037221 */ /* 0x000fe40000010000 */
[C---:B------:R-:W-:Y:S02]  /*fbc0*/  FMUL.FTZ R26, R0.reuse, R146 ;  /* 0x00000092001a7220 */ /* 0x040fe40000410000 */
[C---:B------:R-:W-:Y:S02]  /*fbd0*/  FMUL.FTZ R27, R0.reuse, R147 ;  /* 0x00000093001b7220 */ /* 0x040fe40000410000 */
[C---:B------:R-:W-:Y:S01]  /*fbe0*/  FMUL.FTZ R30, R0.reuse, R150 ;  /* 0x00000096001e7220 */ /* 0x040fe20000410000 */
        /* <DEDUP_REMOVED lines=8> */
[C---:B------:R-:W-:Y:S01]  /*fc70*/  FMUL.FTZ R59, R0.reuse, R135 ;  /* 0x00000087003b7220 */ /* 0x040fe20000410000 */
[-C--:B-1----:R-:W-:Y:S03]  /*fc80*/  HMMA.16816.F32 R20, R72, R76.reuse, R20 ;  /* 0x0000004c4814723c */ /* 0x082fe60000001814 */
[C---:B------:R-:W-:Y:S02]  /*fc90*/  FMUL.FTZ R62, R0.reuse, R126 ;  /* 0x0000007e003e7220 */ /* 0x040fe40000410000 */
[----:B------:R-:W-:Y:S01]  /*fca0*/  FMUL.FTZ R63, R0, R127 ;  /* 0x0000007f003f7220 */ /* 0x000fe20000410000 */
[----:B------:R-:W1:Y:S01]  /*fcb0*/  MUFU.EX2 R126, R97 ;  /* 0x00000061007e7308 */ /* 0x000e620000000800 */
[----:B------:R-:W-:Y:S01]  /*fcc0*/  FADD.FTZ R0, R186, R89 ;  /* 0x00000059ba007221 */ /* 0x000fe20000010000 */
[C---:B------:R-:W-:Y:S01]  /*fcd0*/  HMMA.16816.F32 R24, R80.reuse, R76, R24 ;  /* 0x0000004c5018723c */ /* 0x040fe20000001818 */
[----:B--2---:R-:W-:Y:S03]  /*fce0*/  LDSM.16.MT88.4 R88, [R226+0x1000] ;  /* 0x00100000e258783b */ /* 0x004fe60000004200 */
[----:B------:R-:W-:Y:S01]  /*fcf0*/  MOV R186, R156 ;  /* 0x0000009c00ba7202 */ /* 0x000fe20000000f00 */
[----:B------:R-:W-:Y:S01]  /*fd00*/  FADD.FTZ R92, R251, R2 ;  /* 0x00000002fb5c7221 */ /* 0x000fe20000010000 */
[----:B------:R-:W-:Y:S01]  /*fd10*/  MOV R156, R164 ;  /* 0x000000a4009c7202 */ /* 0x000fe20000000f00 */
[----:B------:R-:W-:Y:S01]  /*fd20*/  FADD.FTZ R2, R107, R94 ;  /* 0x0000005e6b027221 */ /* 0x000fe20000010000 */
[-C--:B------:R-:W-:Y:S01]  /*fd30*/  HMMA.16816.F32 R28, R80, R78.reuse, R28 ;  /* 0x0000004e501c723c */ /* 0x080fe2000000181c */
[----:B------:R2:W1:Y:S03]  /*fd40*/  MUFU.EX2 R97, R86 ;  /* 0x0000005600617308 */ /* 0x0004660000000800 */
[----:B------:R-:W-:Y:S01]  /*fd50*/  MOV R164, R169 ;  /* 0x000000a900a47202 */ /* 0x000fe20000000f00 */
[----:B------:R-:W-:Y:S01]  /*fd60*/  FADD.FTZ R2, R103, R2 ;  /* 0x0000000267027221 */ /* 0x000fe20000010000 */
[----:B------:R-:W-:Y:S01]  /*fd70*/  MOV R169, R177 ;  /* 0x000000b100a97202 */ /* 0x000fe20000000f00 */
[----:B------:R-:W-:Y:S01]  /*fd80*/  FADD.FTZ R93, R93, R3 ;  /* 0x000000035d5d7221 */ /* 0x000fe20000010000 */
[C---:B------:R-:W-:Y:S01]  /*fd90*/  HMMA.16816.F32 R32, R72.reuse, R78, R32 ;  /* 0x0000004e4820723c */ /* 0x040fe20000001820 */
[----:B------:R-:W1:Y:S02]  /*fda0*/  LDSM.16.MT88.4 R76, [R226] ;  /* 0x00000000e24c783b */ /* 0x000e640000004200 */
[----:B------:R-:W-:Y:S01]  /*fdb0*/  MUFU.EX2 R135, R115 ;  /* 0x0000007300877308 */ /* 0x000fe20000000800 */
[----:B------:R-:W-:Y:S01]  /*fdc0*/  MOV R165, R169 ;  /* 0x000000a900a57202 */ /* 0x000fe20000000f00 */
[----:B------:R-:W-:Y:S01]  /*fdd0*/  FADD.FTZ R2, R102, R2 ;  /* 0x0000000266027221 */ /* 0x000fe20000010000 */
[----:B------:R-:W-:Y:S01]  /*fde0*/  MOV R169, R124 ;  /* 0x0000007c00a97202 */ /* 0x000fe20000000f00 */
[----:B------:R-:W-:Y:S01]  /*fdf0*/  FADD.FTZ R3, R187, R0 ;  /* 0x00000000bb037221 */ /* 0x000fe20000010000 */
[----:B------:R-:W-:Y:S01]  /*fe00*/  MOV R177, R136 ;  /* 0x0000008800b17202 */ /* 0x000fe20000000f00 */
[----:B------:R-:W-:Y:S03]  /*fe10*/  FADD.FTZ R2, R101, R2 ;  /* 0x0000000265027221 */ /* 0x000fe60000010000 */
[----:B------:R-:W-:Y:S01]  /*fe20*/  MOV R251, R156 ;  /* 0x0000009c00fb7202 */ /* 0x000fe20000000f00 */
[----:B------:R-:W-:Y:S01]  /*fe30*/  MUFU.EX2 R105, R169 ;  /* 0x000000a900697308 */ /* 0x000fe20000000800 */
[----:B------:R-:W-:Y:S01]  /*fe40*/  MOV R156, R168 ;  /* 0x000000a8009c7202 */ /* 0x000fe20000000f00 */
[----:B------:R-:W-:Y:S01]  /*fe50*/  FADD.FTZ R0, R106, R93 ;  /* 0x0000005d6a007221 */ /* 0x000fe20000010000 */
[----:B------:R-:W-:Y:S01]  /*fe60*/  MOV R168, R110 ;  /* 0x0000006e00a87202 */ /* 0x000fe20000000f00 */
[----:B--2---:R-:W-:Y:S01]  /*fe70*/  LDSM.16.MT88.4 R84, [R226+0x800] ;  /* 0x00080000e254783b */ /* 0x004fe20000004200 */
[----:B------:R-:W-:Y:S01]  /*fe80*/  MOV R187, R157 ;  /* 0x0000009d00bb7202 */ /* 0x000fe20000000f00 */
[----:B------:R-:W-:Y:S01]  /*fe90*/  FADD.FTZ R3, R196, R3 ;  /* 0x00000003c4037221 */ /* 0x000fe20000010000 */
[----:B------:R-:W-:Y:S01]  /*fea0*/  MOV R157, R164 ;  /* 0x000000a4009d7202 */ /* 0x000fe20000000f00 */
[----:B------:R-:W-:Y:S01]  /*feb0*/  FADD.FTZ R2, R123, R2 ;  /* 0x000000027b027221 */ /* 0x000fe20000010000 */
[----:B------:R-:W-:Y:S01]  /*fec0*/  MOV R164, R177 ;  /* 0x000000b100a47202 */ /* 0x000fe20000000f00 */
[----:B------:R-:W-:Y:S01]  /*fed0*/  MUFU.EX2 R115, R165 ;  /* 0x000000a500737308 */ /* 0x000fe20000000800 */
[----:B------:R-:W-:Y:S01]  /*fee0*/  MOV R177, R133 ;  /* 0x0000008500b17202 */ /* 0x000fe20000000f00 */
[----:B------:R-:W-:Y:S01]  /*fef0*/  FADD.FTZ R2, R99, R2 ;  /* 0x0000000263027221 */ /* 0x000fe20000010000 */
[----:B------:R-:W2:Y:S01]  /*ff00*/  LDL.LU R133, [R1] ;  /* 0x0000000001857983 */ /* 0x000ea20000300800 */
[----:B------:R-:W-:Y:S01]  /*ff10*/  MOV R154, R251 ;  /* 0x000000fb009a7202 */ /* 0x000fe20000000f00 */
[----:B------:R-:W-:Y:S01]  /*ff20*/  FADD.FTZ R3, R195, R3 ;  /* 0x00000003c3037221 */ /* 0x000fe20000010000 */
[----:B------:R-:W-:Y:S01]  /*ff30*/  MOV R251, R187 ;  /* 0x000000bb00fb7202 */ /* 0x000fe20000000f00 */
[----:B---3--:R-:W-:Y:S01]  /*ff40*/  FADD.FTZ R0, R95, R0 ;  /* 0x000000005f007221 */ /* 0x008fe20000010000 */
[----:B------:R-:W-:Y:S01]  /*ff50*/  MOV R187, R186 ;  /* 0x000000ba00bb7202 */ /* 0x000fe20000000f00 */
[----:B----4-:R-:W-:Y:S01]  /*ff60*/  FADD.FTZ R2, R125, R2 ;  /* 0x000000027d027221 */ /* 0x010fe20000010000 */
[----:B------:R3:W-:Y:S01]  /*ff70*/  MUFU.EX2 R112, R164 ;  /* 0x000000a400707308 */ /* 0x0007e20000000800 */
[----:B------:R-:W-:Y:S01]  /*ff80*/  MOV R186, R173 ;  /* 0x000000ad00ba7202 */ /* 0x000fe20000000f00 */
[----:B------:R-:W-:Y:S01]  /*ff90*/  FADD.FTZ R0, R96, R0 ;  /* 0x0000000060007221 */ /* 0x000fe20000010000 */
[----:B------:R-:W-:Y:S01]  /*ffa0*/  MOV R173, R224 ;  /* 0x000000e000ad7202 */ /* 0x000fe20000000f00 */
[----:B-1----:R-:W-:Y:S01]  /*ffb0*/  FADD.FTZ R94, R126, R2 ;  /* 0x000000027e5e7221 */ /* 0x002fe20000010000 */
[----:B------:R1:W5:Y:S01]  /*ffc0*/  LDL.LU R224, [R1+0x88] ;  /* 0x0000880001e07983 */ /* 0x0003620000300800 */
[----:B------:R-:W-:Y:S01]  /*ffd0*/  FADD.FTZ R0, R97, R0 ;  /* 0x0000000061007221 */ /* 0x000fe20000010000 */
[-C--:B------:R-:W-:Y:S03]  /*ffe0*/  HMMA.16816.F32 R36, R72, R76.reuse, R36 ;  /* 0x0000004c4824723c */ /* 0x080fe60000001824 */
[----:B------:R-:W-:Y:S01]  /*fff0*/  MUFU.EX2 R113, R187 ;  /* 0x000000bb00717308 */ /* 0x000fe20000000800 */
[----:B------:R-:W-:Y:S02]  /*10000*/  FADD.FTZ R0, R98, R0 ;  /* 0x0000000062007221 */ /* 0x000fe40000010000 */
[----:B------:R-:W-:Y:S02]  /*10010*/  FADD.FTZ R3, R194, R3 ;  /* 0x00000003c2037221 */ /* 0x000fe40000010000 */
[----:B------:R-:W-:Y:S01]  /*10020*/  FADD.FTZ R0, R104, R0 ;  /* 0x0000000068007221 */ /* 0x000fe20000010000 */
[C---:B------:R-:W-:Y:S04]  /*10030*/  HMMA.16816.F32 R40, R80.reuse, R76, R40 ;  /* 0x0000004c5028723c */ /* 0x040fe80000001828 */
[----:B------:R-:W4:Y:S01]  /*10040*/  MUFU.EX2 R127, R189 ;  /* 0x000000bd007f7308 */ /* 0x000f220000000800 */
[----:B------:R-:W-:Y:S02]  /*10050*/  FADD.FTZ R0, R100, R0 ;  /* 0x0000000064007221 */ /* 0x000fe40000010000 */
[----:B------:R-:W-:Y:S01]  /*10060*/  FADD.FTZ R3, R193, R3 ;  /* 0x00000003c1037221 */ /* 0x000fe20000010000 */
[-C--:B------:R-:W-:Y:S01]  /*10070*/  HMMA.16816.F32 R44, R80, R78.reuse, R44 ;  /* 0x0000004e502c723c */ /* 0x080fe2000000182c */
[----:B---3--:R-:W-:Y:S03]  /*10080*/  LDSM.16.MT88.4 R164, [R226+0x3000] ;  /* 0x00300000e2a4783b */ /* 0x008fe60000004200 */
[----:B------:R-:W-:Y:S02]  /*10090*/  FADD.FTZ R3, R192, R3 ;  /* 0x00000003c0037221 */ /* 0x000fe40000010000 */
[----:B------:R-:W3:Y:S02]  /*100a0*/  MUFU.EX2 R110, R108 ;  /* 0x0000006c006e7308 */ /* 0x000ee40000000800 */
[C---:B------:R-:W-:Y:S01]  /*100b0*/  HMMA.16816.F32 R48, R72.reuse, R78, R48 ;  /* 0x0000004e4830723c */ /* 0x040fe20000001830 */
[----:B------:R-:W1:Y:S03]  /*100c0*/  LDSM.16.MT88.4 R76, [R225+0x800] ;  /* 0x00080000e14c783b */ /* 0x000e660000004200 */
[----:B------:R-:W-:Y:S04]  /*100d0*/  FADD.FTZ R3, R191, R3 ;  /* 0x00000003bf037221 */ /* 0x000fe80000010000 */
[-C--:B------:R-:W-:Y:S01]  /*100e0*/  HMMA.16816.F32 R52, R72, R68.reuse, R52 ;  /* 0x000000444834723c */ /* 0x080fe20000001834 */
[----:B------:R-:W1:Y:S03]  /*100f0*/  MUFU.EX2 R124, R109 ;  /* 0x0000006d007c7308 */ /* 0x000e660000000800 */
[----:B------:R-:W-:Y:S04]  /*10100*/  FADD.FTZ R3, R190, R3 ;  /* 0x00000003be037221 */ /* 0x000fe80000010000 */
[C---:B------:R-:W-:Y:S03]  /*10110*/  HMMA.16816.F32 R56, R80.reuse, R68, R56 ;  /* 0x000000445038723c */ /* 0x040fe60000001838 */
[----:B------:R-:W-:Y:S01]  /*10120*/  MUFU.EX2 R134, R121 ;  /* 0x0000007900867308 */ /* 0x000fe20000000800 */
[----:B----4-:R-:W-:Y:S02]  /*10130*/  FADD.FTZ R2, R127, R3 ;  /* 0x000000037f027221 */ /* 0x010fe40000010000 */
[----:B---3--:R-:W-:Y:S01]  /*10140*/  FADD.FTZ R93, R110, R0 ;  /* 0x000000006e5d7221 */ /* 0x008fe20000010000 */
[----:B------:R-:W-:Y:S01]  /*10150*/  F2FP.PACK_AB R68, R212, R213 ;  /* 0x000000d5d444723e */ /* 0x000fe200000000ff */
[-C--:B------:R-:W-:Y:S01]  /*10160*/  HMMA.16816.F32 R60, R80, R70.reuse, R60 ;  /* 0x00000046503c723c */ /* 0x080fe2000000183c */
[----:B------:R-:W3:Y:S03]  /*10170*/  LDSM.16.MT88.4 R80, [R229+0x800] ;  /* 0x00080000e550783b */ /* 0x000ee60000004200 */
[----:B------:R-:W-:Y:S01]  /*10180*/  F2FP.PACK_AB R69, R195, R196 ;  /* 0x000000c4c345723e */ /* 0x000fe200000000ff */
[----:B------:R-:W-:Y:S01]  /*10190*/  MUFU.EX2 R136, R114 ;  /* 0x0000007200887308 */ /* 0x000fe20000000800 */
[----:B------:R-:W-:Y:S02]  /*101a0*/  FADD.FTZ R0, R129, R94 ;  /* 0x0000005e81007221 */ /* 0x000fe40000010000 */
[----:B------:R-:W-:Y:S04]  /*101b0*/  HMMA.16816.F32 R64, R72, R70, R64 ;  /* 0x000000464840723c */ /* 0x000fe80000001840 */
[----:B------:R-:W-:Y:S03]  /*101c0*/  FADD.FTZ R2, R130, R2 ;  /* 0x0000000282027221 */ /* 0x000fe60000010000 */
[----:B------:R-:W-:Y:S01]  /*101d0*/  F2FP.PACK_AB R70, R209, R210 ;  /* 0x000000d2d146723e */ /* 0x000fe200000000ff */
[----:B------:R-:W-:Y:S01]  /*101e0*/  MUFU.EX2 R114, R186 ;  /* 0x000000ba00727308 */ /* 0x000fe20000000800 */
[----:B------:R-:W-:Y:S03]  /*101f0*/  F2FP.PACK_AB R71, R193, R194 ;  /* 0x000000c2c147723e */ /* 0x000fe600000000ff */
[----:B------:R-:W-:Y:S02]  /*10200*/  F2FP.PACK_AB R72, R102, R103 ;  /* 0x000000676648723e */ /* 0x000fe400000000ff */
[----:B------:R-:W-:Y:S02]  /*10210*/  F2FP.PACK_AB R74, R123, R101 ;  /* 0x000000657b4a723e */ /* 0x000fe400000000ff */
[-C--:B-1----:R-:W-:Y:S02]  /*10220*/  HMMA.16816.F32 R4, R68, R76.reuse, R4 ;  /* 0x0000004c4404723c */ /* 0x082fe40000001804 */
[----:B------:R1:W-:Y:S03]  /*10230*/  MUFU.EX2 R103, R168 ;  /* 0x000000a800677308 */ /* 0x0003e60000000800 */
[----:B------:R-:W-:Y:S02]  /*10240*/  F2FP.PACK_AB R73, R96, R95 ;  /* 0x0000005f6049723e */ /* 0x000fe400000000ff */
[----:B------:R-:W-:Y:S02]  /*10250*/  F2FP.PACK_AB R75, R98, R97 ;  /* 0x00000061624b723e */ /* 0x000fe400000000ff */
[----:B------:R-:W-:Y:S03]  /*10260*/  MOV R123, R116 ;  /* 0x00000074007b7202 */ /* 0x000fe60000000f00 */
[----:B------:R-:W-:Y:S02]  /*10270*/  MUFU.EX2 R102, R176 ;  /* 0x000000b000667308 */ /* 0x000fe40000000800 */
[C---:B------:R-:W-:Y:S08]  /*10280*/  HMMA.16816.F32 R8, R72.reuse, R76, R8 ;  /* 0x0000004c4808723c */ /* 0x040ff00000001808 */
[-C--:B------:R-:W-:Y:S01]  /*10290*/  HMMA.16816.F32 R12, R72, R78.reuse, R12 ;  /* 0x0000004e480c723c */ /* 0x080fe2000000180c */
[----:B------:R-:W-:Y:S01]  /*102a0*/  MUFU.EX2 R101, R185 ;  /* 0x000000b900657308 */ /* 0x000fe20000000800 */
[----:B-1----:R-:W-:Y:S06]  /*102b0*/  LDSM.16.MT88.4 R168, [R229+0x3000] ;  /* 0x00300000e5a8783b */ /* 0x002fec0000004200 */
[C---:B------:R-:W-:Y:S03]  /*102c0*/  HMMA.16816.F32 R16, R68.reuse, R78, R16 ;  /* 0x0000004e4410723c */ /* 0x040fe60000001810 */
[----:B------:R-:W-:Y:S01]  /*102d0*/  MUFU.EX2 R107, R173 ;  /* 0x000000ad006b7308 */ /* 0x000fe20000000800 */
[----:B------:R-:W1:Y:S04]  /*102e0*/  LDSM.16.MT88.4 R76, [R228+0x800] ;  /* 0x00080000e44c783b */ /* 0x000e680000004200 */
[-C--:B---3--:R-:W-:Y:S05]  /*102f0*/  HMMA.16816.F32 R20, R68, R80.reuse, R20 ;  /* 0x000000504414723c */ /* 0x088fea0000001814 */
        /* <DEDUP_REMOVED lines=11> */
[-C--:B------:R-:W-:Y:S08]  /*103b0*/  HMMA.16816.F32 R44, R72, R86.reuse, R44 ;  /* 0x00000056482c723c */ /* 0x080ff0000000182c */
[C---:B------:R-:W-:Y:S01]  /*103c0*/  HMMA.16816.F32 R48, R68.reuse, R86, R48 ;  /* 0x000000564430723c */ /* 0x040fe20000001830 */
[----:B------:R-:W4:Y:S01]  /*103d0*/  LDSM.16.MT88.4 R84, [R229+0x1000] ;  /* 0x00100000e554783b */ /* 0x000f220000004200 */
[----:B------:R-:W3:Y:S06]  /*103e0*/  MUFU.EX2 R106, R180 ;  /* 0x000000b4006a7308 */ /* 0x000eec0000000800 */
[-C--:B-1----:R-:W-:Y:S04]  /*103f0*/  HMMA.16816.F32 R52, R68, R76.reuse, R52 ;  /* 0x0000004c4434723c */ /* 0x082fe80000001834 */
[----:B------:R-:W-:Y:S04]  /*10400*/  MUFU.EX2 R95, R145 ;  /* 0x00000091005f7308 */ /* 0x000fe80000000800 */
[C---:B------:R-:W-:Y:S06]  /*10410*/  HMMA.16816.F32 R56, R72.reuse, R76, R56 ;  /* 0x0000004c4838723c */ /* 0x040fec0000001838 */
[----:B------:R-:W-:Y:S02]  /*10420*/  MUFU.EX2 R122, R157 ;  /* 0x0000009d007a7308 */ /* 0x000fe40000000800 */
[-C--:B------:R-:W-:Y:S07]  /*10430*/  HMMA.16816.F32 R60, R72, R78.reuse, R60 ;  /* 0x0000004e483c723c */ /* 0x080fee000000183c */
[----:B------:R-:W-:Y:S01]  /*10440*/  F2FP.PACK_AB R74, R129, R126 ;  /* 0x0000007e814a723e */ /* 0x000fe200000000ff */
[----:B------:R-:W-:Y:S01]  /*10450*/  HMMA.16816.F32 R64, R68, R78, R64 ;  /* 0x0000004e4440723c */ /* 0x000fe20000001840 */
[----:B------:R-:W1:Y:S01]  /*10460*/  LDSM.16.MT88.4 R76, [R228+0x1000] ;  /* 0x00100000e44c783b */ /* 0x000e620000004200 */
[----:B------:R-:W-:Y:S02]  /*10470*/  MUFU.EX2 R121, R156 ;  /* 0x0000009c00797308 */ /* 0x000fe40000000800 */
[----:B------:R-:W-:Y:S01]  /*10480*/  FADD.FTZ R72, R213, R92 ;  /* 0x0000005cd5487221 */ /* 0x000fe20000010000 */
[----:B------:R-:W-:Y:S02]  /*10490*/  F2FP.PACK_AB R73, R100, R104 ;  /* 0x000000686449723e */ /* 0x000fe400000000ff */
[----:B------:R-:W-:Y:S01]  /*104a0*/  F2FP.PACK_AB R68, R207, R208 ;  /* 0x000000d0cf44723e */ /* 0x000fe200000000ff */
[----:B------:R-:W-:Y:S01]  /*104b0*/  FADD.FTZ R92, R212, R72 ;  /* 0x00000048d45c7221 */ /* 0x000fe20000010000 */
[----:B------:R-:W-:Y:S03]  /*104c0*/  F2FP.PACK_AB R69, R191, R192 ;  /* 0x000000c0bf45723e */ /* 0x000fe600000000ff */
[----:B------:R-:W-:Y:S01]  /*104d0*/  F2FP.PACK_AB R70, R205, R206 ;  /* 0x000000cecd46723e */ /* 0x000fe200000000ff */
[----:B------:R4:W-:Y:S01]  /*104e0*/  MUFU.EX2 R104, R177 ;  /* 0x000000b100687308 */ /* 0x0009e20000000800 */
[----:B------:R-:W-:Y:S02]  /*104f0*/  F2FP.PACK_AB R71, R127, R190 ;  /* 0x000000be7f47723e */ /* 0x000fe400000000ff */
[----:B------:R-:W-:Y:S02]  /*10500*/  F2FP.PACK_AB R72, R125, R99 ;  /* 0x000000637d48723e */ /* 0x000fe400000000ff */
[----:B------:R-:W-:Y:S02]  /*10510*/  F2FP.PACK_AB R75, R124, R110 ;  /* 0x0000006e7c4b723e */ /* 0x000fe400000000ff */
[----:B---3--:R-:W-:Y:S01]  /*10520*/  F2FP.PACK_AB R129, R106, R109 ;  /* 0x0000006d6a81723e */ /* 0x008fe200000000ff */
[-C--:B------:R-:W-:Y:S02]  /*10530*/  HMMA.16816.F32 R4, R68, R80.reuse, R4 ;  /* 0x000000504404723c */ /* 0x080fe40000001804 */
[----:B------:R-:W-:Y:S06]  /*10540*/  MUFU.EX2 R99, R184 ;  /* 0x000000b800637308 */ /* 0x000fec0000000800 */
[C---:B------:R-:W-:Y:S04]  /*10550*/  HMMA.16816.F32 R8, R72.reuse, R80, R8 ;  /* 0x000000504808723c */ /* 0x040fe80000001808 */
[----:B------:R-:W3:Y:S04]  /*10560*/  MUFU.EX2 R100, R149 ;  /* 0x0000009500647308 */ /* 0x000ee80000000800 */
[-C--:B------:R-:W-:Y:S01]  /*10570*/  HMMA.16816.F32 R12, R72, R82.reuse, R12 ;  /* 0x00000052480c723c */ /* 0x080fe2000000180c */
[----:B----4-:R-:W-:Y:S05]  /*10580*/  LDSM.16.MT88.4 R176, [R225+0x3000] ;  /* 0x00300000e1b0783b */ /* 0x010fea0000004200 */
[----:B------:R-:W-:Y:S02]  /*10590*/  MUFU.EX2 R98, R141 ;  /* 0x0000008d00627308 */ /* 0x000fe40000000800 */
[C---:B------:R-:W-:Y:S01]  /*105a0*/  HMMA.16816.F32 R16, R68.reuse, R82, R16 ;  /* 0x000000524410723c */ /* 0x040fe20000001810 */
[----:B------:R-:W4:Y:S07]  /*105b0*/  LDSM.16.MT88.4 R80, [R225+0x1800] ;  /* 0x00180000e150783b */ /* 0x000f2e0000004200 */
[-C--:B------:R-:W-:Y:S01]  /*105c0*/  HMMA.16816.F32 R20, R68, R84.reuse, R20 ;  /* 0x000000544414723c */ /* 0x080fe20000001814 */
[----:B------:R-:W-:Y:S03]  /*105d0*/  MUFU.EX2 R97, R140 ;  /* 0x0000008c00617308 */ /* 0x000fe60000000800 */
[----:B---3--:R-:W-:Y:S04]  /*105e0*/  F2FP.PACK_AB R131, R100, R102 ;  /* 0x000000666483723e */ /* 0x008fe800000000ff */
[C---:B------:R-:W-:Y:S03]  /*105f0*/  HMMA.16816.F32 R24, R72.reuse, R84, R24 ;  /* 0x000000544818723c */ /* 0x040fe60000001818 */
[----:B------:R-:W-:Y:S05]  /*10600*/  MUFU.EX2 R96, R148 ;  /* 0x0000009400607308 */ /* 0x000fea0000000800 */
[-C--:B------:R-:W-:Y:S08]  /*10610*/  HMMA.16816.F32 R28, R72, R86.reuse, R28 ;  /* 0x00000056481c723c */ /* 0x080ff0000000181c */
[C---:B------:R-:W-:Y:S01]  /*10620*/  HMMA.16816.F32 R32, R68.reuse, R86, R32 ;  /* 0x000000564420723c */ /* 0x040fe20000001820 */
[----:B------:R-:W3:Y:S07]  /*10630*/  LDSM.16.MT88.4 R84, [R229+0x1800] ;  /* 0x00180000e554783b */ /* 0x000eee0000004200 */
[-C--:B------:R-:W-:Y:S01]  /*10640*/  HMMA.16816.F32 R36, R68, R88.reuse, R36 ;  /* 0x000000584424723c */ /* 0x080fe20000001824 */
[----:B--2---:R-:W2:Y:S07]  /*10650*/  MUFU.EX2 R133, R133 ;  /* 0x0000008500857308 */ /* 0x004eae0000000800 */
[C---:B------:R-:W-:Y:S08]  /*10660*/  HMMA.16816.F32 R40, R72.reuse, R88, R40 ;  /* 0x000000584828723c */ /* 0x040ff00000001828 */
[-C--:B------:R-:W-:Y:S08]  /*10670*/  HMMA.16816.F32 R44, R72, R90.reuse, R44 ;  /* 0x0000005a482c723c */ /* 0x080ff0000000182c */
[C---:B------:R-:W-:Y:S01]  /*10680*/  HMMA.16816.F32 R48, R68.reuse, R90, R48 ;  /* 0x0000005a4430723c */ /* 0x040fe20000001830 */
[----:B------:R-:W2:Y:S07]  /*10690*/  LDSM.16.MT88.4 R88, [R226+0x1800] ;  /* 0x00180000e258783b */ /* 0x000eae0000004200 */
[-C--:B-1----:R-:W-:Y:S08]  /*106a0*/  HMMA.16816.F32 R52, R68, R76.reuse, R52 ;  /* 0x0000004c4434723c */ /* 0x082ff00000001834 */
[C---:B------:R-:W-:Y:S08]  /*106b0*/  HMMA.16816.F32 R56, R72.reuse, R76, R56 ;  /* 0x0000004c4838723c */ /* 0x040ff00000001838 */
[-C--:B------:R-:W-:Y:S07]  /*106c0*/  HMMA.16816.F32 R60, R72, R78.reuse, R60 ;  /* 0x0000004e483c723c */ /* 0x080fee000000183c */
[----:B------:R-:W-:Y:S01]  /*106d0*/  F2FP.PACK_AB R74, R135, R136 ;  /* 0x00000088874a723e */ /* 0x000fe200000000ff */
[----:B------:R-:W-:Y:S01]  /*106e0*/  HMMA.16816.F32 R64, R68, R78, R64 ;  /* 0x0000004e4440723c */ /* 0x000fe20000001840 */
[----:B------:R-:W1:Y:S03]  /*106f0*/  LDSM.16.MT88.4 R76, [R228+0x1800] ;  /* 0x00180000e44c783b */ /* 0x000e660000004200 */
[----:B------:R-:W-:Y:S01]  /*10700*/  FADD.FTZ R72, R210, R92 ;  /* 0x0000005cd2487221 */ /* 0x000fe20000010000 */
[----:B------:R-:W-:Y:S02]  /*10710*/  F2FP.PACK_AB R73, R252, R249 ;  /* 0x000000f9fc49723e */ /* 0x000fe400000000ff */
[----:B------:R-:W-:Y:S01]  /*10720*/  F2FP.PACK_AB R68, R203, R204 ;  /* 0x000000cccb44723e */ /* 0x000fe200000000ff */
[----:B------:R-:W-:Y:S01]  /*10730*/  FADD.FTZ R92, R209, R72 ;  /* 0x00000048d15c7221 */ /* 0x000fe20000010000 */
[----:B------:R-:W-:Y:S03]  /*10740*/  F2FP.PACK_AB R69, R134, R130 ;  /* 0x000000828645723e */ /* 0x000fe600000000ff */
[----:B------:R-:W-:Y:S02]  /*10750*/  F2FP.PACK_AB R70, R214, R211 ;  /* 0x000000d3d646723e */ /* 0x000fe400000000ff */
[----:B------:R-:W-:Y:S02]  /*10760*/  F2FP.PACK_AB R71, R197, R198 ;  /* 0x000000c6c547723e */ /* 0x000fe400000000ff */
[----:B------:R-:W-:Y:S02]  /*10770*/  F2FP.PACK_AB R72, R137, R128 ;  /* 0x000000808948723e */ /* 0x000fe400000000ff */
[----:B------:R-:W-:Y:S02]  /*10780*/  F2FP.PACK_AB R75, R114, R113 ;  /* 0x00000071724b723e */ /* 0x000fe400000000ff */
[----:B------:R-:W-:Y:S01]  /*10790*/  F2FP.PACK_AB R130, R120, R104 ;  /* 0x000000687882723e */ /* 0x000fe200000000ff */
[-C--:B----4-:R-:W-:Y:S08]  /*107a0*/  HMMA.16816.F32 R4, R68, R80.reuse, R4 ;  /* 0x000000504404723c */ /* 0x090ff00000001804 */
[C---:B------:R-:W-:Y:S08]  /*107b0*/  HMMA.16816.F32 R8, R72.reuse, R80, R8 ;  /* 0x000000504808723c */ /* 0x040ff00000001808 */
[-C--:B------:R-:W-:Y:S08]  /*107c0*/  HMMA.16816.F32 R12, R72, R82.reuse, R12 ;  /* 0x00000052480c723c */ /* 0x080ff0000000180c */
[C---:B------:R-:W-:Y:S01]  /*107d0*/  HMMA.16816.F32 R16, R68.reuse, R82, R16 ;  /* 0x000000524410723c */ /* 0x040fe20000001810 */
[----:B------:R-:W4:Y:S07]  /*107e0*/  LDSM.16.MT88.4 R80, [R225+0x2000] ;  /* 0x00200000e150783b */ /* 0x000f2e0000004200 */
[-C--:B---3--:R-:W-:Y:S08]  /*107f0*/  HMMA.16816.F32 R20, R68, R84.reuse, R20 ;  /* 0x000000544414723c */ /* 0x088ff00000001814 */
[C---:B------:R-:W-:Y:S08]  /*10800*/  HMMA.16816.F32 R24, R72.reuse, R84, R24 ;  /* 0x000000544818723c */ /* 0x040ff00000001818 */
[-C--:B------:R-:W-:Y:S08]  /*10810*/  HMMA.16816.F32 R28, R72, R86.reuse, R28 ;  /* 0x00000056481c723c */ /* 0x080ff0000000181c */
[C---:B------:R-:W-:Y:S01]  /*10820*/  HMMA.16816.F32 R32, R68.reuse, R86, R32 ;  /* 0x000000564420723c */ /* 0x040fe20000001820 */
[----:B------:R-:W3:Y:S07]  /*10830*/  LDSM.16.MT88.4 R84, [R229+0x2000] ;  /* 0x00200000e554783b */ /* 0x000eee0000004200 */
[-C--:B--2---:R-:W-:Y:S08]  /*10840*/  HMMA.16816.F32 R36, R68, R88.reuse, R36 ;  /* 0x000000584424723c */ /* 0x084ff00000001824 */
        /* <DEDUP_REMOVED lines=18> */
[----:B------:R-:W-:Y:S03]  /*10970*/  F2FP.PACK_AB R75, R103, R105 ;  /* 0x00000069674b723e */ /* 0x000fe600000000ff */
        /* <DEDUP_REMOVED lines=26> */
[----:B------:R-:W-:Y:S01]  /*10b20*/  F2FP.PACK_AB R70, R196, R133 ;  /* 0x00000085c446723e */ /* 0x000fe200000000ff */
[----:B------:R-:W-:Y:S01]  /*10b30*/  FADD.FTZ R3, R204, R92 ;  /* 0x0000005ccc037221 */ /* 0x000fe20000010000 */
[----:B------:R-:W-:Y:S02]  /*10b40*/  F2FP.PACK_AB R71, R189, R195 ;  /* 0x000000c3bd47723e */ /* 0x000fe400000000ff */
[----:B------:R-:W-:Y:S02]  /*10b50*/  F2FP.PACK_AB R72, R122, R132 ;  /* 0x000000847a48723e */ /* 0x000fe400000000ff */
[----:B------:R-:W-:Y:S03]  /*10b60*/  F2FP.PACK_AB R75, R97, R98 ;  /* 0x00000062614b723e */ /* 0x000fe600000000ff */
[-C--:B----4-:R-:W-:Y:S08]  /*10b70*/  HMMA.16816.F32 R4, R68, R80.reuse, R4 ;  /* 0x000000504404723c */ /* 0x090ff00000001804 */
[C---:B------:R-:W-:Y:S01]  /*10b80*/  HMMA.16816.F32 R8, R72.reuse, R80, R8 ;  /* 0x000000504808723c */ /* 0x040fe20000001808 */
[----:B------:R-:W-:Y:S07]  /*10b90*/  MUFU.EX2 R80, R153 ;  /* 0x0000009900507308 */ /* 0x000fee0000000800 */
[-C--:B------:R-:W-:Y:S03]  /*10ba0*/  HMMA.16816.F32 R12, R72, R82.reuse, R12 ;  /* 0x00000052480c723c */ /* 0x080fe6000000180c */
[----:B------:R-:W-:Y:S05]  /*10bb0*/  MUFU.EX2 R81, R160 ;  /* 0x000000a000517308 */ /* 0x000fea0000000800 */
[C---:B------:R-:W-:Y:S05]  /*10bc0*/  HMMA.16816.F32 R16, R68.reuse, R82, R16 ;  /* 0x000000524410723c */ /* 0x040fea0000001810 */
[----:B------:R-:W4:Y:S03]  /*10bd0*/  MUFU.EX2 R83, R144 ;  /* 0x0000009000537308 */ /* 0x000f260000000800 */
[-C--:B---3--:R-:W-:Y:S07]  /*10be0*/  HMMA.16816.F32 R20, R68, R84.reuse, R20 ;  /* 0x000000544414723c */ /* 0x088fee0000001814 */
[----:B------:R-:W3:Y:S01]  /*10bf0*/  MUFU.EX2 R82, R161 ;  /* 0x000000a100527308 */ /* 0x000ee20000000800 */
[C---:B------:R-:W-:Y:S08]  /*10c00*/  HMMA.16816.F32 R24, R72.reuse, R84, R24 ;  /* 0x000000544818723c */ /* 0x040ff00000001818 */
[-C--:B------:R-:W-:Y:S04]  /*10c10*/  HMMA.16816.F32 R28, R72, R86.reuse, R28 ;  /* 0x00000056481c723c */ /* 0x080fe8000000181c */
[----:B----4-:R-:W-:Y:S04]  /*10c20*/  F2FP.PACK_AB R126, R188, R83 ;  /* 0x00000053bc7e723e */ /* 0x010fe800000000ff */
[C---:B------:R-:W-:Y:S04]  /*10c30*/  HMMA.16816.F32 R32, R68.reuse, R86, R32 ;  /* 0x000000564420723c */ /* 0x040fe80000001820 */
[----:B---3--:R-:W-:Y:S04]  /*10c40*/  F2FP.PACK_AB R125, R81, R82 ;  /* 0x00000052517d723e */ /* 0x008fe800000000ff */
[-C--:B--2---:R-:W-:Y:S08]  /*10c50*/  HMMA.16816.F32 R36, R68, R88.reuse, R36 ;  /* 0x000000584424723c */ /* 0x084ff00000001824 */
[C---:B------:R-:W-:Y:S08]  /*10c60*/  HMMA.16816.F32 R40, R72.reuse, R88, R40 ;  /* 0x000000584828723c */ /* 0x040ff00000001828 */
[-C--:B------:R-:W-:Y:S08]  /*10c70*/  HMMA.16816.F32 R44, R72, R90.reuse, R44 ;  /* 0x0000005a482c723c */ /* 0x080ff0000000182c */
[C---:B------:R-:W-:Y:S08]  /*10c80*/  HMMA.16816.F32 R48, R68.reuse, R90, R48 ;  /* 0x0000005a4430723c */ /* 0x040ff00000001830 */
[-C--:B-1----:R-:W-:Y:S08]  /*10c90*/  HMMA.16816.F32 R52, R68, R76.reuse, R52 ;  /* 0x0000004c4434723c */ /* 0x082ff00000001834 */
[C---:B------:R-:W-:Y:S01]  /*10ca0*/  HMMA.16816.F32 R56, R72.reuse, R76, R56 ;  /* 0x0000004c4838723c */ /* 0x040fe20000001838 */
[----:B------:R-:W1:Y:S07]  /*10cb0*/  MUFU.EX2 R76, R152 ;  /* 0x00000098004c7308 */ /* 0x000e6e0000000800 */
[-C--:B------:R-:W-:Y:S07]  /*10cc0*/  HMMA.16816.F32 R60, R72, R78.reuse, R60 ;  /* 0x0000004e483c723c */ /* 0x080fee000000183c */
[----:B------:R-:W-:Y:S01]  /*10cd0*/  FADD.FTZ R73, R128, R0 ;  /* 0x0000000080497221 */ /* 0x000fe20000010000 */
[----:B------:R-:W-:Y:S04]  /*10ce0*/  HMMA.16816.F32 R64, R68, R78, R64 ;  /* 0x0000004e4440723c */ /* 0x000fe80000001840 */
[----:B------:R-:W-:Y:S01]  /*10cf0*/  F2FP.PACK_AB R128, R111, R112 ;  /* 0x000000706f80723e */ /* 0x000fe200000000ff */
[----:B------:R-:W-:Y:S01]  /*10d00*/  FADD.FTZ R72, R124, R93 ;  /* 0x0000005d7c487221 */ /* 0x000fe20000010000 */
[----:B------:R-:W-:Y:S01]  /*10d10*/  F2FP.PACK_AB R124, R95, R96 ;  /* 0x000000605f7c723e */ /* 0x000fe200000000ff */
[----:B------:R-:W-:Y:S01]  /*10d20*/  FADD.FTZ R68, R134, R2 ;  /* 0x0000000286447221 */ /* 0x000fe20000010000 */
[----:B-1----:R-:W-:Y:S03]  /*10d30*/  F2FP.PACK_AB R127, R76, R80 ;  /* 0x000000504c7f723e */ /* 0x002fe600000000ff */
[-C--:B------:R-:W-:Y:S01]  /*10d40*/  HMMA.16816.F32 R184, R128, R176.reuse, R4 ;  /* 0x000000b080b8723c */ /* 0x080fe20000001804 */
[----:B------:R-:W1:Y:S04]  /*10d50*/  LDSM.16.MT88.4 R4, [R228+0x3000] ;  /* 0x00300000e404783b */ /* 0x000e680000004200 */
[----:B------:R-:W-:Y:S02]  /*10d60*/  FADD.FTZ R72, R249, R72 ;  /* 0x00000048f9487221 */ /* 0x000fe40000010000 */
[----:B------:R-:W-:Y:S01]  /*10d70*/  FADD.FTZ R0, R203, R3 ;  /* 0x00000003cb007221 */ /* 0x000fe20000010000 */
[C---:B------:R-:W-:Y:S04]  /*10d80*/  HMMA.16816.F32 R152, R124.reuse, R176, R8 ;  /* 0x000000b07c98723c */ /* 0x040fe80000001808 */
[----:B------:R-:W-:Y:S02]  /*10d90*/  FADD.FTZ R2, R252, R72 ;  /* 0x00000048fc027221 */ /* 0x000fe40000010000 */
[----:B------:R-:W-:Y:S02]  /*10da0*/  FADD.FTZ R0, R211, R0 ;  /* 0x00000000d3007221 */ /* 0x000fe40000010000 */
[-C--:B------:R-:W-:Y:S04]  /*10db0*/  HMMA.16816.F32 R160, R124, R178.reuse, R12 ;  /* 0x000000b27ca0723c */ /* 0x080fe8000000180c */
[----:B------:R-:W-:Y:S02]  /*10dc0*/  FADD.FTZ R3, R137, R73 ;  /* 0x0000004989037221 */ /* 0x000fe40000010000 */
[----:B------:R-:W-:Y:S01]  /*10dd0*/  FADD.FTZ R11, R198, R68 ;  /* 0x00000044c60b7221 */ /* 0x000fe20000010000 */
[----:B------:R-:W-:Y:S01]  /*10de0*/  MOV R68, R116 ;  /* 0x0000007400447202 */ /* 0x000fe20000000f00 */
        /* <DEDUP_REMOVED lines=42> */
[----:B------:R-:W-:Y:S01]  /*11090*/  FADD.FTZ R3, R195, R11 ;  /* 0x0000000bc3037221 */ /* 0x000fe20000010000 */
[----:B------:R-:W-:Y:S01]  /*110a0*/  MOV R122, R118 ;  /* 0x00000076007a7202 */ /* 0x000fe20000000f00 */
[----:B------:R-:W-:Y:S02]  /*110b0*/  FADD.FTZ R0, R98, R9 ;  /* 0x0000000962007221 */ /* 0x000fe40000010000 */
[----:B------:R-:W-:Y:S01]  /*110c0*/  FADD.FTZ R9, R196, R8 ;  /* 0x00000008c4097221 */ /* 0x000fe20000010000 */
[-C--:B------:R-:W-:Y:S03]  /*110d0*/  HMMA.16816.F32 R124, R124, R6.reuse, R60 ;  /* 0x000000067c7c723c */ /* 0x080fe6000000183c */
[----:B------:R-:W-:Y:S02]  /*110e0*/  FADD.FTZ R8, R189, R3 ;  /* 0x00000003bd087221 */ /* 0x000fe40000010000 */
[----:B------:R-:W-:Y:S02]  /*110f0*/  FADD.FTZ R3, R112, R9 ;  /* 0x0000000970037221 */ /* 0x000fe40000010000 */
[----:B------:R-:W-:Y:S01]  /*11100*/  FADD.FTZ R2, R121, R10 ;  /* 0x0000000a79027221 */ /* 0x000fe20000010000 */
[----:B------:R-:W-:Y:S04]  /*11110*/  HMMA.16816.F32 R128, R128, R6, R64 ;  /* 0x000000068080723c */ /* 0x000fe80000001840 */
[----:B------:R-:W-:Y:S01]  /*11120*/  FADD.FTZ R3, R111, R3 ;  /* 0x000000036f037221 */ /* 0x000fe20000010000 */
[----:B------:R-:W-:Y:S01]  /*11130*/  MOV R121, R119 ;  /* 0x0000007700797202 */ /* 0x000fe20000000f00 */
[----:B------:R-:W-:Y:S02]  /*11140*/  FADD.FTZ R4, R115, R2 ;  /* 0x0000000273047221 */ /* 0x000fe40000010000 */
[----:B------:R-:W-:Y:S04]  /*11150*/  FADD.FTZ R3, R104, R3 ;  /* 0x0000000368037221 */ /* 0x000fe80000010000 */
[----:B------:R-:W-:Y:S01]  /*11160*/  FADD.FTZ R3, R120, R3 ;  /* 0x0000000378037221 */ /* 0x000fe20000010000 */
[----:B------:R-:W-:Y:S01]  /*11170*/  MOV R120, R117 ;  /* 0x0000007500787202 */ /* 0x000fe20000000f00 */
[----:B------:R-:W-:Y:S02]  /*11180*/  FADD.FTZ R5, R97, R0 ;  /* 0x0000000061057221 */ /* 0x000fe40000010000 */
[----:B------:R-:W-:Y:S01]  /*11190*/  FADD.FTZ R2, R109, R8 ;  /* 0x000000086d027221 */ /* 0x000fe20000010000 */
[----:B------:R1:W-:Y:S01]  /*111a0*/  STL [R1+0xc], R3 ;  /* 0x00000c0301007387 */ /* 0x0003e20000100800 */
        /* <DEDUP_REMOVED lines=9> */
[----:B------:R-:W-:Y:S02]  /*11240*/  IADD3 R0, R245, -0x1, RZ ;  /* 0xfffffffff5007810 */ /* 0x000fe40007ffe0ff */
[----:B------:R2:W-:Y:S01]  /*11250*/  STL [R1+0x10], R5 ;  /* 0x0000100501007387 */ /* 0x0005e20000100800 */
[----:B------:R-:W-:Y:S01]  /*11260*/  FADD.FTZ R2, R76, R2 ;  /* 0x000000024c027221 */ /* 0x000fe20000010000 */
[----:B------:R-:W-:Y:S01]  /*11270*/  MOV R245, R0 ;  /* 0x0000000000f57202 */ /* 0x000fe20000000f00 */
[----:B-1----:R-:W-:Y:S05]  /*11280*/  FADD.FTZ R3, R188, R4 ;  /* 0x00000004bc037221 */ /* 0x002fea0000010000 */
[----:B------:R2:W-:Y:S04]  /*11290*/  STL [R1+0x8], R3 ;  /* 0x0000080301007387 */ /* 0x0005e80000100800 */
[----:B------:R2:W-:Y:S02]  /*112a0*/  STL [R1+0x14], R2 ;  /* 0x0000140201007387 */ /* 0x0005e40000100800 */
[----:B--2--5:R-:W-:-:S05]  /*112b0*/  @P0 BRA `(.L_x_563) ;  /* 0xffffb97000000947 */ /* 0x024fca000383ffff */
.L_x_556:
[----:B------:R-:W-:Y:S05]  /*112c0*/  BRA.DIV ~URZ, `(.L_x_564) ;  /* 0x000074f27f007947 */ /* 0x000fea000b800000 */
[----:B------:R-:W2:Y:S04]  /*112d0*/  LDL R0, [R1+0xc] ;  /* 0x00000c0001007983 */ /* 0x000ea80000100800 */
[----:B--2---:R1:W2:Y:S02]  /*112e0*/  SHFL.BFLY PT, R4, R0, 0x2, 0x1f ;  /* 0x0c401f0000047f89 */ /* 0x0042a400000e0000 */
.L_x_616:
[----:B-1----:R-:W3:Y:S02]  /*112f0*/  LDL.LU R0, [R1+0xc] ;  /* 0x00000c0001007983 */ /* 0x002ee40000300800 */
[----:B--23--:R-:W-:Y:S01]  /*11300*/  FADD.FTZ R4, R4, R0 ;  /* 0x0000000004047221 */ /* 0x00cfe20000010000 */
[----:B------:R-:W-:Y:S05]  /*11310*/  BRA.DIV ~URZ, `(.L_x_565) ;  /* 0x000075027f007947 */ /* 0x000fea000b800000 */
[----:B------:R-:W2:Y:S04]  /*11320*/  LDL.LU R2, [R1+0x10] ;  /* 0x0000100001027983 */ /* 0x000ea80000300800 */
[----:B------:R-:W3:Y:S04]  /*11330*/  LDL.LU R0, [R1+0x8] ;  /* 0x0000080001007983 */ /* 0x000ee80000300800 */
[----:B------:R-:W4:Y:S04]  /*11340*/  LDL.LU R9, [R1+0x14] ;  /* 0x0000140001097983 */ /* 0x000f280000300800 */
[----:B--2---:R-:W1:Y:S04]  /*11350*/  SHFL.BFLY PT, R5, R2, 0x2, 0x1f ;  /* 0x0c401f0002057f89 */ /* 0x004e6800000e0000 */
[----:B---3--:R-:W2:Y:S04]  /*11360*/  SHFL.BFLY PT, R6, R0, 0x2, 0x1f ;  /* 0x0c401f0000067f89 */ /* 0x008ea800000e0000 */
[----:B----4-:R-:W3:Y:S01]  /*11370*/  SHFL.BFLY PT, R7, R9, 0x2, 0x1f ;  /* 0x0c401f0009077f89 */ /* 0x010ee200000e0000 */
[----:B-1----:R-:W-:-:S02]  /*11380*/  FADD.FTZ R5, R5, R2 ;  /* 0x0000000205057221 */ /* 0x002fc40000010000 */
[----:B--2---:R-:W-:-:S03]  /*11390*/  FADD.FTZ R6, R6, R0 ;  /* 0x0000000006067221 */ /* 0x004fc60000010000 */
[----:B------:R-:W1:Y:S01]  /*113a0*/  SHFL.BFLY PT, R2, R5, 0x1, 0x1f ;  /* 0x0c201f0005027f89 */ /* 0x000e6200000e0000 */
[----:B---3--:R-:W-:-:S03]  /*113b0*/  FADD.FTZ R7, R7, R9 ;  /* 0x0000000907077221 */ /* 0x008fc60000010000 */
[----:B------:R-:W2:Y:S04]  /*113c0*/  SHFL.BFLY PT, R0, R4, 0x1, 0x1f ;  /* 0x0c201f0004007f89 */ /* 0x000ea800000e0000 */
[----:B------:R-:W3:Y:S04]  /*113d0*/  SHFL.BFLY PT, R3, R6, 0x1, 0x1f ;  /* 0x0c201f0006037f89 */ /* 0x000ee800000e0000 */
[----:B------:R4:W4:Y:S01]  /*113e0*/  SHFL.BFLY PT, R8, R7, 0x1, 0x1f ;  /* 0x0c201f0007087f89 */ /* 0x00092200000e0000 */
[----:B-1----:R-:W-:Y:S02]  /*113f0*/  FADD.FTZ R5, R5, R2 ;  /* 0x0000000205057221 */ /* 0x002fe40000010000 */
[----:B--2---:R-:W-:-:S02]  /*11400*/  FADD.FTZ R4, R4, R0 ;  /* 0x0000000004047221 */ /* 0x004fc40000010000 */
[----:B---3--:R-:W-:Y:S02]  /*11410*/  FADD.FTZ R6, R6, R3 ;  /* 0x0000000306067221 */ /* 0x008fe40000010000 */
.L_x_617:
[----:B------:R-:W-:Y:S01]  /*11420*/  FSETP.NE.FTZ.AND P2, PT, R5, RZ, PT ;  /* 0x000000ff0500720b */ /* 0x000fe20003f55000 */
[----:B------:R-:W-:Y:S01]  /*11430*/  CS2R R2, SRZ ;  /* 0x0000000000027805 */ /* 0x000fe2000001ff00 */
[----:B------:R-:W-:Y:S02]  /*11440*/  FSETP.NE.FTZ.AND P3, PT, R4, RZ, PT ;  /* 0x000000ff0400720b */ /* 0x000fe40003f75000 */
[----:B------:R-:W-:Y:S02]  /*11450*/  FSETP.NE.FTZ.AND P1, PT, R6, RZ, PT ;  /* 0x000000ff0600720b */ /* 0x000fe40003f35000 */
[----:B------:R-:W-:Y:S02]  /*11460*/  MOV R0, RZ ;  /* 0x000000ff00007202 */ /* 0x000fe40000000f00 */
[----:B------:R-:W-:Y:S02]  /*11470*/  MOV R34, 0xff800000 ;  /* 0xff80000000227802 */ /* 0x000fe40000000f00 */
[----:B------:R-:W-:-:S02]  /*11480*/  MOV R32, 0xff800000 ;  /* 0xff80000000207802 */ /* 0x000fc40000000f00 */
[----:B------:R-:W-:Y:S01]  /*11490*/  MOV R33, 0xff800000 ;  /* 0xff80000000217802 */ /* 0x000fe20000000f00 */
[----:B------:R-:W1:Y:S01]  /*114a0*/  @P2 MUFU.RCP R3, R5 ;  /* 0x0000000500032308 */ /* 0x000e620000001000 */
[----:B------:R-:W-:Y:S02]  /*114b0*/  @P2 MOV R9, 0x3f317218 ;  /* 0x3f31721800092802 */ /* 0x000fe40000000f00 */
[----:B------:R-:W-:Y:S02]  /*114c0*/  MOV R31, 0xff800000 ;  /* 0xff800000001f7802 */ /* 0x000fe40000000f00 */
[----:B------:R-:W-:-:S03]  /*114d0*/  @P1 MOV R21, 0x3f317218 ;  /* 0x3f31721800151802 */ /* 0x000fc60000000f00 */
[----:B------:R-:W2:Y:S08]  /*114e0*/  @P3 MUFU.RCP R0, R4 ;  /* 0x0000000400003308 */ /* 0x000eb00000001000 */
[----:B------:R3:W-:Y:S01]  /*114f0*/  @P3 MUFU.LG2 R17, R4 ;  /* 0x0000000400113308 */ /* 0x0007e20000000c00 */
[C---:B-1----:R-:W-:Y:S02]  /*11500*/  FMUL.FTZ R186, R3.reuse, R186 ;  /* 0x000000ba03ba7220 */ /* 0x042fe40000410000 */
[----:B------:R-:W-:-:S02]  /*11510*/  FMUL.FTZ R29, R3, R187 ;  /* 0x000000bb031d7220 */ /* 0x000fc40000410000 */
[C---:B------:R-:W-:Y:S02]  /*11520*/  FMUL.FTZ R178, R3.reuse, R178 ;  /* 0x000000b203b27220 */ /* 0x040fe40000410000 */
[C---:B------:R-:W-:Y:S01]  /*11530*/  FMUL.FTZ R26, R3.reuse, R179 ;  /* 0x000000b3031a7220 */ /* 0x040fe20000410000 */
[----:B------:R-:W1:Y:S01]  /*11540*/  @P1 MUFU.RCP R2, R6 ;  /* 0x0000000600021308 */ /* 0x000e620000001000 */
[C---:B------:R-:W-:Y:S02]  /*11550*/  FMUL.FTZ R182, R3.reuse, R182 ;  /* 0x000000b603b67220 */ /* 0x040fe40000410000 */
[C---:B------:R-:W-:Y:S02]  /*11560*/  FMUL.FTZ R23, R3.reuse, R183 ;  /* 0x000000b703177220 */ /* 0x040fe40000410000 */
[C---:B------:R-:W-:Y:S02]  /*11570*/  FMUL.FTZ R170, R3.reuse, R170 ;  /* 0x000000aa03aa7220 */ /* 0x040fe40000410000 */
[----:B------:R-:W-:Y:S01]  /*11580*/  FMUL.FTZ R19, R3, R171 ;  /* 0x000000ab03137220 */ /* 0x000fe20000410000 */
[----:B------:R-:W4:Y:S02]  /*11590*/  @P2 MUFU.LG2 R5, R5 ;  /* 0x0000000500052308 */ /* 0x000f240000000c00 */
[----:B---34-:R-:W-:-:S02]  /*115a0*/  FADD.FTZ R4, R8, R7 ;  /* 0x0000000708047221 */ /* 0x018fc40000010000 */
[C---:B------:R-:W-:Y:S02]  /*115b0*/  FMUL.FTZ R174, R3.reuse, R174 ;  /* 0x000000ae03ae7220 */ /* 0x040fe40000410000 */
[C---:B------:R-:W-:Y:S01]  /*115c0*/  FMUL.FTZ R15, R3.reuse, R175 ;  /* 0x000000af030f7220 */ /* 0x040fe20000410000 */
[----:B------:R-:W-:Y:S01]  /*115d0*/  FSETP.NE.FTZ.AND P0, PT, R4, RZ, PT ;  /* 0x000000ff0400720b */ /* 0x000fe20003f15000 */
[C---:B------:R-:W-:Y:S02]  /*115e0*/  FMUL.FTZ R166, R3.reuse, R166 ;  /* 0x000000a603a67220 */ /* 0x040fe40000410000 */
[C---:B------:R-:W-:Y:S02]  /*115f0*/  FMUL.FTZ R11, R3.reuse, R167 ;  /* 0x000000a7030b7220 */ /* 0x040fe40000410000 */
[C---:B------:R-:W-:Y:S02]  /*11600*/  FMUL.FTZ R158, R3.reuse, R158 ;  /* 0x0000009e039e7220 */ /* 0x040fe40000410000 */
[----:B------:R-:W-:-:S02]  /*11610*/  FMUL.FTZ R7, R3, R159 ;  /* 0x0000009f03077220 */ /* 0x000fc40000410000 */
[C---:B------:R-:W-:Y:S02]  /*11620*/  FMUL.FTZ R130, R3.reuse, R130 ;  /* 0x0000008203827220 */ /* 0x040fe40000410000 */
[----:B------:R-:W-:Y:S02]  /*11630*/  FMUL.FTZ R131, R3, R131 ;  /* 0x0000008303837220 */ /* 0x000fe40000410000 */
[----:B------:R3:W4:Y:S01]  /*11640*/  @P1 MUFU.LG2 R3, R6 ;  /* 0x0000000600031308 */ /* 0x0007220000000c00 */
[C---:B--2---:R-:W-:Y:S02]  /*11650*/  FMUL.FTZ R184, R0.reuse, R184 ;  /* 0x000000b800b87220 */ /* 0x044fe40000410000 */
[C---:B------:R-:W-:Y:S02]  /*11660*/  FMUL.FTZ R30, R0.reuse, R185 ;  /* 0x000000b9001e7220 */ /* 0x040fe40000410000 */
[C---:B------:R-:W-:Y:S02]  /*11670*/  FMUL.FTZ R176, R0.reuse, R176 ;  /* 0x000000b000b07220 */ /* 0x040fe40000410000 */
[----:B------:R-:W-:-:S02]  /*11680*/  FMUL.FTZ R27, R0, R177 ;  /* 0x000000b1001b7220 */ /* 0x000fc40000410000 */
[C---:B------:R-:W-:Y:S02]  /*11690*/  FMUL.FTZ R180, R0.reuse, R180 ;  /* 0x000000b400b47220 */ /* 0x040fe40000410000 */
[C---:B------:R-:W-:Y:S02]  /*116a0*/  FMUL.FTZ R24, R0.reuse, R181 ;  /* 0x000000b500187220 */ /* 0x040fe40000410000 */
[C---:B------:R-:W-:Y:S02]  /*116b0*/  FMUL.FTZ R168, R0.reuse, R168 ;  /* 0x000000a800a87220 */ /* 0x040fe40000410000 */
[C---:B------:R-:W-:Y:S01]  /*116c0*/  FMUL.FTZ R20, R0.reuse, R169 ;  /* 0x000000a900147220 */ /* 0x040fe20000410000 */
[----:B---3--:R-:W-:Y:S01]  /*116d0*/  @P3 MOV R6, 0x3f317218 ;  /* 0x3f31721800063802 */ /* 0x008fe20000000f00 */
        /* <DEDUP_REMOVED lines=8> */
[----:B------:R-:W-:Y:S01]  /*11760*/  MOV R0, RZ ;  /* 0x000000ff00007202 */ /* 0x000fe20000000f00 */
[----:B-1----:R-:W-:-:S02]  /*11770*/  FMUL.FTZ R152, R2, R152 ;  /* 0x0000009802987220 */ /* 0x002fc40000410000 */
[C---:B------:R-:W-:Y:S02]  /*11780*/  FMUL.FTZ R28, R2.reuse, R153 ;  /* 0x00000099021c7220 */ /* 0x040fe40000410000 */
[C---:B------:R-:W-:Y:S01]  /*11790*/  FMUL.FTZ R160, R2.reuse, R160 ;  /* 0x000000a002a07220 */ /* 0x040fe20000410000 */
[----:B------:R-:W-:Y:S01]  /*117a0*/  @P0 MUFU.RCP R0, R4 ;  /* 0x0000000400000308 */ /* 0x000fe20000001000 */
        /* <DEDUP_REMOVED lines=13> */
[----:B------:R1:W2:Y:S01]  /*11880*/  @P0 MUFU.LG2 R2, R4 ;  /* 0x0000000400020308 */ /* 0x0002a20000000c00 */
[----:B------:R-:W-:Y:S02]  /*11890*/  @P2 FMUL.FTZ R13, R5, 0.69314718246459960938 ;  /* 0x3f317218050d2820 */ /* 0x000fe40000410000 */
[----:B------:R-:W-:Y:S02]  /*118a0*/  @P2 FMUL.FTZ R5, R9, c[0x0][0x2d0] ;  /* 0x0000b40009052a20 */ /* 0x000fe40000410000 */
[----:B----4-:R-:W-:-:S02]  /*118b0*/  @P1 FMUL.FTZ R9, R3, 0.69314718246459960938 ;  /* 0x3f31721803091820 */ /* 0x010fc40000410000 */
[----:B------:R-:W-:Y:S02]  /*118c0*/  @P1 FMUL.FTZ R3, R21, c[0x0][0x2d0] ;  /* 0x0000b40015031a20 */ /* 0x000fe40000410000 */
[----:B------:R-:W-:Y:S02]  /*118d0*/  @P3 FMUL.FTZ R17, R17, 0.69314718246459960938 ;  /* 0x3f31721811113820 */ /* 0x000fe40000410000 */
[----:B------:R-:W-:Y:S01]  /*118e0*/  @P1 FFMA.FTZ R34, R3, R117, R9 ;  /* 0x0000007503221223 */ /* 0x000fe20000010009 */
[----:B------:R-:W-:Y:S01]  /*118f0*/  @P0 MOV R3, 0x3f317218 ;  /* 0x3f31721800030802 */ /* 0x000fe20000000f00 */
[----:B------:R-:W-:Y:S02]  /*11900*/  @P3 FMUL.FTZ R6, R6, c[0x0][0x2d0] ;  /* 0x0000b40006063a20 */ /* 0x000fe40000410000 */
[----:B------:R-:W-:Y:S01]  /*11910*/  @P2 FFMA.FTZ R33, R5, R118, R13 ;  /* 0x0000007605212223 */ /* 0x000fe2000001000d */
[----:B-1----:R-:W-:Y:S01]  /*11920*/  MOV R4, 0x1 ;  /* 0x0000000100047802 */ /* 0x002fe20000000f00 */
[----:B--2---:R-:W-:-:S02]  /*11930*/  @P0 FMUL.FTZ R2, R2, 0.69314718246459960938 ;  /* 0x3f31721802020820 */ /* 0x004fc40000410000 */
[----:B------:R-:W-:Y:S02]  /*11940*/  @P0 FMUL.FTZ R3, R3, c[0x0][0x2d0] ;  /* 0x0000b40003030a20 */ /* 0x000fe40000410000 */
[----:B------:R-:W-:Y:S02]  /*11950*/  @P3 FFMA.FTZ R32, R6, R119, R17 ;  /* 0x0000007706203223 */ /* 0x000fe40000010011 */
        /* <DEDUP_REMOVED lines=16> */
[----:B------:R-:W-:Y:S01]  /*11a60*/  PRMT R0, R4, 0x7610, R0 ;  /* 0x0000761004007816 */ /* 0x000fe20000000000 */
[----:B------:R-:W-:-:S02]  /*11a70*/  @P0 FFMA.FTZ R31, R3, R68, R2 ;  /* 0x00000044031f0223 */ /* 0x000fc40000010002 */
.L_x_509:
[----:B------:R1:W5:Y:S01]  /*11a80*/  LDL R6, [R1+0x58] ;  /* 0x0000580001067983 */ /* 0x0003620000100800 */
[----:B------:R-:W-:Y:S03]  /*11a90*/  BSSY B0, `(.L_x_566) ;  /* 0x0000012000007945 */ /* 0x000fe60003800000 */
[----:B------:R-:W2:Y:S02]  /*11aa0*/  S2R R38, SR_TID.X ;  /* 0x0000000000267919 */ /* 0x000ea40000002100 */
[----:B--2---:R-:W-:-:S13]  /*11ab0*/  LOP3.LUT P6, RZ, R38, 0x7f, RZ, 0xc0, !PT ;  /* 0x0000007f26ff7812 */ /* 0x004fda00078cc0ff */
[----:B------:R-:W-:Y:S05]  /*11ac0*/  @P6 BRA `(.L_x_567) ;  /* 0x000000e000006947 */ /* 0x000fea0003800000 */
[----:B-1----:R-:W1:Y:S01]  /*11ad0*/  S2R R4, SR_LANEID ;  /* 0x0000000000047919 */ /* 0x002e620000000000 */
[----:B------:R-:W-:Y:S01]  /*11ae0*/  VOTEU.ANY UR4, UPT, PT ;  /* 0x0000000000047886 */ /* 0x000fe200038e0100 */
[----:B------:R-:W-:Y:S01]  /*11af0*/  IMAD.MOV.U32 R36, RZ, RZ, c[0x0][0x580] ;  /* 0x00016000ff247624 */ /* 0x000fe200078e00ff */
[----:B------:R-:W1:Y:S01]  /*11b00*/  FLO.U32 R3, UR4 ;  /* 0x0000000400037d00 */ /* 0x000e6200080e0000 */
[----:B------:R-:W-:-:S07]  /*11b10*/  IMAD.MOV.U32 R37, RZ, RZ, c[0x0][0x584] ;  /* 0x00016100ff257624 */ /* 0x000fce00078e00ff */
[----:B------:R-:W2:Y:S01]  /*11b20*/  POPC R2, UR4 ;  /* 0x0000000400027d09 */ /* 0x000ea20008000000 */
[----:B-1----:R-:W-:-:S13]  /*11b30*/  ISETP.EQ.U32.AND P0, PT, R3, R4, PT ;  /* 0x000000040300720c */ /* 0x002fda0003f02070 */
[----:B--2---:R-:W2:Y:S04]  /*11b40*/  @P0 ATOMG.E.ADD.STRONG.GPU PT, R2, [R36.64], R2 ;  /* 0x00000002240209a8 */ /* 0x004ea800081ee1c6 */
[----:B------:R-:W1:Y:S04]  /*11b50*/  S2R R4, SR_LTMASK ;  /* 0x0000000000047919 */ /* 0x000e680000003900 */
[----:B--2---:R1:W2:Y:S02]  /*11b60*/  SHFL.IDX PT, R3, R2, R3, 0x1f ;  /* 0x00001f0302037589 */ /* 0x0042a400000e0000 */
[----:B-1----:R-:W-:-:S06]  /*11b70*/  LOP3.LUT R2, R4, UR4, RZ, 0xc0, !PT ;  /* 0x0000000404027c12 */ /* 0x002fcc000f8ec0ff */
[----:B------:R-:W2:Y:S02]  /*11b80*/  POPC R2, R2 ;  /* 0x0000000200027309 */ /* 0x000ea40000000000 */
[----:B--2--5:R-:W-:-:S05]  /*11b90*/  IADD3 R6, R3, c[0x0][0xc], R2 ;  /* 0x0000030003067a10 */ /* 0x024fca0007ffe002 */
[----:B------:R1:W-:Y:S02]  /*11ba0*/  STL [R1+0x58], R6 ;  /* 0x0000580601007387 */ /* 0x0003e40000100800 */
.L_x_567:
[----:B-1----:R-:W-:Y:S05]  /*11bb0*/  BSYNC B0 ;  /* 0x0000000000007941 */ /* 0x002fea0003800000 */
.L_x_566:
[----:B------:R-:W-:Y:S01]  /*11bc0*/  PRMT R0, R0, 0x9910, RZ ;  /* 0x0000991000007816 */ /* 0x000fe200000000ff */
[----:B------:R-:W-:Y:S01]  /*11bd0*/  BSSY B1, `(.L_x_568) ;  /* 0x0000197000017945 */ /* 0x000fe20003800000 */
[----:B-----5:R-:W-:Y:S02]  /*11be0*/  IMAD.MOV.U32 R47, RZ, RZ, R6 ;  /* 0x000000ffff2f7224 */ /* 0x020fe400078e0006 */
[----:B------:R-:W-:-:S13]  /*11bf0*/  ISETP.NE.AND P0, PT, R0, RZ, PT ;  /* 0x000000ff0000720c */ /* 0x000fda0003f05270 */
[----:B------:R-:W-:Y:S05]  /*11c00*/  @!P0 BRA `(.L_x_569) ;  /* 0x00000f7000008947 */ /* 0x000fea0003800000 */
[----:B------:R-:W2:Y:S04]  /*11c10*/  LDL R44, [R1+0x5c] ;  /* 0x00005c00012c7983 */ /* 0x000ea80000100800 */
[----:B------:R-:W3:Y:S04]  /*11c20*/  LDL R43, [R1+0x6c] ;  /* 0x00006c00012b7983 */ /* 0x000ee80000100800 */
[----:B------:R-:W4:Y:S04]  /*11c30*/  LDL R42, [R1+0x74] ;  /* 0x00007400012a7983 */ /* 0x000f280000100800 */
[----:B------:R-:W5:Y:S04]  /*11c40*/  LDL R41, [R1+0x70] ;  /* 0x0000700001297983 */ /* 0x000f680000100800 */
[----:B------:R-:W4:Y:S04]  /*11c50*/  LDL R40, [R1+0x60] ;  /* 0x0000600001287983 */ /* 0x000f280000100800 */
[----:B------:R-:W4:Y:S04]  /*11c60*/  LDL R39, [R1+0x68] ;  /* 0x0000680001277983 */ /* 0x000f280000100800 */
[----:B------:R-:W4:Y:S04]  /*11c70*/  LDL R37, [R1+0x64] ;  /* 0x0000640001257983 */ /* 0x000f280000100800 */
[----:B------:R-:W4:Y:S04]  /*11c80*/  LDL R36, [R1+0x78] ;  /* 0x0000780001247983 */ /* 0x000f280000100800 */
[----:B------:R-:W4:Y:S01]  /*11c90*/  LDL R35, [R1+0x7c] ;  /* 0x00007c0001237983 */ /* 0x000f220000100800 */
[----:B------:R-:W-:Y:S01]  /*11ca0*/  WARPSYNC 0xffffffff ;  /* 0xffffffff00007948 */ /* 0x000fe20003800000 */
[----:B------:R-:W-:-:S02]  /*11cb0*/  F2FP.PACK_AB R30, R30, R184 ;  /* 0x000000b81e1e723e */ /* 0x000fc400000000ff */
[----:B------:R-:W-:Y:S01]  /*11cc0*/  BAR.SYNC.DEFER_BLOCKING 0x1, 0x80 ;  /* 0x0042000000007b1d */ /* 0x000fe20000010000 */
[----:B------:R-:W-:Y:S02]  /*11cd0*/  F2FP.PACK_AB R29, R29, R186 ;  /* 0x000000ba1d1d723e */ /* 0x000fe400000000ff */
[----:B------:R-:W-:Y:S02]  /*11ce0*/  F2FP.PACK_AB R27, R27, R176 ;  /* 0x000000b01b1b723e */ /* 0x000fe400000000ff */
[----:B------:R-:W-:Y:S02]  /*11cf0*/  F2FP.PACK_AB R26, R26, R178 ;  /* 0x000000b21a1a723e */ /* 0x000fe400000000ff */
[----:B------:R-:W-:Y:S02]  /*11d00*/  F2FP.PACK_AB R28, R28, R152 ;  /* 0x000000981c1c723e */ /* 0x000fe400000000ff */
[----:B------:R-:W-:Y:S02]  /*11d10*/  F2FP.PACK_AB R154, R155, R154 ;  /* 0x0000009a9b9a723e */ /* 0x000fe400000000ff */
        /* <DEDUP_REMOVED lines=25> */
[----:B------:R-:W-:Y:S01]  /*11eb0*/  F2FP.PACK_AB R0, R127, R126 ;  /* 0x0000007e7f00723e */ /* 0x000fe200000000ff */
[----:B--2---:R1:W-:Y:S04]  /*11ec0*/  STS [R44], R30 ;  /* 0x0000001e2c007388 */ /* 0x0043e80000000800 */
[----:B------:R1:W-:Y:S04]  /*11ed0*/  STS [R44+0x400], R29 ;  /* 0x0004001d2c007388 */ /* 0x0003e80000000800 */
[----:B---3--:R1:W-:Y:S04]  /*11ee0*/  STS [R43], R27 ;  /* 0x0000001b2b007388 */ /* 0x0083e80000000800 */
[----:B------:R1:W-:Y:S04]  /*11ef0*/  STS [R43+0x400], R26 ;  /* 0x0004001a2b007388 */ /* 0x0003e80000000800 */
[----:B------:R1:W-:Y:S04]  /*11f00*/  STS [R44+0x2000], R28 ;  /* 0x0020001c2c007388 */ /* 0x0003e80000000800 */
[----:B------:R1:W-:Y:S04]  /*11f10*/  STS [R44+0x2400], R154 ;  /* 0x0024009a2c007388 */ /* 0x0003e80000000800 */
[----:B------:R1:W-:Y:S04]  /*11f20*/  STS [R43+0x2000], R25 ;  /* 0x002000192b007388 */ /* 0x0003e80000000800 */
[----:B------:R1:W-:Y:S04]  /*11f30*/  STS [R43+0x2400], R162 ;  /* 0x002400a22b007388 */ /* 0x0003e80000000800 */
[----:B----4-:R1:W-:Y:S04]  /*11f40*/  STS [R42], R24 ;  /* 0x000000182a007388 */ /* 0x0103e80000000800 */
[----:B------:R1:W-:Y:S04]  /*11f50*/  STS [R42+0x400], R23 ;  /* 0x000400172a007388 */ /* 0x0003e80000000800 */
[----:B-----5:R1:W-:Y:S04]  /*11f60*/  STS [R41], R20 ;  /* 0x0000001429007388 */ /* 0x0203e80000000800 */
[----:B------:R1:W-:Y:S04]  /*11f70*/  STS [R41+0x400], R19 ;  /* 0x0004001329007388 */ /* 0x0003e80000000800 */
[----:B------:R1:W-:Y:S04]  /*11f80*/  STS [R42+0x2000], R22 ;  /* 0x002000162a007388 */ /* 0x0003e80000000800 */
[----:B------:R1:W-:Y:S04]  /*11f90*/  STS [R42+0x2400], R21 ;  /* 0x002400152a007388 */ /* 0x0003e80000000800 */
[----:B------:R1:W-:Y:S04]  /*11fa0*/  STS [R41+0x2000], R18 ;  /* 0x0020001229007388 */ /* 0x0003e80000000800 */
[----:B------:R1:W-:Y:S04]  /*11fb0*/  STS [R41+0x2400], R17 ;  /* 0x0024001129007388 */ /* 0x0003e80000000800 */
[----:B------:R1:W-:Y:S04]  /*11fc0*/  STS [R40], R16 ;  /* 0x0000001028007388 */ /* 0x0003e80000000800 */
[----:B------:R1:W-:Y:S04]  /*11fd0*/  STS [R40+0x400], R15 ;  /* 0x0004000f28007388 */ /* 0x0003e80000000800 */
[----:B------:R1:W-:Y:S04]  /*11fe0*/  STS [R39], R12 ;  /* 0x0000000c27007388 */ /* 0x0003e80000000800 */
        /* <DEDUP_REMOVED lines=13> */
[----:B------:R-:W-:Y:S06]  /*120c0*/  BAR.SYNC.DEFER_BLOCKING 0x1, 0x80 ;  /* 0x0042000000007b1d */ /* 0x000fec0000010000 */
[----:B------:R-:W-:Y:S05]  /*120d0*/  BRA.CONV ~URZ, `(.L_x_570) ;  /* 0x000000837f007947 */ /* 0x000fea000b800000 */
[----:B-1----:R-:W-:Y:S01]  /*120e0*/  SHF.R.S32.HI R35, RZ, 0x1f, R38 ;  /* 0x0000001fff237819 */ /* 0x002fe20000011426 */
[----:B------:R-:W-:Y:S01]  /*120f0*/  IMAD.MOV.U32 R247, RZ, RZ, RZ ;  /* 0x000000fffff77224 */ /* 0x000fe200078e00ff */
[----:B------:R-:W-:Y:S01]  /*12100*/  MOV R2, 0x12160 ;  /* 0x0001216000027802 */ /* 0x000fe20000000f00 */
[----:B------:R-:W-:Y:S01]  /*12110*/  IMAD.MOV.U32 R3, RZ, RZ, 0x1f ;  /* 0x0000001fff037424 */ /* 0x000fe200078e00ff */
[----:B------:R-:W-:-:S04]  /*12120*/  LEA.HI R35, R35, R38, RZ, 0x7 ;  /* 0x0000002623237211 */ /* 0x000fc800078f38ff */
[----:B------:R-:W-:-:S05]  /*12130*/  SHF.R.S32.HI R35, RZ, 0x7, R35 ;  /* 0x00000007ff237819 */ /* 0x000fca0000011423 */
[----:B------:R-:W-:Y:S02]  /*12140*/  IMAD.MOV.U32 R246, RZ, RZ, R35 ;  /* 0x000000fffff67224 */ /* 0x000fe400078e0023 */
[----:B------:R-:W-:Y:S05]  /*12150*/  CALL.REL.NOINC `($__internal_1_$__cuda_sm70_shflsync_idx_p) ;  /* 0x000070c000007944 */ /* 0x000fea0003c00000 */
.L_x_570:
[----:B-1----:R-:W2:Y:S04]  /*12160*/  LDL R2, [R1+0x54] ;  /* 0x0000540001027983 */ /* 0x002ea80000100800 */
[----:B------:R-:W3:Y:S04]  /*12170*/  LDL R5, [R1+0x18] ;  /* 0x0000180001057983 */ /* 0x000ee80000100800 */
[----:B------:R-:W4:Y:S04]  /*12180*/  LDL.LU R4, [R1+0x4c] ;  /* 0x00004c0001047983 */ /* 0x000f280000300800 */
[----:B------:R-:W5:Y:S04]  /*12190*/  LDL.LU R15, [R1+0x48] ;  /* 0x00004800010f7983 */ /* 0x000f680000300800 */
[----:B------:R-:W2:Y:S01]  /*121a0*/  LDL.LU R17, [R1+0x44] ;  /* 0x0000440001117983 */ /* 0x000ea20000300800 */
[----:B------:R-:W-:-:S03]  /*121b0*/  IMAD.MOV.U32 R0, RZ, RZ, 0x1 ;  /* 0x00000001ff007424 */ /* 0x000fc600078e00ff */
[----:B------:R-:W3:Y:S02]  /*121c0*/  LDL R14, [R1+0x84] ;  /* 0x00008400010e7983 */ /* 0x000ee40000100800 */
[----:B------:R-:W-:Y:S02]  /*121d0*/  ISETP.NE.AND P0, PT, R0, c[0x0][0x4e8], PT ;  /* 0x00013a0000007a0c */ /* 0x000fe40003f05270 */
[----:B------:R-:W1:Y:S04]  /*121e0*/  S2R R16, SR_TID.X ;  /* 0x0000000000107919 */ /* 0x000e680000002100 */
[----:B------:R-:W1:Y:S01]  /*121f0*/  S2R R18, SR_TID.X ;  /* 0x0000000000127919 */ /* 0x000e620000002100 */
[----:B------:R-:W-:Y:S02]  /*12200*/  ULDC UR5, c[0x0][0x4e8] ;  /* 0x00013a0000057ab9 */ /* 0x000fe40000000800 */
[----:B------:R-:W-:-:S02]  /*12210*/  ULDC UR4, c[0x0][0x388] ;  /* 0x0000e20000047ab9 */ /* 0x000fc40000000800 */
[----:B------:R-:W-:Y:S01]  /*12220*/  UIMAD UR4, UR5, UR4, URZ ;  /* 0x00000004050472a4 */ /* 0x000fe2000f8e023f */
[----:B------:R-:W-:Y:S02]  /*12230*/  ISETP.GE.AND P5, PT, R242, c[0x0][0x3c8], PT ;  /* 0x0000f200f2007a0c */ /* 0x000fe40003fa6270 */
[----:B------:R-:W-:Y:S02]  /*12240*/  SHF.R.S32.HI R48, RZ, 0x1f, R242 ;  /* 0x0000001fff307819 */ /* 0x000fe400000114f2 */
[----:B----4-:R-:W-:Y:S01]  /*12250*/  SHF.R.S32.HI R0, RZ, 0x1f, R4 ;  /* 0x0000001fff007819 */ /* 0x010fe20000011404 */
[----:B------:R-:W-:Y:S01]  /*12260*/  IMAD.WIDE.U32 R6, R4, c[0x0][0x490], RZ ;  /* 0x0001240004067a25 */ /* 0x000fe200078e00ff */
[----:B-----5:R-:W-:-:S03]  /*12270*/  SHF.R.S32.HI R8, RZ, 0x1f, R15 ;  /* 0x0000001fff087819 */ /* 0x020fc6000001140f */
[----:B--2---:R-:W-:Y:S02]  /*12280*/  IMAD.IADD R3, R2, 0x1, R17 ;  /* 0x0000000102037824 */ /* 0x004fe400078e0211 */
[C---:B------:R-:W-:Y:S02]  /*12290*/  IMAD R2, R0.reuse, c[0x0][0x490], RZ ;  /* 0x0001240000027a24 */ /* 0x040fe400078e02ff */
[----:B------:R-:W-:Y:S02]  /*122a0*/  IMAD R0, R0, c[0x0][0x3e8], RZ ;  /* 0x0000fa0000007a24 */ /* 0x000fe400078e02ff */
[----:B------:R-:W-:-:S04]  /*122b0*/  @P0 IMAD.HI.U32 R12, R3, c[0x0][0x4ec], RZ ;  /* 0x00013b00030c0a27 */ /* 0x000fc800078e00ff */
[----:B---3--:R-:W-:Y:S02]  /*122c0*/  IMAD.IADD R10, R5, 0x1, R17 ;  /* 0x00000001050a7824 */ /* 0x008fe400078e0211 */
[C---:B------:R-:W-:Y:S02]  /*122d0*/  IMAD R9, R4.reuse, c[0x0][0x494], R2 ;  /* 0x0001250004097a24 */ /* 0x040fe400078e0202 */
[C---:B------:R-:W-:Y:S02]  /*122e0*/  IMAD R11, R4.reuse, c[0x0][0x3ec], R0 ;  /* 0x0000fb00040b7a24 */ /* 0x040fe400078e0200 */
[----:B------:R-:W-:Y:S01]  /*122f0*/  IMAD.MOV.U32 R2, RZ, RZ, R3 ;  /* 0x000000ffff027224 */ /* 0x000fe200078e0003 */
[----:B------:R-:W-:Y:S01]  /*12300*/  @P0 SHF.R.U32.HI R2, RZ, c[0x0][0x4f0], R12 ;  /* 0x00013c00ff020a19 */ /* 0x000fe2000001160c */
[----:B------:R-:W-:-:S04]  /*12310*/  IMAD.WIDE.U32 R4, R4, c[0x0][0x3e8], RZ ;  /* 0x0000fa0004047a25 */ /* 0x000fc800078e00ff */
[----:B------:R-:W-:-:S04]  /*12320*/  @P0 IMAD.HI.U32 R13, R10, c[0x0][0x4ec], RZ ;  /* 0x00013b000a0d0a27 */ /* 0x000fc800078e00ff */
[----:B------:R-:W-:Y:S02]  /*12330*/  IMAD.IADD R7, R7, 0x1, R9 ;  /* 0x0000000107077824 */ /* 0x000fe400078e0209 */
[C---:B------:R-:W-:Y:S02]  /*12340*/  IMAD R9, R8.reuse, c[0x0][0x498], RZ ;  /* 0x0001260008097a24 */ /* 0x040fe400078e02ff */
[----:B------:R-:W-:Y:S02]  /*12350*/  IMAD R8, R8, c[0x0][0x3f0], RZ ;  /* 0x0000fc0008087a24 */ /* 0x000fe400078e02ff */
[----:B------:R-:W-:Y:S01]  /*12360*/  IMAD.MOV.U32 R0, RZ, RZ, R10 ;  /* 0x000000ffff007224 */ /* 0x000fe200078e000a */
[----:B------:R-:W-:Y:S01]  /*12370*/  @P0 SHF.R.U32.HI R0, RZ, c[0x0][0x4f0], R13 ;  /* 0x00013c00ff000a19 */ /* 0x000fe2000001160d */
[----:B------:R-:W-:Y:S02]  /*12380*/  IMAD.IADD R5, R5, 0x1, R11 ;  /* 0x0000000105057824 */ /* 0x000fe400078e020b */
[----:B------:R-:W-:-:S02]  /*12390*/  IMAD.MOV R11, RZ, RZ, -R2 ;  /* 0x000000ffff0b7224 */ /* 0x000fc400078e0a02 */
[C---:B------:R-:W-:Y:S02]  /*123a0*/  IMAD R13, R15.reuse, c[0x0][0x49c], R9 ;  /* 0x000127000f0d7a24 */ /* 0x040fe400078e0209 */
[C---:B------:R-:W-:Y:S02]  /*123b0*/  IMAD R12, R15.reuse, c[0x0][0x3f4], R8 ;  /* 0x0000fd000f0c7a24 */ /* 0x040fe400078e0208 */
[----:B------:R-:W-:Y:S01]  /*123c0*/  IMAD.WIDE.U32 R8, R15, c[0x0][0x3f0], R4 ;  /* 0x0000fc000f087a25 */ /* 0x000fe200078e0004 */
[----:B------:R-:W-:-:S03]  /*123d0*/  SHF.R.S32.HI R5, RZ, 0x1f, R0 ;  /* 0x0000001fff057819 */ /* 0x000fc60000011400 */
[----:B------:R-:W-:-:S04]  /*123e0*/  IMAD.WIDE.U32 R6, R15, c[0x0][0x498], R6 ;  /* 0x000126000f067a25 */ /* 0x000fc800078e0006 */
[----:B------:R-:W-:Y:S01]  /*123f0*/  IMAD R4, R11, c[0x0][0x4e8], R3 ;  /* 0x00013a000b047a24 */ /* 0x000fe200078e0203 */
[----:B------:R-:W-:Y:S01]  /*12400*/  SHF.R.S32.HI R11, RZ, 0x1f, R2 ;  /* 0x0000001fff0b7819 */ /* 0x000fe20000011402 */
[----:B------:R-:W-:Y:S01]  /*12410*/  IMAD.IADD R3, R9, 0x1, R12 ;  /* 0x0000000109037824 */ /* 0x000fe200078e020c */
[----:B------:R-:W-:Y:S01]  /*12420*/  IADD3 R6, P0, R2, R6, RZ ;  /* 0x0000000602067210 */ /* 0x000fe20007f1e0ff */
[----:B------:R-:W-:Y:S01]  /*12430*/  IMAD R5, R5, c[0x0][0x3e0], RZ ;  /* 0x0000f80005057a24 */ /* 0x000fe200078e02ff */
[----:B------:R-:W-:Y:S01]  /*12440*/  SHF.R.S32.HI R9, RZ, 0x1f, R4 ;  /* 0x0000001fff097819 */ /* 0x000fe20000011404 */
[----:B------:R-:W-:Y:S01]  /*12450*/  IMAD.MOV.U32 R2, RZ, RZ, R8 ;  /* 0x000000ffff027224 */ /* 0x000fe200078e0008 */
[----:B------:R-:W-:Y:S01]  /*12460*/  IADD3.X R7, R11, R7, R13, P0, !PT ;  /* 0x000000070b077210 */ /* 0x000fe200007fe40d */
[----:B------:R-:W-:Y:S01]  /*12470*/  IMAD R12, R0, c[0x0][0x3e4], R5 ;  /* 0x0000f900000c7a24 */ /* 0x000fe200078e0205 */
[----:B-1----:R-:W-:Y:S01]  /*12480*/  SHF.R.S32.HI R15, RZ, 0x1f, R16 ;  /* 0x0000001fff0f7819 */ /* 0x002fe20000011410 */
[----:B------:R-:W-:-:S02]  /*12490*/  IMAD R5, R9, c[0x0][0x488], RZ ;  /* 0x0001220009057a24 */ /* 0x000fc400078e02ff */
[----:B------:R-:W-:Y:S01]  /*124a0*/  IMAD.WIDE.U32 R8, R0, c[0x0][0x3e0], R2 ;  /* 0x0000f80000087a25 */ /* 0x000fe200078e0002 */
[----:B------:R-:W-:-:S03]  /*124b0*/  LEA.HI R15, R15, R16, RZ, 0x5 ;  /* 0x000000100f0f7211 */ /* 0x000fc600078f28ff */
[----:B------:R-:W-:Y:S02]  /*124c0*/  IMAD.MOV R0, RZ, RZ, -R0 ;  /* 0x000000ffff007224 */ /* 0x000fe400078e0a00 */
[C---:B------:R-:W-:Y:S02]  /*124d0*/  IMAD R11, R4.reuse, c[0x0][0x48c], R5 ;  /* 0x00012300040b7a24 */ /* 0x040fe400078e0205 */
[----:B------:R-:W-:Y:S01]  /*124e0*/  IMAD.WIDE.U32 R2, R4, c[0x0][0x488], R6 ;  /* 0x0001220004027a25 */ /* 0x000fe200078e0006 */
[----:B------:R-:W-:-:S03]  /*124f0*/  LOP3.LUT R15, R15, 0xffffffe0, RZ, 0xc0, !PT ;  /* 0xffffffe00f0f7812 */ /* 0x000fc600078ec0ff */
[----:B------:R-:W-:Y:S02]  /*12500*/  IMAD R6, R0, c[0x0][0x4e8], R10 ;  /* 0x00013a0000067a24 */ /* 0x000fe400078e020a */
[----:B------:R-:W-:Y:S01]  /*12510*/  IMAD.IADD R0, R3, 0x1, R11 ;  /* 0x0000000103007824 */ /* 0x000fe200078e020b */
[----:B------:R-:W-:Y:S01]  /*12520*/  LEA R3, P0, R2, c[0x0][0x450], 0x2 ;  /* 0x0001140002037a11 */ /* 0x000fe200078010ff */
[----:B------:R-:W-:-:S03]  /*12530*/  IMAD.IADD R15, R16, 0x1, -R15 ;  /* 0x00000001100f7824 */ /* 0x000fc600078e0a0f */
[----:B------:R-:W-:Y:S01]  /*12540*/  LEA.HI.X R2, R2, c[0x0][0x454], R0, 0x2, P0 ;  /* 0x0001150002027a11 */ /* 0x000fe200000f1400 */
[----:B------:R-:W-:Y:S01]  /*12550*/  IMAD.IADD R0, R14, 0x1, R17 ;  /* 0x000000010e007824 */ /* 0x000fe200078e0211 */
[----:B------:R-:W-:Y:S01]  /*12560*/  LOP3.LUT P1, RZ, R15, 0x3, RZ, 0xc0, !PT ;  /* 0x000000030fff7812 */ /* 0x000fe2000782c0ff */
[----:B------:R-:W-:Y:S01]  /*12570*/  IMAD.IADD R5, R9, 0x1, R12 ;  /* 0x0000000109057824 */ /* 0x000fe200078e020c */
[----:B------:R-:W-:Y:S01]  /*12580*/  SHFL.IDX PT, R14, R3, RZ, 0x1c1f ;  /* 0x001c1fff030e7589 */ /* 0x000fe200000e0000 */
[----:B------:R-:W-:-:S03]  /*12590*/  IMAD.MOV.U32 R4, RZ, RZ, R8 ;  /* 0x000000ffff047224 */ /* 0x000fc600078e0008 */
[----:B------:R-:W1:Y:S04]  /*125a0*/  SHFL.IDX PT, R15, R2, RZ, 0x1c1f ;  /* 0x001c1fff020f7589 */ /* 0x000e6800000e0000 */
[----:B------:R-:W-:Y:S04]  /*125b0*/  SHFL.IDX PT, R12, R3, 0x1, 0x1c1f ;  /* 0x003c1f00030c7f89 */ /* 0x000fe800000e0000 */
[----:B------:R-:W2:Y:S04]  /*125c0*/  SHFL.IDX PT, R13, R2, 0x1, 0x1c1f ;  /* 0x003c1f00020d7f89 */ /* 0x000ea800000e0000 */
[----:B------:R-:W-:Y:S04]  /*125d0*/  SHFL.IDX PT, R10, R3, 0x2, 0x1c1f ;  /* 0x005c1f00030a7f89 */ /* 0x000fe800000e0000 */
[----:B------:R-:W3:Y:S04]  /*125e0*/  SHFL.IDX PT, R11, R2, 0x2, 0x1c1f ;  /* 0x005c1f00020b7f89 */ /* 0x000ee800000e0000 */
[----:B------:R4:W-:Y:S04]  /*125f0*/  SHFL.IDX PT, R8, R3, 0x3, 0x1c1f ;  /* 0x007c1f0003087f89 */ /* 0x0009e800000e0000 */
[----:B------:R5:W1:Y:S01]  /*12600*/  SHFL.IDX PT, R9, R2, 0x3, 0x1c1f ;  /* 0x007c1f0002097f89 */ /* 0x000a6200000e0000 */
[----:B------:R-:W-:-:S02]  /*12610*/  SHF.R.S32.HI R7, RZ, 0x1f, R6 ;  /* 0x0000001fff077819 */ /* 0x000fc40000011406 */
[----:B------:R-:W-:-:S03]  /*12620*/  ISETP.GE.OR P4, PT, R0, UR4, P1 ;  /* 0x0000000400007c0c */ /* 0x000fc60008f86670 */
[----:B------:R-:W-:Y:S01]  /*12630*/  IMAD R7, R7, c[0x0][0x3d8], RZ ;  /* 0x0000f60007077a24 */ /* 0x000fe200078e02ff */
[----:B------:R-:W-:Y:S01]  /*12640*/  SHF.R.S32.HI R16, RZ, 0x1f, R18 ;  /* 0x0000001fff107819 */ /* 0x000fe20000011412 */
[----:B------:R-:W-:Y:S01]  /*12650*/  IMAD.WIDE.U32 R4, R6, c[0x0][0x3d8], R4 ;  /* 0x0000f60006047a25 */ /* 0x000fe200078e0004 */
[C---:B----4-:R-:W-:Y:S02]  /*12660*/  IADD3 R3, R0.reuse, 0x8, RZ ;  /* 0x0000000800037810 */ /* 0x050fe40007ffe0ff */
[C---:B-----5:R-:W-:Y:S02]  /*12670*/  IADD3 R2, R0.reuse, 0x40, RZ ;  /* 0x0000004000027810 */ /* 0x060fe40007ffe0ff */
[----:B------:R-:W-:Y:S02]  /*12680*/  IADD3 R0, R0, 0x48, RZ ;  /* 0x0000004800007810 */ /* 0x000fe40007ffe0ff */
[----:B------:R-:W-:Y:S02]  /*12690*/  ISETP.GE.OR P3, PT, R3, UR4, P1 ;  /* 0x0000000403007c0c */ /* 0x000fe40008f66670 */
[----:B------:R-:W-:-:S02]  /*126a0*/  ISETP.GE.OR P2, PT, R2, UR4, P1 ;  /* 0x0000000402007c0c */ /* 0x000fc40008f46670 */
[----:B------:R-:W-:Y:S01]  /*126b0*/  ISETP.GE.OR P1, PT, R0, UR4, P1 ;  /* 0x0000000400007c0c */ /* 0x000fe20008f26670 */
[----:B------:R-:W-:Y:S01]  /*126c0*/  IMAD R7, R6, c[0x0][0x3dc], R7 ;  /* 0x0000f70006077a24 */ /* 0x000fe200078e0207 */
[----:B------:R-:W-:Y:S01]  /*126d0*/  LEA.HI R16, R16, R18, RZ, 0x3 ;  /* 0x0000001210107211 */ /* 0x000fe200078f18ff */
[----:B-1----:R-:W-:Y:S01]  /*126e0*/  @!P4 ST.E [R14.64], R32 ;  /* 0x000000200e00c985 */ /* 0x002fe2000c101906 */
[----:B------:R-:W-:Y:S01]  /*126f0*/  LEA R2, P0, R4, c[0x0][0x380], 0x1 ;  /* 0x0000e00004027a11 */ /* 0x000fe200078008ff */
[----:B------:R-:W-:Y:S01]  /*12700*/  IMAD.IADD R0, R5, 0x1, R7 ;  /* 0x0000000105007824 */ /* 0x000fe200078e0207 */
[----:B------:R-:W-:-:S03]  /*12710*/  SHF.R.S32.HI R16, RZ, 0x3, R16 ;  /* 0x00000003ff107819 */ /* 0x000fc60000011410 */
[----:B--2---:R-:W-:Y:S01]  /*12720*/  @!P3 ST.E [R12.64], R33 ;  /* 0x000000210c00b985 */ /* 0x004fe2000c101906 */
[----:B------:R-:W-:-:S03]  /*12730*/  LEA.HI.X R0, R4, c[0x0][0x384], R0, 0x1, P0 ;  /* 0x0000e10004007a11 */ /* 0x000fc600000f0c00 */
[----:B---3--:R-:W-:Y:S01]  /*12740*/  @!P2 ST.E [R10.64], R34 ;  /* 0x000000220a00a985 */ /* 0x008fe2000c101906 */
[----:B------:R-:W-:-:S03]  /*12750*/  IMAD.IADD R3, R16, 0x1, R17 ;  /* 0x0000000110037824 */ /* 0x000fc600078e0211 */
[----:B------:R-:W-:Y:S04]  /*12760*/  @!P1 ST.E [R8.64], R31 ;  /* 0x0000001f08009985 */ /* 0x000fe8000c101906 */
[----:B------:R-:W1:Y:S04]  /*12770*/  SHFL.IDX PT, R8, R2, RZ, 0x181f ;  /* 0x00181fff02087589 */ /* 0x000e6800000e0000 */
[----:B------:R-:W-:Y:S01]  /*12780*/  LDS.128 R20, [R243+0x80] ;  /* 0x00008000f3147984 */ /* 0x000fe20000000c00 */
[----:B------:R-:W-:-:S03]  /*12790*/  IADD3 R4, R3, 0x10, RZ ;  /* 0x0000001003047810 */ /* 0x000fc60007ffe0ff */
[----:B------:R-:W2:Y:S04]  /*127a0*/  SHFL.IDX PT, R7, R0, RZ, 0x181f ;  /* 0x00181fff00077589 */ /* 0x000ea800000e0000 */
[----:B------:R-:W3:Y:S04]  /*127b0*/  SHFL.IDX PT, R6, R2, 0x1, 0x181f ;  /* 0x00381f0002067f89 */ /* 0x000ee800000e0000 */
[----:B------:R-:W4:Y:S01]  /*127c0*/  SHFL.IDX PT, R5, R2, 0x2, 0x181f ;  /* 0x00581f0002057f89 */ /* 0x000f2200000e0000 */
[----:B------:R-:W-:-:S03]  /*127d0*/  ISETP.GE.OR P2, PT, R4, UR4, P5 ;  /* 0x0000000404007c0c */ /* 0x000fc6000af46670 */
[----:B------:R-:W5:Y:S01]  /*127e0*/  SHFL.IDX PT, R11, R0, 0x1, 0x181f ;  /* 0x00381f00000b7f89 */ /* 0x000f6200000e0000 */
[----:B------:R-:W-:-:S03]  /*127f0*/  ISETP.GE.OR P3, PT, R3, UR4, P5 ;  /* 0x0000000403007c0c */ /* 0x000fc6000af66670 */
[----:B------:R-:W5:Y:S01]  /*12800*/  SHFL.IDX PT, R10, R0, 0x2, 0x181f ;  /* 0x00581f00000a7f89 */ /* 0x000f6200000e0000 */
[----:B------:R-:W-:-:S03]  /*12810*/  IADD3 R4, R3, 0x20, RZ ;  /* 0x0000002003047810 */ /* 0x000fc60007ffe0ff */
[----:B------:R-:W5:Y:S01]  /*12820*/  LDS.128 R16, [R243+0x880] ;  /* 0x00088000f3107984 */ /* 0x000f620000000c00 */
[----:B------:R-:W-:-:S03]  /*12830*/  ISETP.GE.OR P0, PT, R4, UR4, P5 ;  /* 0x0000000404007c0c */ /* 0x000fc6000af06670 */
[----:B------:R-:W5:Y:S02]  /*12840*/  LDS.128 R12, [R243+0x1080] ;  /* 0x00108000f30c7984 */ /* 0x000f640000000c00 */
[C---:B-1----:R-:W-:Y:S02]  /*12850*/  @!P3 LEA R8, P4, R242.reuse, R8, 0x1 ;  /* 0x00000008f208b211 */ /* 0x042fe400078808ff */
[----:B------:R-:W-:Y:S01]  /*12860*/  LDS.128 R24, [R243+0x1880] ;  /* 0x00188000f3187984 */ /* 0x000fe20000000c00 */
[C---:B------:R-:W-:Y:S02]  /*12870*/  IADD3 R29, R3.reuse, 0x30, RZ ;  /* 0x00000030031d7810 */ /* 0x040fe40007ffe0ff */
[C---:B--2---:R-:W-:Y:S01]  /*12880*/  @!P3 LEA.HI.X R9, R242.reuse, R7, R48, 0x1, P4 ;  /* 0x00000007f209b211 */ /* 0x044fe200020f0c30 */
[----:B------:R-:W1:Y:S01]  /*12890*/  SHFL.IDX PT, R45, R2, 0x3, 0x181f ;  /* 0x00781f00022d7f89 */ /* 0x000e6200000e0000 */
[C---:B---3--:R-:W-:Y:S02]  /*128a0*/  @!P2 LEA R6, P1, R242.reuse, R6, 0x1 ;  /* 0x00000006f206a211 */ /* 0x048fe400078208ff */
[----:B------:R-:W-:Y:S01]  /*128b0*/  IADD3 R28, R3, 0x40, RZ ;  /* 0x00000040031c7810 */ /* 0x000fe20007ffe0ff */
[----:B------:R-:W2:Y:S01]  /*128c0*/  SHFL.IDX PT, R46, R0, 0x3, 0x181f ;  /* 0x00781f00002e7f89 */ /* 0x000ea200000e0000 */
[----:B----4-:R-:W-:-:S02]  /*128d0*/  @!P0 LEA R4, P4, R242, R5, 0x1 ;  /* 0x00000005f2048211 */ /* 0x010fc400078808ff */
[C-C-:B-----5:R-:W-:Y:S01]  /*128e0*/  @!P2 LEA.HI.X R7, R242.reuse, R11, R48.reuse, 0x1, P1 ;  /* 0x0000000bf207a211 */ /* 0x160fe200008f0c30 */
[----:B------:R-:W-:Y:S01]  /*128f0*/  LDS.128 R32, [R243+0x2880] ;  /* 0x00288000f3207984 */ /* 0x000fe20000000c00 */
[----:B------:R-:W-:Y:S02]  /*12900*/  @!P0 LEA.HI.X R5, R242, R10, R48, 0x1, P4 ;  /* 0x0000000af2058211 */ /* 0x000fe400020f0c30 */
[----:B------:R-:W-:Y:S01]  /*12910*/  ISETP.GE.OR P1, PT, R29, UR4, P5 ;  /* 0x000000041d007c0c */ /* 0x000fe2000af26670 */
[----:B------:R-:W-:Y:S01]  /*12920*/  LDS.128 R36, [R243+0x3080] ;  /* 0x00308000f3247984 */ /* 0x000fe20000000c00 */
[----:B------:R-:W-:-:S03]  /*12930*/  ISETP.GE.OR P4, PT, R28, UR4, P5 ;  /* 0x000000041c007c0c */ /* 0x000fc6000af86670 */
[----:B------:R-:W-:Y:S04]  /*12940*/  LDS.128 R28, [R243+0x2080] ;  /* 0x00208000f31c7984 */ /* 0x000fe80000000c00 */
[----:B------:R-:W3:Y:S04]  /*12950*/  SHFL.IDX PT, R44, R2, 0x4, 0x181f ;  /* 0x00981f00022c7f89 */ /* 0x000ee800000e0000 */
[----:B------:R-:W-:Y:S04]  /*12960*/  LDS.128 R40, [R243+0x3880] ;  /* 0x00388000f3287984 */ /* 0x000fe80000000c00 */
[----:B------:R4:W-:Y:S04]  /*12970*/  @!P3 ST.E.128 [R8.64], R20 ;  /* 0x000000140800b985 */ /* 0x0009e8000c101d06 */
[----:B------:R-:W5:Y:S04]  /*12980*/  SHFL.IDX PT, R9, R2, 0x5, 0x181f ;  /* 0x00b81f0002097f89 */ /* 0x000f6800000e0000 */
[----:B------:R-:W1:Y:S04]  /*12990*/  SHFL.IDX PT, R11, R0, 0x4, 0x181f ;  /* 0x00981f00000b7f89 */ /* 0x000e6800000e0000 */
[----:B------:R-:W-:Y:S04]  /*129a0*/  SHFL.IDX PT, R10, R2, 0x6, 0x181f ;  /* 0x00d81f00020a7f89 */ /* 0x000fe800000e0000 */
[----:B------:R-:W1:Y:S04]  /*129b0*/  SHFL.IDX PT, R21, R0, 0x5, 0x181f ;  /* 0x00b81f0000157f89 */ /* 0x000e6800000e0000 */
[----:B------:R-:W1:Y:S04]  /*129c0*/  SHFL.IDX PT, R20, R0, 0x6, 0x181f ;  /* 0x00d81f0000147f89 */ /* 0x000e6800000e0000 */
[----:B------:R-:W-:Y:S01]  /*129d0*/  @!P2 ST.E.128 [R6.64], R16 ;  /* 0x000000100600a985 */ /* 0x000fe2000c101d06 */
[----:B----4-:R-:W-:-:S02]  /*129e0*/  IADD3 R22, R3, 0x50, RZ ;  /* 0x0000005003167810 */ /* 0x010fc40007ffe0ff */
[C---:B------:R-:W-:Y:S02]  /*129f0*/  IADD3 R8, R3.reuse, 0x60, RZ ;  /* 0x0000006003087810 */ /* 0x040fe40007ffe0ff */
[----:B------:R-:W-:Y:S01]  /*12a00*/  ISETP.GE.OR P3, PT, R22, UR4, P5 ;  /* 0x0000000416007c0c */ /* 0x000fe2000af66670 */
[----:B------:R1:W-:Y:S01]  /*12a10*/  @!P0 ST.E.128 [R4.64], R12 ;  /* 0x0000000c04008985 */ /* 0x0003e2000c101d06 */
[----:B------:R-:W-:Y:S02]  /*12a20*/  ISETP.GE.OR P2, PT, R8, UR4, P5 ;  /* 0x0000000408007c0c */ /* 0x000fe4000af46670 */
[----:B------:R-:W-:-:S04]  /*12a30*/  IADD3 R3, R3, 0x70, RZ ;  /* 0x0000007003037810 */ /* 0x000fc80007ffe0ff */
[----:B------:R-:W-:Y:S02]  /*12a40*/  ISETP.GE.OR P5, PT, R3, UR4, P5 ;  /* 0x0000000403007c0c */ /* 0x000fe4000afa6670 */
[----:B-1----:R-:W-:-:S04]  /*12a50*/  @!P1 LEA R4, P0, R242, R45, 0x1 ;  /* 0x0000002df2049211 */ /* 0x002fc800078008ff */
[C---:B--2---:R-:W-:Y:S02]  /*12a60*/  @!P1 LEA.HI.X R5, R242.reuse, R46, R48, 0x1, P0 ;  /* 0x0000002ef2059211 */ /* 0x044fe400000f0c30 */
[----:B---3--:R-:W-:-:S03]  /*12a70*/  @!P4 LEA R8, P0, R242, R44, 0x1 ;  /* 0x0000002cf208c211 */ /* 0x008fc600078008ff */
[----:B------:R1:W-:Y:S01]  /*12a80*/  @!P1 ST.E.128 [R4.64], R24 ;  /* 0x0000001804009985 */ /* 0x0003e2000c101d06 */
[C---:B-----5:R-:W-:Y:S02]  /*12a90*/  @!P3 LEA R6, P1, R242.reuse, R9, 0x1 ;  /* 0x00000009f206b211 */ /* 0x060fe400078208ff */
[C-C-:B------:R-:W-:Y:S02]  /*12aa0*/  @!P4 LEA.HI.X R9, R242.reuse, R11, R48.reuse, 0x1, P0 ;  /* 0x0000000bf209c211 */ /* 0x140fe400000f0c30 */
[----:B------:R-:W-:-:S03]  /*12ab0*/  @!P3 LEA.HI.X R7, R242, R21, R48, 0x1, P1 ;  /* 0x00000015f207b211 */ /* 0x000fc600008f0c30 */
[----:B------:R2:W-:Y:S04]  /*12ac0*/  @!P4 ST.E.128 [R8.64], R28 ;  /* 0x0000001c0800c985 */ /* 0x0005e8000c101d06 */
[----:B------:R2:W-:Y:S01]  /*12ad0*/  @!P3 ST.E.128 [R6.64], R32 ;  /* 0x000000200600b985 */ /* 0x0005e2000c101d06 */
[----:B-1----:R-:W-:-:S04]  /*12ae0*/  @!P2 LEA R4, P0, R242, R10, 0x1 ;  /* 0x0000000af204a211 */ /* 0x002fc800078008ff */
[----:B------:R-:W-:-:S05]  /*12af0*/  @!P2 LEA.HI.X R5, R242, R20, R48, 0x1, P0 ;  /* 0x00000014f205a211 */ /* 0x000fca00000f0c30 */
[----:B------:R2:W-:Y:S04]  /*12b00*/  @!P2 ST.E.128 [R4.64], R36 ;  /* 0x000000240400a985 */ /* 0x0005e8000c101d06 */
[----:B------:R-:W1:Y:S04]  /*12b10*/  SHFL.IDX PT, R2, R2, 0x7, 0x181f ;  /* 0x00f81f0002027f89 */ /* 0x000e6800000e0000 */
[----:B------:R-:W3:Y:S01]  /*12b20*/  SHFL.IDX PT, R0, R0, 0x7, 0x181f ;  /* 0x00f81f0000007f89 */ /* 0x000ee200000e0000 */
[----:B------:R-:W-:Y:S05]  /*12b30*/  @P5 BRA `(.L_x_571) ;  /* 0x00000a0000005947 */ /* 0x000fea0003800000 */
[----:B-1----:R-:W-:-:S04]  /*12b40*/  LEA R2, P0, R242, R2, 0x1 ;  /* 0x00000002f2027211 */ /* 0x002fc800078008ff */
[----:B---3--:R-:W-:-:S05]  /*12b50*/  LEA.HI.X R3, R242, R0, R48, 0x1, P0 ;  /* 0x00000000f2037211 */ /* 0x008fca00000f0c30 */
[----:B------:R1:W-:Y:S01]  /*12b60*/  ST.E.128 [R2.64], R40 ;  /* 0x0000002802007985 */ /* 0x0003e2000c101d06 */
[----:B------:R-:W-:Y:S05]  /*12b70*/  BRA `(.L_x_571) ;  /* 0x000009c000007947 */ /* 0x000fea0003800000 */
.L_x_569:
[----:B------:R-:W2:Y:S04]  /*12b80*/  LDL R2, [R1+0x4c] ;  /* 0x00004c0001027983 */ /* 0x000ea80000100800 */
[----:B------:R-:W3:Y:S04]  /*12b90*/  LDL R0, [R1+0x48] ;  /* 0x0000480001007983 */ /* 0x000ee80000100800 */
[----:B------:R-:W4:Y:S04]  /*12ba0*/  LDL R4, [R1+0x44] ;  /* 0x0000440001047983 */ /* 0x000f280000100800 */
[----:B------:R-:W1:Y:S01]  /*12bb0*/  S2R R3, SR_TID.X ;  /* 0x0000000000037919 */ /* 0x000e620000002100 */
[----:B------:R-:W-:Y:S01]  /*12bc0*/  BSSY B0, `(.L_x_572) ;  /* 0x0000026000007945 */ /* 0x000fe20003800000 */
[----:B-1----:R-:W-:Y:S01]  /*12bd0*/  ISETP.GE.AND P0, PT, R3, 0x80, PT ;  /* 0x000000800300780c */ /* 0x002fe20003f06270 */
[----:B--2---:R-:W-:-:S02]  /*12be0*/  IMAD.MOV.U32 R12, RZ, RZ, R2 ;  /* 0x000000ffff0c7224 */ /* 0x004fc400078e0002 */
[----:B---3--:R-:W-:-:S03]  /*12bf0*/  IMAD.MOV.U32 R11, RZ, RZ, R0 ;  /* 0x000000ffff0b7224 */ /* 0x008fc600078e0000 */
[----:B------:R-:W-:Y:S01]  /*12c00*/  SHF.R.S32.HI R7, RZ, 0x1f, R12 ;  /* 0x0000001fff077819 */ /* 0x000fe2000001140c */
[----:B----4-:R-:W-:Y:S01]  /*12c10*/  IMAD.MOV.U32 R13, RZ, RZ, R4 ;  /* 0x000000ffff0d7224 */ /* 0x010fe200078e0004 */
[----:B------:R-:W-:-:S05]  /*12c20*/  SHF.R.S32.HI R10, RZ, 0x1f, R11 ;  /* 0x0000001fff0a7819 */ /* 0x000fca000001140b */
[----:B------:R-:W-:Y:S05]  /*12c30*/  @P0 BRA `(.L_x_573) ;  /* 0x000001e000000947 */ /* 0x000fea0003800000 */
[----:B------:R-:W-:Y:S02]  /*12c40*/  MOV R2, c[0x0][0x4e8] ;  /* 0x00013a0000027a02 */ /* 0x000fe40000000f00 */
[----:B------:R-:W-:-:S03]  /*12c50*/  IADD3 R6, R13, R3, RZ ;  /* 0x000000030d067210 */ /* 0x000fc60007ffe0ff */
[----:B------:R-:W-:-:S05]  /*12c60*/  IMAD R0, R2, c[0x0][0x388], RZ ;  /* 0x0000e20002007a24 */ /* 0x000fca00078e02ff */
[----:B------:R-:W-:-:S13]  /*12c70*/  ISETP.GE.AND P0, PT, R6, R0, PT ;  /* 0x000000000600720c */ /* 0x000fda0003f06270 */
[----:B------:R-:W-:Y:S05]  /*12c80*/  @P0 BRA `(.L_x_573) ;  /* 0x0000019000000947 */ /* 0x000fea0003800000 */
[----:B------:R-:W-:Y:S01]  /*12c90*/  ISETP.NE.AND P0, PT, R2, 0x1, PT ;  /* 0x000000010200780c */ /* 0x000fe20003f05270 */
[----:B------:R-:W-:Y:S01]  /*12ca0*/  IMAD R4, R7, c[0x0][0x490], RZ ;  /* 0x0001240007047a24 */ /* 0x000fe200078e02ff */
[----:B------:R-:W-:Y:S01]  /*12cb0*/  MOV R0, R6 ;  /* 0x0000000600007202 */ /* 0x000fe20000000f00 */
[----:B------:R-:W-:-:S04]  /*12cc0*/  IMAD.WIDE.U32 R2, R12, c[0x0][0x490], RZ ;  /* 0x000124000c027a25 */ /* 0x000fc800078e00ff */
[----:B------:R-:W-:Y:S02]  /*12cd0*/  IMAD R4, R12, c[0x0][0x494], R4 ;  /* 0x000125000c047a24 */ /* 0x000fe400078e0204 */
[----:B------:R-:W-:-:S03]  /*12ce0*/  IMAD R9, R10, c[0x0][0x498], RZ ;  /* 0x000126000a097a24 */ /* 0x000fc600078e02ff */
[----:B------:R-:W-:Y:S01]  /*12cf0*/  IADD3 R3, R3, R4, RZ ;  /* 0x0000000403037210 */ /* 0x000fe20007ffe0ff */
[----:B------:R-:W-:-:S05]  /*12d00*/  @P0 IMAD.HI.U32 R5, R6, c[0x0][0x4ec], RZ ;  /* 0x00013b0006050a27 */ /* 0x000fca00078e00ff */
[----:B------:R-:W-:Y:S01]  /*12d10*/  @P0 SHF.R.U32.HI R0, RZ, c[0x0][0x4f0], R5 ;  /* 0x00013c00ff000a19 */ /* 0x000fe20000011605 */
[----:B------:R-:W-:-:S03]  /*12d20*/  IMAD.WIDE.U32 R4, R11, c[0x0][0x498], R2 ;  /* 0x000126000b047a25 */ /* 0x000fc600078e0002 */
[C---:B------:R-:W-:Y:S01]  /*12d30*/  IADD3 R8, -R0.reuse, RZ, RZ ;  /* 0x000000ff00087210 */ /* 0x040fe20007ffe1ff */
[----:B------:R-:W-:Y:S01]  /*12d40*/  IMAD R3, R11, c[0x0][0x49c], R9 ;  /* 0x000127000b037a24 */ /* 0x000fe200078e0209 */
[----:B------:R-:W-:-:S03]  /*12d50*/  IADD3 R4, P0, R0, R4, RZ ;  /* 0x0000000400047210 */ /* 0x000fc60007f1e0ff */
[----:B------:R-:W-:Y:S01]  /*12d60*/  IMAD R2, R8, c[0x0][0x4e8], R6 ;  /* 0x00013a0008027a24 */ /* 0x000fe200078e0206 */
[----:B------:R-:W-:-:S04]  /*12d70*/  SHF.R.S32.HI R6, RZ, 0x1f, R0 ;  /* 0x0000001fff067819 */ /* 0x000fc80000011400 */
[----:B------:R-:W-:Y:S02]  /*12d80*/  SHF.R.S32.HI R0, RZ, 0x1f, R2 ;  /* 0x0000001fff007819 */ /* 0x000fe40000011402 */
[----:B------:R-:W-:-:S03]  /*12d90*/  IADD3.X R5, R6, R5, R3, P0, !PT ;  /* 0x0000000506057210 */ /* 0x000fc600007fe403 */
[----:B------:R-:W-:-:S04]  /*12da0*/  IMAD R0, R0, c[0x0][0x488], RZ ;  /* 0x0001220000007a24 */ /* 0x000fc800078e02ff */
[C---:B------:R-:W-:Y:S02]  /*12db0*/  IMAD R0, R2.reuse, c[0x0][0x48c], R0 ;  /* 0x0001230002007a24 */ /* 0x040fe400078e0200 */
[----:B------:R-:W-:-:S05]  /*12dc0*/  IMAD.WIDE.U32 R2, R2, c[0x0][0x488], R4 ;  /* 0x0001220002027a25 */ /* 0x000fca00078e0004 */
[----:B------:R-:W-:Y:S02]  /*12dd0*/  IADD3 R0, R3, R0, RZ ;  /* 0x0000000003007210 */ /* 0x000fe40007ffe0ff */
[----:B------:R-:W-:-:S04]  /*12de0*/  LEA R4, P0, R2, c[0x0][0x450], 0x2 ;  /* 0x0001140002047a11 */ /* 0x000fc800078010ff */
[----:B------:R-:W-:Y:S02]  /*12df0*/  LEA.HI.X R5, R2, c[0x0][0x454], R0, 0x2, P0 ;  /* 0x0001150002057a11 */ /* 0x000fe400000f1400 */
[----:B------:R-:W-:-:S05]  /*12e00*/  MOV R0, 0xff800000 ;  /* 0xff80000000007802 */ /* 0x000fca0000000f00 */
[----:B------:R1:W-:Y:S02]  /*12e10*/  STG.E [R4.64], R0 ;  /* 0x0000000004007986 */ /* 0x0003e4000c101906 */
.L_x_573:
[----:B------:R-:W-:Y:S05]  /*12e20*/  BSYNC B0 ;  /* 0x0000000000007941 */ /* 0x000fea0003800000 */
.L_x_572:
[----:B------:R-:W2:Y:S01]  /*12e30*/  LDL R2, [R1+0x18] ;  /* 0x0000180001027983 */ /* 0x000ea20000100800 */
[----:B-1----:R-:W-:Y:S01]  /*12e40*/  MOV R0, c[0x0][0x4e8] ;  /* 0x00013a0000007a02 */ /* 0x002fe20000000f00 */
[----:B------:R-:W-:-:S03]  /*12e50*/  IMAD R6, R10, c[0x0][0x3f0], RZ ;  /* 0x0000fc000a067a24 */ /* 0x000fc600078e02ff */
[----:B------:R-:W-:Y:S01]  /*12e60*/  ISETP.NE.AND P0, PT, R0, 0x1, PT ;  /* 0x000000010000780c */ /* 0x000fe20003f05270 */
[----:B------:R-:W-:Y:S02]  /*12e70*/  IMAD R0, R7, c[0x0][0x3e8], RZ ;  /* 0x0000fa0007007a24 */ /* 0x000fe400078e02ff */
[----:B------:R-:W-:Y:S02]  /*12e80*/  IMAD R8, R11, c[0x0][0x3f4], R6 ;  /* 0x0000fd000b087a24 */ /* 0x000fe400078e0206 */
[----:B------:R-:W-:Y:S01]  /*12e90*/  IMAD R5, R12, c[0x0][0x3ec], R0 ;  /* 0x0000fb000c057a24 */ /* 0x000fe200078e0200 */
[----:B--2---:R-:W-:Y:S01]  /*12ea0*/  IADD3 R4, R2, R13, RZ ;  /* 0x0000000d02047210 */ /* 0x004fe20007ffe0ff */
[----:B------:R-:W-:-:S03]  /*12eb0*/  IMAD.WIDE.U32 R2, R12, c[0x0][0x3e8], RZ ;  /* 0x0000fa000c027a25 */ /* 0x000fc600078e00ff */
[----:B------:R-:W-:-:S03]  /*12ec0*/  MOV R0, R4 ;  /* 0x0000000400007202 */ /* 0x000fc60000000f00 */
[----:B------:R-:W-:Y:S01]  /*12ed0*/  @P0 IMAD.HI.U32 R7, R4, c[0x0][0x4ec], RZ ;  /* 0x00013b0004070a27 */ /* 0x000fe200078e00ff */
[----:B------:R-:W-:-:S04]  /*12ee0*/  IADD3 R3, R3, R5, RZ ;  /* 0x0000000503037210 */ /* 0x000fc80007ffe0ff */
[----:B------:R-:W-:Y:S01]  /*12ef0*/  @P0 SHF.R.U32.HI R0, RZ, c[0x0][0x4f0], R7 ;  /* 0x00013c00ff000a19 */ /* 0x000fe20000011607 */
[----:B------:R-:W-:Y:S01]  /*12f00*/  IMAD.WIDE.U32 R2, R11, c[0x0][0x3f0], R2 ;  /* 0x0000fc000b027a25 */ /* 0x000fe200078e0002 */
[----:B------:R-:W-:Y:S02]  /*12f10*/  ISETP.GE.AND P0, PT, R242, c[0x0][0x3c8], PT ;  /* 0x0000f200f2007a0c */ /* 0x000fe40003f06270 */
[----:B------:R-:W-:Y:S02]  /*12f20*/  SHF.R.S32.HI R6, RZ, 0x1f, R0 ;  /* 0x0000001fff067819 */ /* 0x000fe40000011400 */
[----:B------:R-:W-:Y:S02]  /*12f30*/  IADD3 R5, -R0, RZ, RZ ;  /* 0x000000ff00057210 */ /* 0x000fe40007ffe1ff */
[----:B------:R-:W-:Y:S01]  /*12f40*/  IADD3 R3, R3, R8, RZ ;  /* 0x0000000803037210 */ /* 0x000fe20007ffe0ff */
[----:B------:R-:W-:Y:S02]  /*12f50*/  IMAD R6, R6, c[0x0][0x3e0], RZ ;  /* 0x0000f80006067a24 */ /* 0x000fe400078e02ff */
[----:B------:R-:W-:-:S02]  /*12f60*/  IMAD R4, R5, c[0x0][0x4e8], R4 ;  /* 0x00013a0005047a24 */ /* 0x000fc400078e0204 */
        /* <DEDUP_REMOVED lines=12> */
.L_x_618:
[----:B------:R-:W-:Y:S05]  /*13030*/  BRA.DIV ~URZ, `(.L_x_575) ;  /* 0x00005ac27f007947 */ /* 0x000fea000b800000 */
[----:B------:R3:W4:Y:S02]  /*13040*/  SHFL.IDX PT, R2, R5, RZ, 0x181f ;  /* 0x00181fff05027589 */ /* 0x00072400000e0000 */
.L_x_619:
[----:B------:R-:W5:Y:S04]  /*13050*/  LDL.LU R3, [R1+0x44] ;  /* 0x0000440001037983 */ /* 0x000f680000300800 */
[----:B------:R-:W1:Y:S02]  /*13060*/  S2R R7, SR_TID.X ;  /* 0x0000000000077919 */ /* 0x000e640000002100 */
[----:B-1----:R-:W-:-:S04]  /*13070*/  SHF.R.S32.HI R0, RZ, 0x1f, R7 ;  /* 0x0000001fff007819 */ /* 0x002fc80000011407 */
[----:B------:R-:W-:Y:S01]  /*13080*/  LEA.HI R0, R0, R7, RZ, 0x3 ;  /* 0x0000000700007211 */ /* 0x000fe200078f18ff */
[----:B------:R-:W-:-:S03]  /*13090*/  IMAD.MOV.U32 R7, RZ, RZ, c[0x0][0x4e8] ;  /* 0x00013a00ff077624 */ /* 0x000fc600078e00ff */
[----:B------:R-:W-:Y:S01]  /*130a0*/  SHF.R.S32.HI R0, RZ, 0x3, R0 ;  /* 0x00000003ff007819 */ /* 0x000fe20000011400 */
[----:B------:R-:W-:Y:S01]  /*130b0*/  IMAD R7, R7, c[0x0][0x388], RZ ;  /* 0x0000e20007077a24 */ /* 0x000fe200078e02ff */
[----:B------:R-:W-:-:S03]  /*130c0*/  SHF.R.S32.HI R8, RZ, 0x1f, R242 ;  /* 0x0000001fff087819 */ /* 0x000fc600000114f2 */
[----:B-----5:R-:W-:-:S05]  /*130d0*/  IMAD.IADD R0, R0, 0x1, R3 ;  /* 0x0000000100007824 */ /* 0x020fca00078e0203 */
[----:B------:R-:W-:-:S13]  /*130e0*/  ISETP.GE.OR P2, PT, R0, R7, P0 ;  /* 0x000000070000720c */ /* 0x000fda0000746670 */
[----:B----4-:R-:W-:-:S04]  /*130f0*/  @!P2 LEA R2, P1, R242, R2, 0x1 ;  /* 0x00000002f202a211 */ /* 0x010fc800078208ff */
[----:B--2---:R-:W-:-:S05]  /*13100*/  @!P2 LEA.HI.X R3, R242, R6, R8, 0x1, P1 ;  /* 0x00000006f203a211 */ /* 0x004fca00008f0c08 */
[----:B------:R1:W-:Y:S01]  /*13110*/  @!P2 ST.E.128 [R2.64], RZ ;  /* 0x000000ff0200a985 */ /* 0x0003e2000c101d06 */
[----:B------:R-:W-:Y:S05]  /*13120*/  BRA.DIV ~URZ, `(.L_x_576) ;  /* 0x00005a427f007947 */ /* 0x000fea000b800000 */
[----:B------:R2:W4:Y:S04]  /*13130*/  SHFL.IDX PT, R6, R4, 0x1, 0x181f ;  /* 0x00381f0004067f89 */ /* 0x00052800000e0000 */
[----:B-1----:R2:W1:Y:S02]  /*13140*/  SHFL.IDX PT, R2, R5, 0x1, 0x181f ;  /* 0x00381f0005027f89 */ /* 0x00246400000e0000 */
.L_x_620:
[----:B------:R-:W-:Y:S02]  /*13150*/  IADD3 R3, R0, 0x10, RZ ;  /* 0x0000001000037810 */ /* 0x000fe40007ffe0ff */
[----:B------:R-:W-:Y:S02]  /*13160*/  SHF.R.S32.HI R8, RZ, 0x1f, R242 ;  /* 0x0000001fff087819 */ /* 0x000fe400000114f2 */
[----:B------:R-:W-:-:S13]  /*13170*/  ISETP.GE.OR P2, PT, R3, R7, P0 ;  /* 0x000000070300720c */ /* 0x000fda0000746670 */
[----:B-1----:R-:W-:-:S04]  /*13180*/  @!P2 LEA R2, P1, R242, R2, 0x1 ;  /* 0x00000002f202a211 */ /* 0x002fc800078208ff */
[----:B----4-:R-:W-:-:S05]  /*13190*/  @!P2 LEA.HI.X R3, R242, R6, R8, 0x1, P1 ;  /* 0x00000006f203a211 */ /* 0x010fca00008f0c08 */
[----:B------:R1:W-:Y:S01]  /*131a0*/  @!P2 ST.E.128 [R2.64], RZ ;  /* 0x000000ff0200a985 */ /* 0x0003e2000c101d06 */
[----:B------:R-:W-:Y:S05]  /*131b0*/  BRA.DIV ~URZ, `(.L_x_577) ;  /* 0x00005a827f007947 */ /* 0x000fea000b800000 */
[----:B------:R4:W1:Y:S02]  /*131c0*/  SHFL.IDX PT, R6, R4, 0x2, 0x181f ;  /* 0x00581f0004067f89 */ /* 0x00086400000e0000 */
.L_x_621:
[----:B------:R-:W-:Y:S05]  /*131d0*/  BRA.DIV ~URZ, `(.L_x_578) ;  /* 0x00005ad27f007947 */ /* 0x000fea000b800000 */
[----:B-1----:R1:W2:Y:S02]  /*131e0*/  SHFL.IDX PT, R2, R5, 0x2, 0x181f ;  /* 0x00581f0005027f89 */ /* 0x0022a400000e0000 */
.L_x_622:
[----:B------:R-:W-:Y:S02]  /*131f0*/  IADD3 R3, R0, 0x20, RZ ;  /* 0x0000002000037810 */ /* 0x000fe40007ffe0ff */
[----:B------:R-:W-:Y:S02]  /*13200*/  SHF.R.S32.HI R8, RZ, 0x1f, R242 ;  /* 0x0000001fff087819 */ /* 0x000fe400000114f2 */
[----:B------:R-:W-:-:S13]  /*13210*/  ISETP.GE.OR P2, PT, R3, R7, P0 ;  /* 0x000000070300720c */ /* 0x000fda0000746670 */
[----:B--2---:R-:W-:-:S04]  /*13220*/  @!P2 LEA R2, P1, R242, R2, 0x1 ;  /* 0x00000002f202a211 */ /* 0x004fc800078208ff */
[----:B------:R-:W-:-:S05]  /*13230*/  @!P2 LEA.HI.X R3, R242, R6, R8, 0x1, P1 ;  /* 0x00000006f203a211 */ /* 0x000fca00008f0c08 */
[----:B------:R2:W-:Y:S01]  /*13240*/  @!P2 ST.E.128 [R2.64], RZ ;  /* 0x000000ff0200a985 */ /* 0x0005e2000c101d06 */
[----:B------:R-:W-:Y:S05]  /*13250*/  BRA.DIV ~URZ, `(.L_x_579) ;  /* 0x00005ac27f007947 */ /* 0x000fea000b800000 */
[----:B------:R1:W2:Y:S04]  /*13260*/  SHFL.IDX PT, R6, R4, 0x3, 0x181f ;  /* 0x00781f0004067f89 */ /* 0x0002a800000e0000 */
[----:B--2---:R1:W2:Y:S02]  /*13270*/  SHFL.IDX PT, R2, R5, 0x3, 0x181f ;  /* 0x00781f0005027f89 */ /* 0x0042a400000e0000 */
.L_x_623:
[----:B------:R-:W-:Y:S02]  /*13280*/  IADD3 R3, R0, 0x30, RZ ;  /* 0x0000003000037810 */ /* 0x000fe40007ffe0ff */
[----:B------:R-:W-:Y:S02]  /*13290*/  SHF.R.S32.HI R8, RZ, 0x1f, R242 ;  /* 0x0000001fff087819 */ /* 0x000fe400000114f2 */
[----:B------:R-:W-:-:S13]  /*132a0*/  ISETP.GE.OR P2, PT, R3, R7, P0 ;  /* 0x000000070300720c */ /* 0x000fda0000746670 */
[----:B--2---:R-:W-:-:S04]  /*132b0*/  @!P2 LEA R2, P1, R242, R2, 0x1 ;  /* 0x00000002f202a211 */ /* 0x004fc800078208ff */
[----:B------:R-:W-:-:S05]  /*132c0*/  @!P2 LEA.HI.X R3, R242, R6, R8, 0x1, P1 ;  /* 0x00000006f203a211 */ /* 0x000fca00008f0c08 */
[----:B------:R2:W-:Y:S01]  /*132d0*/  @!P2 ST.E.128 [R2.64], RZ ;  /* 0x000000ff0200a985 */ /* 0x0005e2000c101d06 */
[----:B------:R-:W-:Y:S05]  /*132e0*/  BRA.DIV ~URZ, `(.L_x_580) ;  /* 0x00005b027f007947 */ /* 0x000fea000b800000 */
[----:B------:R1:W2:Y:S02]  /*132f0*/  SHFL.IDX PT, R6, R4, 0x4, 0x181f ;  /* 0x00981f0004067f89 */ /* 0x0002a400000e0000 */
.L_x_624:
[----:B------:R-:W-:Y:S05]  /*13300*/  BRA.DIV ~URZ, `(.L_x_581) ;  /* 0x00005b527f007947 */ /* 0x000fea000b800000 */
[----:B--2---:R2:W1:Y:S02]  /*13310*/  SHFL.IDX PT, R2, R5, 0x4, 0x181f ;  /* 0x00981f0005027f89 */ /* 0x00446400000e0000 */
.L_x_625:
[----:B------:R-:W-:Y:S02]  /*13320*/  IADD3 R3, R0, 0x40, RZ ;  /* 0x0000004000037810 */ /* 0x000fe40007ffe0ff */
[----:B------:R-:W-:Y:S02]  /*13330*/  SHF.R.S32.HI R8, RZ, 0x1f, R242 ;  /* 0x0000001fff087819 */ /* 0x000fe400000114f2 */
[----:B------:R-:W-:-:S13]  /*13340*/  ISETP.GE.OR P2, PT, R3, R7, P0 ;  /* 0x000000070300720c */ /* 0x000fda0000746670 */
[----:B-1----:R-:W-:-:S04]  /*13350*/  @!P2 LEA R2, P1, R242, R2, 0x1 ;  /* 0x00000002f202a211 */ /* 0x002fc800078208ff */
[----:B------:R-:W-:-:S05]  /*13360*/  @!P2 LEA.HI.X R3, R242, R6, R8, 0x1, P1 ;  /* 0x00000006f203a211 */ /* 0x000fca00008f0c08 */
[----:B------:R1:W-:Y:S01]  /*13370*/  @!P2 ST.E.128 [R2.64], RZ ;  /* 0x000000ff0200a985 */ /* 0x0003e2000c101d06 */
[----:B------:R-:W-:Y:S05]  /*13380*/  BRA.DIV ~URZ, `(.L_x_582) ;  /* 0x00005b427f007947 */ /* 0x000fea000b800000 */
[----:B------:R1:W2:Y:S04]  /*13390*/  SHFL.IDX PT, R6, R4, 0x5, 0x181f ;  /* 0x00b81f0004067f89 */ /* 0x0002a800000e0000 */
[----:B-1----:R1:W3:Y:S02]  /*133a0*/  SHFL.IDX PT, R2, R5, 0x5, 0x181f ;  /* 0x00b81f0005027f89 */ /* 0x0022e400000e0000 */
.L_x_626:
[----:B------:R-:W-:Y:S02]  /*133b0*/  IADD3 R3, R0, 0x50, RZ ;  /* 0x0000005000037810 */ /* 0x000fe40007ffe0ff */
[----:B------:R-:W-:Y:S02]  /*133c0*/  SHF.R.S32.HI R8, RZ, 0x1f, R242 ;  /* 0x0000001fff087819 */ /* 0x000fe400000114f2 */
[----:B------:R-:W-:-:S13]  /*133d0*/  ISETP.GE.OR P2, PT, R3, R7, P0 ;  /* 0x000000070300720c */ /* 0x000fda0000746670 */
[----:B---3--:R-:W-:-:S04]  /*133e0*/  @!P2 LEA R2, P1, R242, R2, 0x1 ;  /* 0x00000002f202a211 */ /* 0x008fc800078208ff */
[----:B--2---:R-:W-:-:S05]  /*133f0*/  @!P2 LEA.HI.X R3, R242, R6, R8, 0x1, P1 ;  /* 0x00000006f203a211 */ /* 0x004fca00008f0c08 */
[----:B------:R2:W-:Y:S01]  /*13400*/  @!P2 ST.E.128 [R2.64], RZ ;  /* 0x000000ff0200a985 */ /* 0x0005e2000c101d06 */
[----:B------:R-:W-:Y:S05]  /*13410*/  BRA.DIV ~URZ, `(.L_x_583) ;  /* 0x00005b827f007947 */ /* 0x000fea000b800000 */
[----:B------:R3:W1:Y:S02]  /*13420*/  SHFL.IDX PT, R6, R4, 0x6, 0x181f ;  /* 0x00d81f0004067f89 */ /* 0x00066400000e0000 */
.L_x_627:
[----:B------:R-:W-:Y:S05]  /*13430*/  BRA.DIV ~URZ, `(.L_x_584) ;  /* 0x00005bd27f007947 */ /* 0x000fea000b800000 */
[----:B--2---:R2:W3:Y:S02]  /*13440*/  SHFL.IDX PT, R2, R5, 0x6, 0x181f ;  /* 0x00d81f0005027f89 */ /* 0x0044e400000e0000 */
.L_x_628:
[----:B------:R-:W-:Y:S02]  /*13450*/  IADD3 R3, R0, 0x60, RZ ;  /* 0x0000006000037810 */ /* 0x000fe40007ffe0ff */
[----:B------:R-:W-:Y:S02]  /*13460*/  SHF.R.S32.HI R8, RZ, 0x1f, R242 ;  /* 0x0000001fff087819 */ /* 0x000fe400000114f2 */
[----:B------:R-:W-:-:S13]  /*13470*/  ISETP.GE.OR P2, PT, R3, R7, P0 ;  /* 0x000000070300720c */ /* 0x000fda0000746670 */
[----:B---3--:R-:W-:-:S04]  /*13480*/  @!P2 LEA R2, P1, R242, R2, 0x1 ;  /* 0x00000002f202a211 */ /* 0x008fc800078208ff */
[----:B-1----:R-:W-:-:S05]  /*13490*/  @!P2 LEA.HI.X R3, R242, R6, R8, 0x1, P1 ;  /* 0x00000006f203a211 */ /* 0x002fca00008f0c08 */
[----:B------:R1:W-:Y:S01]  /*134a0*/  @!P2 ST.E.128 [R2.64], RZ ;  /* 0x000000ff0200a985 */ /* 0x0003e2000c101d06 */
[----:B------:R-:W-:Y:S05]  /*134b0*/  BRA.DIV ~URZ, `(.L_x_585) ;  /* 0x00005bc27f007947 */ /* 0x000fea000b800000 */
[----:B----4-:R-:W3:Y:S04]  /*134c0*/  SHFL.IDX PT, R4, R4, 0x7, 0x181f ;  /* 0x00f81f0004047f89 */ /* 0x010ee800000e0000 */
[----:B-1----:R1:W4:Y:S02]  /*134d0*/  SHFL.IDX PT, R2, R5, 0x7, 0x181f ;  /* 0x00f81f0005027f89 */ /* 0x00232400000e0000 */
.L_x_629:
[----:B------:R-:W-:Y:S02]  /*134e0*/  IADD3 R0, R0, 0x70, RZ ;  /* 0x0000007000007810 */ /* 0x000fe40007ffe0ff */
[----:B-12---:R-:W-:Y:S02]  /*134f0*/  SHF.R.S32.HI R5, RZ, 0x1f, R242 ;  /* 0x0000001fff057819 */ /* 0x006fe400000114f2 */
[----:B------:R-:W-:-:S13]  /*13500*/  ISETP.GE.OR P1, PT, R0, R7, P0 ;  /* 0x000000070000720c */ /* 0x000fda0000726670 */
[----:B----4-:R-:W-:-:S04]  /*13510*/  @!P1 LEA R2, P0, R242, R2, 0x1 ;  /* 0x00000002f2029211 */ /* 0x010fc800078008ff */
[----:B---3--:R-:W-:-:S05]  /*13520*/  @!P1 LEA.HI.X R3, R242, R4, R5, 0x1, P0 ;  /* 0x00000004f2039211 */ /* 0x008fca00000f0c05 */
[----:B------:R1:W-:Y:S04]  /*13530*/  @!P1 ST.E.128 [R2.64], RZ ;  /* 0x000000ff02009985 */ /* 0x0003e8000c101d06 */
.L_x_571:
[----:B------:R-:W-:Y:S05]  /*13540*/  BSYNC B1 ;  /* 0x0000000000017941 */ /* 0x000fea0003800000 */
.L_x_568:
[----:B---3--:R-:W3:Y:S02]  /*13550*/  LDL R0, [R1+0x80] ;  /* 0x0000800001007983 */ /* 0x008ee40000100800 */
[----:B---3--:R-:W-:-:S13]  /*13560*/  ISETP.NE.AND P0, PT, R0, RZ, PT ;  /* 0x000000ff0000720c */ /* 0x008fda0003f05270 */
[----:B------:R-:W-:Y:S01]  /*13570*/  @P0 WARPSYNC 0xffffffff ;  /* 0xffffffff00000948 */ /* 0x000fe20003800000 */
[----:B------:R-:W-:Y:S06]  /*13580*/  @P0 BAR.SYNC.DEFER_BLOCKING 0x5, 0x80 ;  /* 0x0142000000000b1d */ /* 0x000fec0000010000 */
[----:B------:R-:W3:Y:S04]  /*13590*/  @P0 LDS R0, [0xb100] ;  /* 0x00b10000ff000984 */ /* 0x000ee80000000800 */
[----:B---3--:R3:W-:Y:S04]  /*135a0*/  @P0 STL [R1+0x58], R0 ;  /* 0x0000580001000387 */ /* 0x0087e80000100800 */
[----:B------:R-:W-:Y:S06]  /*135b0*/  @P0 BAR.ARV 0x4, 0x80 ;  /* 0x0102000000000b1d */ /* 0x000fec0000002000 */
[----:B------:R-:W-:Y:S05]  /*135c0*/  @P0 BRA `(.L_x_586) ;  /* 0x0000007000000947 */ /* 0x000fea0003800000 */
[----:B------:R-:W-:Y:S05]  /*135d0*/  BRA.DIV ~URZ, `(.L_x_587) ;  /* 0x00005b727f007947 */ /* 0x000fea000b800000 */
[----:B---3--:R3:W4:Y:S02]  /*135e0*/  SHFL.IDX PT, R0, R47, RZ, 0x1f ;  /* 0x00001fff2f007589 */ /* 0x00872400000e0000 */
.L_x_630:
[----:B------:R-:W-:Y:S01]  /*135f0*/  WARPSYNC 0xffffffff ;  /* 0xffffffff00007948 */ /* 0x000fe20003800000 */
[----:B------:R-:W-:Y:S06]  /*13600*/  BAR.SYNC.DEFER_BLOCKING 0x4, 0x80 ;  /* 0x0102000000007b1d */ /* 0x000fec0000010000 */
[----:B----4-:R4:W-:Y:S04]  /*13610*/  STL [R1+0x58], R0 ;  /* 0x0000580001007387 */ /* 0x0109e80000100800 */
[----:B------:R4:W-:Y:S04]  /*13620*/  @!P6 STS [0xb100], R47 ;  /* 0x00b1002fff00e388 */ /* 0x0009e80000000800 */
[----:B------:R-:W-:Y:S06]  /*13630*/  BAR.ARV 0x5, 0x80 ;  /* 0x0142000000007b1d */ /* 0x000fec0000002000 */
.L_x_586:
[----:B---34-:R-:W3:Y:S02]  /*13640*/  LDL R0, [R1+0x58] ;  /* 0x0000580001007983 */ /* 0x018ee40000100800 */
[----:B---3--:R-:W-:-:S13]  /*13650*/  ISETP.GE.AND P0, PT, R0, c[0x0][0x538], PT ;  /* 0x00014e0000007a0c */ /* 0x008fda0003f06270 */
[----:B-12---:R-:W-:Y:S01]  /*13660*/  @P0 CALL.REL.NOINC `(.L_x_588) ;  /* 0x0000001000000944 */ /* 0x006fe20003c00000 */
[----:B------:R-:W-:Y:S05]  /*13670*/  BRA `(.L_x_589) ;  /* 0xfffed30000007947 */ /* 0x000fea000383ffff */
.L_x_588:
[----:B------:R-:W-:Y:S05]  /*13680*/  EXIT ;  /* 0x000000000000794d */ /* 0x000fea0003800000 */
.L_x_512:
[----:B------:R-:W-:Y:S01]  /*13690*/  IMAD.MOV.U32 R246, RZ, RZ, R4 ;  /* 0x000000fffff67224 */ /* 0x000fe200078e0004 */
[----:B------:R-:W-:Y:S01]  /*136a0*/  MOV R247, RZ ;  /* 0x000000ff00f77202 */ /* 0x000fe20000000f00 */
[----:B------:R-:W-:Y:S01]  /*136b0*/  IMAD.MOV.U32 R3, RZ, RZ, 0x181f ;  /* 0x0000181fff037424 */ /* 0x000fe200078e00ff */
[----:B------:R-:W-:Y:S02]  /*136c0*/  MOV R2, 0x136e0 ;  /* 0x000136e000027802 */ /* 0x000fe40000000f00 */
[----:B-----5:R-:W-:Y:S05]  /*136d0*/  CALL.REL.NOINC `($__internal_1_$__cuda_sm70_shflsync_idx_p) ;  /* 0x00005b4000007944 */ /* 0x020fea0003c00000 */
[----:B------:R-:W-:Y:S01]  /*136e0*/  MOV R6, R246 ;  /* 0x000000f600067202 */ /* 0x000fe20000000f00 */
[----:B------:R-:W-:Y:S05]  /*136f0*/  BRA `(.L_x_590) ;  /* 0xfffedc8000007947 */ /* 0x000fea000383ffff */
.L_x_513:
[----:B------:R-:W-:Y:S01]  /*13700*/  IMAD.MOV.U32 R246, RZ, RZ, R5 ;  /* 0x000000fffff67224 */ /* 0x000fe200078e0005 */
[----:B------:R-:W-:Y:S01]  /*13710*/  MOV R247, RZ ;  /* 0x000000ff00f77202 */ /* 0x000fe20000000f00 */
[----:B------:R-:W-:Y:S01]  /*13720*/  IMAD.MOV.U32 R3, RZ, RZ, 0x181f ;  /* 0x0000181fff037424 */ /* 0x000fe200078e00ff */
[----:B------:R-:W-:Y:S02]  /*13730*/  MOV R2, 0x13750 ;  /* 0x0001375000027802 */ /* 0x000fe40000000f00 */
[----:B-12--5:R-:W-:Y:S05]  /*13740*/  CALL.REL.NOINC `($__internal_1_$__cuda_sm70_shflsync_idx_p) ;  /* 0x00005ad000007944 */ /* 0x026fea0003c00000 */
[----:B------:R-:W-:Y:S01]  /*13750*/  MOV R2, R246 ;  /* 0x000000f600027202 */ /* 0x000fe20000000f00 */
[----:B------:R-:W-:Y:S05]  /*13760*/  BRA `(.L_x_591) ;  /* 0xfffedc3000007947 */ /* 0x000fea000383ffff */
.L_x_516:
[----:B------:R-:W-:Y:S01]  /*13770*/  IMAD.MOV.U32 R246, RZ, RZ, R4 ;  /* 0x000000fffff67224 */ /* 0x000fe200078e0004 */
[----:B------:R-:W-:Y:S01]  /*13780*/  MOV R247, 0x1 ;  /* 0x0000000100f77802 */ /* 0x000fe20000000f00 */
[----:B-1----:R-:W-:Y:S01]  /*13790*/  IMAD.MOV.U32 R3, RZ, RZ, 0x181f ;  /* 0x0000181fff037424 */ /* 0x002fe200078e00ff */
[----:B----4-:R-:W-:-:S02]  /*137a0*/  MOV R2, 0x137c0 ;  /* 0x000137c000027802 */ /* 0x010fc40000000f00 */
[----:B--2--5:R-:W-:Y:S05]  /*137b0*/  CALL.REL.NOINC `($__internal_1_$__cuda_sm70_shflsync_idx_p) ;  /* 0x00005a6000007944 */ /* 0x024fea0003c00000 */
[----:B------:R-:W-:Y:S01]  /*137c0*/  IMAD.MOV.U32 R6, RZ, RZ, R246 ;  /* 0x000000ffff067224 */ /* 0x000fe200078e00f6 */
[----:B------:R-:W-:Y:S01]  /*137d0*/  MOV R247, 0x1 ;  /* 0x0000000100f77802 */ /* 0x000fe20000000f00 */
[----:B------:R-:W-:Y:S01]  /*137e0*/  IMAD.MOV.U32 R246, RZ, RZ, R5 ;  /* 0x000000fffff67224 */ /* 0x000fe200078e0005 */
[----:B------:R-:W-:-:S02]  /*137f0*/  MOV R3, 0x181f ;  /* 0x0000181f00037802 */ /* 0x000fc40000000f00 */
[----:B------:R-:W-:Y:S02]  /*13800*/  MOV R2, 0x13820 ;  /* 0x0001382000027802 */ /* 0x000fe40000000f00 */
[----:B------:R-:W-:Y:S05]  /*13810*/  CALL.REL.NOINC `($__internal_1_$__cuda_sm70_shflsync_idx_p) ;  /* 0x00005a0000007944 */ /* 0x000fea0003c00000 */
[----:B------:R-:W-:Y:S01]  /*13820*/  MOV R2, R246 ;  /* 0x000000f600027202 */ /* 0x000fe20000000f00 */
[----:B------:R-:W-:Y:S05]  /*13830*/  BRA `(.L_x_592) ;  /* 0xfffedcc000007947 */ /* 0x000fea000383ffff */
.L_x_519:
[----:B------:R-:W-:Y:S01]  /*13840*/  IMAD.MOV.U32 R246, RZ, RZ, R4 ;  /* 0x000000fffff67224 */ /* 0x000fe200078e0004 */
[----:B------:R-:W-:Y:S01]  /*13850*/  MOV R247, 0x2 ;  /* 0x0000000200f77802 */ /* 0x000fe20000000f00 */
[----:B-1----:R-:W-:Y:S01]  /*13860*/  IMAD.MOV.U32 R3, RZ, RZ, 0x181f ;  /* 0x0000181fff037424 */ /* 0x002fe200078e00ff */
[----:B------:R-:W-:Y:S02]  /*13870*/  MOV R2, 0x13890 ;  /* 0x0001389000027802 */ /* 0x000fe40000000f00 */
[----:B--23-5:R-:W-:Y:S05]  /*13880*/  CALL.REL.NOINC `($__internal_1_$__cuda_sm70_shflsync_idx_p) ;  /* 0x0000599000007944 */ /* 0x02cfea0003c00000 */
[----:B------:R-:W-:Y:S01]  /*13890*/  MOV R6, R246 ;  /* 0x000000f600067202 */ /* 0x000fe20000000f00 */
[----:B------:R-:W-:Y:S05]  /*138a0*/  BRA `(.L_x_593) ;  /* 0xfffedd3000007947 */ /* 0x000fea000383ffff */
.L_x_520:
[----:B------:R-:W-:Y:S01]  /*138b0*/  IMAD.MOV.U32 R246, RZ, RZ, R5 ;  /* 0x000000fffff67224 */ /* 0x000fe200078e0005 */
[----:B------:R-:W-:Y:S01]  /*138c0*/  MOV R247, 0x2 ;  /* 0x0000000200f77802 */ /* 0x000fe20000000f00 */
[----:B-1----:R-:W-:Y:S01]  /*138d0*/  IMAD.MOV.U32 R3, RZ, RZ, 0x181f ;  /* 0x0000181fff037424 */ /* 0x002fe200078e00ff */
[----:B------:R-:W-:Y:S02]  /*138e0*/  MOV R2, 0x13900 ;  /* 0x0001390000027802 */ /* 0x000fe40000000f00 */
[----:B--2345:R-:W-:Y:S05]  /*138f0*/  CALL.REL.NOINC `($__internal_1_$__cuda_sm70_shflsync_idx_p) ;  /* 0x0000592000007944 */ /* 0x03cfea0003c00000 */
[----:B------:R-:W-:Y:S01]  /*13900*/  MOV R2, R246 ;  /* 0x000000f600027202 */ /* 0x000fe20000000f00 */
[----:B------:R-:W-:Y:S05]  /*13910*/  BRA `(.L_x_594) ;  /* 0xfffedce000007947 */ /* 0x000fea000383ffff */
.L_x_523:
[----:B------:R-:W-:Y:S01]  /*13920*/  IMAD.MOV.U32 R246, RZ, RZ, R4 ;  /* 0x000000fffff67224 */ /* 0x000fe200078e0004 */
[----:B------:R-:W-:Y:S01]  /*13930*/  MOV R247, 0x3 ;  /* 0x0000000300f77802 */ /* 0x000fe20000000f00 */
[----:B--2---:R-:W-:Y:S01]  /*13940*/  IMAD.MOV.U32 R3, RZ, RZ, 0x181f ;  /* 0x0000181fff037424 */ /* 0x004fe200078e00ff */
[----:B------:R-:W-:-:S02]  /*13950*/  MOV R2, 0x13970 ;  /* 0x0001397000027802 */ /* 0x000fc40000000f00 */
[----:B-1-345:R-:W-:Y:S05]  /*13960*/  CALL.REL.NOINC `($__internal_1_$__cuda_sm70_shflsync_idx_p) ;  /* 0x000058b000007944 */ /* 0x03afea0003c00000 */
        /* <DEDUP_REMOVED lines=8> */
.L_x_526:
[----:B------:R-:W-:Y:S01]  /*139f0*/  IMAD.MOV.U32 R246, RZ, RZ, R4 ;  /* 0x000000fffff67224 */ /* 0x000fe200078e0004 */
[----:B------:R-:W-:Y:S01]  /*13a00*/  MOV R247, 0x4 ;  /* 0x0000000400f77802 */ /* 0x000fe20000000f00 */
[----:B-1----:R-:W-:Y:S01]  /*13a10*/  IMAD.MOV.U32 R3, RZ, RZ, 0x181f ;  /* 0x0000181fff037424 */ /* 0x002fe200078e00ff */
[----:B--2---:R-:W-:Y:S02]  /*13a20*/  MOV R2, 0x13a40 ;  /* 0x00013a4000027802 */ /* 0x004fe40000000f00 */
[----:B---345:R-:W-:Y:S05]  /*13a30*/  CALL.REL.NOINC `($__internal_1_$__cuda_sm70_shflsync_idx_p) ;  /* 0x000057e000007944 */ /* 0x038fea0003c00000 */
[----:B------:R-:W-:Y:S01]  /*13a40*/  MOV R6, R246 ;  /* 0x000000f600067202 */ /* 0x000fe20000000f00 */
[----:B------:R-:W-:Y:S05]  /*13a50*/  BRA `(.L_x_596) ;  /* 0xfffedd7000007947 */ /* 0x000fea000383ffff */
.L_x_527:
[----:B------:R-:W-:Y:S01]  /*13a60*/  IMAD.MOV.U32 R246, RZ, RZ, R5 ;  /* 0x000000fffff67224 */ /* 0x000fe200078e0005 */
[----:B------:R-:W-:Y:S01]  /*13a70*/  MOV R247, 0x4 ;  /* 0x0000000400f77802 */ /* 0x000fe20000000f00 */
[----:B------:R-:W-:Y:S01]  /*13a80*/  IMAD.MOV.U32 R3, RZ, RZ, 0x181f ;  /* 0x0000181fff037424 */ /* 0x000fe200078e00ff */
[----:B--2---:R-:W-:Y:S02]  /*13a90*/  MOV R2, 0x13ab0 ;  /* 0x00013ab000027802 */ /* 0x004fe40000000f00 */
[----:B-1-345:R-:W-:Y:S05]  /*13aa0*/  CALL.REL.NOINC `($__internal_1_$__cuda_sm70_shflsync_idx_p) ;  /* 0x0000577000007944 */ /* 0x03afea0003c00000 */
[----:B------:R-:W-:Y:S01]  /*13ab0*/  MOV R2, R246 ;  /* 0x000000f600027202 */ /* 0x000fe20000000f00 */
[----:B------:R-:W-:Y:S05]  /*13ac0*/  BRA `(.L_x_597) ;  /* 0xfffedd2000007947 */ /* 0x000fea000383ffff */
.L_x_530:
[----:B------:R-:W-:Y:S01]  /*13ad0*/  IMAD.MOV.U32 R246, RZ, RZ, R4 ;  /* 0x000000fffff67224 */ /* 0x000fe200078e0004 */
[----:B------:R-:W-:Y:S01]  /*13ae0*/  MOV R247, 0x5 ;  /* 0x0000000500f77802 */ /* 0x000fe20000000f00 */
[----:B-1----:R-:W-:Y:S01]  /*13af0*/  IMAD.MOV.U32 R3, RZ, RZ, 0x181f ;  /* 0x0000181fff037424 */ /* 0x002fe200078e00ff */
[----:B------:R-:W-:-:S02]  /*13b00*/  MOV R2, 0x13b20 ;  /* 0x00013b2000027802 */ /* 0x000fc40000000f00 */
[----:B--2345:R-:W-:Y:S05]  /*13b10*/  CALL.REL.NOINC `($__internal_1_$__cuda_sm70_shflsync_idx_p) ;  /* 0x0000570000007944 */ /* 0x03cfea0003c00000 */
        /* <DEDUP_REMOVED lines=8> */
.L_x_533:
[----:B------:R-:W-:Y:S01]  /*13ba0*/  IMAD.MOV.U32 R246, RZ, RZ, R4 ;  /* 0x000000fffff67224 */ /* 0x000fe200078e0004 */
[----:B------:R-:W-:Y:S01]  /*13bb0*/  MOV R247, 0x6 ;  /* 0x0000000600f77802 */ /* 0x000fe20000000f00 */
[----:B-1----:R-:W-:Y:S01]  /*13bc0*/  IMAD.MOV.U32 R3, RZ, RZ, 0x181f ;  /* 0x0000181fff037424 */ /* 0x002fe200078e00ff */
[----:B------:R-:W-:Y:S02]  /*13bd0*/  MOV R2, 0x13bf0 ;  /* 0x00013bf000027802 */ /* 0x000fe40000000f00 */
[----:B--2345:R-:W-:Y:S05]  /*13be0*/  CALL.REL.NOINC `($__internal_1_$__cuda_sm70_shflsync_idx_p) ;  /* 0x0000563000007944 */ /* 0x03cfea0003c00000 */
[----:B------:R-:W-:Y:S01]  /*13bf0*/  MOV R6, R246 ;  /* 0x000000f600067202 */ /* 0x000fe20000000f00 */
[----:B------:R-:W-:Y:S05]  /*13c00*/  BRA `(.L_x_599) ;  /* 0xfffeddb000007947 */ /* 0x000fea000383ffff */
.L_x_534:
[----:B------:R-:W-:Y:S01]  /*13c10*/  IMAD.MOV.U32 R246, RZ, RZ, R5 ;  /* 0x000000fffff67224 */ /* 0x000fe200078e0005 */
[----:B------:R-:W-:Y:S01]  /*13c20*/  MOV R247, 0x6 ;  /* 0x0000000600f77802 */ /* 0x000fe20000000f00 */
[----:B-1----:R-:W-:Y:S01]  /*13c30*/  IMAD.MOV.U32 R3, RZ, RZ, 0x181f ;  /* 0x0000181fff037424 */ /* 0x002fe200078e00ff */
[----:B------:R-:W-:Y:S02]  /*13c40*/  MOV R2, 0x13c60 ;  /* 0x00013c6000027802 */ /* 0x000fe40000000f00 */
[----:B--2345:R-:W-:Y:S05]  /*13c50*/  CALL.REL.NOINC `($__internal_1_$__cuda_sm70_shflsync_idx_p) ;  /* 0x000055c000007944 */ /* 0x03cfea0003c00000 */
[----:B------:R-:W-:Y:S01]  /*13c60*/  MOV R2, R246 ;  /* 0x000000f600027202 */ /* 0x000fe20000000f00 */
[----:B------:R-:W-:Y:S05]  /*13c70*/  BRA `(.L_x_600) ;  /* 0xfffedd6000007947 */ /* 0x000fea000383ffff */
.L_x_537:
        /* <DEDUP_REMOVED lines=13> */
.L_x_540:
[----:B------:R-:W-:Y:S01]  /*13d50*/  IMAD.MOV.U32 R246, RZ, RZ, R0 ;  /* 0x000000fffff67224 */ /* 0x000fe200078e0000 */
[----:B------:R-:W-:Y:S01]  /*13d60*/  MOV R247, RZ ;  /* 0x000000ff00f77202 */ /* 0x000fe20000000f00 */
[----:B------:R-:W-:Y:S01]  /*13d70*/  IMAD.MOV.U32 R3, RZ, RZ, 0x181f ;  /* 0x0000181fff037424 */ /* 0x000fe200078e00ff */
[----:B------:R-:W-:Y:S02]  /*13d80*/  MOV R2, 0x13da0 ;  /* 0x00013da000027802 */ /* 0x000fe40000000f00 */
[----:B------:R-:W-:Y:S05]  /*13d90*/  CALL.REL.NOINC `($__internal_1_$__cuda_sm70_shflsync_idx_p) ;  /* 0x0000548000007944 */ /* 0x000fea0003c00000 */
[----:B------:R-:W-:Y:S01]  /*13da0*/  MOV R7, R246 ;  /* 0x000000f600077202 */ /* 0x000fe20000000f00 */
[----:B------:R-:W-:Y:S05]  /*13db0*/  BRA `(.L_x_602) ;  /* 0xfffef58000007947 */ /* 0x000fea000383ffff */
.L_x_541:
[----:B------:R-:W-:Y:S01]  /*13dc0*/  IMAD.MOV.U32 R246, RZ, RZ, R4 ;  /* 0x000000fffff67224 */ /* 0x000fe200078e0004 */
[----:B------:R-:W-:Y:S01]  /*13dd0*/  MOV R247, RZ ;  /* 0x000000ff00f77202 */ /* 0x000fe20000000f00 */
[----:B------:R-:W-:Y:S01]  /*13de0*/  IMAD.MOV.U32 R3, RZ, RZ, 0x181f ;  /* 0x0000181fff037424 */ /* 0x000fe200078e00ff */
[----:B------:R-:W-:Y:S02]  /*13df0*/  MOV R2, 0x13e10 ;  /* 0x00013e1000027802 */ /* 0x000fe40000000f00 */
[----:B-12---:R-:W-:Y:S05]  /*13e00*/  CALL.REL.NOINC `($__internal_1_$__cuda_sm70_shflsync_idx_p) ;  /* 0x0000541000007944 */ /* 0x006fea0003c00000 */
[----:B------:R-:W-:Y:S01]  /*13e10*/  IADD3 R2, P0, R246, R174, RZ ;  /* 0x000000aef6027210 */ /* 0x000fe20007f1e0ff */
[----:B------:R-:W-:Y:S01]  /*13e20*/  IMAD.MOV.U32 R246, RZ, RZ, R0 ;  /* 0x000000fffff67224 */ /* 0x000fe200078e0000 */
[----:B------:R-:W-:-:S03]  /*13e30*/  MOV R247, 0x1 ;  /* 0x0000000100f77802 */ /* 0x000fc60000000f00 */
[----:B------:R-:W-:-:S05]  /*13e40*/  IMAD.X R3, R7, 0x1, R16, P0 ;  /* 0x0000000107037824 */ /* 0x000fca00000e0610 */
[----:B------:R-:W-:Y:S01]  /*13e50*/  @!PT LDS RZ, [RZ] ;  /* 0x00000000fffff984 */ /* 0x000fe20000000800 */
[----:B------:R-:W-:Y:S01]  /*13e60*/  @!PT LDS RZ, [RZ] ;  /* 0x00000000fffff984 */ /* 0x000fe20000000800 */
[----:B------:R-:W-:Y:S01]  /*13e70*/  @!PT LDS RZ, [RZ] ;  /* 0x00000000fffff984 */ /* 0x000fe20000000800 */
[----:B------:R1:W-:Y:S02]  /*13e80*/  LDGSTS.E.BYPASS.LTC128B.128 [R243+0x3900], [R2.64], !P5 ;  /* 0x0390000002f37fae */ /* 0x0003e4000e901d46 */
[----:B-1----:R-:W-:Y:S01]  /*13e90*/  IMAD.MOV.U32 R3, RZ, RZ, 0x181f ;  /* 0x0000181fff037424 */ /* 0x002fe200078e00ff */
[----:B------:R-:W-:Y:S02]  /*13ea0*/  MOV R2, 0x13ec0 ;  /* 0x00013ec000027802 */ /* 0x000fe40000000f00 */
[----:B------:R-:W-:Y:S05]  /*13eb0*/  CALL.REL.NOINC `($__internal_1_$__cuda_sm70_shflsync_idx_p) ;  /* 0x0000536000007944 */ /* 0x000fea0003c00000 */
[----:B------:R-:W-:Y:S01]  /*13ec0*/  IMAD.MOV.U32 R5, RZ, RZ, R246 ;  /* 0x000000ffff057224 */ /* 0x000fe200078e00f6 */
[----:B------:R-:W-:Y:S01]  /*13ed0*/  MOV R247, 0x1 ;  /* 0x0000000100f77802 */ /* 0x000fe20000000f00 */
[----:B------:R-:W-:Y:S01]  /*13ee0*/  IMAD.MOV.U32 R246, RZ, RZ, R4 ;  /* 0x000000fffff67224 */ /* 0x000fe200078e0004 */
[----:B------:R-:W-:Y:S02]  /*13ef0*/  MOV R3, 0x181f ;  /* 0x0000181f00037802 */ /* 0x000fe40000000f00 */
[----:B------:R-:W-:Y:S02]  /*13f00*/  MOV R2, 0x13f20 ;  /* 0x00013f2000027802 */ /* 0x000fe40000000f00 */
[----:B------:R-:W-:Y:S05]  /*13f10*/  CALL.REL.NOINC `($__internal_1_$__cuda_sm70_shflsync_idx_p) ;  /* 0x0000530000007944 */ /* 0x000fea0003c00000 */
        /* <DEDUP_REMOVED lines=85> */
[----:B------:R-:W-:Y:S01]  /*14470*/  MOV R4, R246 ;  /* 0x000000f600047202 */ /* 0x000fe20000000f00 */
[----:B------:R-:W-:Y:S05]  /*14480*/  BRA `(.L_x_603) ;  /* 0xfffef0b000007947 */ /* 0x000fea000383ffff */
.L_x_542:
[----:B------:R-:W-:Y:S01]  /*14490*/  IMAD.MOV.U32 R246, RZ, RZ, R4 ;  /* 0x000000fffff67224 */ /* 0x000fe200078e0004 */
[----:B------:R-:W-:Y:S01]  /*144a0*/  MOV R247, RZ ;  /* 0x000000ff00f77202 */ /* 0x000fe20000000f00 */
[----:B------:R-:W-:Y:S01]  /*144b0*/  IMAD.MOV.U32 R3, RZ, RZ, 0x1c1f ;  /* 0x00001c1fff037424 */ /* 0x000fe200078e00ff */
[----:B------:R-:W-:-:S02]  /*144c0*/  MOV R2, 0x144e0 ;  /* 0x000144e000027802 */ /* 0x000fc40000000f00 */
[----:B------:R-:W-:Y:S05]  /*144d0*/  CALL.REL.NOINC `($__internal_1_$__cuda_sm70_shflsync_idx_p) ;  /* 0x00004d4000007944 */ /* 0x000fea0003c00000 */
[----:B------:R-:W-:Y:S01]  /*144e0*/  MOV R0, R246 ;  /* 0x000000f600007202 */ /* 0x000fe20000000f00 */
[----:B------:R-:W-:Y:S05]  /*144f0*/  BRA `(.L_x_604) ;  /* 0xfffef18000007947 */ /* 0x000fea000383ffff */
.L_x_543:
[----:B------:R-:W-:Y:S01]  /*14500*/  IMAD.MOV.U32 R246, RZ, RZ, R4 ;  /* 0x000000fffff67224 */ /* 0x000fe200078e0004 */
[----:B------:R-:W-:Y:S01]  /*14510*/  MOV R247, 0x1 ;  /* 0x0000000100f77802 */ /* 0x000fe20000000f00 */
[----:B------:R-:W-:Y:S01]  /*14520*/  IMAD.MOV.U32 R3, RZ, RZ, 0x1c1f ;  /* 0x00001c1fff037424 */ /* 0x000fe200078e00ff */
[----:B------:R-:W-:-:S02]  /*14530*/  MOV R2, 0x14550 ;  /* 0x0001455000027802 */ /* 0x000fc40000000f00 */
[----:B-1----:R-:W-:Y:S05]  /*14540*/  CALL.REL.NOINC `($__internal_1_$__cuda_sm70_shflsync_idx_p) ;  /* 0x00004cd000007944 */ /* 0x002fea0003c00000 */
[----:B------:R-:W-:Y:S01]  /*14550*/  IMAD.IADD R0, R5, 0x1, R246 ;  /* 0x0000000105007824 */ /* 0x000fe200078e02f6 */
[----:B------:R-:W-:Y:S01]  /*14560*/  MOV R2, 0x14940 ;  /* 0x0001494000027802 */ /* 0x000fe20000000f00 */
[----:B------:R-:W-:-:S02]  /*14570*/  IMAD.MOV.U32 R246, RZ, RZ, R4 ;  /* 0x000000fffff67224 */ /* 0x000fc400078e0004 */
[----:B------:R-:W-:Y:S01]  /*14580*/  IMAD.MOV.U32 R247, RZ, RZ, 0x2 ;  /* 0x00000002fff77424 */ /* 0x000fe200078e00ff */
[----:B------:R-:W-:Y:S01]  /*14590*/  IMNMX R0, R6, R0, PT ;  /* 0x0000000006007217 */ /* 0x000fe20003800200 */
[----:B------:R-:W-:-:S03]  /*145a0*/  IMAD.MOV.U32 R3, RZ, RZ, 0x1c1f ;  /* 0x00001c1fff037424 */ /* 0x000fc600078e00ff */
[C---:B------:R-:W-:Y:S02]  /*145b0*/  ISETP.GT.AND P0, PT, R0.reuse, RZ, PT ;  /* 0x000000ff0000720c */ /* 0x040fe40003f04270 */
[----:B------:R-:W-:Y:S02]  /*145c0*/  ISETP.GT.AND P1, PT, R0, 0x1, PT ;  /* 0x000000010000780c */ /* 0x000fe40003f24270 */
[----:B------:R-:W-:Y:S02]  /*145d0*/  FSEL R7, R102, -INF , P0 ;  /* 0xff80000066077808 */ /* 0x000fe40000000000 */
[----:B------:R-:W-:Y:S02]  /*145e0*/  ISETP.GT.AND P0, PT, R0, 0x9, PT ;  /* 0x000000090000780c */ /* 0x000fe40003f04270 */
[----:B------:R-:W-:Y:S02]  /*145f0*/  FSEL R8, R103, -INF , P1 ;  /* 0xff80000067087808 */ /* 0x000fe40000800000 */
[----:B------:R-:W-:-:S02]  /*14600*/  FSEL R14, R99, -INF , P0 ;  /* 0xff800000630e7808 */ /* 0x000fc40000000000 */
[C---:B------:R-:W-:Y:S02]  /*14610*/  ISETP.GT.AND P1, PT, R0.reuse, 0x10, PT ;  /* 0x000000100000780c */ /* 0x040fe40003f24270 */
[----:B------:R-:W-:Y:S02]  /*14620*/  ISETP.GT.AND P0, PT, R0, 0x11, PT ;  /* 0x000000110000780c */ /* 0x000fe40003f04270 */
[----:B------:R-:W-:Y:S02]  /*14630*/  FSEL R15, R94, -INF , P1 ;  /* 0xff8000005e0f7808 */ /* 0x000fe40000800000 */
[----:B------:R-:W-:Y:S02]  /*14640*/  FSEL R17, R95, -INF , P0 ;  /* 0xff8000005f117808 */ /* 0x000fe40000000000 */
[C---:B------:R-:W-:Y:S02]  /*14650*/  ISETP.GT.AND P1, PT, R0.reuse, 0x19, PT ;  /* 0x000000190000780c */ /* 0x040fe40003f24270 */
[----:B------:R-:W-:-:S02]  /*14660*/  ISETP.GT.AND P0, PT, R0, 0x20, PT ;  /* 0x000000200000780c */ /* 0x000fc40003f04270 */
        /* <DEDUP_REMOVED lines=44> */
[----:B------:R-:W-:Y:S05]  /*14930*/  CALL.REL.NOINC `($__internal_1_$__cuda_sm70_shflsync_idx_p) ;  /* 0x000048e000007944 */ /* 0x000fea0003c00000 */
[----:B------:R-:W-:Y:S01]  /*14940*/  IMAD.IADD R0, R5, 0x1, R246 ;  /* 0x0000000105007824 */ /* 0x000fe200078e02f6 */
[----:B------:R-:W-:Y:S01]  /*14950*/  MOV R2, 0x14d30 ;  /* 0x00014d3000027802 */ /* 0x000fe20000000f00 */
[----:B------:R-:W-:Y:S02]  /*14960*/  IMAD.MOV.U32 R246, RZ, RZ, R4 ;  /* 0x000000fffff67224 */ /* 0x000fe400078e0004 */
[----:B------:R-:W-:Y:S01]  /*14970*/  IMAD.MOV.U32 R247, RZ, RZ, 0x3 ;  /* 0x00000003fff77424 */ /* 0x000fe200078e00ff */
[----:B------:R-:W-:Y:S01]  /*14980*/  IMNMX R0, R6, R0, PT ;  /* 0x0000000006007217 */ /* 0x000fe20003800200 */
[----:B------:R-:W-:-:S03]  /*14990*/  IMAD.MOV.U32 R3, RZ, RZ, 0x1c1f ;  /* 0x00001c1fff037424 */ /* 0x000fc600078e00ff */
        /* <DEDUP_REMOVED lines=58> */
[----:B------:R-:W-:Y:S01]  /*14d40*/  FMNMX.FTZ R117, R11, R12, !PT ;  /* 0x0000000c0b757209 */ /* 0x000fe20007810000 */
[----:B------:R-:W-:Y:S01]  /*14d50*/  IMAD.MOV.U32 R0, RZ, RZ, 0x2 ;  /* 0x00000002ff007424 */ /* 0x000fe200078e00ff */
[----:B------:R-:W-:Y:S02]  /*14d60*/  MOV R2, 0x157d0 ;  /* 0x000157d000027802 */ /* 0x000fe40000000f00 */
[----:B------:R-:W-:Y:S02]  /*14d70*/  IMNMX R6, R6, R5, PT ;  /* 0x0000000506067217 */ /* 0x000fe40003800200 */
[----:B------:R-:W-:Y:S02]  /*14d80*/  FMNMX.FTZ R117, R16, R117, !PT ;  /* 0x0000007510757209 */ /* 0x000fe40007810000 */
[----:B------:R-:W-:-:S02]  /*14d90*/  ISETP.GT.AND P0, PT, R6, RZ, PT ;  /* 0x000000ff0600720c */ /* 0x000fc40003f04270 */
[----:B------:R-:W-:Y:S02]  /*14da0*/  ISETP.GT.AND P1, PT, R6, 0x1, PT ;  /* 0x000000010600780c */ /* 0x000fe40003f24270 */
[----:B------:R-:W-:Y:S02]  /*14db0*/  FSEL R19, R182, -INF , P0 ;  /* 0xff800000b6137808 */ /* 0x000fe40000000000 */
[C---:B------:R-:W-:Y:S02]  /*14dc0*/  ISETP.GT.AND P0, PT, R6.reuse, 0x9, PT ;  /* 0x000000090600780c */ /* 0x040fe40003f04270 */
[----:B------:R-:W-:Y:S02]  /*14dd0*/  FSEL R21, R183, -INF , P1 ;  /* 0xff800000b7157808 */ /* 0x000fe40000800000 */
[----:B------:R-:W-:Y:S02]  /*14de0*/  ISETP.GT.AND P1, PT, R6, 0x10, PT ;  /* 0x000000100600780c */ /* 0x000fe40003f24270 */
[----:B------:R-:W-:-:S02]  /*14df0*/  FSEL R31, R143, -INF , P0 ;  /* 0xff8000008f1f7808 */ /* 0x000fc40000000000 */
        /* <DEDUP_REMOVED lines=9> */
[----:B------:R-:W-:Y:S02]  /*14e90*/  ISETP.GT.AND P0, PT, R6, 0x29, PT ;  /* 0x000000290600780c */ /* 0x000fe40003f04270 */
[----:B------:R-:W-:Y:S02]  /*14ea0*/  FSEL R70, R171, -INF , P1 ;  /* 0xff800000ab467808 */ /* 0x000fe40000800000 */
[----:B------:R-:W-:-:S02]  /*14eb0*/  FSEL R29, R142, -INF , P6 ;  /* 0xff8000008e1d7808 */ /* 0x000fc40003000000 */
[C---:B------:R-:W-:Y:S02]  /*14ec0*/  ISETP.GT.AND P1, PT, R6.reuse, 0x30, PT ;  /* 0x000000300600780c */ /* 0x040fe40003f24270 */
        /* <DEDUP_REMOVED lines=23> */
[----:B------:R-:W-:Y:S02]  /*15040*/  FSEL R158, R159, -INF , P0 ;  /* 0xff8000009f9e7808 */ /* 0x000fe40000000000 */
[C---:B------:R-:W-:Y:S02]  /*15050*/  ISETP.GT.AND P6, PT, R6.reuse, 0x58, PT ;  /* 0x000000580600780c */ /* 0x040fe40003fc4270 */
[C---:B------:R-:W-:Y:S02]  /*15060*/  ISETP.GT.AND P1, PT, R6.reuse, 0x59, PT ;  /* 0x000000590600780c */ /* 0x040fe40003f24270 */
[----:B------:R-:W-:Y:S02]  /*15070*/  ISETP.GT.AND P0, PT, R6, 0x60, PT ;  /* 0x000000600600780c */ /* 0x000fe40003f04270 */
[----:B------:R-:W-:Y:S02]  /*15080*/  FMNMX.FTZ R119, R9, R10, !PT ;  /* 0x0000000a09777209 */ /* 0x000fe40007810000 */
[----:B------:R-:W-:-:S02]  /*15090*/  FSEL R157, R110, -INF , P6 ;  /* 0xff8000006e9d7808 */ /* 0x000fc40003000000 */
[----:B------:R-:W-:Y:S02]  /*150a0*/  FSEL R149, R111, -INF , P1 ;  /* 0xff8000006f957808 */ /* 0x000fe40000800000 */
        /* <DEDUP_REMOVED lines=106> */
[----:B------:R-:W-:Y:S01]  /*15750*/  FMNMX.FTZ R118, R185, R118, !PT ;  /* 0x00000076b9767209 */ /* 0x000fe20007810000 */
[----:B------:R-:W-:Y:S01]  /*15760*/  IMAD.MOV.U32 R116, RZ, RZ, R119 ;  /* 0x000000ffff747224 */ /* 0x000fe200078e0077 */
[----:B------:R-:W-:-:S02]  /*15770*/  FMNMX.FTZ R117, R168, R117, !PT ;  /* 0x00000075a8757209 */ /* 0x000fc40007810000 */
[----:B------:R-:W-:Y:S02]  /*15780*/  FMNMX.FTZ R6, R159, R6, !PT ;  /* 0x000000069f067209 */ /* 0x000fe40007810000 */
[----:B------:R-:W-:Y:S02]  /*15790*/  FMNMX.FTZ R118, R184, R118, !PT ;  /* 0x00000076b8767209 */ /* 0x000fe40007810000 */
[----:B------:R-:W-:Y:S02]  /*157a0*/  FMNMX.FTZ R117, R156, R117, !PT ;  /* 0x000000759c757209 */ /* 0x000fe40007810000 */
[----:B------:R-:W-:Y:S02]  /*157b0*/  FMNMX.FTZ R6, R148, R6, !PT ;  /* 0x0000000694067209 */ /* 0x000fe40007810000 */
[----:B------:R-:W-:Y:S05]  /*157c0*/  CALL.REL.NOINC `($__internal_0_$__cuda_sm70_shflsync_bfly_p) ;  /* 0x000039f000007944 */ /* 0x000fea0003c00000 */
[----:B------:R-:W-:Y:S01]  /*157d0*/  FMNMX.FTZ R119, R119, R0, !PT ;  /* 0x0000000077777209 */ /* 0x000fe20007810000 */
[----:B------:R-:W-:Y:S01]  /*157e0*/  IMAD.MOV.U32 R0, RZ, RZ, 0x1 ;  /* 0x00000001ff007424 */ /* 0x000fe200078e00ff */
[----:B------:R-:W-:-:S03]  /*157f0*/  MOV R2, 0x15820 ;  /* 0x0001582000027802 */ /* 0x000fc60000000f00 */
[----:B------:R-:W-:Y:S02]  /*15800*/  IMAD.MOV.U32 R116, RZ, RZ, R119 ;  /* 0x000000ffff747224 */ /* 0x000fe400078e0077 */
[----:B------:R-:W-:Y:S05]  /*15810*/  CALL.REL.NOINC `($__internal_0_$__cuda_sm70_shflsync_bfly_p) ;  /* 0x000039a000007944 */ /* 0x000fea0003c00000 */
[----:B------:R-:W-:Y:S01]  /*15820*/  FMNMX.FTZ R119, R119, R0, !PT ;  /* 0x0000000077777209 */ /* 0x000fe20007810000 */
[----:B------:R-:W-:Y:S01]  /*15830*/  IMAD.MOV.U32 R116, RZ, RZ, R118 ;  /* 0x000000ffff747224 */ /* 0x000fe200078e0076 */
[----:B------:R-:W-:Y:S01]  /*15840*/  MOV R2, 0x15870 ;  /* 0x0001587000027802 */ /* 0x000fe20000000f00 */
[----:B------:R-:W-:Y:S02]  /*15850*/  IMAD.MOV.U32 R0, RZ, RZ, 0x2 ;  /* 0x00000002ff007424 */ /* 0x000fe400078e00ff */
        /* <DEDUP_REMOVED lines=26> */
[----:B------:R-:W-:Y:S01]  /*15a00*/  MOV R68, R0 ;  /* 0x0000000000447202 */ /* 0x000fe20000000f00 */
[----:B------:R-:W-:Y:S05]  /*15a10*/  BRA `(.L_x_605) ;  /* 0xfffef2d000007947 */ /* 0x000fea000383ffff */
.L_x_547:
[----:B------:R-:W-:Y:S01]  /*15a20*/  MOV R247, RZ ;  /* 0x000000ff00f77202 */ /* 0x000fe20000000f00 */
[----:B------:R-:W-:Y:S01]  /*15a30*/  IMAD.MOV.U32 R246, RZ, RZ, R0 ;  /* 0x000000fffff67224 */ /* 0x000fe200078e0000 */
[----:B------:R-:W-:Y:S01]  /*15a40*/  MOV R2, 0x15a70 ;  /* 0x00015a7000027802 */ /* 0x000fe20000000f00 */
[----:B------:R-:W-:Y:S02]  /*15a50*/  IMAD.MOV.U32 R3, RZ, RZ, 0x181f ;  /* 0x0000181fff037424 */ /* 0x000fe400078e00ff */
[----:B-1----:R-:W-:Y:S05]  /*15a60*/  CALL.REL.NOINC `($__internal_1_$__cuda_sm70_shflsync_idx_p) ;  /* 0x000037b000007944 */ /* 0x002fea0003c00000 */
[----:B------:R-:W-:Y:S01]  /*15a70*/  MOV R7, R246 ;  /* 0x000000f600077202 */ /* 0x000fe20000000f00 */
[----:B------:R-:W-:-:S05]  /*15a80*/  BRA `(.L_x_606) ;  /* 0xffff1e8000007947 */ /* 0x000fca000383ffff */
.L_x_548:
[----:B------:R-:W-:Y:S01]  /*15a90*/  MOV R247, RZ ;  /* 0x000000ff00f77202 */ /* 0x000fe20000000f00 */
[----:B------:R-:W-:Y:S01]  /*15aa0*/  IMAD.MOV.U32 R246, RZ, RZ, R4 ;  /* 0x000000fffff67224 */ /* 0x000fe200078e0004 */
[----:B------:R-:W-:Y:S01]  /*15ab0*/  MOV R2, 0x15ae0 ;  /* 0x00015ae000027802 */ /* 0x000fe20000000f00 */
[----:B------:R-:W-:Y:S02]  /*15ac0*/  IMAD.MOV.U32 R3, RZ, RZ, 0x181f ;  /* 0x0000181fff037424 */ /* 0x000fe400078e00ff */
[----:B-123--:R-:W-:Y:S05]  /*15ad0*/  CALL.REL.NOINC `($__internal_1_$__cuda_sm70_shflsync_idx_p) ;  /* 0x0000374000007944 */ /* 0x00efea0003c00000 */
[----:B------:R-:W-:Y:S01]  /*15ae0*/  IADD3 R2, P0, R246, R20, RZ ;  /* 0x00000014f6027210 */ /* 0x000fe20007f1e0ff */
[----:B------:R-:W-:Y:S01]  /*15af0*/  IMAD.MOV.U32 R246, RZ, RZ, R0 ;  /* 0x000000fffff67224 */ /* 0x000fe200078e0000 */
[----:B------:R-:W-:Y:S03]  /*15b00*/  MOV R247, 0x1 ;  /* 0x0000000100f77802 */ /* 0x000fe60000000f00 */
[----:B------:R-:W-:Y:S05]  /*15b10*/  IMAD.X R3, R7, 0x1, R5, P0 ;  /* 0x0000000107037824 */ /* 0x000fea00000e0605 */
[----:B------:R-:W-:Y:S01]  /*15b20*/  @!PT LDS RZ, [RZ] ;  /* 0x00000000fffff984 */ /* 0x000fe20000000800 */
[----:B------:R-:W-:Y:S01]  /*15b30*/  @!PT LDS RZ, [RZ] ;  /* 0x00000000fffff984 */ /* 0x000fe20000000800 */
[----:B------:R-:W-:Y:S01]  /*15b40*/  @!PT LDS RZ, [RZ] ;  /* 0x00000000fffff984 */ /* 0x000fe20000000800 */
[----:B------:R1:W-:Y:S02]  /*15b50*/  LDGSTS.E.BYPASS.LTC128B.128 [R243+0x100], [R2.64], !P5 ;  /* 0x0010000002f37fae */ /* 0x0003e4000e901d46 */
[----:B-1----:R-:W-:Y:S01]  /*15b60*/  MOV R2, 0x15b90 ;  /* 0x00015b9000027802 */ /* 0x002fe20000000f00 */
[----:B------:R-:W-:Y:S02]  /*15b70*/  IMAD.MOV.U32 R3, RZ, RZ, 0x181f ;  /* 0x0000181fff037424 */ /* 0x000fe400078e00ff */
[----:B------:R-:W-:Y:S05]  /*15b80*/  CALL.REL.NOINC `($__internal_1_$__cuda_sm70_shflsync_idx_p) ;  /* 0x0000369000007944 */ /* 0x000fea0003c00000 */
[----:B------:R-:W-:Y:S01]  /*15b90*/  MOV R247, 0x1 ;  /* 0x0000000100f77802 */ /* 0x000fe20000000f00 */
[----:B------:R-:W-:Y:S01]  /*15ba0*/  IMAD.MOV.U32 R6, RZ, RZ, R246 ;  /* 0x000000ffff067224 */ /* 0x000fe200078e00f6 */
[----:B------:R-:W-:Y:S01]  /*15bb0*/  MOV R3, 0x181f ;  /* 0x0000181f00037802 */ /* 0x000fe20000000f00 */
[----:B------:R-:W-:Y:S01]  /*15bc0*/  IMAD.MOV.U32 R246, RZ, RZ, R4 ;  /* 0x000000fffff67224 */ /* 0x000fe200078e0004 */
[----:B------:R-:W-:Y:S02]  /*15bd0*/  MOV R2, 0x15bf0 ;  /* 0x00015bf000027802 */ /* 0x000fe40000000f00 */
[----:B------:R-:W-:Y:S05]  /*15be0*/  CALL.REL.NOINC `($__internal_1_$__cuda_sm70_shflsync_idx_p) ;  /* 0x0000363000007944 */ /* 0x000fea0003c00000 */
        /* <DEDUP_REMOVED lines=85> */
[----:B------:R-:W-:Y:S01]  /*16140*/  MOV R4, R246 ;  /* 0x000000f600047202 */ /* 0x000fe20000000f00 */
[----:B------:R-:W-:-:S05]  /*16150*/  BRA `(.L_x_607) ;  /* 0xffff19b000007947 */ /* 0x000fca000383ffff */
.L_x_551:
[----:B------:R-:W-:Y:S01]  /*16160*/  MOV R247, RZ ;  /* 0x000000ff00f77202 */ /* 0x000fe20000000f00 */
[----:B------:R-:W-:Y:S01]  /*16170*/  IMAD.MOV.U32 R246, RZ, RZ, R0 ;  /* 0x000000fffff67224 */ /* 0x000fe200078e0000 */
[----:B------:R-:W-:Y:S01]  /*16180*/  MOV R2, 0x161b0 ;  /* 0x000161b000027802 */ /* 0x000fe20000000f00 */
[----:B------:R-:W-:Y:S02]  /*16190*/  IMAD.MOV.U32 R3, RZ, RZ, 0x181f ;  /* 0x0000181fff037424 */ /* 0x000fe400078e00ff */
[----:B------:R-:W-:Y:S05]  /*161a0*/  CALL.REL.NOINC `($__internal_1_$__cuda_sm70_shflsync_idx_p) ;  /* 0x0000307000007944 */ /* 0x000fea0003c00000 */
[----:B------:R-:W-:Y:S01]  /*161b0*/  MOV R118, R246 ;  /* 0x000000f600767202 */ /* 0x000fe20000000f00 */
[----:B------:R-:W-:-:S05]  /*161c0*/  BRA `(.L_x_608) ;  /* 0xffff24a000007947 */ /* 0x000fca000383ffff */
.L_x_552:
[----:B------:R-:W-:Y:S01]  /*161d0*/  MOV R247, RZ ;  /* 0x000000ff00f77202 */ /* 0x000fe20000000f00 */
[----:B------:R-:W-:Y:S01]  /*161e0*/  IMAD.MOV.U32 R246, RZ, RZ, R116 ;  /* 0x000000fffff67224 */ /* 0x000fe200078e0074 */
[----:B------:R-:W-:Y:S01]  /*161f0*/  MOV R2, 0x16220 ;  /* 0x0001622000027802 */ /* 0x000fe20000000f00 */
[----:B------:R-:W-:Y:S02]  /*16200*/  IMAD.MOV.U32 R3, RZ, RZ, 0x181f ;  /* 0x0000181fff037424 */ /* 0x000fe400078e00ff */
[----:B-12---:R-:W-:Y:S05]  /*16210*/  CALL.REL.NOINC `($__internal_1_$__cuda_sm70_shflsync_idx_p) ;  /* 0x0000300000007944 */ /* 0x006fea0003c00000 */
        /* <DEDUP_REMOVED lines=104> */
.L_x_553:
[----:B------:R-:W-:Y:S01]  /*168a0*/  MOV R247, RZ ;  /* 0x000000ff00f77202 */ /* 0x000fe20000000f00 */
[----:B------:R-:W-:Y:S01]  /*168b0*/  IMAD.MOV.U32 R246, RZ, RZ, R116 ;  /* 0x000000fffff67224 */ /* 0x000fe200078e0074 */
[----:B------:R-:W-:Y:S01]  /*168c0*/  MOV R2, 0x168f0 ;  /* 0x000168f000027802 */ /* 0x000fe20000000f00 */
[----:B------:R-:W-:Y:S02]  /*168d0*/  IMAD.MOV.U32 R3, RZ, RZ, 0x1c1f ;  /* 0x00001c1fff037424 */ /* 0x000fe400078e00ff */
[----:B------:R-:W-:Y:S05]  /*168e0*/  CALL.REL.NOINC `($__internal_1_$__cuda_sm70_shflsync_idx_p) ;  /* 0x0000293000007944 */ /* 0x000fea0003c00000 */
[----:B------:R-:W-:Y:S01]  /*168f0*/  MOV R0, R246 ;  /* 0x000000f600007202 */ /* 0x000fe20000000f00 */
[----:B------:R-:W-:-:S05]  /*16900*/  BRA `(.L_x_610) ;  /* 0xffff20d000007947 */ /* 0x000fca000383ffff */
.L_x_554:
[----:B------:R-:W-:Y:S01]  /*16910*/  MOV R247, 0x1 ;  /* 0x0000000100f77802 */ /* 0x000fe20000000f00 */
[----:B------:R-:W-:Y:S01]  /*16920*/  IMAD.MOV.U32 R246, RZ, RZ, R116 ;  /* 0x000000fffff67224 */ /* 0x000fe200078e0074 */
[----:B------:R-:W-:Y:S01]  /*16930*/  MOV R2, 0x16960 ;  /* 0x0001696000027802 */ /* 0x000fe20000000f00 */
[----:B------:R-:W-:Y:S02]  /*16940*/  IMAD.MOV.U32 R3, RZ, RZ, 0x1c1f ;  /* 0x00001c1fff037424 */ /* 0x000fe400078e00ff */
[----:B-1----:R-:W-:Y:S05]  /*16950*/  CALL.REL.NOINC `($__internal_1_$__cuda_sm70_shflsync_idx_p) ;  /* 0x000028c000007944 */ /* 0x002fea0003c00000 */
[----:B------:R-:W-:Y:S01]  /*16960*/  MOV R2, 0x16d40 ;  /* 0x00016d4000027802 */ /* 0x000fe20000000f00 */
[----:B------:R-:W-:Y:S02]  /*16970*/  IMAD.IADD R246, R117, 0x1, R246 ;  /* 0x0000000175f67824 */ /* 0x000fe400078e02f6 */
[----:B------:R-:W-:Y:S02]  /*16980*/  IMAD.MOV.U32 R247, RZ, RZ, 0x2 ;  /* 0x00000002fff77424 */ /* 0x000fe400078e00ff */
[----:B------:R-:W-:Y:S01]  /*16990*/  IMAD.MOV.U32 R3, RZ, RZ, 0x1c1f ;  /* 0x00001c1fff037424 */ /* 0x000fe200078e00ff */
[C---:B------:R-:W-:Y:S02]  /*169a0*/  ISETP.GT.AND P0, PT, R246.reuse, RZ, PT ;  /* 0x000000fff600720c */ /* 0x040fe40003f04270 */
[----:B------:R-:W-:Y:S02]  /*169b0*/  ISETP.GT.AND P1, PT, R246, 0x1, PT ;  /* 0x00000001f600780c */ /* 0x000fe40003f24270 */
[----:B------:R-:W-:Y:S02]  /*169c0*/  FSEL R6, R6, -INF , P0 ;  /* 0xff80000006067808 */ /* 0x000fe40000000000 */
[C---:B------:R-:W-:Y:S02]  /*169d0*/  ISETP.GT.AND P0, PT, R246.reuse, 0x9, PT ;  /* 0x00000009f600780c */ /* 0x040fe40003f04270 */
[----:B------:R-:W-:Y:S02]  /*169e0*/  FSEL R36, R7, -INF , P1 ;  /* 0xff80000007247808 */ /* 0x000fe40000800000 */
[C---:B------:R-:W-:Y:S02]  /*169f0*/  ISETP.GT.AND P1, PT, R246.reuse, 0x10, PT ;  /* 0x00000010f600780c */ /* 0x040fe40003f24270 */
[----:B------:R-:W-:Y:S02]  /*16a00*/  FSEL R32, R19, -INF , P0 ;  /* 0xff80000013207808 */ /* 0x000fe40000000000 */
[----:B------:R-:W-:Y:S02]  /*16a10*/  ISETP.GT.AND P0, PT, R246, 0x11, PT ;  /* 0x00000011f600780c */ /* 0x000fe40003f04270 */
[----:B------:R-:W-:Y:S02]  /*16a20*/  FSEL R22, R22, -INF , P1 ;  /* 0xff80000016167808 */ /* 0x000fe40000800000 */
[C---:B------:R-:W-:Y:S02]  /*16a30*/  ISETP.GT.AND P1, PT, R246.reuse, 0x19, PT ;  /* 0x00000019f600780c */ /* 0x040fe40003f24270 */
[----:B------:R-:W-:Y:S02]  /*16a40*/  FSEL R23, R23, -INF , P0 ;  /* 0xff80000017177808 */ /* 0x000fe40000000000 */
[C---:B------:R-:W-:Y:S02]  /*16a50*/  ISETP.GT.AND P0, PT, R246.reuse, 0x20, PT ;  /* 0x00000020f600780c */ /* 0x040fe40003f04270 */
[C---:B------:R-:W-:Y:S02]  /*16a60*/  ISETP.GT.AND P6, PT, R246.reuse, 0x8, PT ;  /* 0x00000008f600780c */ /* 0x040fe40003fc4270 */
[----:B------:R-:W-:Y:S02]  /*16a70*/  FSEL R35, R35, -INF , P1 ;  /* 0xff80000023237808 */ /* 0x000fe40000800000 */
[----:B------:R-:W-:Y:S02]  /*16a80*/  ISETP.GT.AND P1, PT, R246, 0x21, PT ;  /* 0x00000021f600780c */ /* 0x000fe40003f24270 */
[----:B------:R-:W-:Y:S02]  /*16a90*/  FSEL R38, R38, -INF , P0 ;  /* 0xff80000026267808 */ /* 0x000fe40000000000 */
        /* <DEDUP_REMOVED lines=36> */
[----:B------:R-:W-:Y:S01]  /*16ce0*/  ISETP.GT.AND P0, PT, R246, 0x69, PT ;  /* 0x00000069f600780c */ /* 0x000fe20003f04270 */
[----:B------:R-:W-:Y:S01]  /*16cf0*/  IMAD.MOV.U32 R246, RZ, RZ, R116 ;  /* 0x000000fffff67224 */ /* 0x000fe200078e0074 */
[----:B------:R-:W-:Y:S02]  /*16d00*/  FSEL R103, R103, -INF , P6 ;  /* 0xff80000067677808 */ /* 0x000fe40003000000 */
[----:B------:R-:W-:Y:S02]  /*16d10*/  FSEL R114, R114, -INF , P1 ;  /* 0xff80000072727808 */ /* 0x000fe40000800000 */
[----:B------:R-:W-:Y:S02]  /*16d20*/  FSEL R115, R115, -INF , P0 ;  /* 0xff80000073737808 */ /* 0x000fe40000000000 */
[----:B------:R-:W-:Y:S05]  /*16d30*/  CALL.REL.NOINC `($__internal_1_$__cuda_sm70_shflsync_idx_p) ;  /* 0x000024e000007944 */ /* 0x000fea0003c00000 */
[----:B------:R-:W-:Y:S01]  /*16d40*/  MOV R2, 0x17120 ;  /* 0x0001712000027802 */ /* 0x000fe20000000f00 */
[----:B------:R-:W-:Y:S02]  /*16d50*/  IMAD.IADD R246, R117, 0x1, R246 ;  /* 0x0000000175f67824 */ /* 0x000fe400078e02f6 */
[----:B------:R-:W-:Y:S02]  /*16d60*/  IMAD.MOV.U32 R247, RZ, RZ, 0x3 ;  /* 0x00000003fff77424 */ /* 0x000fe400078e00ff */
[----:B------:R-:W-:Y:S01]  /*16d70*/  IMAD.MOV.U32 R3, RZ, RZ, 0x1c1f ;  /* 0x00001c1fff037424 */ /* 0x000fe200078e00ff */
        /* <DEDUP_REMOVED lines=58> */
[----:B------:R-:W-:Y:S01]  /*17120*/  FMNMX.FTZ R116, R188, R120, !PT ;  /* 0x00000078bc747209 */ /* 0x000fe20007810000 */
[----:B------:R-:W-:Y:S01]  /*17130*/  IMAD.IADD R117, R117, 0x1, R246 ;  /* 0x0000000175757824 */ /* 0x000fe200078e02f6 */
[----:B------:R-:W-:Y:S01]  /*17140*/  FMNMX.FTZ R4, R6, R121, !PT ;  /* 0x0000007906047209 */ /* 0x000fe20007810000 */
[----:B------:R-:W-:Y:S01]  /*17150*/  IMAD.MOV.U32 R0, RZ, RZ, 0x2 ;  /* 0x00000002ff007424 */ /* 0x000fe200078e00ff */
[----:B------:R-:W-:Y:S02]  /*17160*/  FMNMX.FTZ R5, R16, R122, !PT ;  /* 0x0000007a10057209 */ /* 0x000fe40007810000 */
[C---:B------:R-:W-:Y:S02]  /*17170*/  ISETP.GT.AND P0, PT, R117.reuse, RZ, PT ;  /* 0x000000ff7500720c */ /* 0x040fe40003f04270 */
[C---:B------:R-:W-:Y:S02]  /*17180*/  ISETP.GT.AND P1, PT, R117.reuse, 0x1, PT ;  /* 0x000000017500780c */ /* 0x040fe40003f24270 */
[----:B------:R-:W-:Y:S02]  /*17190*/  FSEL R19, R10, -INF , P0 ;  /* 0xff8000000a137808 */ /* 0x000fe40000000000 */
[----:B------:R-:W-:Y:S02]  /*171a0*/  ISETP.GT.AND P6, PT, R117, 0x8, PT ;  /* 0x000000087500780c */ /* 0x000fe40003fc4270 */
[----:B------:R-:W-:Y:S02]  /*171b0*/  FSEL R21, R11, -INF , P1 ;  /* 0xff8000000b157808 */ /* 0x000fe40000800000 */
[----:B------:R-:W-:Y:S02]  /*171c0*/  FMNMX.FTZ R7, R19, R123, !PT ;  /* 0x0000007b13077209 */ /* 0x000fe40007810000 */
[----:B------:R-:W-:Y:S02]  /*171d0*/  ISETP.GT.AND P0, PT, R117, 0x9, PT ;  /* 0x000000097500780c */ /* 0x000fe40003f04270 */
[----:B------:R-:W-:Y:S02]  /*171e0*/  FSEL R14, R14, -INF , P6 ;  /* 0xff8000000e0e7808 */ /* 0x000fe40003000000 */
[----:B------:R-:W-:Y:S02]  /*171f0*/  FMNMX.FTZ R116, R197, R116, !PT ;  /* 0x00000074c5747209 */ /* 0x000fe40007810000 */
[----:B------:R-:W-:Y:S02]  /*17200*/  FMNMX.FTZ R4, R36, R4, !PT ;  /* 0x0000000424047209 */ /* 0x000fe40007810000 */
[----:B------:R-:W-:Y:S02]  /*17210*/  FMNMX.FTZ R5, R20, R5, !PT ;  /* 0x0000000514057209 */ /* 0x000fe40007810000 */
        /* <DEDUP_REMOVED lines=145> */
[----:B------:R-:W-:Y:S02]  /*17b30*/  FSEL R111, R111, -INF , P0 ;  /* 0xff8000006f6f7808 */ /* 0x000fe40000000000 */
        /* <DEDUP_REMOVED lines=8> */
[----:B------:R-:W-:Y:S02]  /*17bc0*/  MOV R2, 0x17be0 ;  /* 0x00017be000027802 */ /* 0x000fe40000000f00 */
[----:B------:R-:W-:Y:S05]  /*17bd0*/  CALL.REL.NOINC `($__internal_0_$__cuda_sm70_shflsync_bfly_p) ;  /* 0x000015e000007944 */ /* 0x000fea0003c00000 */
[----:B------:R-:W-:Y:S01]  /*17be0*/  FMNMX.FTZ R116, R116, R0, !PT ;  /* 0x0000000074747209 */ /* 0x000fe20007810000 */
[----:B------:R-:W-:Y:S01]  /*17bf0*/  IMAD.MOV.U32 R0, RZ, RZ, 0x1 ;  /* 0x00000001ff007424 */ /* 0x000fe200078e00ff */
[----:B------:R-:W-:Y:S02]  /*17c00*/  MOV R2, 0x17c20 ;  /* 0x00017c2000027802 */ /* 0x000fe40000000f00 */
        /* <DEDUP_REMOVED lines=28> */
[----:B------:R-:W-:-:S05]  /*17dd0*/  BRA `(.L_x_611) ;  /* 0xffff227000007947 */ /* 0x000fca000383ffff */
.L_x_557:
[----:B-1--4-:R-:W-:Y:S01]  /*17de0*/  MOV R247, RZ ;  /* 0x000000ff00f77202 */ /* 0x012fe20000000f00 */
[----:B------:R-:W-:Y:S01]  /*17df0*/  IMAD.MOV.U32 R246, RZ, RZ, R88 ;  /* 0x000000fffff67224 */ /* 0x000fe200078e0058 */
[----:B------:R-:W-:Y:S01]  /*17e00*/  MOV R2, 0x17e30 ;  /* 0x00017e3000027802 */ /* 0x000fe20000000f00 */
[----:B------:R-:W-:Y:S02]  /*17e10*/  IMAD.MOV.U32 R3, RZ, RZ, 0x181f ;  /* 0x0000181fff037424 */ /* 0x000fe400078e00ff */
[----:B------:R-:W-:Y:S05]  /*17e20*/  CALL.REL.NOINC `($__internal_1_$__cuda_sm70_shflsync_idx_p) ;  /* 0x000013f000007944 */ /* 0x000fea0003c00000 */
[----:B------:R-:W-:Y:S01]  /*17e30*/  MOV R85, R246 ;  /* 0x000000f600557202 */ /* 0x000fe20000000f00 */
[----:B------:R-:W-:-:S05]  /*17e40*/  BRA `(.L_x_612) ;  /* 0xffff507000007947 */ /* 0x000fca000383ffff */
.L_x_560:
[----:B------:R-:W-:Y:S01]  /*17e50*/  MOV R247, RZ ;  /* 0x000000ff00f77202 */ /* 0x000fe20000000f00 */
[----:B------:R-:W-:Y:S01]  /*17e60*/  IMAD.MOV.U32 R246, RZ, RZ, R0 ;  /* 0x000000fffff67224 */ /* 0x000fe200078e0000 */
[----:B------:R-:W-:Y:S01]  /*17e70*/  MOV R2, 0x17ea0 ;  /* 0x00017ea000027802 */ /* 0x000fe20000000f00 */
[----:B------:R-:W-:Y:S02]  /*17e80*/  IMAD.MOV.U32 R3, RZ, RZ, 0x181f ;  /* 0x0000181fff037424 */ /* 0x000fe400078e00ff */
[----:B------:R-:W-:Y:S05]  /*17e90*/  CALL.REL.NOINC `($__internal_1_$__cuda_sm70_shflsync_idx_p) ;  /* 0x0000138000007944 */ /* 0x000fea0003c00000 */
[----:B------:R-:W-:Y:S01]  /*17ea0*/  MOV R118, R246 ;  /* 0x000000f600767202 */ /* 0x000fe20000000f00 */
[----:B------:R-:W-:-:S05]  /*17eb0*/  BRA `(.L_x_613) ;  /* 0xffff5d0000007947 */ /* 0x000fca000383ffff */
.L_x_561:
        /* <DEDUP_REMOVED lines=109> */
.L_x_562:
[----:B------:R-:W-:Y:S02]  /*18590*/  MOV R0, 0x2 ;  /* 0x0000000200007802 */ /* 0x000fe40000000f00 */
        /* <DEDUP_REMOVED lines=34> */
.L_x_564:
[----:B------:R1:W5:Y:S01]  /*187c0*/  LDL R116, [R1+0xc] ;  /* 0x00000c0001747983 */ /* 0x0003620000100800 */
[----:B------:R-:W-:-:S02]  /*187d0*/  MOV R0, 0x2 ;  /* 0x0000000200007802 */ /* 0x000fc40000000f00 */
[----:B------:R-:W-:Y:S02]  /*187e0*/  MOV R2, 0x18800 ;  /* 0x0001880000027802 */ /* 0x000fe40000000f00 */
[----:B-1---5:R-:W-:Y:S05]  /*187f0*/  CALL.REL.NOINC `($__internal_0_$__cuda_sm70_shflsync_bfly_p) ;  /* 0x000009c000007944 */ /* 0x022fea0003c00000 */
[----:B------:R-:W-:Y:S01]  /*18800*/  MOV R4, R0 ;  /* 0x0000000000047202 */ /* 0x000fe20000000f00 */
[----:B------:R-:W-:Y:S05]  /*18810*/  BRA `(.L_x_616) ;  /* 0xffff8ad000007947 */ /* 0x000fea000383ffff */
.L_x_565:
[----:B------:R-:W-:Y:S01]  /*18820*/  IMAD.MOV.U32 R116, RZ, RZ, R4 ;  /* 0x000000ffff747224 */ /* 0x000fe200078e0004 */
[----:B------:R-:W-:Y:S02]  /*18830*/  MOV R0, 0x1 ;  /* 0x0000000100007802 */ /* 0x000fe40000000f00 */
[----:B------:R-:W-:Y:S02]  /*18840*/  MOV R2, 0x18860 ;  /* 0x0001886000027802 */ /* 0x000fe40000000f00 */
[----:B-----5:R-:W-:Y:S05]  /*18850*/  CALL.REL.NOINC `($__internal_0_$__cuda_sm70_shflsync_bfly_p) ;  /* 0x0000096000007944 */ /* 0x020fea0003c00000 */
[----:B------:R1:W5:Y:S01]  /*18860*/  LDL R116, [R1+0x10] ;  /* 0x0000100001747983 */ /* 0x0003620000100800 */
[----:B------:R-:W-:Y:S01]  /*18870*/  FADD.FTZ R4, R4, R0 ;  /* 0x0000000004047221 */ /* 0x000fe20000010000 */
[----:B------:R-:W-:Y:S02]  /*18880*/  MOV R0, 0x2 ;  /* 0x0000000200007802 */ /* 0x000fe40000000f00 */
[----:B------:R-:W-:Y:S02]  /*18890*/  MOV R2, 0x188b0 ;  /* 0x000188b000027802 */ /* 0x000fe40000000f00 */
[----:B-1---5:R-:W-:Y:S05]  /*188a0*/  CALL.REL.NOINC `($__internal_0_$__cuda_sm70_shflsync_bfly_p) ;  /* 0x0000091000007944 */ /* 0x022fea0003c00000 */
[----:B------:R-:W2:Y:S02]  /*188b0*/  LDL.LU R2, [R1+0x10] ;  /* 0x0000100001027983 */ /* 0x000ea40000300800 */
[----:B--2---:R-:W-:Y:S01]  /*188c0*/  FADD.FTZ R5, R2, R0 ;  /* 0x0000000002057221 */ /* 0x004fe20000010000 */
[----:B------:R-:W-:-:S02]  /*188d0*/  MOV R0, 0x1 ;  /* 0x0000000100007802 */ /* 0x000fc40000000f00 */
[----:B------:R-:W-:Y:S02]  /*188e0*/  MOV R2, 0x18910 ;  /* 0x0001891000027802 */ /* 0x000fe40000000f00 */
[----:B------:R-:W-:Y:S02]  /*188f0*/  MOV R116, R5 ;  /* 0x0000000500747202 */ /* 0x000fe40000000f00 */
[----:B------:R-:W-:Y:S05]  /*18900*/  CALL.REL.NOINC `($__internal_0_$__cuda_sm70_shflsync_bfly_p) ;  /* 0x000008b000007944 */ /* 0x000fea0003c00000 */
[----:B------:R1:W5:Y:S01]  /*18910*/  LDL R116, [R1+0x8] ;  /* 0x0000080001747983 */ /* 0x0003620000100800 */
[----:B------:R-:W-:Y:S01]  /*18920*/  FADD.FTZ R5, R5, R0 ;  /* 0x0000000005057221 */ /* 0x000fe20000010000 */
[----:B------:R-:W-:Y:S02]  /*18930*/  MOV R0, 0x2 ;  /* 0x0000000200007802 */ /* 0x000fe40000000f00 */
[----:B------:R-:W-:Y:S02]  /*18940*/  MOV R2, 0x18960 ;  /* 0x0001896000027802 */ /* 0x000fe40000000f00 */
[----:B-1---5:R-:W-:Y:S05]  /*18950*/  CALL.REL.NOINC `($__internal_0_$__cuda_sm70_shflsync_bfly_p) ;  /* 0x0000086000007944 */ /* 0x022fea0003c00000 */
[----:B------:R-:W2:Y:S02]  /*18960*/  LDL.LU R2, [R1+0x8] ;  /* 0x0000080001027983 */ /* 0x000ea40000300800 */
[----:B--2---:R-:W-:Y:S01]  /*18970*/  FADD.FTZ R6, R2, R0 ;  /* 0x0000000002067221 */ /* 0x004fe20000010000 */
[----:B------:R-:W-:Y:S02]  /*18980*/  MOV R0, 0x1 ;  /* 0x0000000100007802 */ /* 0x000fe40000000f00 */
[----:B------:R-:W-:-:S02]  /*18990*/  MOV R2, 0x189c0 ;  /* 0x000189c000027802 */ /* 0x000fc40000000f00 */
        /* <DEDUP_REMOVED lines=10> */
[----:B------:R-:W-:Y:S02]  /*18a40*/  MOV R2, 0x18a70 ;  /* 0x00018a7000027802 */ /* 0x000fe40000000f00 */
[----:B------:R-:W-:-:S02]  /*18a50*/  MOV R116, R7 ;  /* 0x0000000700747202 */ /* 0x000fc40000000f00 */
[----:B------:R-:W-:Y:S05]  /*18a60*/  CALL.REL.NOINC `($__internal_0_$__cuda_sm70_shflsync_bfly_p) ;  /* 0x0000075000007944 */ /* 0x000fea0003c00000 */
[----:B------:R-:W-:Y:S01]  /*18a70*/  MOV R8, R0 ;  /* 0x0000000000087202 */ /* 0x000fe20000000f00 */
[----:B------:R-:W-:Y:S05]  /*18a80*/  BRA `(.L_x_617) ;  /* 0xffff899000007947 */ /* 0x000fea000383ffff */
.L_x_574:
[----:B------:R-:W-:Y:S01]  /*18a90*/  IMAD.MOV.U32 R246, RZ, RZ, R4 ;  /* 0x000000fffff67224 */ /* 0x000fe200078e0004 */
[----:B------:R-:W-:Y:S01]  /*18aa0*/  MOV R247, RZ ;  /* 0x000000ff00f77202 */ /* 0x000fe20000000f00 */
[----:B------:R-:W-:Y:S01]  /*18ab0*/  IMAD.MOV.U32 R3, RZ, RZ, 0x181f ;  /* 0x0000181fff037424 */ /* 0x000fe200078e00ff */
[----:B------:R-:W-:-:S02]  /*18ac0*/  MOV R2, 0x18ae0 ;  /* 0x00018ae000027802 */ /* 0x000fc40000000f00 */
[----:B------:R-:W-:Y:S05]  /*18ad0*/  CALL.REL.NOINC `($__internal_1_$__cuda_sm70_shflsync_idx_p) ;  /* 0x0000074000007944 */ /* 0x000fea0003c00000 */
[----:B------:R-:W-:Y:S01]  /*18ae0*/  MOV R6, R246 ;  /* 0x000000f600067202 */ /* 0x000fe20000000f00 */
[----:B------:R-:W-:Y:S05]  /*18af0*/  BRA `(.L_x_618) ;  /* 0xffffa53000007947 */ /* 0x000fea000383ffff */
.L_x_575:
[----:B------:R-:W-:Y:S01]  /*18b00*/  IMAD.MOV.U32 R246, RZ, RZ, R5 ;  /* 0x000000fffff67224 */ /* 0x000fe200078e0005 */
[----:B------:R-:W-:Y:S01]  /*18b10*/  MOV R247, RZ ;  /* 0x000000ff00f77202 */ /* 0x000fe20000000f00 */
[----:B------:R-:W-:Y:S01]  /*18b20*/  IMAD.MOV.U32 R3, RZ, RZ, 0x181f ;  /* 0x0000181fff037424 */ /* 0x000fe200078e00ff */
[----:B------:R-:W-:-:S02]  /*18b30*/  MOV R2, 0x18b50 ;  /* 0x00018b5000027802 */ /* 0x000fc40000000f00 */
[----:B-12---:R-:W-:Y:S05]  /*18b40*/  CALL.REL.NOINC `($__internal_1_$__cuda_sm70_shflsync_idx_p) ;  /* 0x000006d000007944 */ /* 0x006fea0003c00000 */
[----:B------:R-:W-:Y:S01]  /*18b50*/  MOV R2, R246 ;  /* 0x000000f600027202 */ /* 0x000fe20000000f00 */
[----:B------:R-:W-:Y:S05]  /*18b60*/  BRA `(.L_x_619) ;  /* 0xffffa4e000007947 */ /* 0x000fea000383ffff */
.L_x_576:
[----:B------:R-:W-:Y:S01]  /*18b70*/  IMAD.MOV.U32 R246, RZ, RZ, R4 ;  /* 0x000000fffff67224 */ /* 0x000fe200078e0004 */
[----:B------:R-:W-:Y:S01]  /*18b80*/  MOV R247, 0x1 ;  /* 0x0000000100f77802 */ /* 0x000fe20000000f00 */
[----:B-1----:R-:W-:Y:S01]  /*18b90*/  IMAD.MOV.U32 R3, RZ, RZ, 0x181f ;  /* 0x0000181fff037424 */ /* 0x002fe200078e00ff */
[----:B------:R-:W-:-:S02]  /*18ba0*/  MOV R2, 0x18bc0 ;  /* 0x00018bc000027802 */ /* 0x000fc40000000f00 */
[----:B---3--:R-:W-:Y:S05]  /*18bb0*/  CALL.REL.NOINC `($__internal_1_$__cuda_sm70_shflsync_idx_p) ;  /* 0x0000066000007944 */ /* 0x008fea0003c00000 */
        /* <DEDUP_REMOVED lines=8> */
.L_x_577:
[----:B------:R-:W-:Y:S01]  /*18c40*/  IMAD.MOV.U32 R246, RZ, RZ, R4 ;  /* 0x000000fffff67224 */ /* 0x000fe200078e0004 */
[----:B------:R-:W-:Y:S01]  /*18c50*/  MOV R247, 0x2 ;  /* 0x0000000200f77802 */ /* 0x000fe20000000f00 */
[----:B-1----:R-:W-:Y:S01]  /*18c60*/  IMAD.MOV.U32 R3, RZ, RZ, 0x181f ;  /* 0x0000181fff037424 */ /* 0x002fe200078e00ff */
[----:B------:R-:W-:Y:S02]  /*18c70*/  MOV R2, 0x18c90 ;  /* 0x00018c9000027802 */ /* 0x000fe40000000f00 */
[----:B--23--:R-:W-:Y:S05]  /*18c80*/  CALL.REL.NOINC `($__internal_1_$__cuda_sm70_shflsync_idx_p) ;  /* 0x0000059000007944 */ /* 0x00cfea0003c00000 */
[----:B------:R-:W-:Y:S01]  /*18c90*/  MOV R6, R246 ;  /* 0x000000f600067202 */ /* 0x000fe20000000f00 */
[----:B------:R-:W-:Y:S05]  /*18ca0*/  BRA `(.L_x_621) ;  /* 0xffffa52000007947 */ /* 0x000fea000383ffff */
.L_x_578:
[----:B------:R-:W-:Y:S01]  /*18cb0*/  IMAD.MOV.U32 R246, RZ, RZ, R5 ;  /* 0x000000fffff67224 */ /* 0x000fe200078e0005 */
[----:B------:R-:W-:Y:S01]  /*18cc0*/  MOV R247, 0x2 ;  /* 0x0000000200f77802 */ /* 0x000fe20000000f00 */
[----:B-1----:R-:W-:Y:S01]  /*18cd0*/  IMAD.MOV.U32 R3, RZ, RZ, 0x181f ;  /* 0x0000181fff037424 */ /* 0x002fe200078e00ff */
[----:B------:R-:W-:Y:S02]  /*18ce0*/  MOV R2, 0x18d00 ;  /* 0x00018d0000027802 */ /* 0x000fe40000000f00 */
[----:B--234-:R-:W-:Y:S05]  /*18cf0*/  CALL.REL.NOINC `($__internal_1_$__cuda_sm70_shflsync_idx_p) ;  /* 0x0000052000007944 */ /* 0x01cfea0003c00000 */
[----:B------:R-:W-:Y:S01]  /*18d00*/  MOV R2, R246 ;  /* 0x000000f600027202 */ /* 0x000fe20000000f00 */
[----:B------:R-:W-:Y:S05]  /*18d10*/  BRA `(.L_x_622) ;  /* 0xffffa4d000007947 */ /* 0x000fea000383ffff */
.L_x_579:
[----:B------:R-:W-:Y:S01]  /*18d20*/  IMAD.MOV.U32 R246, RZ, RZ, R4 ;  /* 0x000000fffff67224 */ /* 0x000fe200078e0004 */
[----:B------:R-:W-:Y:S01]  /*18d30*/  MOV R247, 0x3 ;  /* 0x0000000300f77802 */ /* 0x000fe20000000f00 */
[----:B--2---:R-:W-:Y:S01]  /*18d40*/  IMAD.MOV.U32 R3, RZ, RZ, 0x181f ;  /* 0x0000181fff037424 */ /* 0x004fe200078e00ff */
[----:B------:R-:W-:-:S02]  /*18d50*/  MOV R2, 0x18d70 ;  /* 0x00018d7000027802 */ /* 0x000fc40000000f00 */
[----:B-1-34-:R-:W-:Y:S05]  /*18d60*/  CALL.REL.NOINC `($__internal_1_$__cuda_sm70_shflsync_idx_p) ;  /* 0x000004b000007944 */ /* 0x01afea0003c00000 */
        /* <DEDUP_REMOVED lines=8> */
.L_x_580:
[----:B------:R-:W-:Y:S01]  /*18df0*/  IMAD.MOV.U32 R246, RZ, RZ, R4 ;  /* 0x000000fffff67224 */ /* 0x000fe200078e0004 */
[----:B------:R-:W-:Y:S01]  /*18e00*/  MOV R247, 0x4 ;  /* 0x0000000400f77802 */ /* 0x000fe20000000f00 */
[----:B--2---:R-:W-:Y:S01]  /*18e10*/  IMAD.MOV.U32 R3, RZ, RZ, 0x181f ;  /* 0x0000181fff037424 */ /* 0x004fe200078e00ff */
[----:B------:R-:W-:Y:S02]  /*18e20*/  MOV R2, 0x18e40 ;  /* 0x00018e4000027802 */ /* 0x000fe40000000f00 */
[----:B-1-34-:R-:W-:Y:S05]  /*18e30*/  CALL.REL.NOINC `($__internal_1_$__cuda_sm70_shflsync_idx_p) ;  /* 0x000003e000007944 */ /* 0x01afea0003c00000 */
[----:B------:R-:W-:Y:S01]  /*18e40*/  MOV R6, R246 ;  /* 0x000000f600067202 */ /* 0x000fe20000000f00 */
[----:B------:R-:W-:Y:S05]  /*18e50*/  BRA `(.L_x_624) ;  /* 0xffffa4a000007947 */ /* 0x000fea000383ffff */
.L_x_581:
[----:B------:R-:W-:Y:S01]  /*18e60*/  IMAD.MOV.U32 R246, RZ, RZ, R5 ;  /* 0x000000fffff67224 */ /* 0x000fe200078e0005 */
[----:B------:R-:W-:Y:S01]  /*18e70*/  MOV R247, 0x4 ;  /* 0x0000000400f77802 */ /* 0x000fe20000000f00 */
[----:B--2---:R-:W-:Y:S01]  /*18e80*/  IMAD.MOV.U32 R3, RZ, RZ, 0x181f ;  /* 0x0000181fff037424 */ /* 0x004fe200078e00ff */
[----:B------:R-:W-:Y:S02]  /*18e90*/  MOV R2, 0x18eb0 ;  /* 0x00018eb000027802 */ /* 0x000fe40000000f00 */
[----:B-1-34-:R-:W-:Y:S05]  /*18ea0*/  CALL.REL.NOINC `($__internal_1_$__cuda_sm70_shflsync_idx_p) ;  /* 0x0000037000007944 */ /* 0x01afea0003c00000 */
[----:B------:R-:W-:Y:S01]  /*18eb0*/  MOV R2, R246 ;  /* 0x000000f600027202 */ /* 0x000fe20000000f00 */
[----:B------:R-:W-:Y:S05]  /*18ec0*/  BRA `(.L_x_625) ;  /* 0xffffa45000007947 */ /* 0x000fea000383ffff */
.L_x_582:
[----:B------:R-:W-:Y:S01]  /*18ed0*/  IMAD.MOV.U32 R246, RZ, RZ, R4 ;  /* 0x000000fffff67224 */ /* 0x000fe200078e0004 */
[----:B------:R-:W-:Y:S01]  /*18ee0*/  MOV R247, 0x5 ;  /* 0x0000000500f77802 */ /* 0x000fe20000000f00 */
[----:B-1----:R-:W-:Y:S01]  /*18ef0*/  IMAD.MOV.U32 R3, RZ, RZ, 0x181f ;  /* 0x0000181fff037424 */ /* 0x002fe200078e00ff */
[----:B------:R-:W-:-:S02]  /*18f00*/  MOV R2, 0x18f20 ;  /* 0x00018f2000027802 */ /* 0x000fc40000000f00 */
[----:B--234-:R-:W-:Y:S05]  /*18f10*/  CALL.REL.NOINC `($__internal_1_$__cuda_sm70_shflsync_idx_p) ;  /* 0x0000030000007944 */ /* 0x01cfea0003c00000 */
        /* <DEDUP_REMOVED lines=8> */
.L_x_583:
[----:B------:R-:W-:Y:S01]  /*18fa0*/  IMAD.MOV.U32 R246, RZ, RZ, R4 ;  /* 0x000000fffff67224 */ /* 0x000fe200078e0004 */
[----:B------:R-:W-:Y:S01]  /*18fb0*/  MOV R247, 0x6 ;  /* 0x0000000600f77802 */ /* 0x000fe20000000f00 */
[----:B--2---:R-:W-:Y:S01]  /*18fc0*/  IMAD.MOV.U32 R3, RZ, RZ, 0x181f ;  /* 0x0000181fff037424 */ /* 0x004fe200078e00ff */
[----:B------:R-:W-:Y:S02]  /*18fd0*/  MOV R2, 0x18ff0 ;  /* 0x00018ff000027802 */ /* 0x000fe40000000f00 */
[----:B-1--4-:R-:W-:Y:S05]  /*18fe0*/  CALL.REL.NOINC `($__internal_1_$__cuda_sm70_shflsync_idx_p) ;  /* 0x0000023000007944 */ /* 0x012fea0003c00000 */
[----:B------:R-:W-:Y:S01]  /*18ff0*/  MOV R6, R246 ;  /* 0x000000f600067202 */ /* 0x000fe20000000f00 */
[----:B------:R-:W-:Y:S05]  /*19000*/  BRA `(.L_x_627) ;  /* 0xffffa42000007947 */ /* 0x000fea000383ffff */
.L_x_584:
[----:B------:R-:W-:Y:S01]  /*19010*/  IMAD.MOV.U32 R246, RZ, RZ, R5 ;  /* 0x000000fffff67224 */ /* 0x000fe200078e0005 */
[----:B------:R-:W-:Y:S01]  /*19020*/  MOV R247, 0x6 ;  /* 0x0000000600f77802 */ /* 0x000fe20000000f00 */
[----:B--2---:R-:W-:Y:S01]  /*19030*/  IMAD.MOV.U32 R3, RZ, RZ, 0x181f ;  /* 0x0000181fff037424 */ /* 0x004fe200078e00ff */
[----:B------:R-:W-:Y:S02]  /*19040*/  MOV R2, 0x19060 ;  /* 0x0001906000027802 */ /* 0x000fe40000000f00 */
[----:B-1-34-:R-:W-:Y:S05]  /*19050*/  CALL.REL.NOINC `($__internal_1_$__cuda_sm70_shflsync_idx_p) ;  /* 0x000001c000007944 */ /* 0x01afea0003c00000 */
[----:B------:R-:W-:Y:S01]  /*19060*/  MOV R2, R246 ;  /* 0x000000f600027202 */ /* 0x000fe20000000f00 */
[----:B------:R-:W-:Y:S05]  /*19070*/  BRA `(.L_x_628) ;  /* 0xffffa3d000007947 */ /* 0x000fea000383ffff */
.L_x_585:
[----:B------:R-:W-:Y:S01]  /*19080*/  IMAD.MOV.U32 R246, RZ, RZ, R4 ;  /* 0x000000fffff67224 */ /* 0x000fe200078e0004 */
[----:B------:R-:W-:Y:S01]  /*19090*/  MOV R247, 0x7 ;  /* 0x0000000700f77802 */ /* 0x000fe20000000f00 */
[----:B-1----:R-:W-:Y:S01]  /*190a0*/  IMAD.MOV.U32 R3, RZ, RZ, 0x181f ;  /* 0x0000181fff037424 */ /* 0x002fe200078e00ff */
[----:B------:R-:W-:-:S02]  /*190b0*/  MOV R2, 0x190d0 ;  /* 0x000190d000027802 */ /* 0x000fc40000000f00 */
[----:B--2-4-:R-:W-:Y:S05]  /*190c0*/  CALL.REL.NOINC `($__internal_1_$__cuda_sm70_shflsync_idx_p) ;  /* 0x0000015000007944 */ /* 0x014fea0003c00000 */
        /* <DEDUP_REMOVED lines=8> */
.L_x_587:
[----:B------:R-:W-:Y:S01]  /*19150*/  IMAD.MOV.U32 R246, RZ, RZ, R47 ;  /* 0x000000fffff67224 */ /* 0x000fe200078e002f */
[----:B------:R-:W-:Y:S01]  /*19160*/  MOV R247, RZ ;  /* 0x000000ff00f77202 */ /* 0x000fe20000000f00 */
[----:B-1----:R-:W-:Y:S01]  /*19170*/  IMAD.MOV.U32 R3, RZ, RZ, 0x1f ;  /* 0x0000001fff037424 */ /* 0x002fe200078e00ff */
[----:B------:R-:W-:Y:S02]  /*19180*/  MOV R2, 0x191a0 ;  /* 0x000191a000027802 */ /* 0x000fe40000000f00 */
[----:B--23--:R-:W-:Y:S05]  /*19190*/  CALL.REL.NOINC `($__internal_1_$__cuda_sm70_shflsync_idx_p) ;  /* 0x0000008000007944 */ /* 0x00cfea0003c00000 */
[----:B------:R-:W-:Y:S01]  /*191a0*/  MOV R0, R246 ;  /* 0x000000f600007202 */ /* 0x000fe20000000f00 */
[----:B------:R-:W-:Y:S05]  /*191b0*/  BRA `(.L_x_630) ;  /* 0xffffa43000007947 */ /* 0x000fea000383ffff */
        .weak           $__internal_0_$__cuda_sm70_shflsync_bfly_p
        .type           $__internal_0_$__cuda_sm70_shflsync_bfly_p,@function
        .size           $__internal_0_$__cuda_sm70_shflsync_bfly_p,($__internal_1_$__cuda_sm70_shflsync_idx_p - $__internal_0_$__cuda_sm70_shflsync_bfly_p)
$__internal_0_$__cuda_sm70_shflsync_bfly_p:
[----:B------:R-:W-:Y:S02]  /*191c0*/  MOV R208, 0xffffffff ;  /* 0xffffffff00d07802 */ /* 0x000fe40000000f00 */
[----:B------:R-:W-:Y:S02]  /*191d0*/  MOV R3, 0x1f ;  /* 0x0000001f00037802 */ /* 0x000fe40000000f00 */
[----:B------:R-:W-:Y:S04]  /*191e0*/  WARPSYNC R208 ;  /* 0x000000d000007348 */ /* 0x000fe80003800000 */
[----:B------:R1:W2:Y:S02]  /*191f0*/  SHFL.BFLY PT, R0, R116, R0, R3 ;  /* 0x0c00000074007389 */ /* 0x0002a400000e0003 */
[----:B-1----:R-:W-:-:S04]  /*19200*/  MOV R3, 0x0 ;  /* 0x0000000000037802 */ /* 0x002fc80000000f00 */
[----:B--2---:R-:W-:Y:S05]  /*19210*/  RET.REL.NODEC R2 `(_ZN7cutlass13device_kernelIN5flash19enable_sm80_to_sm89INS1_16FlashAttnFwdSm80INS1_25CollectiveMainloopFwdSm80ILi4ELi1ELb0EN4cute5tupleIJNS5_1CILi128EEENS7_ILi112EEENS7_ILi64EEEEEELi64ENS_6half_tEfNS_4arch4Sm80ELb1ELb0ELb0ELb0ELb1ELb0ELb1ELb0EEENS1_21CollectiveEpilogueFwdINS6_IJS8_SA_S9_EEENS6_IJNS7_ILi1EEESI_SI_EEESC_SE_Li128ELb0ELb1ELb0ELb0EEENS1_30DynamicPersistentTileSchedulerILi128ELi128ELb0ELb1ELb0EEEEEEEEEvNT_6ParamsE) ;  /* 0xfffe6de002007950 */ /* 0x004fea0003c3ffff */
        .weak           $__internal_1_$__cuda_sm70_shflsync_idx_p
        .type           $__internal_1_$__cuda_sm70_shflsync_idx_p,@function
        .size           $__internal_1_$__cuda_sm70_shflsync_idx_p,(.L_x_804 - $__internal_1_$__cuda_sm70_shflsync_idx_p)
$__internal_1_$__cuda_sm70_shflsync_idx_p:
[----:B------:R-:W-:-:S04]  /*19220*/  MOV R248, 0xffffffff ;  /* 0xffffffff00f87802 */ /* 0x000fc80000000f00 */
[----:B------:R-:W-:Y:S04]  /*19230*/  WARPSYNC R248 ;  /* 0x000000f800007348 */ /* 0x000fe80003800000 */
[----:B------:R1:W2:Y:S02]  /*19240*/  SHFL.IDX PT, R246, R246, R247, R3 ;  /* 0x000000f7f6f67389 */ /* 0x0002a400000e0003 */
[----:B-1----:R-:W-:-:S04]  /*19250*/  MOV R3, 0x0 ;  /* 0x0000000000037802 */ /* 0x002fc80000000f00 */
[----:B--2---:R-:W-:Y:S05]  /*19260*/  RET.REL.NODEC R2 `(_ZN7cutlass13device_kernelIN5flash19enable_sm80_to_sm89INS1_16FlashAttnFwdSm80INS1_25CollectiveMainloopFwdSm80ILi4ELi1ELb0EN4cute5tupleIJNS5_1CILi128EEENS7_ILi112EEENS7_ILi64EEEEEELi64ENS_6half_tEfNS_4arch4Sm80ELb1ELb0ELb0ELb0ELb1ELb0ELb1ELb0EEENS1_21CollectiveEpilogueFwdINS6_IJS8_SA_S9_EEENS6_IJNS7_ILi1EEESI_SI_EEESC_SE_Li128ELb0ELb1ELb0ELb0EEENS1_30DynamicPersistentTileSchedulerILi128ELi128ELb0ELb1ELb0EEEEEEEEEvNT_6ParamsE) ;  /* 0xfffe6d9002007950 */ /* 0x004fea0003c3ffff */
.L_x_631:
        /* <DEDUP_REMOVED lines=9> */
.L_x_804:


//--------------------- .text._ZN7cutlass13device_kernelIN5flash19enable_sm80_to_sm89INS1_16FlashAttnFwdSm80INS1_25CollectiveMainloopFwdSm80ILi4ELi1ELb0EN4cute5tupleIJNS5_1CILi128EEENS7_ILi112EEENS7_ILi64EEEEEELi64ENS_6half_tEfNS_4arch4Sm80ELb1ELb0ELb0ELb1ELb1ELb0ELb1ELb0EEENS1_21CollectiveEpilogueFwdINS6_IJS8_SA_S9_EEENS6_IJNS7_ILi1EEESI_SI_EEESC_SE_Li128ELb1ELb1ELb0ELb0EEENS1_19SingleTileSchedulerILb1ELb0ELb1ELi128EEEEEEEEEvNT_6ParamsE --------------------------
	.section	.text._ZN7cutlass13device_kernelIN5flash19enable_sm80_to_sm89INS1_16FlashAttnFwdSm80INS1_25CollectiveMainloopFwdSm80ILi4ELi1ELb0EN4cute5tupleIJNS5_1CILi128EEENS7_ILi112EEENS7_ILi64EEEEEELi64ENS_6half_tEfNS_4arch4Sm80ELb1ELb0ELb0ELb1ELb1ELb0ELb1ELb0EEENS1_21CollectiveEpilogueFwdINS6_IJS8_SA_S9_EEENS6_IJNS7_ILi1EEESI_SI_EEESC_SE_Li128ELb1ELb1ELb0ELb0EEENS1_19SingleTileSchedulerILb1ELb0ELb1ELi128EEEEEEEEEvNT_6ParamsE,"ax",@progbits
	.sectioninfo	@"SHI_REGISTERS=255"
	.align	128
.text._ZN7cutlass13device_kernelIN5flash19enable_sm80_to_sm89INS1_16FlashAttnFwdSm80INS1_25CollectiveMainloopFwdSm80ILi4ELi1ELb0EN4cute5tupleIJNS5_1CILi128EEENS7_ILi112EEENS7_ILi64EEEEEELi64ENS_6half_tEfNS_4arch4Sm80ELb1ELb0ELb0ELb1ELb1ELb0ELb1ELb0EEENS1_21CollectiveEpilogueFwdINS6_IJS8_SA_S9_EEENS6_IJNS7_ILi1EEESI_SI_EEESC_SE_Li128ELb1ELb1ELb0ELb0EEENS1_19SingleTileSchedulerILb1ELb0ELb1ELi128EEEEEEEEEvNT_6ParamsE:
        .type           _ZN7cutlass13device_kernelIN5flash19enable_sm80_to_sm89INS1_16FlashAttnFwdSm80INS1_25CollectiveMainloopFwdSm80ILi4ELi1ELb0EN4cute5tupleIJNS5_1CILi128EEENS7_ILi112EEENS7_ILi64EEEEEELi64ENS_6half_tEfNS_4arch4Sm80ELb1ELb0ELb0ELb1ELb1ELb0ELb1ELb0EEENS1_21CollectiveEpilogueFwdINS6_IJS8_SA_S9_EEENS6_IJNS7_ILi1EEESI_SI_EEESC_SE_Li128ELb1ELb1ELb0ELb0EEENS1_19SingleTileSchedulerILb1ELb0ELb1ELi128EEEEEEEEEvNT_6ParamsE,@function
        .size           _ZN7cutlass13device_kernelIN5flash19enable_sm80_to_sm89INS1_16FlashAttnFwdSm80INS1_25CollectiveMainloopFwdSm80ILi4ELi1ELb0EN4cute5tupleIJNS5_1CILi128EEENS7_ILi112EEENS7_ILi64EEEEEELi64ENS_6half_tEfNS_4arch4Sm80ELb1ELb0ELb0ELb1ELb1ELb0ELb1ELb0EEENS1_21CollectiveEpilogueFwdINS6_IJS8_SA_S9_EEENS6_IJNS7_ILi1EEESI_SI_EEESC_SE_Li128ELb1ELb1ELb0ELb0EEENS1_19SingleTileSchedulerILb1ELb0ELb1ELi128EEEEEEEEEvNT_6ParamsE,(.L_x_807 - _ZN7cutlass13device_kernelIN5flash19enable_sm80_to_sm89INS1_16FlashAttnFwdSm80INS1_25CollectiveMainloopFwdSm80ILi4ELi1ELb0EN4cute5tupleIJNS5_1CILi128EEENS7_ILi112EEENS7_ILi64EEEEEELi64ENS_6half_tEfNS_4arch4Sm80ELb1ELb0ELb0ELb1ELb1ELb0ELb1ELb0EEENS1_21CollectiveEpilogueFwdINS6_IJS8_SA_S9_EEENS6_IJNS7_ILi1EEESI_SI_EEESC_SE_Li128ELb1ELb1ELb0ELb0EEENS1_19SingleTileSchedulerILb1ELb0ELb1ELi128EEEEEEEEEvNT_6ParamsE)
        .other          _ZN7cutlass13device_kernelIN5flash19enable_sm80_to_sm89INS1_16FlashAttnFwdSm80INS1_25CollectiveMainloopFwdSm80ILi4ELi1ELb0EN4cute5tupleIJNS5_1CILi128EEENS7_ILi112EEENS7_ILi64EEEEEELi64ENS_6half_tEfNS_4arch4Sm80ELb1ELb0ELb0ELb1ELb1ELb0ELb1ELb0EEENS1_21CollectiveEpilogueFwdINS6_IJS8_SA_S9_EEENS6_IJNS7_ILi1EEESI_SI_EEESC_SE_Li128ELb1ELb1ELb0ELb0EEENS1_19SingleTileSchedulerILb1ELb0ELb1ELi128EEEEEEEEEvNT_6ParamsE,@"STO_CUDA_ENTRY STV_DEFAULT"
_ZN7cutlass13device_kernelIN5flash19enable_sm80_to_sm89INS1_16FlashAttnFwdSm80INS1_25CollectiveMainloopFwdSm80ILi4ELi1ELb0EN4cute5tupleIJNS5_1CILi128EEENS7_ILi112EEENS7_ILi64EEEEEELi64ENS_6half_tEfNS_4arch4Sm80ELb1ELb0ELb0ELb1ELb1ELb0ELb1ELb0EEENS1_21CollectiveEpilogueFwdINS6_IJS8_SA_S9_EEENS6_IJNS7_ILi1EEESI_SI_EEESC_SE_Li128ELb1ELb1ELb0ELb0EEENS1_19SingleTileSchedulerILb1ELb0ELb1ELi128EEEEEEEEEvNT_6ParamsE:
        /* <DEDUP_REMOVED lines=21> */
.L_x_633:
        /* <DEDUP_REMOVED lines=13> */
.L_x_635:
[----:B------:R-:W-:Y:S02]  /*0220*/  ULDC UR5, c[0x0][0x54c] ;  /* 0x0001530000057ab9 */ /* 0x000fe40000000800 */
.L_x_634:
[----:B------:R-:W-:Y:S02]  /*0230*/  ULDC UR4, c[0x0][0x548] ;  /* 0x0001520000047ab9 */ /* 0x000fe40000000800 */
[----:B------:R-:W-:-:S02]  /*0240*/  USHF.L.U32 UR10, UR10, 0x7, URZ ;  /* 0x000000070a0a7899 */ /* 0x000fc4000800063f */
[----:B------:R-:W-:-:S04]  /*0250*/  UIMAD UR4, UR5, UR4, URZ ;  /* 0x00000004050472a4 */ /* 0x000fc8000f8e023f */
[----:B------:R-:W-:-:S04]  /*0260*/  UISETP.GE.AND UP0, UPT, UR10, UR4, UPT ;  /* 0x000000040a00728c */ /* 0x000fc8000bf06270 */
[----:B------:R-:W-:Y:S01]  /*0270*/  USEL UR13, UR13, 0xffffffff, !UP0 ;  /* 0xffffffff0d0d7887 */ /* 0x000fe2000c000000 */
[----:B------:R-:W-:Y:S05]  /*0280*/  BRA `(.L_x_636) ;  /* 0x000001b000007947 */ /* 0x000fea0003800000 */
.L_x_632:
        /* <DEDUP_REMOVED lines=8> */
.L_x_637:
        /* <DEDUP_REMOVED lines=13> */
.L_x_639:
[----:B------:R-:W-:Y:S02]  /*03e0*/  ULDC UR5, c[0x0][0x54c] ;  /* 0x0001530000057ab9 */ /* 0x000fe40000000800 */
.L_x_638:
[----:B------:R-:W-:Y:S02]  /*03f0*/  ULDC UR4, c[0x0][0x548] ;  /* 0x0001520000047ab9 */ /* 0x000fe40000000800 */
[----:B------:R-:W-:-:S02]  /*0400*/  USHF.L.U32 UR10, UR10, 0x7, URZ ;  /* 0x000000070a0a7899 */ /* 0x000fc4000800063f */
[----:B------:R-:W-:-:S04]  /*0410*/  UIMAD UR4, UR5, UR4, URZ ;  /* 0x00000004050472a4 */ /* 0x000fc8000f8e023f */
[----:B------:R-:W-:-:S04]  /*0420*/  UISETP.GE.AND UP0, UPT, UR10, UR4, UPT ;  /* 0x000000040a00728c */ /* 0x000fc8000bf06270 */
[----:B------:R-:W-:-:S06]  /*0430*/  USEL UR13, UR13, 0xffffffff, !UP0 ;  /* 0xffffffff0d0d7887 */ /* 0x000fcc000c000000 */
.L_x_636:
        /* <DEDUP_REMOVED lines=42> */
[----:B------:R-:W2:Y:S04]  /*06e0*/  LDG.E R2, [R6.64] ;  /* 0x0000000e06027981 */ /* 0x000ea8000c1e1900 */
[----:B------:R-:W4:Y:S01]  /*06f0*/  LDG.E R0, [R6.64+0x4] ;  /* 0x0000040e06007981 */ /* 0x000f22000c1e1900 */
[----:B--23--:R-:W1:Y:S08]  /*0700*/  R2UR UR12, R2 ;  /* 0x00000000020c73c2 */ /* 0x00ce7000000e0000 */
[----:B----4-:R-:W1:Y:S02]  /*0710*/  R2UR UR4, R0 ;  /* 0x00000000000473c2 */ /* 0x010e6400000e0000 */
[----:B-1----:R-:W-:-:S06]  /*0720*/  UIADD3 UR12, -UR12, UR4, URZ ;  /* 0x000000040c0c7290 */ /* 0x002fcc000fffe13f */
.L_x_640:
        /* <DEDUP_REMOVED lines=10> */
.L_x_641:
        /* <DEDUP_REMOVED lines=12> */
.L_x_642:
[----:B------:R-:W-:Y:S01]  /*0890*/  ULDC UR4, c[0x0][0x2c4] ;  /* 0x0000b10000047ab9 */ /* 0x000fe20000000800 */
[----:B------:R-:W-:Y:S01]  /*08a0*/  PLOP3.LUT P4, PT, PT, PT, PT, 0x80, 0x0 ;  /* 0x000000000000781c */ /* 0x000fe20003f8f070 */
[----:B------:R-:W-:Y:S01]  /*08b0*/  UISETP.NE.AND UP1, UPT, UR4, 0x1, UPT ;  /* 0x000000010400788c */ /* 0x000fe2000bf25270 */
[----:B------:R-:W-:Y:S01]  /*08c0*/  CS2R R186, SRZ ;  /* 0x0000000000ba7805 */ /* 0x000fe2000001ff00 */
[----:B------:R-:W-:Y:S01]  /*08d0*/  UIADD3 UR7, -UR11, UR7, URZ ;  /* 0x000000070b077290 */ /* 0x000fe2000fffe13f */
[----:B------:R-:W-:Y:S01]  /*08e0*/  CS2R R184, SRZ ;  /* 0x0000000000b87805 */ /* 0x000fe2000001ff00 */
[----:B------:R-:W-:Y:S01]  /*08f0*/  ULDC.64 UR4, c[0x0][0x2c8] ;  /* 0x0000b20000047ab9 */ /* 0x000fe20000000a00 */
[----:B------:R-:W-:Y:S01]  /*0900*/  CS2R R130, SRZ ;  /* 0x0000000000827805 */ /* 0x000fe2000001ff00 */
[----:B------:R-:W-:Y:S01]  /*0910*/  CS2R R128, SRZ ;  /* 0x0000000000807805 */ /* 0x000fe2000001ff00 */
[----:B------:R-:W-:Y:S01]  /*0920*/  IMAD.MOV.U32 R15, RZ, RZ, RZ ;  /* 0x000000ffff0f7224 */ /* 0x000fe200078e00ff */
[----:B------:R-:W-:Y:S01]  /*0930*/  MOV R11, RZ ;  /* 0x000000ff000b7202 */ /* 0x000fe20000000f00 */
[----:B------:R-:W-:Y:S01]  /*0940*/  IMAD.MOV.U32 R126, RZ, RZ, RZ ;  /* 0x000000ffff7e7224 */ /* 0x000fe200078e00ff */
[----:B------:R-:W-:Y:S01]  /*0950*/  CS2R R16, SRZ ;  /* 0x0000000000107805 */ /* 0x000fe2000001ff00 */
[----:B------:R-:W-:Y:S01]  /*0960*/  @UP1 UIADD3 UR18, UR10, 0x7f, URZ ;  /* 0x0000007f0a121890 */ /* 0x000fe2000fffe03f */
[----:B------:R-:W-:Y:S01]  /*0970*/  IMAD.MOV.U32 R124, RZ, RZ, RZ ;  /* 0x000000ffff7c7224 */ /* 0x000fe200078e00ff */
[----:B------:R-:W-:Y:S01]  /*0980*/  MOV R122, RZ ;  /* 0x000000ff007a7202 */ /* 0x000fe20000000f00 */
[----:B------:R-:W-:Y:S01]  /*0990*/  IMAD.MOV.U32 R120, RZ, RZ, RZ ;  /* 0x000000ffff787224 */ /* 0x000fe200078e00ff */
[----:B------:R-:W-:Y:S01]  /*09a0*/  UIMAD.WIDE.U32 UR18, UR18, UR4, URZ ;  /* 0x00000004121272a5 */ /* 0x000fe2000f8e003f */
[----:B------:R-:W-:Y:S01]  /*09b0*/  CS2R R18, SRZ ;  /* 0x0000000000127805 */ /* 0x000fe2000001ff00 */
[----:B------:R-:W-:Y:S01]  /*09c0*/  UIADD3 UR4, UR10, 0x7f, URZ ;  /* 0x0000007f0a047890 */ /* 0x000fe2000fffe03f */
[----:B------:R-:W-:Y:S01]  /*09d0*/  MOV R182, RZ ;  /* 0x000000ff00b67202 */ /* 0x000fe20000000f00 */
[----:B------:R-:W-:Y:S01]  /*09e0*/  @UP1 USHF.R.U32.HI UR4, URZ, UR5, UR19 ;  /* 0x000000053f041299 */ /* 0x000fe20008011613 */
[----:B------:R-:W-:Y:S01]  /*09f0*/  CS2R R12, SRZ ;  /* 0x00000000000c7805 */ /* 0x000fe2000001ff00 */
[----:B---3--:R-:W-:Y:S01]  /*0a00*/  UIADD3 UR5, UR7, 0x70, -UR12 ;  /* 0x0000007007057890 */ /* 0x008fe2000fffe80c */
[----:B------:R-:W-:Y:S01]  /*0a10*/  IMAD.MOV.U32 R180, RZ, RZ, RZ ;  /* 0x000000ffffb47224 */ /* 0x000fe200078e00ff */
[----:B------:R-:W-:Y:S01]  /*0a20*/  UIADD3 UR19, UR7, 0x6f, URZ ;  /* 0x0000006f07137890 */ /* 0x000fe2000fffe03f */
[----:B------:R-:W-:Y:S01]  /*0a30*/  MOV R118, RZ ;  /* 0x000000ff00767202 */ /* 0x000fe20000000f00 */
[----:B------:R-:W-:Y:S01]  /*0a40*/  UIADD3 UR5, UR5, UR4, URZ ;  /* 0x0000000405057290 */ /* 0x000fe2000fffe03f */
[----:B------:R-:W-:Y:S01]  /*0a50*/  IMAD.MOV.U32 R116, RZ, RZ, RZ ;  /* 0x000000ffff747224 */ /* 0x000fe200078e00ff */
[----:B------:R-:W-:Y:S01]  /*0a60*/  UMOV UR18, URZ ;  /* 0x0000003f00127c82 */ /* 0x000fe20008000000 */
[----:B------:R-:W-:Y:S01]  /*0a70*/  CS2R R178, SRZ ;  /* 0x0000000000b27805 */ /* 0x000fe2000001ff00 */
[----:B------:R-:W-:Y:S01]  /*0a80*/  UMOV UR4, URZ ;  /* 0x0000003f00047c82 */ /* 0x000fe20008000000 */
[----:B------:R-:W-:Y:S01]  /*0a90*/  CS2R R22, SRZ ;  /* 0x0000000000167805 */ /* 0x000fe2000001ff00 */
[----:B------:R-:W-:Y:S01]  /*0aa0*/  UIMAD.WIDE UR18, UR19, -0x6db6db6d, UR18 ;  /* 0x92492493131278a5 */ /* 0x000fe2000f8e0212 */
[----:B------:R-:W-:Y:S01]  /*0ab0*/  MOV R176, RZ ;  /* 0x000000ff00b07202 */ /* 0x000fe20000000f00 */
[----:B------:R-:W-:Y:S01]  /*0ac0*/  UIMAD.WIDE UR4, UR5, -0x6db6db6d, UR4 ;  /* 0x92492493050478a5 */ /* 0x000fe2000f8e0204 */
[----:B------:R-:W-:Y:S01]  /*0ad0*/  IMAD.MOV.U32 R174, RZ, RZ, RZ ;  /* 0x000000ffffae7224 */ /* 0x000fe200078e00ff */
[----:B------:R-:W-:Y:S01]  /*0ae0*/  USHF.R.U32.HI UR6, URZ, 0x1f, UR19 ;  /* 0x0000001f3f067899 */ /* 0x000fe20008011613 */
[----:B------:R-:W-:Y:S01]  /*0af0*/  CS2R R24, SRZ ;  /* 0x0000000000187805 */ /* 0x000fe2000001ff00 */
[----:B------:R-:W-:Y:S01]  /*0b00*/  USHF.R.U32.HI UR4, URZ, 0x1f, UR5 ;  /* 0x0000001f3f047899 */ /* 0x000fe20008011605 */
[----:B------:R-:W-:Y:S01]  /*0b10*/  MOV R172, RZ ;  /* 0x000000ff00ac7202 */ /* 0x000fe20000000f00 */
[----:B------:R-:W-:Y:S01]  /*0b20*/  ULEA.HI.SX32 UR6, UR19, UR6, 0x1a ;  /* 0x0000000613067291 */ /* 0x000fe2000f8fd23f */
[----:B------:R-:W-:Y:S01]  /*0b30*/  CS2R R166, SRZ ;  /* 0x0000000000a67805 */ /* 0x000fe2000001ff00 */
[----:B------:R-:W-:Y:S01]  /*0b40*/  ULEA.HI.SX32 UR4, UR5, UR4, 0x1a ;  /* 0x0000000405047291 */ /* 0x000fe2000f8fd23f */
[----:B------:R-:W-:Y:S01]  /*0b50*/  IMAD.MOV.U32 R164, RZ, RZ, RZ ;  /* 0x000000ffffa47224 */ /* 0x000fe200078e00ff */
[----:B------:R-:W-:Y:S01]  /*0b60*/  CS2R R20, SRZ ;  /* 0x0000000000147805 */ /* 0x000fe2000001ff00 */
[----:B------:R-:W-:Y:S01]  /*0b70*/  MOV R170, RZ ;  /* 0x000000ff00aa7202 */ /* 0x000fe20000000f00 */
[----:B------:R-:W-:Y:S01]  /*0b80*/  UISETP.LT.AND UP0, UPT, UR6, UR4, UPT ;  /* 0x000000040600728c */ /* 0x000fe2000bf01270 */
[----:B------:R-:W-:Y:S01]  /*0b90*/  IMAD.MOV.U32 R168, RZ, RZ, RZ ;  /* 0x000000ffffa87224 */ /* 0x000fe200078e00ff */
[----:B------:R-:W-:Y:S01]  /*0ba0*/  CS2R R162, SRZ ;  /* 0x0000000000a27805 */ /* 0x000fe2000001ff00 */
[----:B------:R-:W-:Y:S01]  /*0bb0*/  CS2R R28, SRZ ;  /* 0x00000000001c7805 */ /* 0x000fe2000001ff00 */
[----:B------:R-:W-:Y:S01]  /*0bc0*/  USEL UR6, UR6, UR4, UP0 ;  /* 0x0000000406067287 */ /* 0x000fe20008000000 */
[----:B------:R-:W-:Y:S01]  /*0bd0*/  MOV R160, RZ ;  /* 0x000000ff00a07202 */ /* 0x000fe20000000f00 */
[----:B------:R-:W-:Y:S01]  /*0be0*/  IMAD.MOV.U32 R158, RZ, RZ, RZ ;  /* 0x000000ffff9e7224 */ /* 0x000fe200078e00ff */
[----:B------:R-:W-:Y:S01]  /*0bf0*/  CS2R R30, SRZ ;  /* 0x00000000001e7805 */ /* 0x000fe2000001ff00 */
[----:B------:R-:W-:Y:S01]  /*0c00*/  UISETP.GE.AND UP0, UPT, UR6, 0x1, UPT ;  /* 0x000000010600788c */ /* 0x000fe2000bf06270 */
[----:B------:R-:W-:Y:S01]  /*0c10*/  MOV R156, RZ ;  /* 0x000000ff009c7202 */ /* 0x000fe20000000f00 */
[----:B------:R-:W-:Y:S01]  /*0c20*/  CS2R R150, SRZ ;  /* 0x0000000000967805 */ /* 0x000fe2000001ff00 */
[----:B------:R-:W-:Y:S01]  /*0c30*/  CS2R R32, SRZ ;  /* 0x0000000000207805 */ /* 0x000fe2000001ff00 */
[----:B------:R-:W-:Y:S01]  /*0c40*/  IMAD.MOV.U32 R148, RZ, RZ, RZ ;  /* 0x000000ffff947224 */ /* 0x000fe200078e00ff */
[----:B------:R-:W-:Y:S01]  /*0c50*/  MOV R154, RZ ;  /* 0x000000ff009a7202 */ /* 0x000fe20000000f00 */
[----:B------:R-:W-:Y:S01]  /*0c60*/  CS2R R26, SRZ ;  /* 0x00000000001a7805 */ /* 0x000fe2000001ff00 */
[----:B------:R-:W-:Y:S01]  /*0c70*/  PLOP3.LUT P0, PT, PT, PT, UP0, 0x80, 0x0 ;  /* 0x000000000000781c */ /* 0x000fe20003f0f008 */
[----:B------:R-:W-:Y:S01]  /*0c80*/  IMAD.MOV.U32 R152, RZ, RZ, RZ ;  /* 0x000000ffff987224 */ /* 0x000fe200078e00ff */
[----:B------:R-:W-:Y:S01]  /*0c90*/  CS2R R146, SRZ ;  /* 0x0000000000927805 */ /* 0x000fe2000001ff00 */
[----:B------:R-:W-:Y:S01]  /*0ca0*/  MOV R144, RZ ;  /* 0x000000ff00907202 */ /* 0x000fe20000000f00 */
[----:B------:R-:W-:Y:S01]  /*0cb0*/  IMAD.MOV.U32 R142, RZ, RZ, RZ ;  /* 0x000000ffff8e7224 */ /* 0x000fe200078e00ff */
[----:B------:R-:W-:Y:S01]  /*0cc0*/  CS2R R140, SRZ ;  /* 0x00000000008c7805 */ /* 0x000fe2000001ff00 */
[----:B------:R-:W-:Y:S01]  /*0cd0*/  CS2R R38, SRZ ;  /* 0x0000000000267805 */ /* 0x000fe2000001ff00 */
[----:B------:R-:W-:-:S06]  /*0ce0*/  CS2R R36, SRZ ;  /* 0x0000000000247805 */ /* 0x000fcc000001ff00 */
        /* <DEDUP_REMOVED lines=13> */
[----:B------:R-:W-:Y:S01]  /*0dc0*/  UIMAD UR17, UR17, UR4, URZ ;  /* 0x00000004111172a4 */ /* 0x000fe2000f8e023f */
[----:B------:R-:W-:Y:S01]  /*0dd0*/  PLOP3.LUT P2, PT, PT, PT, UP1, 0x80, 0x0 ;  /* 0x000000000000781c */ /* 0x000fe20003f4f018 */
[----:B------:R-:W-:Y:S01]  /*0de0*/  UIMAD.WIDE.U32 UR18, UR16, UR4, URZ ;  /* 0x00000004101272a5 */ /* 0x000fe2000f8e003f */
[----:B------:R-:W-:Y:S01]  /*0df0*/  PLOP3.LUT P0, PT, PT, PT, UP1, 0x80, 0x0 ;  /* 0x000000000000781c */ /* 0x000fe20003f0f018 */
[----:B------:R-:W-:Y:S01]  /*0e00*/  UIMAD UR17, UR16, UR5, UR17 ;  /* 0x00000005101172a4 */ /* 0x000fe2000f8e0211 */
[----:B------:R-:W-:Y:S01]  /*0e10*/  LEA.HI R20, R224, R225, RZ, 0x4 ;  /* 0x000000e1e0147211 */ /* 0x000fe200078f20ff */
[----:B------:R-:W-:Y:S01]  /*0e20*/  BSSY B0, `(.L_x_644) ;  /* 0x0000052000007945 */ /* 0x000fe20003800000 */
[----:B------:R-:W-:-:S02]  /*0e30*/  ULDC.64 UR4, c[0x0][0x1b8] ;  /* 0x00006e0000047ab9 */ /* 0x000fc40000000a00 */
[----:B------:R-:W-:Y:S02]  /*0e40*/  UIADD3 UR19, UR19, UR17, URZ ;  /* 0x0000001113137290 */ /* 0x000fe4000fffe03f */
[----:B------:R-:W-:Y:S02]  /*0e50*/  USHF.R.S32.HI UR17, URZ, 0x1f, UR13 ;  /* 0x0000001f3f117899 */ /* 0x000fe4000801140d */
[----:B------:R-:W-:Y:S02]  /*0e60*/  UIMAD UR16, UR8, UR4, URZ ;  /* 0x00000004081072a4 */ /* 0x000fe4000f8e023f */
[----:B------:R-:W-:Y:S02]  /*0e70*/  USEL UR17, UR17, URZ, !UP2 ;  /* 0x0000003f11117287 */ /* 0x000fe4000d000000 */
[----:B------:R-:W-:Y:S02]  /*0e80*/  UIMAD UR16, UR9, UR5, UR16 ;  /* 0x00000005091072a4 */ /* 0x000fe4000f8e0210 */
[----:B------:R-:W-:-:S02]  /*0e90*/  UIMAD.WIDE.U32 UR20, UR9, UR4, UR18 ;  /* 0x00000004091472a5 */ /* 0x000fc4000f8e0012 */
[----:B------:R-:W-:Y:S02]  /*0ea0*/  USEL UR18, UR13, URZ, !UP2 ;  /* 0x0000003f0d127287 */ /* 0x000fe4000d000000 */
[----:B------:R-:W-:Y:S01]  /*0eb0*/  ULDC.64 UR4, c[0x0][0x1c0] ;  /* 0x0000700000047ab9 */ /* 0x000fe20000000a00 */
[----:B-1----:R-:W-:Y:S01]  /*0ec0*/  LEA.HI R2, R224, R225, RZ, 0x3 ;  /* 0x000000e1e0027211 */ /* 0x002fe200078f18ff */
[----:B------:R-:W-:Y:S02]  /*0ed0*/  UIMAD UR17, UR17, UR4, URZ ;  /* 0x00000004111172a4 */ /* 0x000fe4000f8e023f */
[----:B------:R-:W-:Y:S01]  /*0ee0*/  UIADD3 UR21, UR21, UR16, URZ ;  /* 0x0000001015157290 */ /* 0x000fe2000fffe03f */
[----:B------:R-:W-:Y:S01]  /*0ef0*/  LOP3.LUT R0, R2, 0xfffffff8, RZ, 0xc0, !PT ;  /* 0xfffffff802007812 */ /* 0x000fe200078ec0ff */
[----:B------:R-:W-:Y:S01]  /*0f00*/  UIMAD UR5, UR18, UR5, UR17 ;  /* 0x00000005120572a4 */ /* 0x000fe2000f8e0211 */
[----:B------:R-:W-:Y:S01]  /*0f10*/  SHF.R.S32.HI R17, RZ, 0x3, R2 ;  /* 0x00000003ff117819 */ /* 0x000fe20000011402 */
[----:B------:R-:W-:-:S02]  /*0f20*/  UIMAD.WIDE.U32 UR18, UR18, UR4, UR20 ;  /* 0x00000004121272a5 */ /* 0x000fc4000f8e0014 */
[----:B------:R-:W-:Y:S01]  /*0f30*/  IMAD.IADD R6, R225, 0x1, -R0 ;  /* 0x00000001e1067824 */ /* 0x000fe200078e0a00 */
[----:B------:R-:W-:Y:S02]  /*0f40*/  ULDC UR17, c[0x0][0x2c4] ;  /* 0x0000b10000117ab9 */ /* 0x000fe40000000800 */
[----:B------:R-:W-:Y:S01]  /*0f50*/  UIADD3 UR5, UR19, UR5, URZ ;  /* 0x0000000513057290 */ /* 0x000fe2000fffe03f */
[C---:B------:R-:W-:Y:S01]  /*0f60*/  IMAD R226, R6.reuse, 0x10, R17 ;  /* 0x0000001006e27824 */ /* 0x040fe200078e0211 */
[----:B------:R-:W-:Y:S01]  /*0f70*/  UIMAD UR17, UR12, UR17, URZ ;  /* 0x000000110c1172a4 */ /* 0x000fe2000f8e023f */
[----:B------:R-:W-:Y:S02]  /*0f80*/  IMAD.U32 R3, RZ, RZ, UR19 ;  /* 0x00000013ff037e24 */ /* 0x000fe4000f8e00ff */
[----:B------:R-:W-:Y:S01]  /*0f90*/  IMAD.SHL.U32 R6, R6, 0x8, RZ ;  /* 0x0000000806067824 */ /* 0x000fe200078e00ff */
[----:B------:R-:W-:Y:S01]  /*0fa0*/  IADD3 R4, R226, UR10, RZ ;  /* 0x0000000ae2047c10 */ /* 0x000fe2000fffe0ff */
[----:B------:R-:W-:Y:S01]  /*0fb0*/  IMAD.U32 R3, RZ, RZ, UR5 ;  /* 0x00000005ff037e24 */ /* 0x000fe2000f8e00ff */
[----:B------:R1:W-:Y:S03]  /*0fc0*/  STL [R1], R226 ;  /* 0x000000e201007387 */ /* 0x0003e60000100800 */
[----:B------:R-:W-:-:S04]  /*0fd0*/  @P2 IMAD.HI.U32 R2, R4, c[0x0][0x2c8], RZ ;  /* 0x0000b20004022a27 */ /* 0x000fc800078e00ff */
[----:B------:R-:W-:Y:S01]  /*0fe0*/  IMAD.MOV.U32 R0, RZ, RZ, R4 ;  /* 0x000000ffff007224 */ /* 0x000fe200078e0004 */
[----:B------:R-:W-:Y:S01]  /*0ff0*/  @P0 SHF.R.U32.HI R0, RZ, c[0x0][0x2cc], R2 ;  /* 0x0000b300ff000a19 */ /* 0x000fe20000011602 */
[----:B------:R-:W-:Y:S01]  /*1000*/  IMAD.U32 R2, RZ, RZ, UR18 ;  /* 0x00000012ff027e24 */ /* 0x000fe2000f8e00ff */
[----:B------:R-:W-:Y:S02]  /*1010*/  ISETP.GE.AND P0, PT, R6, c[0x0][0x198], PT ;  /* 0x0000660006007a0c */ /* 0x000fe40003f06270 */
        /* <DEDUP_REMOVED lines=19> */
[----:B------:R1:W3:Y:S02]  /*1150*/  SHFL.IDX PT, R6, R8, RZ, 0x181f ;  /* 0x00181fff08067589 */ /* 0x0002e400000e0000 */
[----:B------:R-:W-:Y:S02]  /*1160*/  LEA.HI.X R9, R2, c[0x0][0x164], R3, 0x1, P2 ;  /* 0x0000590002097a11 */ /* 0x000fe400010f0c03 */
[----:B------:R-:W-:-:S02]  /*1170*/  SHF.R.S32.HI R3, RZ, 0x1f, R0 ;  /* 0x0000001fff037819 */ /* 0x000fc40000011400 */
[----:B------:R-:W-:Y:S01]  /*1180*/  LOP3.LUT R4, R5, R4, RZ, 0x3c, !PT ;  /* 0x0000000405047212 */ /* 0x000fe200078e3cff */
[----:B------:R1:W4:Y:S01]  /*1190*/  SHFL.IDX PT, R7, R9, RZ, 0x181f ;  /* 0x00181fff09077589 */ /* 0x00032200000e0000 */
[----:B------:R-:W-:Y:S02]  /*11a0*/  LEA.HI R19, R3, R0, RZ, 0x3 ;  /* 0x0000000003137211 */ /* 0x000fe400078f18ff */
[----:B------:R-:W-:Y:S02]  /*11b0*/  IADD3 R5, R17, UR10, RZ ;  /* 0x0000000a11057c10 */ /* 0x000fe4000fffe0ff */
[----:B------:R-:W-:Y:S02]  /*11c0*/  LEA.HI R2, R224, R225, RZ, 0x3 ;  /* 0x000000e1e0027211 */ /* 0x000fe400078f18ff */
[----:B------:R-:W-:Y:S02]  /*11d0*/  LOP3.LUT R3, R19, 0xfffffff8, RZ, 0xc0, !PT ;  /* 0xfffffff813037812 */ /* 0x000fe400078ec0ff */
[----:B------:R-:W-:-:S02]  /*11e0*/  ISETP.GE.AND P3, PT, R5, UR17, PT ;  /* 0x0000001105007c0c */ /* 0x000fc4000bf66270 */
[----:B------:R-:W-:Y:S01]  /*11f0*/  LOP3.LUT R2, R2, 0xfffffff8, RZ, 0xc0, !PT ;  /* 0xfffffff802027812 */ /* 0x000fe200078ec0ff */
[----:B------:R-:W-:Y:S02]  /*1200*/  IMAD.IADD R18, R0, 0x1, -R3 ;  /* 0x0000000100127824 */ /* 0x000fe400078e0a03 */
[----:B------:R-:W-:Y:S02]  /*1210*/  IMAD.MOV.U32 R3, RZ, RZ, 0x20 ;  /* 0x00000020ff037424 */ /* 0x000fe400078e00ff */
[----:B------:R-:W-:Y:S02]  /*1220*/  IMAD.IADD R37, R225, 0x1, -R2 ;  /* 0x00000001e1257824 */ /* 0x000fe400078e0a02 */
[----:B------:R-:W-:Y:S02]  /*1230*/  IMAD.MOV.U32 R2, RZ, RZ, 0x10 ;  /* 0x00000010ff027424 */ /* 0x000fe400078e00ff */
[----:B------:R-:W-:-:S05]  /*1240*/  IMAD.SHL.U32 R36, R37, 0x8, RZ ;  /* 0x0000000825247824 */ /* 0x000fca00078e00ff */
[----:B------:R-:W-:Y:S01]  /*1250*/  SHF.R.S32.HI R246, RZ, 0x1f, R36 ;  /* 0x0000001ffff67819 */ /* 0x000fe20000011424 */
[----:B--2---:R2:W5:Y:S01]  /*1260*/  @P1 R2UR UR21, R10 ;  /* 0x000000000a1513c2 */ /* 0x00456200000e0000 */
[----:B------:R-:W-:Y:S01]  /*1270*/  R2P PR, R18, 0x6 ;  /* 0x0000000612007804 */ /* 0x000fe20000000000 */
[----:B-----5:R-:W-:-:S04]  /*1280*/  @!UP0 UMOV UR21, UR13 ;  /* 0x0000000d00158c82 */ /* 0x020fc80008000000 */
[----:B------:R-:W-:Y:S02]  /*1290*/  SEL R2, R2, 0xfffffff0, !P1 ;  /* 0xfffffff002027807 */ /* 0x000fe40004800000 */
[----:B--2---:R-:W-:-:S05]  /*12a0*/  LEA.HI R10, R224, R225, RZ, 0x6 ;  /* 0x000000e1e00a7211 */ /* 0x004fca00078f30ff */
[----:B------:R-:W-:-:S05]  /*12b0*/  IMAD.SHL.U32 R0, R10, 0x8, RZ ;  /* 0x000000080a007824 */ /* 0x000fca00078e00ff */
[----:B------:R-:W-:Y:S02]  /*12c0*/  LOP3.LUT R10, R4, 0xfffffe00, R0, 0xf8, !PT ;  /* 0xfffffe00040a7812 */ /* 0x000fe400078ef800 */
[----:B------:R-:W-:Y:S01]  /*12d0*/  SEL R4, R3, 0xffffffe0, !P2 ;  /* 0xffffffe003047807 */ /* 0x000fe20005000000 */
[----:B------:R-:W-:Y:S05]  /*12e0*/  @P3 BRA `(.L_x_645) ;  /* 0x0000005000003947 */ /* 0x000fea0003800000 */
[----:B-1-34-:R-:W-:Y:S01]  /*12f0*/  LEA R6, P1, R36, R6, 0x1 ;  /* 0x0000000624067211 */ /* 0x01afe200078208ff */
[----:B------:R-:W-:-:S03]  /*1300*/  IMAD.SHL.U32 R0, R10, 0x2, RZ ;  /* 0x000000020a007824 */ /* 0x000fc600078e00ff */
[----:B------:R-:W-:-:S05]  /*1310*/  LEA.HI.X R7, R36, R7, R246, 0x1, P1 ;  /* 0x0000000724077211 */ /* 0x000fca00008f0cf6 */
[----:B------:R-:W-:Y:S01]  /*1320*/  @!PT LDS RZ, [RZ] ;  /* 0x00000000fffff984 */ /* 0x000fe20000000800 */
[----:B------:R1:W-:Y:S04]  /*1330*/  LDGSTS.E.BYPASS.LTC128B.128 [R0+0x7100], [R6.64], !P0 ;  /* 0x0710000006007fae */ /* 0x0003e8000c101d4e */
.L_x_645:
[----:B-1-34-:R-:W-:Y:S05]  /*1340*/  BSYNC B0 ;  /* 0x0000000000007941 */ /* 0x01afea0003800000 */
.L_x_644:
        /* <DEDUP_REMOVED lines=11> */
.L_x_647:
[----:B------:R-:W-:Y:S05]  /*1400*/  BSYNC B0 ;  /* 0x0000000000007941 */ /* 0x000fea0003800000 */
.L_x_646:
        /* <DEDUP_REMOVED lines=11> */
.L_x_649:
[----:B------:R-:W-:Y:S05]  /*14c0*/  BSYNC B0 ;  /* 0x0000000000007941 */ /* 0x000fea0003800000 */
.L_x_648:
        /* <DEDUP_REMOVED lines=11> */
.L_x_651:
[----:B------:R-:W-:Y:S05]  /*1580*/  BSYNC B0 ;  /* 0x0000000000007941 */ /* 0x000fea0003800000 */
.L_x_650:
        /* <DEDUP_REMOVED lines=11> */
.L_x_653:
[----:B------:R-:W-:Y:S05]  /*1640*/  BSYNC B0 ;  /* 0x0000000000007941 */ /* 0x000fea0003800000 */
.L_x_652:
        /* <DEDUP_REMOVED lines=11> */
.L_x_655:
[----:B------:R-:W-:Y:S05]  /*1700*/  BSYNC B0 ;  /* 0x0000000000007941 */ /* 0x000fea0003800000 */
.L_x_654:
        /* <DEDUP_REMOVED lines=11> */
.L_x_657:
[----:B------:R-:W-:Y:S05]  /*17c0*/  BSYNC B0 ;  /* 0x0000000000007941 */ /* 0x000fea0003800000 */
.L_x_656:
[----:B-123--:R-:W1:Y:S01]  /*17d0*/  SHFL.IDX PT, R8, R8, 0x7, 0x181f ;  /* 0x00f81f0008087f89 */ /* 0x00ee6200000e0000 */
[----:B----4-:R-:W-:Y:S01]  /*17e0*/  IADD3 R3, R5, 0x70, RZ ;  /* 0x0000007005037810 */ /* 0x010fe20007ffe0ff */
[----:B------:R-:W-:Y:S01]  /*17f0*/  UMOV UR16, 0x70 ;  /* 0x0000007000107882 */ /* 0x000fe20000000000 */
[----:B------:R-:W-:Y:S01]  /*1800*/  IMAD.MOV.U32 R0, RZ, RZ, c[0x0][0x2b8] ;  /* 0x0000ae00ff007624 */ /* 0x000fe200078e00ff */
        /* <DEDUP_REMOVED lines=37> */
[----:B------:R-:W-:Y:S01]  /*1a60*/  ISETP.GE.AND P6, PT, R36, c[0x0][0x1d4], PT ;  /* 0x0000750024007a0c */ /* 0x000fe20003fc6270 */
[----:B------:R-:W-:Y:S01]  /*1a70*/  UIADD3 UR21, UR6, -0x1, URZ ;  /* 0xffffffff06157890 */ /* 0x000fe2000fffe03f */
[----:B------:R-:W-:Y:S01]  /*1a80*/  IMAD R5, R249, c[0x0][0x1e0], RZ ;  /* 0x00007800f9057a24 */ /* 0x000fe200078e02ff */
[----:B------:R-:W-:Y:S01]  /*1a90*/  SHF.R.S32.HI R39, RZ, 0x1f, R249 ;  /* 0x0000001fff277819 */ /* 0x000fe200000114f9 */
[----:B------:R-:W-:Y:S01]  /*1aa0*/  UIADD3 UR20, UR23, UR20, URZ ;  /* 0x0000001417147290 */ /* 0x000fe2000fffe03f */
[----:B------:R-:W-:Y:S01]  /*1ab0*/  SHF.R.S32.HI R16, RZ, 0x4, R20 ;  /* 0x00000004ff107819 */ /* 0x000fe20000011414 */
[----:B------:R-:W-:Y:S01]  /*1ac0*/  UIMAD UR21, UR21, -0x70, UR7 ;  /* 0xffffff90151578a4 */ /* 0x000fe2000f8e0207 */
[----:B------:R-:W-:Y:S01]  /*1ad0*/  LEA.HI R223, R224, R225, RZ, 0x5 ;  /* 0x000000e1e0df7211 */ /* 0x000fe200078f28ff */
[----:B------:R-:W-:Y:S01]  /*1ae0*/  IMAD R0, R39, c[0x0][0x1e0], RZ ;  /* 0x0000780027007a24 */ /* 0x000fe200078e02ff */
[----:B------:R-:W-:Y:S01]  /*1af0*/  ULDC.64 UR4, c[0x0][0x210] ;  /* 0x0000840000047ab9 */ /* 0x000fe20000000a00 */
[----:B------:R-:W-:Y:S01]  /*1b00*/  IMAD.SHL.U32 R247, R36, 0x2, RZ ;  /* 0x0000000224f77824 */ /* 0x000fe200078e00ff */
[----:B------:R-:W-:Y:S01]  /*1b10*/  SHF.R.S32.HI R222, RZ, 0x5, R223 ;  /* 0x00000005ffde7819 */ /* 0x000fe200000114df */
[----:B------:R-:W-:Y:S01]  /*1b20*/  IMAD R0, R249, c[0x0][0x1e4], R0 ;  /* 0x00007900f9007a24 */ /* 0x000fe200078e0200 */
[----:B------:R-:W-:Y:S01]  /*1b30*/  IADD3 R38, -R17, UR21, RZ ;  /* 0x0000001511267c10 */ /* 0x000fe2000fffe1ff */
[----:B------:R-:W-:-:S02]  /*1b40*/  UIMAD UR8, UR8, UR4, URZ ;  /* 0x00000004080872a4 */ /* 0x000fc4000f8e023f */
[----:B------:R-:W-:Y:S01]  /*1b50*/  UIMAD.WIDE.U32 UR24, UR9, UR4, URZ ;  /* 0x00000004091872a5 */ /* 0x000fe2000f8e003f */
[C---:B------:R-:W-:Y:S01]  /*1b60*/  ISETP.GE.AND P3, PT, R38.reuse, 0x1, PT ;  /* 0x000000012600780c */ /* 0x040fe20003f66270 */
[----:B--2---:R-:W-:Y:S01]  /*1b70*/  IMAD.WIDE.U32 R6, R249, c[0x0][0x1e0], RZ ;  /* 0x00007800f9067a25 */ /* 0x004fe200078e00ff */
[----:B------:R-:W-:Y:S01]  /*1b80*/  ISETP.GE.AND P2, PT, R38, 0x11, PT ;  /* 0x000000112600780c */ /* 0x000fe20003f46270 */
[----:B------:R-:W-:Y:S02]  /*1b90*/  UIMAD UR8, UR9, UR5, UR8 ;  /* 0x00000005090872a4 */ /* 0x000fe4000f8e0208 */
[----:B------:R-:W-:Y:S01]  /*1ba0*/  IMAD.IADD R7, R7, 0x1, R0 ;  /* 0x0000000107077824 */ /* 0x000fe200078e0200 */
[----:B------:R-:W-:Y:S02]  /*1bb0*/  UISETP.GE.AND UP0, UPT, UR6, 0x2, UPT ;  /* 0x000000020600788c */ /* 0x000fe4000bf06270 */
[----:B------:R-:W-:Y:S01]  /*1bc0*/  UIADD3 UR8, UR25, UR8, URZ ;  /* 0x0000000819087290 */ /* 0x000fe2000fffe03f */
        /* <DEDUP_REMOVED lines=11> */
[----:B-1----:R-:W1:Y:S01]  /*1c80*/  SHFL.IDX PT, R8, R3, 0x1, 0x181f ;  /* 0x00381f0003087f89 */ /* 0x002e6200000e0000 */
[----:B------:R-:W-:-:S03]  /*1c90*/  ISETP.GE.AND P0, PT, R38, 0x21, PT ;  /* 0x000000212600780c */ /* 0x000fc60003f06270 */
[----:B------:R-:W2:Y:S04]  /*1ca0*/  SHFL.IDX PT, R6, R3, RZ, 0x181f ;  /* 0x00181fff03067589 */ /* 0x000ea800000e0000 */
[----:B------:R-:W3:Y:S04]  /*1cb0*/  SHFL.IDX PT, R7, R0, RZ, 0x181f ;  /* 0x00181fff00077589 */ /* 0x000ee800000e0000 */
[----:B------:R-:W4:Y:S04]  /*1cc0*/  SHFL.IDX PT, R9, R3, 0x2, 0x181f ;  /* 0x00581f0003097f89 */ /* 0x000f2800000e0000 */
[----:B------:R-:W5:Y:S04]  /*1cd0*/  SHFL.IDX PT, R14, R0, 0x1, 0x181f ;  /* 0x00381f00000e7f89 */ /* 0x000f6800000e0000 */
[----:B------:R-:W4:Y:S04]  /*1ce0*/  SHFL.IDX PT, R13, R0, 0x2, 0x181f ;  /* 0x00581f00000d7f89 */ /* 0x000f2800000e0000 */
[----:B------:R-:W4:Y:S01]  /*1cf0*/  SHFL.IDX PT, R11, R3, 0x3, 0x181f ;  /* 0x00781f00030b7f89 */ /* 0x000f2200000e0000 */
[----:B-1----:R-:W-:-:S02]  /*1d00*/  @P2 LEA R8, P4, R36, R8, 0x1 ;  /* 0x0000000824082211 */ /* 0x002fc400078808ff */
[C---:B--2---:R-:W-:Y:S01]  /*1d10*/  @P3 LEA R6, P1, R36.reuse, R6, 0x1 ;  /* 0x0000000624063211 */ /* 0x044fe200078208ff */
[----:B------:R-:W1:Y:S03]  /*1d20*/  SHFL.IDX PT, R12, R0, 0x3, 0x181f ;  /* 0x00781f00000c7f89 */ /* 0x000e6600000e0000 */
[----:B---3--:R-:W-:Y:S01]  /*1d30*/  @P3 LEA.HI.X R7, R36, R7, R246, 0x1, P1 ;  /* 0x0000000724073211 */ /* 0x008fe200008f0cf6 */
[----:B------:R-:W2:Y:S01]  /*1d40*/  SHFL.IDX PT, R10, R3, 0x4, 0x181f ;  /* 0x00981f00030a7f89 */ /* 0x000ea200000e0000 */
[----:B------:R-:W-:-:S03]  /*1d50*/  ISETP.GE.AND P1, PT, R38, 0x31, PT ;  /* 0x000000312600780c */ /* 0x000fc60003f26270 */
[----:B------:R4:W-:Y:S04]  /*1d60*/  @P3 LDGSTS.E.BYPASS.LTC128B.128 [R250+0x3900], [R6.64], !P6 ;  /* 0x0390000006fa3fae */ /* 0x0009e8000f101d4e */
[----:B------:R-:W-:Y:S04]  /*1d70*/  SHFL.IDX PT, R15, R5, 0x6, 0x181f ;  /* 0x00d81f00050f7f89 */ /* 0x000fe800000e0000 */
[----:B------:R-:W3:Y:S04]  /*1d80*/  SHFL.IDX PT, R3, R3, 0x5, 0x181f ;  /* 0x00b81f0003037f89 */ /* 0x000ee800000e0000 */
[----:B------:R-:W1:Y:S01]  /*1d90*/  SHFL.IDX PT, R5, R0, 0x4, 0x181f ;  /* 0x00981f0000057f89 */ /* 0x000e6200000e0000 */
[----:B----4-:R-:W-:-:S02]  /*1da0*/  @P0 LEA R6, P3, R36, R9, 0x1 ;  /* 0x0000000924060211 */ /* 0x010fc400078608ff */
[C-C-:B-----5:R-:W-:Y:S02]  /*1db0*/  @P2 LEA.HI.X R9, R36.reuse, R14, R246.reuse, 0x1, P4 ;  /* 0x0000000e24092211 */ /* 0x160fe400020f0cf6 */
[----:B------:R-:W4:Y:S01]  /*1dc0*/  SHFL.IDX PT, R14, R0, 0x5, 0x181f ;  /* 0x00b81f00000e7f89 */ /* 0x000f2200000e0000 */
[----:B------:R-:W-:Y:S02]  /*1dd0*/  @P0 LEA.HI.X R7, R36, R13, R246, 0x1, P3 ;  /* 0x0000000d24070211 */ /* 0x000fe400018f0cf6 */
[C---:B------:R-:W-:Y:S01]  /*1de0*/  ISETP.GE.AND P4, PT, R38.reuse, 0x41, PT ;  /* 0x000000412600780c */ /* 0x040fe20003f86270 */
[----:B------:R5:W1:Y:S01]  /*1df0*/  SHFL.IDX PT, R13, R0, 0x6, 0x181f ;  /* 0x00d81f00000d7f89 */ /* 0x000a6200000e0000 */
[----:B------:R-:W-:-:S03]  /*1e00*/  ISETP.GE.AND P3, PT, R38, 0x51, PT ;  /* 0x000000512600780c */ /* 0x000fc60003f66270 */
[----:B------:R3:W-:Y:S01]  /*1e10*/  @P2 LDGSTS.E.BYPASS.LTC128B.128 [R250+0x4100], [R8.64], !P6 ;  /* 0x0410000008fa2fae */ /* 0x0007e2000f101d4e */
[----:B------:R-:W-:-:S03]  /*1e20*/  ISETP.GE.AND P2, PT, R38, 0x61, PT ;  /* 0x000000612600780c */ /* 0x000fc60003f46270 */
[----:B------:R1:W-:Y:S01]  /*1e30*/  @P0 LDGSTS.E.BYPASS.LTC128B.128 [R250+0x4900], [R6.64], !P6 ;  /* 0x0490000006fa0fae */ /* 0x0003e2000f101d4e */
[----:B-----5:R-:W-:-:S04]  /*1e40*/  LEA.HI R0, R20, R16, RZ, 0x1 ;  /* 0x0000001014007211 */ /* 0x020fc800078f08ff */
[----:B------:R-:W-:Y:S02]  /*1e50*/  LOP3.LUT R0, R0, 0xfffffffe, RZ, 0xc0, !PT ;  /* 0xfffffffe00007812 */ /* 0x000fe400078ec0ff */
[----:B-1----:R-:W-:-:S04]  /*1e60*/  @P1 LEA R6, P0, R36, R11, 0x1 ;  /* 0x0000000b24061211 */ /* 0x002fc800078008ff */
[----:B------:R-:W-:Y:S01]  /*1e70*/  @P1 LEA.HI.X R7, R36, R12, R246, 0x1, P0 ;  /* 0x0000000c24071211 */ /* 0x000fe200000f0cf6 */
[----:B------:R-:W-:Y:S01]  /*1e80*/  IMAD.IADD R12, R16, 0x1, -R0 ;  /* 0x00000001100c7824 */ /* 0x000fe200078e0a00 */
[C---:B--2---:R-:W-:Y:S01]  /*1e90*/  @P4 LEA R10, P0, R36.reuse, R10, 0x1 ;  /* 0x0000000a240a4211 */ /* 0x044fe200078008ff */
[----:B------:R-:W-:Y:S02]  /*1ea0*/  IMAD.SHL.U32 R0, R37, 0x40, RZ ;  /* 0x0000004025007824 */ /* 0x000fe400078e00ff */
[----:B------:R1:W-:Y:S01]  /*1eb0*/  @P1 LDGSTS.E.BYPASS.LTC128B.128 [R250+0x5100], [R6.64], !P6 ;  /* 0x0510000006fa1fae */ /* 0x0003e2000f101d4e */
[----:B---3--:R-:W-:Y:S01]  /*1ec0*/  @P3 LEA R8, P1, R36, R3, 0x1 ;  /* 0x0000000324083211 */ /* 0x008fe200078208ff */
[----:B------:R-:W-:Y:S01]  /*1ed0*/  IMAD.SHL.U32 R3, R18, 0x40, RZ ;  /* 0x0000004012037824 */ /* 0x000fe200078e00ff */
[C-C-:B------:R-:W-:Y:S01]  /*1ee0*/  @P4 LEA.HI.X R11, R36.reuse, R5, R246.reuse, 0x1, P0 ;  /* 0x00000005240b4211 */ /* 0x140fe200000f0cf6 */
[----:B------:R-:W-:Y:S01]  /*1ef0*/  IMAD.SHL.U32 R5, R19, 0x40, RZ ;  /* 0x0000004013057824 */ /* 0x000fe200078e00ff */
[----:B----4-:R-:W-:-:S02]  /*1f00*/  @P3 LEA.HI.X R9, R36, R14, R246, 0x1, P1 ;  /* 0x0000000e24093211 */ /* 0x010fc400008f0cf6 */
[----:B------:R-:W-:Y:S01]  /*1f10*/  LOP3.LUT R0, R0, 0x1c0, RZ, 0xc0, !PT ;  /* 0x000001c000007812 */ /* 0x000fe200078ec0ff */
[----:B------:R2:W-:Y:S01]  /*1f20*/  @P4 LDGSTS.E.BYPASS.LTC128B.128 [R250+0x5900], [R10.64], !P6 ;  /* 0x059000000afa4fae */ /* 0x0005e2000f101d4e */
[----:B------:R-:W-:Y:S02]  /*1f30*/  LOP3.LUT R3, R3, 0x1c0, RZ, 0xc0, !PT ;  /* 0x000001c003037812 */ /* 0x000fe400078ec0ff */
[----:B------:R-:W-:Y:S01]  /*1f40*/  LOP3.LUT R221, R5, 0xfffffe00, RZ, 0xc0, !PT ;  /* 0xfffffe0005dd7812 */ /* 0x000fe200078ec0ff */
[----:B------:R2:W-:Y:S01]  /*1f50*/  @P3 LDGSTS.E.BYPASS.LTC128B.128 [R250+0x6100], [R8.64], !P6 ;  /* 0x0610000008fa3fae */ /* 0x0005e2000f101d4e */
[----:B-1----:R-:W-:-:S04]  /*1f60*/  @P2 LEA R6, P0, R36, R15, 0x1 ;  /* 0x0000000f24062211 */ /* 0x002fc800078008ff */
[C-C-:B------:R-:W-:Y:S02]  /*1f70*/  @P2 LEA.HI.X R7, R36.reuse, R13, R246.reuse, 0x1, P0 ;  /* 0x0000000d24072211 */ /* 0x140fe400000f0cf6 */
[----:B------:R-:W-:Y:S02]  /*1f80*/  LOP3.LUT P0, RZ, R37, 0x2, RZ, 0xc0, !PT ;  /* 0x0000000225ff7812 */ /* 0x000fe4000780c0ff */
[C---:B------:R-:W-:Y:S01]  /*1f90*/  SHF.L.U64.HI R246, R36.reuse, 0x1, R246 ;  /* 0x0000000124f67819 */ /* 0x040fe200000102f6 */
[----:B------:R1:W-:Y:S01]  /*1fa0*/  @P2 LDGSTS.E.BYPASS.LTC128B.128 [R250+0x6900], [R6.64], !P6 ;  /* 0x0690000006fa2fae */ /* 0x0003e2000f101d4e */
[----:B------:R-:W-:-:S03]  /*1fb0*/  ISETP.GE.AND P2, PT, R36, c[0x0][0x1d4], PT ;  /* 0x0000750024007a0c */ /* 0x000fc60003f46270 */
[----:B------:R-:W0:Y:S01]  /*1fc0*/  LDGDEPBAR ;  /* 0x00000000000079af */ /* 0x000e220000000000 */
[C---:B------:R-:W-:Y:S02]  /*1fd0*/  ISETP.LT.OR P4, PT, R38.reuse, 0x1, P2 ;  /* 0x000000012600780c */ /* 0x040fe40001781670 */
[----:B------:R-:W-:Y:S01]  /*1fe0*/  ISETP.LT.OR P1, PT, R38, 0x11, P2 ;  /* 0x000000112600780c */ /* 0x000fe20001721670 */
[----:B-1----:R-:W-:Y:S01]  /*1ff0*/  IMAD.SHL.U32 R7, R17, 0x8, RZ ;  /* 0x0000000811077824 */ /* 0x002fe200078e00ff */
[----:B------:R-:W-:-:S04]  /*2000*/  DEPBAR.LE SB0, 0x1 ;  /* 0x000080400000791a */ /* 0x000fc80000000000 */
[----:B------:R-:W-:-:S04]  /*2010*/  DEPBAR.LE SB0, 0x0 ;  /* 0x000080000000791a */ /* 0x000fc80000000000 */
[----:B------:R-:W-:Y:S01]  /*2020*/  IMAD.SHL.U32 R6, R12, 0x8, RZ ;  /* 0x000000080c067824 */ /* 0x000fe200078e00ff */
[----:B------:R-:W-:Y:S02]  /*2030*/  LOP3.LUT R7, R0, 0x8, R7, 0xf8, !PT ;  /* 0x0000000800077812 */ /* 0x000fe400078ef807 */
[----:B------:R-:W-:Y:S02]  /*2040*/  SHF.R.U32.HI R0, RZ, 0x3, R0 ;  /* 0x00000003ff007819 */ /* 0x000fe40000011600 */
[----:B------:R-:W-:Y:S02]  /*2050*/  LOP3.LUT R5, R3, 0x8, R6, 0xf8, !PT ;  /* 0x0000000803057812 */ /* 0x000fe400078ef806 */
[----:B------:R-:W-:Y:S02]  /*2060*/  SHF.R.U32.HI R3, RZ, 0x3, R3 ;  /* 0x00000003ff037819 */ /* 0x000fe40000011603 */
[----:B------:R-:W-:Y:S01]  /*2070*/  LOP3.LUT R0, R7, R0, RZ, 0x3c, !PT ;  /* 0x0000000007007212 */ /* 0x000fe200078e3cff */
[----:B------:R-:W-:Y:S01]  /*2080*/  IMAD.WIDE.U32 R6, R249, c[0x0][0x208], RZ ;  /* 0x00008200f9067a25 */ /* 0x000fe200078e00ff */
[----:B------:R-:W-:-:S03]  /*2090*/  LOP3.LUT R220, R5, R3, RZ, 0x3c, !PT ;  /* 0x0000000305dc7212 */ /* 0x000fc600078e3cff */
[----:B------:R-:W-:Y:S02]  /*20a0*/  IMAD R3, R222, 0x400, R221 ;  /* 0x00000400de037824 */ /* 0x000fe400078e02dd */
[----:B------:R-:W-:Y:S02]  /*20b0*/  IMAD R0, R12, 0x200, R0 ;  /* 0x000002000c007824 */ /* 0x000fe400078e0200 */
[----:B------:R-:W-:Y:S02]  /*20c0*/  IMAD.IADD R3, R220, 0x1, R3 ;  /* 0x00000001dc037824 */ /* 0x000fe400078e0203 */
        /* <DEDUP_REMOVED lines=11> */
[----:B------:R-:W-:Y:S01]  /*2180*/  IADD3 R245, R239, 0x800, RZ ;  /* 0x00000800eff57810 */ /* 0x000fe20007ffe0ff */
[----:B------:R-:W-:Y:S01]  /*2190*/  IMAD R0, R249, c[0x0][0x20c], R0 ;  /* 0x00008300f9007a24 */ /* 0x000fe200078e0200 */
[C---:B------:R-:W-:Y:S01]  /*21a0*/  IADD3 R244, R239.reuse, 0x1000, RZ ;  /* 0x00001000eff47810 */ /* 0x040fe20007ffe0ff */
[----:B------:R-:W-:Y:S01]  /*21b0*/  IMAD R237, R2, 0x2, R236 ;  /* 0x0000000202ed7824 */ /* 0x000fe200078e02ec */
[----:B------:R-:W-:Y:S01]  /*21c0*/  IADD3 R243, R239, 0x1800, RZ ;  /* 0x00001800eff37810 */ /* 0x000fe20007ffe0ff */
        /* <DEDUP_REMOVED lines=22> */
[----:B------:R-:W-:Y:S01]  /*2330*/  LDSM.16.M88.4 R76, [R239+0x1000] ;  /* 0x00100000ef4c783b */ /* 0x000fe20000000200 */
[C---:B--2---:R-:W-:Y:S03]  /*2340*/  HMMA.16816.F32 R60, R8.reuse, R24, RZ ;  /* 0x00000018083c723c */ /* 0x044fe600000018ff */
[----:B------:R-:W-:Y:S04]  /*2350*/  LDSM.16.M88.4 R48, [R239+0x1800] ;  /* 0x00180000ef30783b */ /* 0x000fe80000000200 */
[----:B------:R-:W-:Y:S01]  /*2360*/  LDSM.16.M88.4 R80, [R239+0x800] ;  /* 0x00080000ef50783b */ /* 0x000fe20000000200 */
[C---:B---3--:R-:W-:Y:S03]  /*2370*/  HMMA.16816.F32 R64, R8.reuse, R20, RZ ;  /* 0x000000140840723c */ /* 0x048fe600000018ff */
[----:B------:R-:W-:Y:S05]  /*2380*/  LDSM.16.M88.4 R84, [R239] ;  /* 0x00000000ef54783b */ /* 0x000fea0000000200 */
        /* <DEDUP_REMOVED lines=18> */
[C---:B------:R-:W-:Y:S01]  /*24b0*/  HMMA.16816.F32 R180, R12.reuse, R24, RZ ;  /* 0x000000180cb4723c */ /* 0x040fe200000018ff */
[----:B------:R-:W-:Y:S07]  /*24c0*/  SHFL.IDX PT, R25, R0, 0x4, 0x181f ;  /* 0x00981f0000197f89 */ /* 0x000fee00000e0000 */
[C---:B------:R-:W-:Y:S01]  /*24d0*/  HMMA.16816.F32 R212, R12.reuse, R26, RZ ;  /* 0x0000001a0cd4723c */ /* 0x040fe200000018ff */
[----:B------:R-:W-:Y:S07]  /*24e0*/  SHFL.IDX PT, R26, R0, 0x5, 0x181f ;  /* 0x00b81f00001a7f89 */ /* 0x000fee00000e0000 */
        /* <DEDUP_REMOVED lines=14> */
[C---:B------:R-:W-:Y:S08]  /*25d0*/  HMMA.16816.F32 R148, R12.reuse, R40, RZ ;  /* 0x000000280c94723c */ /* 0x040ff000000018ff */
[C---:B------:R-:W-:Y:S01]  /*25e0*/  HMMA.16816.F32 R176, R12.reuse, R42, RZ ;  /* 0x0000002a0cb0723c */ /* 0x040fe200000018ff */
[----:B------:R-:W-:Y:S07]  /*25f0*/  LDSM.16.M88.4 R40, [R239+0x2000] ;  /* 0x00200000ef28783b */ /* 0x000fee0000000200 */
[C---:B------:R-:W-:Y:S08]  /*2600*/  HMMA.16816.F32 R140, R12.reuse, R44, RZ ;  /* 0x0000002c0c8c723c */ /* 0x040ff000000018ff */
[----:B------:R-:W-:Y:S01]  /*2610*/  HMMA.16816.F32 R144, R12, R46, RZ ;  /* 0x0000002e0c90723c */ /* 0x000fe200000018ff */
[----:B------:R-:W2:Y:S06]  /*2620*/  SHFL.IDX PT, R13, R0, 0x2, 0x181f ;  /* 0x00581f00000d7f89 */ /* 0x000eac00000e0000 */
        /* <DEDUP_REMOVED lines=8> */
[--C-:B------:R-:W-:Y:S01]  /*26b0*/  IMAD.X R23, R26, 0x1, R246.reuse, P0 ;  /* 0x000000011a177824 */ /* 0x100fe200000e06f6 */
[C---:B------:R-:W-:Y:S01]  /*26c0*/  ISETP.LT.OR P0, PT, R38.reuse, 0x31, P2 ;  /* 0x000000312600780c */ /* 0x040fe20001701670 */
[--C-:B--2---:R-:W-:Y:S01]  /*26d0*/  IMAD.X R13, R13, 0x1, R246.reuse, P3 ;  /* 0x000000010d0d7824 */ /* 0x104fe200018e06f6 */
        /* <DEDUP_REMOVED lines=29> */
[----:B----4-:R-:W-:-:S02]  /*28b0*/  IADD3 R6, P0, R3, R247, RZ ;  /* 0x000000f703067210 */ /* 0x010fc40007f1e0ff */
[----:B------:R-:W-:-:S03]  /*28c0*/  IADD3 R3, R250, 0x100, RZ ;  /* 0x00000100fa037810 */ /* 0x000fc60007ffe0ff */
        /* <DEDUP_REMOVED lines=39> */
[----:B------:R-:W-:Y:S03]  /*2b40*/  LDSM.16.M88.4 R28, [R233+0x2800] ;  /* 0x00280000e91c783b */ /* 0x000fe60000000200 */
        /* <DEDUP_REMOVED lines=41> */
[C---:B----4-:R-:W-:Y:S08]  /*2de0*/  HMMA.16816.F32 R160, R8.reuse, R44, R160 ;  /* 0x0000002c08a0723c */ /* 0x050ff000000018a0 */
        /* <DEDUP_REMOVED lines=81> */
.L_x_658:
[----:B---3--:R-:W-:Y:S01]  /*3300*/  LOP3.LUT R3, R223, 0xffffffe0, RZ, 0xc0, !PT ;  /* 0xffffffe0df037812 */ /* 0x008fe200078ec0ff */
[----:B------:R-:W-:Y:S01]  /*3310*/  STL [R1+0x28], R234 ;  /* 0x000028ea01007387 */ /* 0x000fe20000100800 */
[----:B-1----:R-:W-:Y:S01]  /*3320*/  LEA.HI R6, R224, R225, RZ, 0x2 ;  /* 0x000000e1e0067211 */ /* 0x002fe200078f10ff */
[----:B------:R-:W-:Y:S01]  /*3330*/  IMAD.SHL.U32 R229, R0, 0x2, RZ ;  /* 0x0000000200e57824 */ /* 0x000fe200078e00ff */
[----:B------:R-:W-:Y:S01]  /*3340*/  SHF.R.S32.HI R7, RZ, 0x1f, R222 ;  /* 0x0000001fff077819 */ /* 0x000fe200000114de */
[----:B------:R-:W-:Y:S01]  /*3350*/  IMAD.IADD R5, R225, 0x1, -R3 ;  /* 0x00000001e1057824 */ /* 0x000fe200078e0a03 */
[----:B------:R-:W-:Y:S01]  /*3360*/  LOP3.LUT R3, R6, 0xfffffffc, RZ, 0xc0, !PT ;  /* 0xfffffffc06037812 */ /* 0x000fe200078ec0ff */
[----:B------:R-:W-:Y:S01]  /*3370*/  STL [R1+0x24], R233 ;  /* 0x000024e901007387 */ /* 0x000fe20000100800 */
[----:B------:R-:W-:Y:S01]  /*3380*/  LEA.HI R7, R7, R222, RZ, 0x2 ;  /* 0x000000de07077211 */ /* 0x000fe200078f10ff */
[----:B------:R-:W-:Y:S01]  /*3390*/  IMAD R230, R4, 0x2, R229 ;  /* 0x0000000204e67824 */ /* 0x000fe200078e02e5 */
[----:B------:R-:W-:Y:S01]  /*33a0*/  SHF.R.S32.HI R9, RZ, 0x1f, R5 ;  /* 0x0000001fff097819 */ /* 0x000fe20000011405 */
[----:B------:R-:W-:Y:S01]  /*33b0*/  IMAD.IADD R6, R225, 0x1, -R3 ;  /* 0x00000001e1067824 */ /* 0x000fe200078e0a03 */
[----:B------:R-:W-:Y:S01]  /*33c0*/  LOP3.LUT R8, R7, 0xffffffc, RZ, 0xc0, !PT ;  /* 0x0ffffffc07087812 */ /* 0x000fe200078ec0ff */
[----:B------:R-:W-:Y:S01]  /*33d0*/  STL [R1+0x20], R228 ;  /* 0x000020e401007387 */ /* 0x000fe20000100800 */
[----:B------:R-:W-:Y:S01]  /*33e0*/  LEA.HI R7, R9, R5, RZ, 0x2 ;  /* 0x0000000509077211 */ /* 0x000fe200078f10ff */
[----:B------:R-:W-:Y:S01]  /*33f0*/  IMAD R232, R2, 0x2, R229 ;  /* 0x0000000202e87824 */ /* 0x000fe200078e02e5 */
[----:B------:R-:W-:Y:S01]  /*3400*/  LEA.HI R3, R6, R6, RZ, 0x1 ;  /* 0x0000000606037211 */ /* 0x000fe200078f08ff */
[----:B------:R-:W-:Y:S01]  /*3410*/  IMAD.IADD R9, R222, 0x1, -R8 ;  /* 0x00000001de097824 */ /* 0x000fe200078e0a08 */
[----:B------:R-:W-:Y:S01]  /*3420*/  LEA.HI.SX32 R8, R7, UR10, 0x1e ;  /* 0x0000000a07087c11 */ /* 0x000fe2000f8ff2ff */
[----:B------:R-:W-:Y:S01]  /*3430*/  IMAD R231, R2, 0x2, R230 ;  /* 0x0000000202e77824 */ /* 0x000fe200078e02e6 */
[----:B------:R-:W-:Y:S01]  /*3440*/  PLOP3.LUT P1, PT, PT, PT, UP1, 0x80, 0x0 ;  /* 0x000000000000781c */ /* 0x000fe20003f2f018 */
[C---:B------:R-:W-:Y:S01]  /*3450*/  IMAD.SHL.U32 R10, R3.reuse, 0x20, RZ ;  /* 0x00000020030a7824 */ /* 0x040fe200078e00ff */
[----:B------:R-:W-:Y:S01]  /*3460*/  LOP3.LUT R3, R3, 0x1ffffffe, RZ, 0xc0, !PT ;  /* 0x1ffffffe03037812 */ /* 0x000fe200078ec0ff */
[----:B------:R-:W-:Y:S01]  /*3470*/  IMAD R9, R9, 0x10, R8 ;  /* 0x0000001009097824 */ /* 0x000fe200078e0208 */
[----:B------:R-:W-:Y:S01]  /*3480*/  PLOP3.LUT P0, PT, PT, PT, UP1, 0x80, 0x0 ;  /* 0x000000000000781c */ /* 0x000fe20003f0f018 */
[----:B------:R-:W-:Y:S01]  /*3490*/  ULDC.64 UR4, c[0x0][0x2c8] ;  /* 0x0000b20000047ab9 */ /* 0x000fe20000000a00 */
[----:B------:R-:W-:Y:S01]  /*34a0*/  LOP3.LUT R8, R10, 0xffffffc0, RZ, 0xc0, !PT ;  /* 0xffffffc00a087812 */ /* 0x000fe200078ec0ff */
[----:B------:R-:W-:Y:S01]  /*34b0*/  IMAD.IADD R6, R6, 0x1, -R3 ;  /* 0x0000000106067824 */ /* 0x000fe200078e0a03 */
[----:B------:R-:W-:Y:S01]  /*34c0*/  UIADD3 UR6, UR6, -0x2, URZ ;  /* 0xfffffffe06067890 */ /* 0x000fe2000fffe03f */
[----:B------:R-:W0:Y:S02]  /*34d0*/  LDGDEPBAR ;  /* 0x00000000000079af */ /* 0x000e240000000000 */
[----:B------:R-:W-:-:S04]  /*34e0*/  IMAD.IADD R3, R8, 0x1, R9 ;  /* 0x0000000108037824 */ /* 0x000fc800078e0209 */
[----:B------:R-:W-:-:S04]  /*34f0*/  IMAD R11, R6, 0x8, R3 ;  /* 0x00000008060b7824 */ /* 0x000fc800078e0203 */
[----:B------:R-:W-:Y:S01]  /*3500*/  @P1 IMAD.HI.U32 R6, R11, c[0x0][0x2c8], RZ ;  /* 0x0000b2000b061a27 */ /* 0x000fe200078e00ff */
[----:B------:R-:W-:Y:S03]  /*3510*/  STL [R1+0x18], R11 ;  /* 0x0000180b01007387 */ /* 0x000fe60000100800 */
[----:B------:R-:W-:Y:S01]  /*3520*/  IMAD.MOV.U32 R3, RZ, RZ, R11 ;  /* 0x000000ffff037224 */ /* 0x000fe200078e000b */
[----:B------:R-:W-:-:S05]  /*3530*/  @P0 SHF.R.U32.HI R3, RZ, c[0x0][0x2cc], R6 ;  /* 0x0000b300ff030a19 */ /* 0x000fca0000011606 */
[----:B------:R-:W-:Y:S04]  /*3540*/  SHFL.IDX PT, R6, R3, RZ, 0x1c1f ;  /* 0x001c1fff03067589 */ /* 0x000fe800000e0000 */
[----:B------:R-:W1:Y:S04]  /*3550*/  SHFL.IDX PT, R9, R3, 0x1, 0x1c1f ;  /* 0x003c1f0003097f89 */ /* 0x000e6800000e0000 */
[----:B------:R-:W2:Y:S04]  /*3560*/  SHFL.IDX PT, R11, R3, 0x2, 0x1c1f ;  /* 0x005c1f00030b7f89 */ /* 0x000ea800000e0000 */
[----:B------:R3:W4:Y:S02]  /*3570*/  SHFL.IDX PT, R10, R3, 0x3, 0x1c1f ;  /* 0x007c1f00030a7f89 */ /* 0x00072400000e0000 */
[----:B---3--:R-:W-:-:S05]  /*3580*/  LOP3.LUT R3, R7, 0x7ffffffc, RZ, 0xc0, !PT ;  /* 0x7ffffffc07037812 */ /* 0x008fca00078ec0ff */
[----:B------:R-:W-:Y:S02]  /*3590*/  IMAD.IADD R5, R5, 0x1, -R3 ;  /* 0x0000000105057824 */ /* 0x000fe400078e0a03 */
[----:B------:R-:W-:Y:S02]  /*35a0*/  IMAD.U32 R3, RZ, RZ, UR21 ;  /* 0x00000015ff037e24 */ /* 0x000fe4000f8e00ff */
[----:B------:R-:W-:-:S05]  /*35b0*/  IMAD.SHL.U32 R8, R5, 0x2, RZ ;  /* 0x0000000205087824 */ /* 0x000fca00078e00ff */
[----:B------:R-:W-:Y:S01]  /*35c0*/  IADD3 R3, -R8, 0x1, R3 ;  /* 0x0000000108037810 */ /* 0x000fe20007ffe103 */
[----:B------:R3:W-:Y:S03]  /*35d0*/  STL [R1+0x1c], R8 ;  /* 0x00001c0801007387 */ /* 0x0007e60000100800 */
[----:B------:R-:W-:-:S05]  /*35e0*/  IADD3 R3, R3, -UR12, RZ ;  /* 0x8000000c03037c10 */ /* 0x000fca000fffe0ff */
[C---:B-1----:R-:W-:Y:S02]  /*35f0*/  IMAD.IADD R7, R3.reuse, 0x1, R9 ;  /* 0x0000000103077824 */ /* 0x042fe400078e0209 */
[C---:B------:R-:W-:Y:S02]  /*3600*/  IMAD.IADD R6, R3.reuse, 0x1, R6 ;  /* 0x0000000103067824 */ /* 0x040fe400078e0206 */
[C---:B--2---:R-:W-:Y:S02]  /*3610*/  IMAD.IADD R5, R3.reuse, 0x1, R11 ;  /* 0x0000000103057824 */ /* 0x044fe400078e020b */
[----:B----4-:R-:W-:Y:S01]  /*3620*/  IMAD.IADD R3, R3, 0x1, R10 ;  /* 0x0000000103037824 */ /* 0x010fe200078e020a */
[----:B---3--:R-:W-:-:S04]  /*3630*/  IADD3 R8, -R8, UR21, RZ ;  /* 0x0000001508087c10 */ /* 0x008fc8000fffe1ff */
[C---:B------:R-:W-:Y:S02]  /*3640*/  IMNMX R7, R8.reuse, R7, PT ;  /* 0x0000000708077217 */ /* 0x040fe40003800200 */
[----:B------:R-:W-:Y:S02]  /*3650*/  IMNMX R6, R8, R6, PT ;  /* 0x0000000608067217 */ /* 0x000fe40003800200 */
[----:B------:R-:W-:Y:S02]  /*3660*/  ISETP.GT.AND P1, PT, R7, 0x1, PT ;  /* 0x000000010700780c */ /* 0x000fe40003f24270 */
[C---:B------:R-:W-:Y:S02]  /*3670*/  ISETP.GT.AND P0, PT, R6.reuse, RZ, PT ;  /* 0x000000ff0600720c */ /* 0x040fe40003f04270 */
[----:B------:R-:W-:Y:S02]  /*3680*/  FSEL R30, R103, -INF , P1 ;  /* 0xff800000671e7808 */ /* 0x000fe40000800000 */
[----:B------:R-:W-:-:S02]  /*3690*/  ISETP.GT.AND P1, PT, R6, 0x9, PT ;  /* 0x000000090600780c */ /* 0x000fc40003f24270 */
[----:B------:R-:W-:Y:S02]  /*36a0*/  FSEL R11, R100, -INF , P0 ;  /* 0xff800000640b7808 */ /* 0x000fe40000000000 */
[----:B------:R-:W-:Y:S02]  /*36b0*/  FSEL R14, R97, -INF , P1 ;  /* 0xff800000610e7808 */ /* 0x000fe40000800000 */
[C---:B------:R-:W-:Y:S02]  /*36c0*/  ISETP.GT.AND P1, PT, R6.reuse, 0x10, PT ;  /* 0x000000100600780c */ /* 0x040fe40003f24270 */
[----:B------:R-:W-:Y:S02]  /*36d0*/  ISETP.GT.AND P0, PT, R6, 0x8, PT ;  /* 0x000000080600780c */ /* 0x000fe40003f04270 */
[----:B------:R-:W-:Y:S02]  /*36e0*/  FSEL R15, R92, -INF , P1 ;  /* 0xff8000005c0f7808 */ /* 0x000fe40000800000 */
[----:B------:R-:W-:-:S02]  /*36f0*/  ISETP.GT.AND P1, PT, R7, 0x11, PT ;  /* 0x000000110700780c */ /* 0x000fc40003f24270 */
[----:B------:R-:W-:Y:S02]  /*3700*/  FSEL R13, R96, -INF , P0 ;  /* 0xff800000600d7808 */ /* 0x000fe40000000000 */
[----:B------:R-:W-:Y:S02]  /*3710*/  FSEL R97, R95, -INF , P1 ;  /* 0xff8000005f617808 */ /* 0x000fe40000800000 */
[C---:B------:R-:W-:Y:S02]  /*3720*/  ISETP.GT.AND P2, PT, R7.reuse, RZ, PT ;  /* 0x000000ff0700720c */ /* 0x040fe40003f44270 */
[----:B------:R-:W-:Y:S02]  /*3730*/  ISETP.GT.AND P0, PT, R7, 0x9, PT ;  /* 0x000000090700780c */ /* 0x000fe40003f04270 */
[----:B------:R-:W-:Y:S02]  /*3740*/  ISETP.GT.AND P1, PT, R6, 0x19, PT ;  /* 0x000000190600780c */ /* 0x000fe40003f24270 */
[----:B------:R-:W-:-:S02]  /*3750*/  FSEL R29, R102, -INF , P2 ;  /* 0xff800000661d7808 */ /* 0x000fc40001000000 */
[----:B------:R-:W-:Y:S02]  /*3760*/  FSEL R40, R99, -INF , P0 ;  /* 0xff80000063287808 */ /* 0x000fe40000000000 */
[----:B------:R-:W-:Y:S02]  /*3770*/  FSEL R28, R85, -INF , P1 ;  /* 0xff800000551c7808 */ /* 0x000fe40000800000 */
[----:B------:R-:W-:Y:S02]  /*3780*/  ISETP.GT.AND P2, PT, R7, 0x8, PT ;  /* 0x000000080700780c */ /* 0x000fe40003f44270 */
[C---:B------:R-:W-:Y:S02]  /*3790*/  ISETP.GT.AND P0, PT, R6.reuse, 0x11, PT ;  /* 0x000000110600780c */ /* 0x040fe40003f04270 */
[----:B------:R-:W-:Y:S02]  /*37a0*/  ISETP.GT.AND P1, PT, R6, 0x20, PT ;  /* 0x000000200600780c */ /* 0x000fe40003f24270 */
[----:B------:R-:W-:-:S02]  /*37b0*/  FSEL R31, R98, -INF , P2 ;  /* 0xff800000621f7808 */ /* 0x000fc40001000000 */
[----:B------:R-:W-:Y:S02]  /*37c0*/  FSEL R26, R93, -INF , P0 ;  /* 0xff8000005d1a7808 */ /* 0x000fe40000000000 */
[----:B------:R-:W-:Y:S02]  /*37d0*/  FSEL R117, R80, -INF , P1 ;  /* 0xff80000050757808 */ /* 0x000fe40000800000 */
[C---:B------:R-:W-:Y:S02]  /*37e0*/  ISETP.GT.AND P2, PT, R7.reuse, 0x10, PT ;  /* 0x000000100700780c */ /* 0x040fe40003f44270 */
        /* <DEDUP_REMOVED lines=18> */
[----:B------:R-:W-:Y:S02]  /*3910*/  ISETP.GT.AND P2, PT, R6, 0x29, PT ;  /* 0x000000290600780c */ /* 0x000fe40003f44270 */
[----:B------:R-:W-:Y:S02]  /*3920*/  ISETP.GT.AND P1, PT, R7, 0x38, PT ;  /* 0x000000380700780c */ /* 0x000fe40003f24270 */
[----:B------:R-:W-:-:S02]  /*3930*/  IMNMX R3, R8, R3, PT ;  /* 0x0000000308037217 */ /* 0x000fc40003800200 */
[----:B------:R-:W-:Y:S02]  /*3940*/  FSEL R118, R76, -INF , P0 ;  /* 0xff8000004c767808 */ /* 0x000fe40000000000 */
[----:B------:R-:W-:Y:S02]  /*3950*/  FSEL R119, R77, -INF , P2 ;  /* 0xff8000004d777808 */ /* 0x000fe40001000000 */
[----:B------:R-:W-:Y:S02]  /*3960*/  FSEL R180, R70, -INF , P1 ;  /* 0xff80000046b47808 */ /* 0x000fe40000800000 */
[----:B------:R-:W-:Y:S02]  /*3970*/  ISETP.GT.AND P0, PT, R7, 0x29, PT ;  /* 0x000000290700780c */ /* 0x000fe40003f04270 */
[----:B------:R-:W-:Y:S02]  /*3980*/  ISETP.GT.AND P2, PT, R6, 0x30, PT ;  /* 0x000000300600780c */ /* 0x000fe40003f44270 */
[----:B------:R-:W-:-:S02]  /*3990*/  ISETP.GT.AND P1, PT, R3, RZ, PT ;  /* 0x000000ff0300720c */ /* 0x000fc40003f24270 */
[----:B------:R-:W-:Y:S02]  /*39a0*/  IMNMX R5, R8, R5, PT ;  /* 0x0000000508057217 */ /* 0x000fe40003800200 */
[----:B------:R-:W-:Y:S02]  /*39b0*/  FSEL R123, R79, -INF , P0 ;  /* 0xff8000004f7b7808 */ /* 0x000fe40000000000 */
[----:B------:R-:W-:Y:S02]  /*39c0*/  FSEL R124, R72, -INF , P2 ;  /* 0xff800000487c7808 */ /* 0x000fe40001000000 */
[----:B------:R-:W-:Y:S02]  /*39d0*/  FSEL R20, R170, -INF , P1 ;  /* 0xff800000aa147808 */ /* 0x000fe40000800000 */
[----:B------:R-:W-:Y:S02]  /*39e0*/  ISETP.GT.AND P0, PT, R6, 0x31, PT ;  /* 0x000000310600780c */ /* 0x000fe40003f04270 */
[----:B------:R-:W-:-:S02]  /*39f0*/  ISETP.GT.AND P2, PT, R7, 0x31, PT ;  /* 0x000000310700780c */ /* 0x000fc40003f44270 */
[----:B------:R-:W-:Y:S02]  /*3a00*/  ISETP.GT.AND P1, PT, R5, 0x9, PT ;  /* 0x000000090500780c */ /* 0x000fe40003f24270 */
[----:B------:R-:W-:Y:S02]  /*3a10*/  FSEL R125, R73, -INF , P0 ;  /* 0xff800000497d7808 */ /* 0x000fe40000000000 */
[----:B------:R-:W-:Y:S02]  /*3a20*/  FSEL R175, R75, -INF , P2 ;  /* 0xff8000004baf7808 */ /* 0x000fe40001000000 */
[----:B------:R-:W-:Y:S02]  /*3a30*/  FSEL R19, R133, -INF , P1 ;  /* 0xff80000085137808 */ /* 0x000fe40000800000 */
[----:B------:R-:W-:Y:S02]  /*3a40*/  ISETP.GT.AND P3, PT, R6, 0x1, PT ;  /* 0x000000010600780c */ /* 0x000fe40003f64270 */
[----:B------:R-:W-:-:S02]  /*3a50*/  ISETP.GT.AND P0, PT, R7, 0x30, PT ;  /* 0x000000300700780c */ /* 0x000fc40003f04270 */
[C---:B------:R-:W-:Y:S02]  /*3a60*/  ISETP.GT.AND P2, PT, R5.reuse, RZ, PT ;  /* 0x000000ff0500720c */ /* 0x040fe40003f44270 */
[----:B------:R-:W-:Y:S02]  /*3a70*/  ISETP.GT.AND P1, PT, R5, 0x10, PT ;  /* 0x000000100500780c */ /* 0x000fe40003f24270 */
[----:B------:R-:W-:Y:S02]  /*3a80*/  FSEL R12, R101, -INF , P3 ;  /* 0xff800000650c7808 */ /* 0x000fe40001800000 */
[----:B------:R-:W-:Y:S02]  /*3a90*/  FSEL R174, R74, -INF , P0 ;  /* 0xff8000004aae7808 */ /* 0x000fe40000000000 */
[----:B------:R-:W-:Y:S02]  /*3aa0*/  FSEL R16, R168, -INF , P2 ;  /* 0xff800000a8107808 */ /* 0x000fe40001000000 */
[----:B------:R-:W-:-:S02]  /*3ab0*/  FSEL R41, R160, -INF , P1 ;  /* 0xff800000a0297808 */ /* 0x000fc40000800000 */
[----:B------:R-:W-:Y:S02]  /*3ac0*/  ISETP.GT.AND P0, PT, R7, 0x39, PT ;  /* 0x000000390700780c */ /* 0x000fe40003f04270 */
[----:B------:R-:W-:Y:S02]  /*3ad0*/  ISETP.GT.AND P2, PT, R5, 0x8, PT ;  /* 0x000000080500780c */ /* 0x000fe40003f44270 */
[----:B------:R-:W-:Y:S02]  /*3ae0*/  ISETP.GT.AND P1, PT, R3, 0x11, PT ;  /* 0x000000110300780c */ /* 0x000fe40003f24270 */
[----:B------:R-:W-:Y:S02]  /*3af0*/  FMNMX.FTZ R8, R11, R12, !PT ;  /* 0x0000000c0b087209 */ /* 0x000fe40007810000 */
[----:B------:R-:W-:Y:S02]  /*3b00*/  FSEL R181, R71, -INF , P0 ;  /* 0xff80000047b57808 */ /* 0x000fe40000000000 */
[----:B------:R-:W-:-:S02]  /*3b10*/  FSEL R18, R132, -INF , P2 ;  /* 0xff80000084127808 */ /* 0x000fc40001000000 */
[----:B------:R-:W-:Y:S02]  /*3b20*/  FSEL R68, R163, -INF , P1 ;  /* 0xff800000a3447808 */ /* 0x000fe40000800000 */
[C---:B------:R-:W-:Y:S02]  /*3b30*/  ISETP.GT.AND P0, PT, R3.reuse, 0x1, PT ;  /* 0x000000010300780c */ /* 0x040fe40003f04270 */
[----:B------:R-:W-:Y:S02]  /*3b40*/  ISETP.GT.AND P2, PT, R3, 0x9, PT ;  /* 0x000000090300780c */ /* 0x000fe40003f44270 */
[----:B------:R-:W-:Y:S02]  /*3b50*/  ISETP.GT.AND P1, PT, R5, 0x19, PT ;  /* 0x000000190500780c */ /* 0x000fe40003f24270 */
[----:B------:R-:W-:Y:S02]  /*3b60*/  FMNMX.FTZ R8, R13, R8, !PT ;  /* 0x000000080d087209 */ /* 0x000fe40007810000 */
        /* <DEDUP_REMOVED lines=10> */
[----:B------:R-:W-:Y:S02]  /*3c10*/  ISETP.GT.AND P0, PT, R3, 0x10, PT ;  /* 0x000000100300780c */ /* 0x000fe40003f04270 */
[----:B------:R-:W-:Y:S02]  /*3c20*/  ISETP.GT.AND P2, PT, R5, 0x18, PT ;  /* 0x000000180500780c */ /* 0x000fe40003f44270 */
[----:B------:R-:W-:-:S02]  /*3c30*/  ISETP.GT.AND P1, PT, R3, 0x21, PT ;  /* 0x000000210300780c */ /* 0x000fc40003f24270 */
[----:B------:R-:W-:Y:S02]  /*3c40*/  FMNMX.FTZ R8, R15, R8, !PT ;  /* 0x000000080f087209 */ /* 0x000fe40007810000 */
[----:B------:R-:W-:Y:S02]  /*3c50*/  ISETP.GT.AND P3, PT, R6, 0x39, PT ;  /* 0x000000390600780c */ /* 0x000fe40003f64270 */
[----:B------:R-:W-:Y:S02]  /*3c60*/  FSEL R45, R162, -INF , P0 ;  /* 0xff800000a22d7808 */ /* 0x000fe40000000000 */
[----:B------:R-:W-:Y:S02]  /*3c70*/  FSEL R43, R128, -INF , P2 ;  /* 0xff800000802b7808 */ /* 0x000fe40001000000 */
[----:B------:R-:W-:Y:S02]  /*3c80*/  FSEL R113, R159, -INF , P1 ;  /* 0xff8000009f717808 */ /* 0x000fe40000800000 */
[----:B------:R-:W-:-:S02]  /*3c90*/  FMNMX.FTZ R8, R26, R8, !PT ;  /* 0x000000081a087209 */ /* 0x000fc40007810000 */
[C---:B------:R-:W-:Y:S02]  /*3ca0*/  ISETP.GT.AND P0, PT, R3.reuse, 0x18, PT ;  /* 0x000000180300780c */ /* 0x040fe40003f04270 */
[----:B------:R-:W-:Y:S02]  /*3cb0*/  ISETP.GT.AND P2, PT, R3, 0x19, PT ;  /* 0x000000190300780c */ /* 0x000fe40003f44270 */
[----:B------:R-:W-:Y:S02]  /*3cc0*/  ISETP.GT.AND P1, PT, R5, 0x29, PT ;  /* 0x000000290500780c */ /* 0x000fe40003f24270 */
[----:B------:R-:W-:Y:S02]  /*3cd0*/  FSEL R172, R69, -INF , P3 ;  /* 0xff80000045ac7808 */ /* 0x000fe40001800000 */
[----:B------:R-:W-:Y:S02]  /*3ce0*/  FMNMX.FTZ R8, R27, R8, !PT ;  /* 0x000000081b087209 */ /* 0x000fe40007810000 */
[----:B------:R-:W-:-:S02]  /*3cf0*/  FSEL R69, R130, -INF , P0 ;  /* 0xff80000082457808 */ /* 0x000fc40000000000 */
[----:B------:R-:W-:Y:S02]  /*3d00*/  FSEL R71, R131, -INF , P2 ;  /* 0xff80000083477808 */ /* 0x000fe40001000000 */
[----:B------:R-:W-:Y:S02]  /*3d10*/  FSEL R111, R89, -INF , P1 ;  /* 0xff800000596f7808 */ /* 0x000fe40000800000 */
[----:B------:R-:W-:Y:S02]  /*3d20*/  ISETP.GT.AND P2, PT, R5, 0x21, PT ;  /* 0x000000210500780c */ /* 0x000fe40003f44270 */
[----:B------:R-:W-:Y:S02]  /*3d30*/  ISETP.GT.AND P0, PT, R3, 0x20, PT ;  /* 0x000000200300780c */ /* 0x000fe40003f04270 */
[----:B------:R-:W-:Y:S02]  /*3d40*/  ISETP.GT.AND P1, PT, R5, 0x30, PT ;  /* 0x000000300500780c */ /* 0x000fe40003f24270 */
[----:B------:R-:W-:-:S02]  /*3d50*/  FMNMX.FTZ R8, R28, R8, !PT ;  /* 0x000000081c087209 */ /* 0x000fc40007810000 */
[----:B------:R-:W-:Y:S02]  /*3d60*/  FSEL R109, R157, -INF , P2 ;  /* 0xff8000009d6d7808 */ /* 0x000fe40001000000 */
[----:B------:R-:W-:Y:S02]  /*3d70*/  FSEL R112, R158, -INF , P0 ;  /* 0xff8000009e707808 */ /* 0x000fe40000000000 */
[----:B------:R-:W-:Y:S02]  /*3d80*/  FSEL R126, R148, -INF , P1 ;  /* 0xff800000947e7808 */ /* 0x000fe40000800000 */
[----:B------:R-:W-:Y:S02]  /*3d90*/  ISETP.GT.AND P2, PT, R5, 0x28, PT ;  /* 0x000000280500780c */ /* 0x000fe40003f44270 */
[C---:B------:R-:W-:Y:S02]  /*3da0*/  ISETP.GT.AND P0, PT, R3.reuse, 0x28, PT ;  /* 0x000000280300780c */ /* 0x040fe40003f04270 */
[----:B------:R-:W-:-:S02]  /*3db0*/  ISETP.GT.AND P1, PT, R3, 0x31, PT ;  /* 0x000000310300780c */ /* 0x000fc40003f24270 */
[----:B------:R-:W-:Y:S02]  /*3dc0*/  FMNMX.FTZ R8, R117, R8, !PT ;  /* 0x0000000875087209 */ /* 0x000fe40007810000 */
[----:B------:R-:W-:Y:S02]  /*3dd0*/  FSEL R110, R88, -INF , P2 ;  /* 0xff800000586e7808 */ /* 0x000fe40001000000 */
[----:B------:R-:W-:Y:S02]  /*3de0*/  FSEL R114, R90, -INF , P0 ;  /* 0xff8000005a727808 */ /* 0x000fe40000000000 */
[----:B------:R-:W-:Y:S02]  /*3df0*/  FSEL R132, R151, -INF , P1 ;  /* 0xff80000097847808 */ /* 0x000fe40000800000 */
[C---:B------:R-:W-:Y:S02]  /*3e00*/  ISETP.GT.AND P2, PT, R3.reuse, 0x29, PT ;  /* 0x000000290300780c */ /* 0x040fe40003f44270 */
[----:B------:R-:W-:-:S02]  /*3e10*/  ISETP.GT.AND P0, PT, R3, 0x30, PT ;  /* 0x000000300300780c */ /* 0x000fc40003f04270 */
[----:B------:R-:W-:Y:S02]  /*3e20*/  ISETP.GT.AND P1, PT, R3, 0x38, PT ;  /* 0x000000380300780c */ /* 0x000fe40003f24270 */
[----:B------:R-:W-:Y:S02]  /*3e30*/  FMNMX.FTZ R8, R116, R8, !PT ;  /* 0x0000000874087209 */ /* 0x000fe40007810000 */
[----:B------:R-:W-:Y:S02]  /*3e40*/  FSEL R115, R91, -INF , P2 ;  /* 0xff8000005b737808 */ /* 0x000fe40001000000 */
[----:B------:R-:W-:Y:S02]  /*3e50*/  FSEL R130, R150, -INF , P0 ;  /* 0xff80000096827808 */ /* 0x000fe40000000000 */
[----:B------:R-:W-:Y:S02]  /*3e60*/  FSEL R131, R154, -INF , P1 ;  /* 0xff8000009a837808 */ /* 0x000fe40000800000 */
[----:B------:R-:W-:-:S02]  /*3e70*/  FMNMX.FTZ R8, R118, R8, !PT ;  /* 0x0000000876087209 */ /* 0x000fc40007810000 */
[C---:B------:R-:W-:Y:S02]  /*3e80*/  ISETP.GT.AND P2, PT, R5.reuse, 0x31, PT ;  /* 0x000000310500780c */ /* 0x040fe40003f44270 */
[----:B------:R-:W-:Y:S02]  /*3e90*/  ISETP.GT.AND P0, PT, R5, 0x38, PT ;  /* 0x000000380500780c */ /* 0x000fe40003f04270 */
[----:B------:R-:W-:Y:S02]  /*3ea0*/  ISETP.GT.AND P1, PT, R3, 0x40, PT ;  /* 0x000000400300780c */ /* 0x000fe40003f24270 */
[----:B------:R-:W-:Y:S02]  /*3eb0*/  FMNMX.FTZ R8, R119, R8, !PT ;  /* 0x0000000877087209 */ /* 0x000fe40007810000 */
[----:B------:R-:W-:Y:S02]  /*3ec0*/  FSEL R127, R149, -INF , P2 ;  /* 0xff800000957f7808 */ /* 0x000fe40001000000 */
[----:B------:R-:W-:-:S02]  /*3ed0*/  FSEL R128, R152, -INF , P0 ;  /* 0xff80000098807808 */ /* 0x000fc40000000000 */
[----:B------:R-:W-:Y:S02]  /*3ee0*/  FSEL R168, R146, -INF , P1 ;  /* 0xff80000092a87808 */ /* 0x000fe40000800000 */
[----:B------:R-:W-:Y:S02]  /*3ef0*/  ISETP.GT.AND P2, PT, R5, 0x39, PT ;  /* 0x000000390500780c */ /* 0x000fe40003f44270 */
[----:B------:R-:W-:Y:S02]  /*3f00*/  ISETP.GT.AND P0, PT, R3, 0x39, PT ;  /* 0x000000390300780c */ /* 0x000fe40003f04270 */
[----:B------:R-:W-:Y:S02]  /*3f10*/  ISETP.GT.AND P1, PT, R6, 0x41, PT ;  /* 0x000000410600780c */ /* 0x000fe40003f24270 */
[----:B------:R-:W-:Y:S02]  /*3f20*/  FMNMX.FTZ R8, R124, R8, !PT ;  /* 0x000000087c087209 */ /* 0x000fe40007810000 */
[----:B------:R-:W-:-:S02]  /*3f30*/  FSEL R129, R153, -INF , P2 ;  /* 0xff80000099817808 */ /* 0x000fc40001000000 */
[----:B------:R-:W-:Y:S02]  /*3f40*/  FSEL R133, R155, -INF , P0 ;  /* 0xff8000009b857808 */ /* 0x000fe40000000000 */
[----:B------:R-:W-:Y:S02]  /*3f50*/  FSEL R138, R65, -INF , P1 ;  /* 0xff800000418a7808 */ /* 0x000fe40000800000 */
[C---:B------:R-:W-:Y:S02]  /*3f60*/  ISETP.GT.AND P0, PT, R5.reuse, 0x40, PT ;  /* 0x000000400500780c */ /* 0x040fe40003f04270 */
[----:B------:R-:W-:Y:S02]  /*3f70*/  ISETP.GT.AND P2, PT, R5, 0x41, PT ;  /* 0x000000410500780c */ /* 0x000fe40003f44270 */
[----:B------:R-:W-:Y:S02]  /*3f80*/  ISETP.GT.AND P1, PT, R6, 0x50, PT ;  /* 0x000000500600780c */ /* 0x000fe40003f24270 */
[----:B------:R-:W-:-:S02]  /*3f90*/  FMNMX.FTZ R8, R125, R8, !PT ;  /* 0x000000087d087209 */ /* 0x000fc40007810000 */
[----:B------:R-:W-:Y:S02]  /*3fa0*/  ISETP.GT.AND P3, PT, R5, 0x1, PT ;  /* 0x000000010500780c */ /* 0x000fe40003f64270 */
[----:B------:R-:W-:Y:S02]  /*3fb0*/  FSEL R156, R144, -INF , P0 ;  /* 0xff800000909c7808 */ /* 0x000fe40000000000 */
[----:B------:R-:W-:Y:S02]  /*3fc0*/  FSEL R157, R145, -INF , P2 ;  /* 0xff800000919d7808 */ /* 0x000fe40001000000 */
[----:B------:R-:W-:Y:S02]  /*3fd0*/  FSEL R160, R56, -INF , P1 ;  /* 0xff80000038a07808 */ /* 0x000fe40000800000 */
[----:B------:R-:W-:Y:S02]  /*3fe0*/  ISETP.GT.AND P0, PT, R3, 0x41, PT ;  /* 0x000000410300780c */ /* 0x000fe40003f04270 */
[----:B------:R-:W-:-:S02]  /*3ff0*/  ISETP.GT.AND P2, PT, R6, 0x40, PT ;  /* 0x000000400600780c */ /* 0x000fc40003f44270 */
[----:B------:R-:W-:Y:S02]  /*4000*/  ISETP.GT.AND P1, PT, R6, 0x59, PT ;  /* 0x000000590600780c */ /* 0x000fe40003f24270 */
[----:B------:R-:W-:Y:S02]  /*4010*/  FMNMX.FTZ R8, R173, R8, !PT ;  /* 0x00000008ad087209 */ /* 0x000fe40007810000 */
[----:B------:R-:W-:Y:S02]  /*4020*/  FSEL R17, R169, -INF , P3 ;  /* 0xff800000a9117808 */ /* 0x000fe40001800000 */
[----:B------:R-:W-:Y:S02]  /*4030*/  FSEL R169, R147, -INF , P0 ;  /* 0xff80000093a97808 */ /* 0x000fe40000000000 */
[----:B------:R-:W-:Y:S02]  /*4040*/  FSEL R134, R64, -INF , P2 ;  /* 0xff80000040867808 */ /* 0x000fe40001000000 */
[----:B------:R-:W-:-:S02]  /*4050*/  FSEL R195, R53, -INF , P1 ;  /* 0xff80000035c37808 */ /* 0x000fc40000800000 */
[----:B------:R-:W-:Y:S02]  /*4060*/  FMNMX.FTZ R8, R172, R8, !PT ;  /* 0x00000008ac087209 */ /* 0x000fe40007810000 */
[C---:B------:R-:W-:Y:S02]  /*4070*/  ISETP.GT.AND P0, PT, R6.reuse, 0x48, PT ;  /* 0x000000480600780c */ /* 0x040fe40003f04270 */
[----:B------:R-:W-:Y:S02]  /*4080*/  ISETP.GT.AND P2, PT, R6, 0x49, PT ;  /* 0x000000490600780c */ /* 0x000fe40003f44270 */
[----:B------:R-:W-:Y:S02]  /*4090*/  ISETP.GT.AND P1, PT, R5, 0x48, PT ;  /* 0x000000480500780c */ /* 0x000fe40003f24270 */
[----:B------:R-:W-:Y:S02]  /*40a0*/  FMNMX.FTZ R9, R16, R17, !PT ;  /* 0x0000001110097209 */ /* 0x000fe40007810000 */
        /* <DEDUP_REMOVED lines=11> */
[----:B------:R-:W-:Y:S01]  /*4160*/  FSEL R159, R166, -INF , P1 ;  /* 0xff800000a69f7808 */ /* 0x000fe20000800000 */
[----:B------:R-:W-:Y:S01]  /*4170*/  IMAD.MOV.U32 R164, RZ, RZ, R22 ;  /* 0x000000ffffa47224 */ /* 0x000fe200078e0016 */
        /* <DEDUP_REMOVED lines=20> */
[----:B------:R-:W-:Y:S02]  /*42c0*/  ISETP.GT.AND P0, PT, R5, 0x49, PT ;  /* 0x000000490500780c */ /* 0x000fe40003f04270 */
[----:B------:R-:W-:Y:S02]  /*42d0*/  FMNMX.FTZ R9, R45, R9, !PT ;  /* 0x000000092d097209 */ /* 0x000fe40007810000 */
[----:B------:R-:W-:Y:S02]  /*42e0*/  FMNMX.FTZ R8, R109, R8, !PT ;  /* 0x000000086d087209 */ /* 0x000fe40007810000 */
[----:B------:R-:W-:Y:S02]  /*42f0*/  FSEL R193, R37, -INF , P3 ;  /* 0xff80000025c17808 */ /* 0x000fe40001800000 */
[----:B------:R-:W-:-:S02]  /*4300*/  FMNMX.FTZ R6, R192, R6, !PT ;  /* 0x00000006c0067209 */ /* 0x000fc40007810000 */
[----:B------:R-:W-:Y:S02]  /*4310*/  FSEL R155, R165, -INF , P0 ;  /* 0xff800000a59b7808 */ /* 0x000fe40000000000 */
[----:B------:R-:W-:Y:S02]  /*4320*/  FMNMX.FTZ R9, R68, R9, !PT ;  /* 0x0000000944097209 */ /* 0x000fe40007810000 */
[----:B------:R-:W-:Y:S02]  /*4330*/  ISETP.GT.AND P0, PT, R3, 0x49, PT ;  /* 0x000000490300780c */ /* 0x000fe40003f04270 */
[----:B------:R-:W-:Y:S02]  /*4340*/  FMNMX.FTZ R8, R110, R8, !PT ;  /* 0x000000086e087209 */ /* 0x000fe40007810000 */
[----:B------:R-:W-:Y:S02]  /*4350*/  FSEL R166, R32, -INF , P2 ;  /* 0xff80000020a67808 */ /* 0x000fe40001000000 */
[----:B------:R-:W-:-:S02]  /*4360*/  FMNMX.FTZ R6, R193, R6, !PT ;  /* 0x00000006c1067209 */ /* 0x000fc40007810000 */
[----:B------:R-:W-:Y:S02]  /*4370*/  FMNMX.FTZ R9, R69, R9, !PT ;  /* 0x0000000945097209 */ /* 0x000fe40007810000 */
[----:B------:R-:W-:Y:S02]  /*4380*/  FSEL R158, R167, -INF , P0 ;  /* 0xff800000a79e7808 */ /* 0x000fe40000000000 */
[----:B------:R-:W-:Y:S02]  /*4390*/  FMNMX.FTZ R8, R111, R8, !PT ;  /* 0x000000086f087209 */ /* 0x000fe40007810000 */
[----:B------:R-:W-:Y:S02]  /*43a0*/  FSEL R167, R33, -INF , P1 ;  /* 0xff80000021a77808 */ /* 0x000fe40000800000 */
[----:B------:R-:W-:Y:S02]  /*43b0*/  FMNMX.FTZ R6, R166, R6, !PT ;  /* 0x00000006a6067209 */ /* 0x000fe40007810000 */
[----:B------:R-:W-:-:S02]  /*43c0*/  FMNMX.FTZ R9, R71, R9, !PT ;  /* 0x0000000947097209 */ /* 0x000fc40007810000 */
[----:B------:R-:W-:Y:S02]  /*43d0*/  FMNMX.FTZ R8, R126, R8, !PT ;  /* 0x000000087e087209 */ /* 0x000fe40007810000 */
[----:B------:R-:W-:Y:S02]  /*43e0*/  FMNMX.FTZ R6, R167, R6, !PT ;  /* 0x00000006a7067209 */ /* 0x000fe40007810000 */
[----:B------:R-:W-:Y:S02]  /*43f0*/  FMNMX.FTZ R9, R112, R9, !PT ;  /* 0x0000000970097209 */ /* 0x000fe40007810000 */
[----:B------:R-:W-:Y:S01]  /*4400*/  FMNMX.FTZ R8, R127, R8, !PT ;  /* 0x000000087f087209 */ /* 0x000fe20007810000 */
[----:B------:R-:W1:Y:S01]  /*4410*/  SHFL.BFLY PT, R10, R6, 0x2, 0x1f ;  /* 0x0c401f00060a7f89 */ /* 0x000e6200000e0000 */
[----:B------:R-:W-:Y:S02]  /*4420*/  ISETP.GT.AND P0, PT, R5, 0x50, PT ;  /* 0x000000500500780c */ /* 0x000fe40003f04270 */
[----:B------:R-:W-:-:S02]  /*4430*/  FMNMX.FTZ R9, R113, R9, !PT ;  /* 0x0000000971097209 */ /* 0x000fc40007810000 */
[----:B------:R-:W-:Y:S02]  /*4440*/  FMNMX.FTZ R8, R128, R8, !PT ;  /* 0x0000000880087209 */ /* 0x000fe40007810000 */
[----:B------:R-:W-:Y:S02]  /*4450*/  FSEL R204, R140, -INF , P0 ;  /* 0xff8000008ccc7808 */ /* 0x000fe40000000000 */
[----:B------:R-:W-:Y:S02]  /*4460*/  FMNMX.FTZ R9, R114, R9, !PT ;  /* 0x0000000972097209 */ /* 0x000fe40007810000 */
[----:B------:R-:W-:Y:S02]  /*4470*/  ISETP.GT.AND P0, PT, R3, 0x51, PT ;  /* 0x000000510300780c */ /* 0x000fe40003f04270 */
[----:B------:R-:W-:Y:S02]  /*4480*/  FMNMX.FTZ R8, R129, R8, !PT ;  /* 0x0000000881087209 */ /* 0x000fe40007810000 */
[----:B------:R-:W-:-:S02]  /*4490*/  FMNMX.FTZ R9, R115, R9, !PT ;  /* 0x0000000973097209 */ /* 0x000fc40007810000 */
[----:B------:R-:W-:Y:S02]  /*44a0*/  FSEL R212, R143, -INF , P0 ;  /* 0xff8000008fd47808 */ /* 0x000fe40000000000 */
[----:B------:R-:W-:Y:S02]  /*44b0*/  FMNMX.FTZ R8, R156, R8, !PT ;  /* 0x000000089c087209 */ /* 0x000fe40007810000 */
[----:B------:R-:W-:Y:S02]  /*44c0*/  ISETP.GT.AND P1, PT, R3, 0x50, PT ;  /* 0x000000500300780c */ /* 0x000fe40003f24270 */
[----:B------:R-:W-:Y:S02]  /*44d0*/  ISETP.GT.AND P0, PT, R5, 0x60, PT ;  /* 0x000000600500780c */ /* 0x000fe40003f04270 */
[----:B------:R-:W-:Y:S02]  /*44e0*/  FMNMX.FTZ R9, R130, R9, !PT ;  /* 0x0000000982097209 */ /* 0x000fe40007810000 */
[----:B------:R-:W-:-:S02]  /*44f0*/  FMNMX.FTZ R8, R157, R8, !PT ;  /* 0x000000089d087209 */ /* 0x000fc40007810000 */
[----:B------:R-:W-:Y:S02]  /*4500*/  FSEL R210, R142, -INF , P1 ;  /* 0xff8000008ed27808 */ /* 0x000fe40000800000 */
[----:B------:R-:W-:Y:S02]  /*4510*/  FSEL R198, R184, -INF , P0 ;  /* 0xff800000b8c67808 */ /* 0x000fe40000000000 */
[C---:B------:R-:W-:Y:S02]  /*4520*/  ISETP.GT.AND P2, PT, R5.reuse, 0x51, PT ;  /* 0x000000510500780c */ /* 0x040fe40003f44270 */
[----:B------:R-:W-:Y:S02]  /*4530*/  ISETP.GT.AND P1, PT, R5, 0x59, PT ;  /* 0x000000590500780c */ /* 0x000fe40003f24270 */
[----:B------:R-:W-:Y:S02]  /*4540*/  ISETP.GT.AND P0, PT, R3, 0x58, PT ;  /* 0x000000580300780c */ /* 0x000fe40003f04270 */
[----:B------:R-:W-:-:S02]  /*4550*/  FMNMX.FTZ R9, R132, R9, !PT ;  /* 0x0000000984097209 */ /* 0x000fc40007810000 */
[----:B------:R-:W-:Y:S02]  /*4560*/  FMNMX.FTZ R8, R154, R8, !PT ;  /* 0x000000089a087209 */ /* 0x000fe40007810000 */
        /* <DEDUP_REMOVED lines=10> */
[----:B-1----:R-:W-:-:S02]  /*4610*/  FMNMX.FTZ R10, R10, R6, !PT ;  /* 0x000000060a0a7209 */ /* 0x002fc40007810000 */
[----:B------:R-:W-:Y:S02]  /*4620*/  FMNMX.FTZ R6, R133, R9, !PT ;  /* 0x0000000985067209 */ /* 0x000fe40007810000 */
[----:B------:R-:W-:Y:S01]  /*4630*/  FMNMX.FTZ R5, R204, R5, !PT ;  /* 0x00000005cc057209 */ /* 0x000fe20007810000 */
[----:B------:R-:W1:Y:S01]  /*4640*/  SHFL.BFLY PT, R137, R10, 0x1, 0x1f ;  /* 0x0c201f000a897f89 */ /* 0x000e6200000e0000 */
        /* <DEDUP_REMOVED lines=12> */
[----:B------:R-:W-:Y:S02]  /*4710*/  FSEL R201, R185, -INF , P3 ;  /* 0xff800000b9c97808 */ /* 0x000fe40001800000 */
[----:B------:R-:W-:Y:S02]  /*4720*/  FMNMX.FTZ R135, R198, R135, !PT ;  /* 0x00000087c6877209 */ /* 0x000fe40007810000 */
[----:B------:R-:W-:Y:S02]  /*4730*/  FMNMX.FTZ R8, R104, R8, !PT ;  /* 0x0000000868087209 */ /* 0x000fe40007810000 */
[----:B------:R-:W-:-:S02]  /*4740*/  FMNMX.FTZ R5, R210, R5, !PT ;  /* 0x00000005d2057209 */ /* 0x000fc40007810000 */
[----:B------:R-:W-:Y:S02]  /*4750*/  FSEL R200, R188, -INF , P1 ;  /* 0xff800000bcc87808 */ /* 0x000fe40000800000 */
[----:B------:R-:W-:Y:S02]  /*4760*/  FMNMX.FTZ R135, R201, R135, !PT ;  /* 0x00000087c9877209 */ /* 0x000fe40007810000 */
[----:B------:R-:W-:Y:S02]  /*4770*/  FMNMX.FTZ R8, R105, R8, !PT ;  /* 0x0000000869087209 */ /* 0x000fe40007810000 */
[----:B------:R-:W-:Y:S02]  /*4780*/  FMNMX.FTZ R5, R212, R5, !PT ;  /* 0x00000005d4057209 */ /* 0x000fe40007810000 */
[----:B------:R-:W-:Y:S02]  /*4790*/  ISETP.GT.AND P2, PT, R3, 0x59, PT ;  /* 0x000000590300780c */ /* 0x000fe40003f44270 */
[----:B------:R-:W-:-:S02]  /*47a0*/  FSEL R251, R189, -INF , P0 ;  /* 0xff800000bdfb7808 */ /* 0x000fc40000000000 */
[----:B------:R-:W-:Y:S02]  /*47b0*/  FMNMX.FTZ R135, R200, R135, !PT ;  /* 0x00000087c8877209 */ /* 0x000fe40007810000 */
[----:B------:R-:W-:Y:S02]  /*47c0*/  FMNMX.FTZ R8, R120, R8, !PT ;  /* 0x0000000878087209 */ /* 0x000fe40007810000 */
[----:B------:R-:W-:Y:S02]  /*47d0*/  FMNMX.FTZ R6, R206, R5, !PT ;  /* 0x00000005ce067209 */ /* 0x000fe40007810000 */
[----:B------:R-:W-:Y:S02]  /*47e0*/  FSEL R208, R179, -INF , P2 ;  /* 0xff800000b3d07808 */ /* 0x000fe40001000000 */
[----:B------:R-:W-:Y:S02]  /*47f0*/  FMNMX.FTZ R135, R251, R135, !PT ;  /* 0x00000087fb877209 */ /* 0x000fe40007810000 */
[----:B------:R-:W-:-:S02]  /*4800*/  FMNMX.FTZ R5, R121, R8, !PT ;  /* 0x0000000879057209 */ /* 0x000fc40007810000 */
[C---:B------:R-:W-:Y:S02]  /*4810*/  ISETP.GT.AND P3, PT, R3.reuse, 0x60, PT ;  /* 0x000000600300780c */ /* 0x040fe40003f64270 */
[C---:B------:R-:W-:Y:S02]  /*4820*/  ISETP.GT.AND P2, PT, R3.reuse, 0x61, PT ;  /* 0x000000610300780c */ /* 0x040fe40003f44270 */
[C---:B------:R-:W-:Y:S02]  /*4830*/  ISETP.GT.AND P1, PT, R3.reuse, 0x68, PT ;  /* 0x000000680300780c */ /* 0x040fe40003f24270 */
[----:B------:R-:W-:Y:S02]  /*4840*/  ISETP.GT.AND P0, PT, R3, 0x69, PT ;  /* 0x000000690300780c */ /* 0x000fe40003f04270 */
[----:B------:R-:W-:Y:S02]  /*4850*/  FMNMX.FTZ R3, R208, R6, !PT ;  /* 0x00000006d0037209 */ /* 0x000fe40007810000 */
[----:B------:R-:W2:Y:S01]  /*4860*/  SHFL.BFLY PT, R6, R135, 0x2, 0x1f ;  /* 0x0c401f0087067f89 */ /* 0x000ea200000e0000 */
[----:B------:R-:W-:-:S02]  /*4870*/  FMNMX.FTZ R5, R122, R5, !PT ;  /* 0x000000057a057209 */ /* 0x000fc40007810000 */
[----:B------:R-:W-:Y:S02]  /*4880*/  FSEL R225, R186, -INF , P3 ;  /* 0xff800000bae17808 */ /* 0x000fe40001800000 */
[----:B------:R-:W-:Y:S02]  /*4890*/  FMNMX.FTZ R5, R123, R5, !PT ;  /* 0x000000057b057209 */ /* 0x000fe40007810000 */
[----:B------:R-:W-:Y:S02]  /*48a0*/  FSEL R223, R187, -INF , P2 ;  /* 0xff800000bbdf7808 */ /* 0x000fe40001000000 */
[----:B------:R-:W-:Y:S02]  /*48b0*/  FMNMX.FTZ R5, R174, R5, !PT ;  /* 0x00000005ae057209 */ /* 0x000fe40007810000 */
[----:B------:R-:W-:Y:S02]  /*48c0*/  FMNMX.FTZ R3, R225, R3, !PT ;  /* 0x00000003e1037209 */ /* 0x000fe40007810000 */
[----:B------:R-:W-:-:S02]  /*48d0*/  FMNMX.FTZ R5, R175, R5, !PT ;  /* 0x00000005af057209 */ /* 0x000fc40007810000 */
[----:B------:R-:W-:Y:S02]  /*48e0*/  FSEL R252, R190, -INF , P1 ;  /* 0xff800000befc7808 */ /* 0x000fe40000800000 */
[----:B------:R-:W-:Y:S01]  /*48f0*/  FSEL R151, R191, -INF , P0 ;  /* 0xff800000bf977808 */ /* 0x000fe20000000000 */
[----:B------:R-:W-:Y:S01]  /*4900*/  IMAD.MOV.U32 R191, RZ, RZ, R106 ;  /* 0x000000ffffbf7224 */ /* 0x000fe200078e006a */
[----:B------:R-:W-:Y:S02]  /*4910*/  FMNMX.FTZ R3, R223, R3, !PT ;  /* 0x00000003df037209 */ /* 0x000fe40007810000 */
[C---:B------:R-:W-:Y:S02]  /*4920*/  ISETP.GT.AND P1, PT, R7.reuse, 0x40, PT ;  /* 0x000000400700780c */ /* 0x040fe40003f24270 */
[----:B------:R-:W-:Y:S02]  /*4930*/  ISETP.GT.AND P0, PT, R7, 0x41, PT ;  /* 0x000000410700780c */ /* 0x000fe40003f04270 */
[----:B------:R-:W-:-:S02]  /*4940*/  FMNMX.FTZ R5, R180, R5, !PT ;  /* 0x00000005b4057209 */ /* 0x000fc40007810000 */
[----:B------:R-:W-:Y:S02]  /*4950*/  FMNMX.FTZ R3, R252, R3, !PT ;  /* 0x00000003fc037209 */ /* 0x000fe40007810000 */
[----:B------:R-:W-:Y:S02]  /*4960*/  FSEL R139, R66, -INF , P1 ;  /* 0xff800000428b7808 */ /* 0x000fe40000800000 */
[----:B------:R-:W-:Y:S02]  /*4970*/  FSEL R140, R67, -INF , P0 ;  /* 0xff800000438c7808 */ /* 0x000fe40000000000 */
[----:B-1----:R-:W-:Y:S02]  /*4980*/  FMNMX.FTZ R137, R10, R137, !PT ;  /* 0x000000890a897209 */ /* 0x002fe40007810000 */
[----:B------:R-:W-:Y:S02]  /*4990*/  FMNMX.FTZ R5, R181, R5, !PT ;  /* 0x00000005b5057209 */ /* 0x000fe40007810000 */
[----:B------:R-:W-:-:S02]  /*49a0*/  ISETP.GT.AND P0, PT, R7, 0x49, PT ;  /* 0x000000490700780c */ /* 0x000fc40003f04270 */
[----:B------:R-:W-:Y:S02]  /*49b0*/  FMNMX.FTZ R3, R151, R3, !PT ;  /* 0x0000000397037209 */ /* 0x000fe40007810000 */
[----:B------:R-:W-:Y:S02]  /*49c0*/  ISETP.GT.AND P1, PT, R7, 0x48, PT ;  /* 0x000000480700780c */ /* 0x000fe40003f24270 */
[----:B--2---:R-:W-:Y:S01]  /*49d0*/  FMNMX.FTZ R135, R135, R6, !PT ;  /* 0x0000000687877209 */ /* 0x004fe20007810000 */
[----:B------:R-:W-:Y:S01]  /*49e0*/  FMUL.FTZ R6, R137, c[0x0][0x2d0] ;  /* 0x0000b40089067a20 */ /* 0x000fe20000410000 */
[----:B------:R-:W-:Y:S01]  /*49f0*/  FMNMX.FTZ R5, R139, R5, !PT ;  /* 0x000000058b057209 */ /* 0x000fe20007810000 */
[----:B------:R-:W1:Y:S01]  /*4a00*/  SHFL.BFLY PT, R9, R3, 0x2, 0x1f ;  /* 0x0c401f0003097f89 */ /* 0x000e6200000e0000 */
[----:B------:R-:W-:Y:S02]  /*4a10*/  FSEL R142, R63, -INF , P0 ;  /* 0xff8000003f8e7808 */ /* 0x000fe40000000000 */
[----:B------:R-:W-:Y:S01]  /*4a20*/  FSETP.NEU.FTZ.AND P0, PT, R137, -INF , PT ;  /* 0xff8000008900780b */ /* 0x000fe20003f1d000 */
[----:B------:R-:W2:Y:S01]  /*4a30*/  SHFL.BFLY PT, R10, R135, 0x1, 0x1f ;  /* 0x0c201f00870a7f89 */ /* 0x000ea200000e0000 */
[----:B------:R-:W-:-:S02]  /*4a40*/  FSEL R141, R62, -INF , P1 ;  /* 0xff8000003e8d7808 */ /* 0x000fc40000800000 */
[----:B------:R-:W-:Y:S02]  /*4a50*/  FMNMX.FTZ R5, R140, R5, !PT ;  /* 0x000000058c057209 */ /* 0x000fe40007810000 */
[----:B------:R-:W-:Y:S02]  /*4a60*/  FSEL R6, R6, RZ, P0 ;  /* 0x000000ff06067208 */ /* 0x000fe40000000000 */
[----:B------:R-:W-:Y:S02]  /*4a70*/  ISETP.GT.AND P2, PT, R7, 0x50, PT ;  /* 0x000000500700780c */ /* 0x000fe40003f44270 */
[----:B------:R-:W-:Y:S01]  /*4a80*/  FMNMX.FTZ R5, R141, R5, !PT ;  /* 0x000000058d057209 */ /* 0x000fe20007810000 */
[----:B------:R-:W-:Y:S01]  /*4a90*/  FFMA.FTZ R8, R11, c[0x0][0x2d0], -R6 ;  /* 0x0000b4000b087a23 */ /* 0x000fe20000010806 */
[----:B------:R-:W-:Y:S02]  /*4aa0*/  ISETP.GT.AND P1, PT, R7, 0x51, PT ;  /* 0x000000510700780c */ /* 0x000fe40003f24270 */
[----:B------:R-:W-:Y:S01]  /*4ab0*/  FSEL R170, R58, -INF , P2 ;  /* 0xff8000003aaa7808 */ /* 0x000fe20001000000 */
[----:B------:R3:W-:Y:S01]  /*4ac0*/  MUFU.EX2 R163, R8 ;  /* 0x0000000800a37308 */ /* 0x0007e20000000800 */
[----:B------:R-:W-:-:S02]  /*4ad0*/  FMNMX.FTZ R5, R142, R5, !PT ;  /* 0x000000058e057209 */ /* 0x000fc40007810000 */
[----:B------:R-:W-:Y:S02]  /*4ae0*/  FSEL R182, R59, -INF , P1 ;  /* 0xff8000003bb67808 */ /* 0x000fe40000800000 */
[C---:B------:R-:W-:Y:S02]  /*4af0*/  ISETP.GT.AND P1, PT, R7.reuse, 0x58, PT ;  /* 0x000000580700780c */ /* 0x040fe40003f24270 */
[----:B------:R-:W-:Y:S02]  /*4b00*/  ISETP.GT.AND P0, PT, R7, 0x59, PT ;  /* 0x000000590700780c */ /* 0x000fe40003f04270 */
[----:B------:R-:W-:Y:S02]  /*4b10*/  FSEL R183, R54, -INF , P1 ;  /* 0xff80000036b77808 */ /* 0x000fe40000800000 */
[----:B------:R-:W-:Y:S02]  /*4b20*/  FSEL R184, R55, -INF , P0 ;  /* 0xff80000037b87808 */ /* 0x000fe40000000000 */
[----:B------:R-:W-:-:S02]  /*4b30*/  ISETP.GT.AND P1, PT, R7, 0x60, PT ;  /* 0x000000600700780c */ /* 0x000fc40003f24270 */
[----:B------:R-:W-:Y:S02]  /*4b40*/  ISETP.GT.AND P0, PT, R7, 0x61, PT ;  /* 0x000000610700780c */ /* 0x000fe40003f04270 */
[----:B---3--:R-:W-:Y:S01]  /*4b50*/  FMNMX.FTZ R8, R170, R5, !PT ;  /* 0x00000005aa087209 */ /* 0x008fe20007810000 */
[----:B------:R-:W-:Y:S01]  /*4b60*/  FFMA.FTZ R5, R12, c[0x0][0x2d0], -R6 ;  /* 0x0000b4000c057a23 */ /* 0x000fe20000010806 */
[----:B------:R-:W-:Y:S02]  /*4b70*/  FSEL R227, R38, -INF , P1 ;  /* 0xff80000026e37808 */ /* 0x000fe40000800000 */
[----:B------:R-:W-:Y:S01]  /*4b80*/  FMNMX.FTZ R8, R182, R8, !PT ;  /* 0x00000008b6087209 */ /* 0x000fe20007810000 */
[----:B------:R3:W4:Y:S01]  /*4b90*/  MUFU.EX2 R162, R5 ;  /* 0x0000000500a27308 */ /* 0x0007220000000800 */
[----:B-1----:R-:W-:Y:S02]  /*4ba0*/  FMNMX.FTZ R3, R3, R9, !PT ;  /* 0x0000000903037209 */ /* 0x002fe40007810000 */
[----:B------:R-:W-:-:S02]  /*4bb0*/  FSEL R226, R39, -INF , P0 ;  /* 0xff80000027e27808 */ /* 0x000fc40000000000 */
[C---:B------:R-:W-:Y:S01]  /*4bc0*/  ISETP.GT.AND P0, PT, R7.reuse, 0x68, PT ;  /* 0x000000680700780c */ /* 0x040fe20003f04270 */
[----:B------:R-:W1:Y:S01]  /*4bd0*/  SHFL.BFLY PT, R70, R3, 0x1, 0x1f ;  /* 0x0c201f0003467f89 */ /* 0x000e6200000e0000 */
[----:B------:R-:W-:Y:S02]  /*4be0*/  ISETP.GT.AND P1, PT, R7, 0x69, PT ;  /* 0x000000690700780c */ /* 0x000fe40003f24270 */
[----:B------:R-:W-:Y:S01]  /*4bf0*/  FSEL R217, R34, -INF , P0 ;  /* 0xff80000022d97808 */ /* 0x000fe20000000000 */
[----:B------:R-:W-:Y:S01]  /*4c00*/  LDSM.16.MT88.4 R36, [R231+0x100] ;  /* 0x00010000e724783b */ /* 0x000fe20000004200 */
[----:B--2---:R-:W-:Y:S02]  /*4c10*/  FMNMX.FTZ R135, R135, R10, !PT ;  /* 0x0000000a87877209 */ /* 0x004fe40007810000 */
[----:B------:R-:W-:Y:S02]  /*4c20*/  FSEL R187, R35, -INF , P1 ;  /* 0xff80000023bb7808 */ /* 0x000fe40000800000 */
[C---:B------:R-:W-:Y:S01]  /*4c30*/  FSETP.NEU.FTZ.AND P0, PT, R135.reuse, -INF , PT ;  /* 0xff8000008700780b */ /* 0x040fe20003f1d000 */
[----:B------:R-:W-:Y:S01]  /*4c40*/  FMUL.FTZ R9, R135, c[0x0][0x2d0] ;  /* 0x0000b40087097a20 */ /* 0x000fe20000410000 */
[----:B---3--:R-:W-:Y:S01]  /*4c50*/  FMNMX.FTZ R5, R183, R8, !PT ;  /* 0x00000008b7057209 */ /* 0x008fe20007810000 */
[----:B------:R-:W-:Y:S01]  /*4c60*/  FFMA.FTZ R8, R13, c[0x0][0x2d0], -R6 ;  /* 0x0000b4000d087a23 */ /* 0x000fe20000010806 */
[----:B------:R-:W-:Y:S01]  /*4c70*/  LDSM.16.MT88.4 R32, [R230+0x100] ;  /* 0x00010000e620783b */ /* 0x000fe20000004200 */
[----:B----4-:R-:W-:-:S02]  /*4c80*/  F2FP.PACK_AB R12, R162, R163 ;  /* 0x000000a3a20c723e */ /* 0x010fc400000000ff */
[----:B------:R-:W-:Y:S01]  /*4c90*/  FMNMX.FTZ R5, R184, R5, !PT ;  /* 0x00000005b8057209 */ /* 0x000fe20007810000 */
[----:B------:R2:W-:Y:S01]  /*4ca0*/  MUFU.EX2 R199, R8 ;  /* 0x0000000800c77308 */ /* 0x0005e20000000800 */
[----:B-1----:R-:W-:Y:S02]  /*4cb0*/  FMNMX.FTZ R70, R70, R3, !PT ;  /* 0x0000000346467209 */ /* 0x002fe40007810000 */
[----:B--2---:R-:W-:Y:S01]  /*4cc0*/  FMNMX.FTZ R8, R227, R5, !PT ;  /* 0x00000005e3087209 */ /* 0x004fe20007810000 */
[----:B------:R-:W-:-:S03]  /*4cd0*/  FFMA.FTZ R5, R14, c[0x0][0x2d0], -R6 ;  /* 0x0000b4000e057a23 */ /* 0x000fc60000010806 */
[----:B------:R-:W-:Y:S01]  /*4ce0*/  FMNMX.FTZ R7, R226, R8, !PT ;  /* 0x00000008e2077209 */ /* 0x000fe20007810000 */
[----:B------:R1:W2:Y:S03]  /*4cf0*/  MUFU.EX2 R228, R5 ;  /* 0x0000000500e47308 */ /* 0x0002a60000000800 */
[----:B------:R-:W-:Y:S01]  /*4d00*/  FMNMX.FTZ R8, R217, R7, !PT ;  /* 0x00000007d9087209 */ /* 0x000fe20007810000 */
[----:B------:R-:W-:-:S04]  /*4d10*/  FFMA.FTZ R7, R15, c[0x0][0x2d0], -R6 ;  /* 0x0000b4000f077a23 */ /* 0x000fc80000010806 */
[----:B------:R3:W-:Y:S01]  /*4d20*/  MUFU.EX2 R190, R7 ;  /* 0x0000000700be7308 */ /* 0x0007e20000000800 */
[----:B-1----:R-:W-:Y:S02]  /*4d30*/  FSEL R5, R9, RZ, P0 ;  /* 0x000000ff09057208 */ /* 0x002fe40000000000 */
[----:B------:R-:W-:Y:S02]  /*4d40*/  FSETP.NEU.FTZ.AND P0, PT, R70, -INF , PT ;  /* 0xff8000004600780b */ /* 0x000fe40003f1d000 */
[----:B--2---:R-:W-:Y:S01]  /*4d50*/  F2FP.PACK_AB R14, R228, R199 ;  /* 0x000000c7e40e723e */ /* 0x004fe200000000ff */
[--C-:B------:R-:W-:Y:S01]  /*4d60*/  FFMA.FTZ R3, R17, c[0x0][0x2d0], -R5.reuse ;  /* 0x0000b40011037a23 */ /* 0x100fe20000010805 */
[----:B---3--:R-:W-:Y:S01]  /*4d70*/  FMNMX.FTZ R7, R187, R8, !PT ;  /* 0x00000008bb077209 */ /* 0x008fe20007810000 */
[----:B------:R-:W-:Y:S02]  /*4d80*/  FFMA.FTZ R8, R16, c[0x0][0x2d0], -R5 ;  /* 0x0000b40010087a23 */ /* 0x000fe40000010805 */
[----:B------:R1:W-:Y:S02]  /*4d90*/  MUFU.EX2 R150, R3 ;  /* 0x0000000300967308 */ /* 0x0003e40000000800 */
[----:B------:R-:W2:Y:S06]  /*4da0*/  SHFL.BFLY PT, R9, R7, 0x2, 0x1f ;  /* 0x0c401f0007097f89 */ /* 0x000eac00000e0000 */
[----:B------:R3:W-:Y:S01]  /*4db0*/  MUFU.EX2 R46, R8 ;  /* 0x00000008002e7308 */ /* 0x0007e20000000800 */
[----:B-1----:R-:W-:-:S05]  /*4dc0*/  FMUL.FTZ R3, R70, c[0x0][0x2d0] ;  /* 0x0000b40046037a20 */ /* 0x002fca0000410000 */
[----:B------:R-:W-:Y:S01]  /*4dd0*/  FSEL R3, R3, RZ, P0 ;  /* 0x000000ff03037208 */ /* 0x000fe20000000000 */
[----:B---3--:R-:W-:-:S04]  /*4de0*/  FFMA.FTZ R8, R18, c[0x0][0x2d0], -R5 ;  /* 0x0000b40012087a23 */ /* 0x008fc80000010805 */
[----:B------:R-:W-:Y:S01]  /*4df0*/  FFMA.FTZ R0, R21, c[0x0][0x2d0], -R3 ;  /* 0x0000b40015007a23 */ /* 0x000fe20000010803 */
[----:B--2---:R-:W-:Y:S01]  /*4e00*/  FMNMX.FTZ R7, R7, R9, !PT ;  /* 0x0000000907077209 */ /* 0x004fe20007810000 */
[----:B------:R1:W-:Y:S08]  /*4e10*/  MUFU.EX2 R234, R8 ;  /* 0x0000000800ea7308 */ /* 0x0003f00000000800 */
[----:B------:R2:W-:Y:S01]  /*4e20*/  MUFU.EX2 R148, R0 ;  /* 0x0000000000947308 */ /* 0x0005e20000000800 */
[----:B-1----:R-:W-:-:S02]  /*4e30*/  FFMA.FTZ R8, R19, c[0x0][0x2d0], -R5 ;  /* 0x0000b40013087a23 */ /* 0x002fc40000010805 */
[----:B------:R-:W-:Y:S05]  /*4e40*/  LDSM.16.MT88.4 R16, [R232+0x100] ;  /* 0x00010000e810783b */ /* 0x000fea0000004200 */
[----:B------:R1:W3:Y:S01]  /*4e50*/  MUFU.EX2 R189, R8 ;  /* 0x0000000800bd7308 */ /* 0x0002e20000000800 */
[----:B--2---:R-:W-:-:S07]  /*4e60*/  FFMA.FTZ R0, R24, c[0x0][0x2d0], -R3 ;  /* 0x0000b40018007a23 */ /* 0x004fce0000010803 */
[----:B------:R2:W-:Y:S01]  /*4e70*/  MUFU.EX2 R165, R0 ;  /* 0x0000000000a57308 */ /* 0x0005e20000000800 */
[--C-:B-1----:R-:W-:Y:S01]  /*4e80*/  FFMA.FTZ R8, R20, c[0x0][0x2d0], -R3.reuse ;  /* 0x0000b40014087a23 */ /* 0x102fe20000010803 */
[----:B---3--:R-:W-:Y:S01]  /*4e90*/  F2FP.PACK_AB R10, R189, R234 ;  /* 0x000000eabd0a723e */ /* 0x008fe200000000ff */
[----:B------:R-:W-:Y:S05]  /*4ea0*/  LDSM.16.MT88.4 R20, [R229+0x100] ;  /* 0x00010000e514783b */ /* 0x000fea0000004200 */
[----:B------:R1:W3:Y:S01]  /*4eb0*/  MUFU.EX2 R194, R8 ;  /* 0x0000000800c27308 */ /* 0x0002e20000000800 */
[----:B--2---:R-:W-:-:S07]  /*4ec0*/  FFMA.FTZ R0, R25, c[0x0][0x2d0], -R3 ;  /* 0x0000b40019007a23 */ /* 0x004fce0000010803 */
[----:B------:R2:W4:Y:S01]  /*4ed0*/  MUFU.EX2 R197, R0 ;  /* 0x0000000000c57308 */ /* 0x0005220000000800 */
[----:B-1----:R-:W1:Y:S01]  /*4ee0*/  SHFL.BFLY PT, R8, R7, 0x1, 0x1f ;  /* 0x0c201f0007087f89 */ /* 0x002e6200000e0000 */
[----:B---3--:R-:W-:Y:S01]  /*4ef0*/  F2FP.PACK_AB R9, R148, R194 ;  /* 0x000000c29409723e */ /* 0x008fe200000000ff */
[----:B--2---:R-:W-:Y:S01]  /*4f00*/  FFMA.FTZ R0, R26, c[0x0][0x2d0], -R6 ;  /* 0x0000b4001a007a23 */ /* 0x004fe20000010806 */
[----:B----4-:R-:W-:-:S04]  /*4f10*/  F2FP.PACK_AB R11, R197, R165 ;  /* 0x000000a5c50b723e */ /* 0x010fc800000000ff */
[----:B------:R2:W-:Y:S01]  /*4f20*/  MUFU.EX2 R196, R0 ;  /* 0x0000000000c47308 */ /* 0x0005e20000000800 */
[----:B-1----:R-:W-:Y:S01]  /*4f30*/  FMNMX.FTZ R136, R7, R8, !PT ;  /* 0x0000000807887209 */ /* 0x002fe20007810000 */
[----:B------:R-:W-:Y:S02]  /*4f40*/  IMAD.MOV.U32 R7, RZ, RZ, R46 ;  /* 0x000000ffff077224 */ /* 0x000fe400078e002e */
[--C-:B--2---:R-:W-:Y:S01]  /*4f50*/  FFMA.FTZ R0, R27, c[0x0][0x2d0], -R6.reuse ;  /* 0x0000b4001b007a23 */ /* 0x104fe20000010806 */
[C---:B------:R-:W-:Y:S01]  /*4f60*/  FSETP.NEU.FTZ.AND P0, PT, R136.reuse, -INF , PT ;  /* 0xff8000008800780b */ /* 0x040fe20003f1d000 */
[----:B------:R-:W-:Y:S01]  /*4f70*/  FMUL.FTZ R2, R136, c[0x0][0x2d0] ;  /* 0x0000b40088027a20 */ /* 0x000fe20000410000 */
[----:B------:R-:W-:Y:S01]  /*4f80*/  F2FP.PACK_AB R8, R150, R7 ;  /* 0x000000079608723e */ /* 0x000fe200000000ff */
[----:B------:R1:W-:Y:S06]  /*4f90*/  MUFU.EX2 R188, R0 ;  /* 0x0000000000bc7308 */ /* 0x0003ec0000000800 */
[C---:B------:R-:W-:Y:S08]  /*4fa0*/  HMMA.16816.F32 R80, R8.reuse, R20, RZ ;  /* 0x000000140850723c */ /* 0x040ff000000018ff */
[----:B------:R-:W-:Y:S01]  /*4fb0*/  HMMA.16816.F32 R76, R8, R16, RZ ;  /* 0x00000010084c723c */ /* 0x000fe200000018ff */
[----:B-1----:R-:W-:Y:S01]  /*4fc0*/  FSEL R0, R2, RZ, P0 ;  /* 0x000000ff02007208 */ /* 0x002fe20000000000 */
[----:B------:R-:W-:-:S04]  /*4fd0*/  FFMA.FTZ R2, R28, c[0x0][0x2d0], -R6 ;  /* 0x0000b4001c027a23 */ /* 0x000fc80000010806 */
[----:B------:R1:W-:Y:S02]  /*4fe0*/  MUFU.EX2 R4, R2 ;  /* 0x0000000200047308 */ /* 0x0003e40000000800 */
[C---:B------:R-:W-:Y:S08]  /*4ff0*/  HMMA.16816.F32 R72, R8.reuse, R32, RZ ;  /* 0x000000200848723c */ /* 0x040ff000000018ff */
[----:B------:R-:W-:Y:S01]  /*5000*/  HMMA.16816.F32 R64, R8, R36, RZ ;  /* 0x000000240840723c */ /* 0x000fe200000018ff */
[----:B-1----:R-:W-:-:S07]  /*5010*/  FFMA.FTZ R2, R29, c[0x0][0x2d0], -R0 ;  /* 0x0000b4001d027a23 */ /* 0x002fce0000010800 */
[C---:B------:R-:W-:Y:S01]  /*5020*/  HMMA.16816.F32 R60, R8.reuse, R22, RZ ;  /* 0x00000016083c723c */ /* 0x040fe200000018ff */
[----:B------:R1:W-:Y:S07]  /*5030*/  MUFU.EX2 R186, R2 ;  /* 0x0000000200ba7308 */ /* 0x0003ee0000000800 */
[C---:B------:R-:W-:Y:S08]  /*5040*/  HMMA.16816.F32 R56, R8.reuse, R18, RZ ;  /* 0x000000120838723c */ /* 0x040ff000000018ff */
[----:B------:R-:W-:Y:S01]  /*5050*/  HMMA.16816.F32 R52, R8, R34, RZ ;  /* 0x000000220834723c */ /* 0x000fe200000018ff */
[----:B-1----:R-:W-:-:S04]  /*5060*/  FFMA.FTZ R2, R30, c[0x0][0x2d0], -R0 ;  /* 0x0000b4001e027a23 */ /* 0x002fc80000010800 */
[----:B------:R1:W2:Y:S03]  /*5070*/  MUFU.EX2 R185, R2 ;  /* 0x0000000200b97308 */ /* 0x0002a60000000800 */
[----:B------:R-:W-:Y:S01]  /*5080*/  HMMA.16816.F32 R48, R8, R38, RZ ;  /* 0x000000260830723c */ /* 0x000fe200000018ff */
[--C-:B-1----:R-:W-:Y:S01]  /*5090*/  FFMA.FTZ R2, R31, c[0x0][0x2d0], -R0.reuse ;  /* 0x0000b4001f027a23 */ /* 0x102fe20000010800 */
[----:B--2---:R-:W-:Y:S01]  /*50a0*/  F2FP.PACK_AB R13, R185, R186 ;  /* 0x000000bab90d723e */ /* 0x004fe200000000ff */
[----:B------:R-:W1:Y:S02]  /*50b0*/  LDSM.16.MT88.4 R28, [R229+0x900] ;  /* 0x00090000e51c783b */ /* 0x000e640000004200 */
[----:B------:R2:W-:Y:S02]  /*50c0*/  MUFU.EX2 R222, R2 ;  /* 0x0000000200de7308 */ /* 0x0005e40000000800 */
[----:B--2---:R-:W-:-:S06]  /*50d0*/  FFMA.FTZ R2, R40, c[0x0][0x2d0], -R0 ;  /* 0x0000b40028027a23 */ /* 0x004fcc0000010800 */
[----:B------:R2:W3:Y:S02]  /*50e0*/  MUFU.EX2 R224, R2 ;  /* 0x0000000200e07308 */ /* 0x0004e40000000800 */
[----:B--2---:R-:W-:Y:S01]  /*50f0*/  FFMA.FTZ R2, R41, c[0x0][0x2d0], -R5 ;  /* 0x0000b40029027a23 */ /* 0x004fe20000010805 */
[----:B---3--:R-:W-:-:S05]  /*5100*/  F2FP.PACK_AB R15, R224, R222 ;  /* 0x000000dee00f723e */ /* 0x008fca00000000ff */
[----:B------:R2:W-:Y:S02]  /*5110*/  MUFU.EX2 R176, R2 ;  /* 0x0000000200b07308 */ /* 0x0005e40000000800 */
[C---:B------:R-:W-:Y:S08]  /*5120*/  HMMA.16816.F32 R84, R12.reuse, R20, RZ ;  /* 0x000000140c54723c */ /* 0x040ff000000018ff */
[----:B------:R-:W-:Y:S01]  /*5130*/  HMMA.16816.F32 R88, R12, R22, RZ ;  /* 0x000000160c58723c */ /* 0x000fe200000018ff */
[----:B------:R-:W-:Y:S01]  /*5140*/  LDSM.16.MT88.4 R20, [R230+0x900] ;  /* 0x00090000e614783b */ /* 0x000fe20000004200 */
[----:B--2---:R-:W-:-:S04]  /*5150*/  FFMA.FTZ R2, R42, c[0x0][0x2d0], -R5 ;  /* 0x0000b4002a027a23 */ /* 0x004fc80000010805 */
[----:B------:R2:W3:Y:S02]  /*5160*/  MUFU.EX2 R24, R2 ;  /* 0x0000000200187308 */ /* 0x0004e40000000800 */
[C---:B------:R-:W-:Y:S08]  /*5170*/  HMMA.16816.F32 R92, R12.reuse, R18, RZ ;  /* 0x000000120c5c723c */ /* 0x040ff000000018ff */
[----:B------:R-:W-:Y:S01]  /*5180*/  HMMA.16816.F32 R100, R12, R34, RZ ;  /* 0x000000220c64723c */ /* 0x000fe200000018ff */
[----:B--2---:R-:W-:-:S07]  /*5190*/  FFMA.FTZ R2, R43, c[0x0][0x2d0], -R5 ;  /* 0x0000b4002b027a23 */ /* 0x004fce0000010805 */
[C---:B------:R-:W-:Y:S01]  /*51a0*/  HMMA.16816.F32 R40, R12.reuse, R32, RZ ;  /* 0x000000200c28723c */ /* 0x040fe200000018ff */
[----:B------:R2:W4:Y:S07]  /*51b0*/  MUFU.EX2 R98, R2 ;  /* 0x0000000200627308 */ /* 0x00052e0000000800 */
[----:B------:R-:W-:Y:S01]  /*51c0*/  HMMA.16816.F32 R32, R12, R36, RZ ;  /* 0x000000240c20723c */ /* 0x000fe200000018ff */
[----:B--2---:R-:W-:-:S04]  /*51d0*/  FFMA.FTZ R2, R44, c[0x0][0x2d0], -R5 ;  /* 0x0000b4002c027a23 */ /* 0x004fc80000010805 */
[----:B------:R2:W1:Y:S02]  /*51e0*/  MUFU.EX2 R149, R2 ;  /* 0x0000000200957308 */ /* 0x0004640000000800 */
[--C-:B--2---:R-:W-:Y:S02]  /*51f0*/  FFMA.FTZ R2, R45, c[0x0][0x2d0], -R3.reuse ;  /* 0x0000b4002d027a23 */ /* 0x104fe40000010803 */
[----:B------:R-:W-:Y:S01]  /*5200*/  HMMA.16816.F32 R44, R12, R16, RZ ;  /* 0x000000100c2c723c */ /* 0x000fe200000018ff */
[----:B------:R-:W2:Y:S03]  /*5210*/  LDSM.16.MT88.4 R16, [R231+0x900] ;  /* 0x00090000e710783b */ /* 0x000ea60000004200 */
[----:B------:R1:W-:Y:S02]  /*5220*/  MUFU.EX2 R233, R2 ;  /* 0x0000000200e97308 */ /* 0x0003e40000000800 */
[----:B-1----:R-:W-:-:S02]  /*5230*/  FFMA.FTZ R2, R68, c[0x0][0x2d0], -R3 ;  /* 0x0000b40044027a23 */ /* 0x002fc40000010803 */
[----:B---3--:R-:W-:-:S04]  /*5240*/  IMAD.MOV.U32 R68, RZ, RZ, R24 ;  /* 0x000000ffff447224 */ /* 0x008fc800078e0018 */
[----:B------:R1:W3:Y:S01]  /*5250*/  MUFU.EX2 R8, R2 ;  /* 0x0000000200087308 */ /* 0x0002e20000000800 */
[----:B------:R-:W2:Y:S01]  /*5260*/  LDSM.16.MT88.4 R24, [R232+0x900] ;  /* 0x00090000e818783b */ /* 0x000ea20000004200 */
[----:B-1----:R-:W-:Y:S02]  /*5270*/  FFMA.FTZ R2, R69, c[0x0][0x2d0], -R3 ;  /* 0x0000b40045027a23 */ /* 0x002fe40000010803 */
[----:B----4-:R-:W-:-:S04]  /*5280*/  IMAD.MOV.U32 R69, RZ, RZ, R98 ;  /* 0x000000ffff457224 */ /* 0x010fc800078e0062 */
[----:B------:R1:W-:Y:S01]  /*5290*/  MUFU.EX2 R177, R2 ;  /* 0x0000000200b17308 */ /* 0x0003e20000000800 */
[----:B------:R-:W-:Y:S01]  /*52a0*/  F2FP.PACK_AB R10, R149, R69 ;  /* 0x00000045950a723e */ /* 0x000fe200000000ff */
[----:B-1----:R-:W-:Y:S02]  /*52b0*/  FFMA.FTZ R2, R71, c[0x0][0x2d0], -R3 ;  /* 0x0000b40047027a23 */ /* 0x002fe40000010803 */
[----:B---3--:R-:W-:Y:S01]  /*52c0*/  IMAD.MOV.U32 R71, RZ, RZ, R8 ;  /* 0x000000ffff477224 */ /* 0x008fe200078e0008 */
[----:B------:R-:W-:-:S03]  /*52d0*/  F2FP.PACK_AB R8, R68, R176 ;  /* 0x000000b04408723e */ /* 0x000fc600000000ff */
[----:B------:R1:W3:Y:S01]  /*52e0*/  MUFU.EX2 R161, R2 ;  /* 0x0000000200a17308 */ /* 0x0002e20000000800 */
[----:B------:R-:W-:Y:S01]  /*52f0*/  F2FP.PACK_AB R9, R71, R233 ;  /* 0x000000e94709723e */ /* 0x000fe200000000ff */
[----:B-1----:R-:W-:Y:S01]  /*5300*/  FFMA.FTZ R2, R96, c[0x0][0x2d0], -R0 ;  /* 0x0000b40060027a23 */ /* 0x002fe20000010800 */
[----:B---3--:R-:W-:-:S05]  /*5310*/  F2FP.PACK_AB R11, R161, R177 ;  /* 0x000000b1a10b723e */ /* 0x008fca00000000ff */
[----:B------:R1:W-:Y:S02]  /*5320*/  MUFU.EX2 R220, R2 ;  /* 0x0000000200dc7308 */ /* 0x0003e40000000800 */
[C---:B------:R-:W-:Y:S08]  /*5330*/  HMMA.16816.F32 R144, R8.reuse, R28, R80 ;  /* 0x0000001c0890723c */ /* 0x040ff00000001850 */
[----:B--2---:R-:W-:Y:S01]  /*5340*/  HMMA.16816.F32 R48, R8, R18, R48 ;  /* 0x000000120830723c */ /* 0x004fe20000001830 */
[----:B-1----:R-:W-:-:S04]  /*5350*/  FFMA.FTZ R2, R97, c[0x0][0x2d0], -R0 ;  /* 0x0000b40061027a23 */ /* 0x002fc80000010800 */
[----:B------:R1:W2:Y:S03]  /*5360*/  MUFU.EX2 R219, R2 ;  /* 0x0000000200db7308 */ /* 0x0002a60000000800 */
[----:B------:R-:W-:Y:S01]  /*5370*/  HMMA.16816.F32 R96, R12, R38, RZ ;  /* 0x000000260c60723c */ /* 0x000fe200000018ff */
[----:B------:R-:W3:Y:S01]  /*5380*/  LDSM.16.MT88.4 R12, [R229+0x1100] ;  /* 0x00110000e50c783b */ /* 0x000ee20000004200 */
[----:B-1----:R-:W-:-:S04]  /*5390*/  FFMA.FTZ R2, R104, c[0x0][0x2d0], -R0 ;  /* 0x0000b40068027a23 */ /* 0x002fc80000010800 */
[----:B------:R1:W-:Y:S02]  /*53a0*/  MUFU.EX2 R221, R2 ;  /* 0x0000000200dd7308 */ /* 0x0003e40000000800 */
[----:B-1----:R-:W-:Y:S02]  /*53b0*/  FFMA.FTZ R2, R105, c[0x0][0x2d0], -R0 ;  /* 0x0000b40069027a23 */ /* 0x002fe40000010800 */
[C---:B------:R-:W-:Y:S04]  /*53c0*/  HMMA.16816.F32 R104, R8.reuse, R24, R76 ;  /* 0x000000180868723c */ /* 0x040fe8000000184c */
[----:B------:R1:W4:Y:S04]  /*53d0*/  MUFU.EX2 R218, R2 ;  /* 0x0000000200da7308 */ /* 0x0003280000000800 */
[C---:B------:R-:W-:Y:S08]  /*53e0*/  HMMA.16816.F32 R76, R8.reuse, R20, R72 ;  /* 0x00000014084c723c */ /* 0x040ff00000001848 */
[----:B------:R-:W-:Y:S01]  /*53f0*/  HMMA.16816.F32 R72, R8, R16, R64 ;  /* 0x000000100848723c */ /* 0x000fe20000001840 */
[----:B-1----:R-:W-:-:S04]  /*5400*/  FFMA.FTZ R2, R108, c[0x0][0x2d0], -R5 ;  /* 0x0000b4006c027a23 */ /* 0x002fc80000010805 */
[----:B------:R1:W-:Y:S03]  /*5410*/  MUFU.EX2 R216, R2 ;  /* 0x0000000200d87308 */ /* 0x0003e60000000800 */
[C---:B------:R-:W-:Y:S08]  /*5420*/  HMMA.16816.F32 R64, R8.reuse, R30, R60 ;  /* 0x0000001e0840723c */ /* 0x040ff0000000183c */
[----:B------:R-:W-:Y:S01]  /*5430*/  HMMA.16816.F32 R60, R8, R26, R56 ;  /* 0x0000001a083c723c */ /* 0x000fe20000001838 */
[----:B-1----:R-:W-:-:S07]  /*5440*/  FFMA.FTZ R2, R109, c[0x0][0x2d0], -R5 ;  /* 0x0000b4006d027a23 */ /* 0x002fce0000010805 */
[----:B------:R-:W-:Y:S01]  /*5450*/  HMMA.16816.F32 R56, R8, R22, R52 ;  /* 0x000000160838723c */ /* 0x000fe20000001834 */
[----:B------:R1:W1:Y:S06]  /*5460*/  MUFU.EX2 R215, R2 ;  /* 0x0000000200d77308 */ /* 0x00026c0000000800 */
[----:B------:R-:W-:Y:S02]  /*5470*/  F2FP.PACK_AB R8, R196, R190 ;  /* 0x000000bec408723e */ /* 0x000fe400000000ff */
[----:B--2---:R-:W-:Y:S02]  /*5480*/  F2FP.PACK_AB R9, R219, R220 ;  /* 0x000000dcdb09723e */ /* 0x004fe400000000ff */
[----:B------:R-:W-:-:S02]  /*5490*/  F2FP.PACK_AB R10, R4, R188 ;  /* 0x000000bc040a723e */ /* 0x000fc400000000ff */
[----:B----4-:R-:W-:Y:S01]  /*54a0*/  F2FP.PACK_AB R11, R218, R221 ;  /* 0x000000ddda0b723e */ /* 0x010fe200000000ff */
[----:B-1----:R-:W-:-:S06]  /*54b0*/  FFMA.FTZ R2, R110, c[0x0][0x2d0], -R5 ;  /* 0x0000b4006e027a23 */ /* 0x002fcc0000010805 */
[C---:B------:R-:W-:Y:S01]  /*54c0*/  HMMA.16816.F32 R36, R8.reuse, R30, R88 ;  /* 0x0000001e0824723c */ /* 0x040fe20000001858 */
[----:B------:R1:W-:Y:S06]  /*54d0*/  MUFU.EX2 R214, R2 ;  /* 0x0000000200d67308 */ /* 0x0003ec0000000800 */
[----:B------:R-:W-:Y:S01]  /*54e0*/  IMAD.MOV.U32 R91, RZ, RZ, R199 ;  /* 0x000000ffff5b7224 */ /* 0x000fe200078e00c7 */
[C---:B------:R-:W-:Y:S08]  /*54f0*/  HMMA.16816.F32 R44, R8.reuse, R24, R44 ;  /* 0x00000018082c723c */ /* 0x040ff0000000182c */
[----:B------:R-:W-:Y:S01]  /*5500*/  HMMA.16816.F32 R80, R8, R20, R40 ;  /* 0x000000140850723c */ /* 0x000fe20000001828 */
[----:B-1----:R-:W-:-:S04]  /*5510*/  FFMA.FTZ R2, R111, c[0x0][0x2d0], -R5 ;  /* 0x0000b4006f027a23 */ /* 0x002fc80000010805 */
[----:B------:R1:W2:Y:S03]  /*5520*/  MUFU.EX2 R213, R2 ;  /* 0x0000000200d57308 */ /* 0x0002a60000000800 */
[C---:B------:R-:W-:Y:S07]  /*5530*/  HMMA.16816.F32 R108, R8.reuse, R16, R32 ;  /* 0x00000010086c723c */ /* 0x040fee0000001820 */
[----:B------:R-:W-:Y:S01]  /*5540*/  IMAD.MOV.U32 R16, RZ, RZ, R4 ;  /* 0x000000ffff107224 */ /* 0x000fe200078e0004 */
[----:B------:R-:W-:Y:S01]  /*5550*/  HMMA.16816.F32 R32, R8, R26, R92 ;  /* 0x0000001a0820723c */ /* 0x000fe2000000185c */
[----:B------:R-:W-:Y:S01]  /*5560*/  IMAD.MOV.U32 R4, RZ, RZ, R200 ;  /* 0x000000ffff047224 */ /* 0x000fe200078e00c8 */
[----:B------:R-:W-:Y:S01]  /*5570*/  LDSM.16.MT88.4 R24, [R230+0x1100] ;  /* 0x00110000e618783b */ /* 0x000fe20000004200 */
[----:B------:R-:W-:-:S02]  /*5580*/  IMAD.MOV.U32 R17, RZ, RZ, R177 ;  /* 0x000000ffff117224 */ /* 0x000fc400078e00b1 */
[----:B-1----:R-:W-:Y:S02]  /*5590*/  FFMA.FTZ R2, R112, c[0x0][0x2d0], -R3 ;  /* 0x0000b40070027a23 */ /* 0x002fe40000010803 */
[----:B------:R-:W-:Y:S01]  /*55a0*/  IMAD.MOV.U32 R112, RZ, RZ, R201 ;  /* 0x000000ffff707224 */ /* 0x000fe200078e00c9 */
[C---:B------:R-:W-:Y:S01]  /*55b0*/  HMMA.16816.F32 R40, R8.reuse, R22, R100 ;  /* 0x000000160828723c */ /* 0x040fe20000001864 */
[----:B------:R1:W-:Y:S01]  /*55c0*/  MUFU.EX2 R211, R2 ;  /* 0x0000000200d37308 */ /* 0x0003e20000000800 */
[----:B------:R-:W-:Y:S01]  /*55d0*/  LDSM.16.MT88.4 R20, [R231+0x1100] ;  /* 0x00110000e714783b */ /* 0x000fe20000004200 */
[----:B------:R-:W-:Y:S02]  /*55e0*/  IMAD.MOV.U32 R95, RZ, RZ, R193 ;  /* 0x000000ffff5f7224 */ /* 0x000fe400078e00c1 */
[----:B------:R-:W-:Y:S02]  /*55f0*/  IMAD.MOV.U32 R94, RZ, RZ, R112 ;  /* 0x000000ffff5e7224 */ /* 0x000fe400078e0070 */
[----:B------:R-:W-:Y:S01]  /*5600*/  IMAD.MOV.U32 R100, RZ, RZ, R197 ;  /* 0x000000ffff647224 */ /* 0x000fe200078e00c5 */
[----:B------:R-:W-:Y:S01]  /*5610*/  HMMA.16816.F32 R52, R8, R28, R84 ;  /* 0x0000001c0834723c */ /* 0x000fe20000001854 */
[----:B------:R-:W4:Y:S01]  /*5620*/  LDSM.16.MT88.4 R28, [R232+0x1100] ;  /* 0x00110000e81c783b */ /* 0x000f220000004200 */
[----:B------:R-:W-:-:S02]  /*5630*/  IMAD.MOV.U32 R103, RZ, RZ, R191 ;  /* 0x000000ffff677224 */ /* 0x000fc400078e00bf */
[----:B------:R-:W-:Y:S02]  /*5640*/  IMAD.MOV.U32 R102, RZ, RZ, R190 ;  /* 0x000000ffff667224 */ /* 0x000fe400078e00be */
[----:B------:R-:W-:Y:S02]  /*5650*/  IMAD.MOV.U32 R101, RZ, RZ, R189 ;  /* 0x000000ffff657224 */ /* 0x000fe400078e00bd */
[----:B------:R-:W-:Y:S01]  /*5660*/  HMMA.16816.F32 R84, R8, R18, R96 ;  /* 0x000000120854723c */ /* 0x000fe20000001860 */
[----:B-1----:R-:W-:Y:S02]  /*5670*/  FFMA.FTZ R2, R113, c[0x0][0x2d0], -R3 ;  /* 0x0000b40071027a23 */ /* 0x002fe40000010803 */
[----:B------:R-:W-:Y:S02]  /*5680*/  IMAD.MOV.U32 R93, RZ, RZ, R16 ;  /* 0x000000ffff5d7224 */ /* 0x000fe400078e0010 */
[----:B------:R1:W1:Y:S01]  /*5690*/  MUFU.EX2 R209, R2 ;  /* 0x0000000200d17308 */ /* 0x0002620000000800 */
[----:B------:R-:W-:Y:S01]  /*56a0*/  IMAD.MOV.U32 R92, RZ, RZ, R17 ;  /* 0x000000ffff5c7224 */ /* 0x000fe200078e0011 */
[----:B------:R-:W-:Y:S01]  /*56b0*/  F2FP.PACK_AB R8, R215, R216 ;  /* 0x000000d8d708723e */ /* 0x000fe200000000ff */
[----:B------:R-:W-:Y:S01]  /*56c0*/  IMAD.MOV.U32 R98, RZ, RZ, R195 ;  /* 0x000000ffff627224 */ /* 0x000fe200078e00c3 */
[----:B--2---:R-:W-:Y:S01]  /*56d0*/  F2FP.PACK_AB R10, R213, R214 ;  /* 0x000000d6d50a723e */ /* 0x004fe200000000ff */
[----:B------:R-:W-:Y:S01]  /*56e0*/  IMAD.MOV.U32 R97, RZ, RZ, R194 ;  /* 0x000000ffff617224 */ /* 0x000fe200078e00c2 */
[----:B------:R-:W2:Y:S01]  /*56f0*/  LDSM.16.MT88.4 R16, [R229+0x1900] ;  /* 0x00190000e510783b */ /* 0x000ea20000004200 */
[----:B------:R-:W-:-:S02]  /*5700*/  IMAD.MOV.U32 R99, RZ, RZ, R188 ;  /* 0x000000ffff637224 */ /* 0x000fc400078e00bc */
[----:B------:R-:W-:Y:S02]  /*5710*/  IMAD.MOV.U32 R96, RZ, RZ, R149 ;  /* 0x000000ffff607224 */ /* 0x000fe400078e0095 */
[----:B-1----:R-:W-:Y:S01]  /*5720*/  FFMA.FTZ R2, R114, c[0x0][0x2d0], -R3 ;  /* 0x0000b40072027a23 */ /* 0x002fe20000010803 */
[----:B------:R-:W-:-:S03]  /*5730*/  F2FP.PACK_AB R9, R209, R211 ;  /* 0x000000d3d109723e */ /* 0x000fc600000000ff */
[----:B------:R1:W-:Y:S02]  /*5740*/  MUFU.EX2 R207, R2 ;  /* 0x0000000200cf7308 */ /* 0x0003e40000000800 */
[----:B-1----:R-:W-:-:S06]  /*5750*/  FFMA.FTZ R2, R115, c[0x0][0x2d0], -R3 ;  /* 0x0000b40073027a23 */ /* 0x002fcc0000010803 */
[----:B------:R1:W1:Y:S02]  /*5760*/  MUFU.EX2 R205, R2 ;  /* 0x0000000200cd7308 */ /* 0x0002640000000800 */
[----:B-1----:R-:W-:Y:S01]  /*5770*/  FFMA.FTZ R2, R117, c[0x0][0x2d0], -R6 ;  /* 0x0000b40075027a23 */ /* 0x002fe20000010806 */
[----:B------:R-:W-:Y:S01]  /*5780*/  F2FP.PACK_AB R11, R205, R207 ;  /* 0x000000cfcd0b723e */ /* 0x000fe200000000ff */
[----:B------:R-:W-:-:S04]  /*5790*/  IMAD.MOV.U32 R117, RZ, RZ, R196 ;  /* 0x000000ffff757224 */ /* 0x000fc800078e00c4 */
[----:B------:R1:W-:Y:S02]  /*57a0*/  MUFU.EX2 R202, R2 ;  /* 0x0000000200ca7308 */ /* 0x0003e40000000800 */
[C---:B---3--:R-:W-:Y:S08]  /*57b0*/  HMMA.16816.F32 R144, R8.reuse, R12, R144 ;  /* 0x0000000c0890723c */ /* 0x048ff00000001890 */
[----:B----4-:R-:W-:Y:S01]  /*57c0*/  HMMA.16816.F32 R104, R8, R28, R104 ;  /* 0x0000001c0868723c */ /* 0x010fe20000001868 */
[----:B-1----:R-:W-:-:S02]  /*57d0*/  FFMA.FTZ R2, R116, c[0x0][0x2d0], -R6 ;  /* 0x0000b40074027a23 */ /* 0x002fc40000010806 */
[----:B------:R-:W-:Y:S02]  /*57e0*/  IMAD.MOV.U32 R116, RZ, RZ, R198 ;  /* 0x000000ffff747224 */ /* 0x000fe400078e00c6 */
[----:B------:R1:W3:Y:S02]  /*57f0*/  MUFU.EX2 R201, R2 ;  /* 0x0000000200c97308 */ /* 0x0002e40000000800 */
[----:B-1----:R-:W-:Y:S02]  /*5800*/  FFMA.FTZ R2, R118, c[0x0][0x2d0], -R6 ;  /* 0x0000b40076027a23 */ /* 0x002fe40000010806 */
[----:B------:R-:W-:-:S04]  /*5810*/  IMAD.MOV.U32 R118, RZ, RZ, R176 ;  /* 0x000000ffff767224 */ /* 0x000fc800078e00b0 */
[----:B------:R1:W-:Y:S01]  /*5820*/  MUFU.EX2 R200, R2 ;  /* 0x0000000200c87308 */ /* 0x0003e20000000800 */
[C---:B------:R-:W-:Y:S08]  /*5830*/  HMMA.16816.F32 R176, R8.reuse, R24, R76 ;  /* 0x0000001808b0723c */ /* 0x040ff0000000184c */
[----:B------:R-:W-:Y:S01]  /*5840*/  HMMA.16816.F32 R76, R8, R14, R64 ;  /* 0x0000000e084c723c */ /* 0x000fe20000001840 */
[----:B-1----:R-:W-:-:S07]  /*5850*/  FFMA.FTZ R2, R119, c[0x0][0x2d0], -R6 ;  /* 0x0000b40077027a23 */ /* 0x002fce0000010806 */
[C---:B------:R-:W-:Y:S01]  /*5860*/  HMMA.16816.F32 R64, R8.reuse, R26, R56 ;  /* 0x0000001a0840723c */ /* 0x040fe20000001838 */
[----:B------:R-:W-:Y:S01]  /*5870*/  IMAD.MOV.U32 R119, RZ, RZ, R192 ;  /* 0x000000ffff777224 */ /* 0x000fe200078e00c0 */
[----:B------:R1:W-:Y:S06]  /*5880*/  MUFU.EX2 R199, R2 ;  /* 0x0000000200c77308 */ /* 0x0003ec0000000800 */
[----:B------:R-:W-:Y:S01]  /*5890*/  HMMA.16816.F32 R56, R8, R22, R48 ;  /* 0x000000160838723c */ /* 0x000fe20000001830 */
[----:B-1----:R-:W-:Y:S02]  /*58a0*/  FFMA.FTZ R2, R120, c[0x0][0x2d0], -R0 ;  /* 0x0000b40078027a23 */ /* 0x002fe40000010800 */
[----:B------:R-:W-:-:S02]  /*58b0*/  IMAD.MOV.U32 R120, RZ, RZ, R151 ;  /* 0x000000ffff787224 */ /* 0x000fc400078e0097 */
[----:B------:R1:W-:Y:S02]  /*58c0*/  MUFU.EX2 R198, R2 ;  /* 0x0000000200c67308 */ /* 0x0003e40000000800 */
[----:B-1----:R-:W-:Y:S02]  /*58d0*/  FFMA.FTZ R2, R121, c[0x0][0x2d0], -R0 ;  /* 0x0000b40079027a23 */ /* 0x002fe40000010800 */
[----:B------:R-:W-:-:S04]  /*58e0*/  IMAD.MOV.U32 R121, RZ, RZ, R91 ;  /* 0x000000ffff797224 */ /* 0x000fc800078e005b */
[----:B------:R1:W4:Y:S01]  /*58f0*/  MUFU.EX2 R197, R2 ;  /* 0x0000000200c57308 */ /* 0x0003220000000800 */
[C---:B------:R-:W-:Y:S08]  /*5900*/  HMMA.16816.F32 R88, R8.reuse, R20, R72 ;  /* 0x000000140858723c */ /* 0x040ff00000001848 */
[----:B------:R-:W-:Y:S01]  /*5910*/  HMMA.16816.F32 R72, R8, R30, R60 ;  /* 0x0000001e0848723c */ /* 0x000fe2000000183c */
[----:B-1----:R-:W-:-:S06]  /*5920*/  FFMA.FTZ R2, R122, c[0x0][0x2d0], -R0 ;  /* 0x0000b4007a027a23 */ /* 0x002fcc0000010800 */
[----:B---3--:R-:W-:Y:S01]  /*5930*/  F2FP.PACK_AB R8, R201, R202 ;  /* 0x000000cac908723e */ /* 0x008fe200000000ff */
[----:B------:R-:W-:Y:S01]  /*5940*/  IMAD.MOV.U32 R122, RZ, RZ, R150 ;  /* 0x000000ffff7a7224 */ /* 0x000fe200078e0096 */
[----:B----4-:R-:W-:Y:S01]  /*5950*/  F2FP.PACK_AB R9, R197, R198 ;  /* 0x000000c6c509723e */ /* 0x010fe200000000ff */
[----:B------:R1:W-:Y:S01]  /*5960*/  MUFU.EX2 R196, R2 ;  /* 0x0000000200c47308 */ /* 0x0003e20000000800 */
[----:B------:R-:W-:Y:S01]  /*5970*/  F2FP.PACK_AB R10, R199, R200 ;  /* 0x000000c8c70a723e */ /* 0x000fe200000000ff */
[----:B-1----:R-:W-:Y:S02]  /*5980*/  FFMA.FTZ R2, R123, c[0x0][0x2d0], -R0 ;  /* 0x0000b4007b027a23 */ /* 0x002fe40000010800 */
[----:B------:R-:W-:-:S04]  /*5990*/  IMAD.MOV.U32 R123, RZ, RZ, R148 ;  /* 0x000000ffff7b7224 */ /* 0x000fc800078e0094 */
[----:B------:R1:W3:Y:S02]  /*59a0*/  MUFU.EX2 R195, R2 ;  /* 0x0000000200c37308 */ /* 0x0002e40000000800 */
[----:B-1----:R-:W-:Y:S01]  /*59b0*/  FFMA.FTZ R2, R124, c[0x0][0x2d0], -R6 ;  /* 0x0000b4007c027a23 */ /* 0x002fe20000010806 */
[----:B---3--:R-:W-:Y:S01]  /*59c0*/  F2FP.PACK_AB R11, R195, R196 ;  /* 0x000000c4c30b723e */ /* 0x008fe200000000ff */
[----:B------:R-:W-:-:S04]  /*59d0*/  IMAD.MOV.U32 R124, RZ, RZ, R100 ;  /* 0x000000ffff7c7224 */ /* 0x000fc800078e0064 */
[----:B------:R1:W-:Y:S01]  /*59e0*/  MUFU.EX2 R194, R2 ;  /* 0x0000000200c27308 */ /* 0x0003e20000000800 */
[----:B------:R-:W-:Y:S02]  /*59f0*/  IMAD.MOV.U32 R100, RZ, RZ, R92 ;  /* 0x000000ffff647224 */ /* 0x000fe400078e005c */
[----:B------:R-:W-:Y:S01]  /*5a00*/  IMAD.MOV.U32 R92, RZ, RZ, R4 ;  /* 0x000000ffff5c7224 */ /* 0x000fe200078e0004 */
[----:B------:R-:W-:Y:S01]  /*5a10*/  HMMA.16816.F32 R52, R8, R12, R52 ;  /* 0x0000000c0834723c */ /* 0x000fe20000001834 */
[----:B------:R-:W-:-:S07]  /*5a20*/  IMAD.MOV.U32 R4, RZ, RZ, R166 ;  /* 0x000000ffff047224 */ /* 0x000fce00078e00a6 */
[C---:B------:R-:W-:Y:S01]  /*5a30*/  HMMA.16816.F32 R48, R8.reuse, R14, R36 ;  /* 0x0000000e0830723c */ /* 0x040fe20000001824 */
[----:B------:R-:W-:Y:S01]  /*5a40*/  LDSM.16.MT88.4 R12, [R232+0x1900] ;  /* 0x00190000e80c783b */ /* 0x000fe20000004200 */
[----:B-1----:R-:W-:Y:S02]  /*5a50*/  FFMA.FTZ R2, R125, c[0x0][0x2d0], -R6 ;  /* 0x0000b4007d027a23 */ /* 0x002fe40000010806 */
[----:B------:R-:W-:Y:S02]  /*5a60*/  IMAD.MOV.U32 R125, RZ, RZ, R101 ;  /* 0x000000ffff7d7224 */ /* 0x000fe400078e0065 */
[----:B------:R1:W-:Y:S02]  /*5a70*/  MUFU.EX2 R193, R2 ;  /* 0x0000000200c17308 */ /* 0x0003e40000000800 */
[----:B------:R-:W-:Y:S01]  /*5a80*/  HMMA.16816.F32 R60, R8, R20, R108 ;  /* 0x00000014083c723c */ /* 0x000fe2000000186c */
[----:B------:R-:W-:Y:S02]  /*5a90*/  IMAD.MOV.U32 R101, RZ, RZ, R93 ;  /* 0x000000ffff657224 */ /* 0x000fe400078e005d */
[----:B------:R-:W-:-:S05]  /*5aa0*/  IMAD.MOV.U32 R93, RZ, RZ, R164 ;  /* 0x000000ffff5d7224 */ /* 0x000fca00078e00a4 */
[----:B------:R-:W-:Y:S01]  /*5ab0*/  HMMA.16816.F32 R44, R8, R28, R44 ;  /* 0x0000001c082c723c */ /* 0x000fe2000000182c */
[----:B-1----:R-:W-:-:S07]  /*5ac0*/  FFMA.FTZ R2, R126, c[0x0][0x2d0], -R5 ;  /* 0x0000b4007e027a23 */ /* 0x002fce0000010805 */
[C---:B------:R-:W-:Y:S01]  /*5ad0*/  HMMA.16816.F32 R28, R8.reuse, R30, R32 ;  /* 0x0000001e081c723c */ /* 0x040fe20000001820 */
[----:B------:R-:W-:Y:S01]  /*5ae0*/  IMAD.MOV.U32 R126, RZ, RZ, R102 ;  /* 0x000000ffff7e7224 */ /* 0x000fe200078e0066 */
[----:B------:R-:W-:Y:S01]  /*5af0*/  LDSM.16.MT88.4 R32, [R231+0x1900] ;  /* 0x00190000e720783b */ /* 0x000fe20000004200 */
[----:B------:R1:W-:Y:S01]  /*5b00*/  MUFU.EX2 R192, R2 ;  /* 0x0000000200c07308 */ /* 0x0003e20000000800 */
[----:B------:R-:W-:Y:S02]  /*5b10*/  IMAD.MOV.U32 R102, RZ, RZ, R94 ;  /* 0x000000ffff667224 */ /* 0x000fe400078e005e */
[----:B------:R-:W-:Y:S02]  /*5b20*/  IMAD.MOV.U32 R94, RZ, RZ, R165 ;  /* 0x000000ffff5e7224 */ /* 0x000fe400078e00a5 */
[C---:B------:R-:W-:Y:S08]  /*5b30*/  HMMA.16816.F32 R36, R8.reuse, R24, R80 ;  /* 0x000000180824723c */ /* 0x040ff00000001850 */
[----:B------:R-:W-:Y:S01]  /*5b40*/  HMMA.16816.F32 R40, R8, R26, R40 ;  /* 0x0000001a0828723c */ /* 0x000fe20000001828 */
[----:B------:R-:W3:Y:S01]  /*5b50*/  LDSM.16.MT88.4 R24, [R230+0x1900] ;  /* 0x00190000e618783b */ /* 0x000ee20000004200 */
[----:B-1----:R-:W-:-:S02]  /*5b60*/  FFMA.FTZ R2, R127, c[0x0][0x2d0], -R5 ;  /* 0x0000b4007f027a23 */ /* 0x002fc40000010805 */
[----:B------:R-:W-:Y:S02]  /*5b70*/  IMAD.MOV.U32 R127, RZ, RZ, R119 ;  /* 0x000000ffff7f7224 */ /* 0x000fe400078e0077 */
[----:B------:R1:W4:Y:S02]  /*5b80*/  MUFU.EX2 R191, R2 ;  /* 0x0000000200bf7308 */ /* 0x0003240000000800 */
[----:B------:R-:W-:Y:S01]  /*5b90*/  HMMA.16816.F32 R84, R8, R22, R84 ;  /* 0x000000160854723c */ /* 0x000fe20000001854 */
[----:B------:R-:W-:Y:S01]  /*5ba0*/  IMAD.MOV.U32 R119, RZ, RZ, R161 ;  /* 0x000000ffff777224 */ /* 0x000fe200078e00a1 */
[----:B------:R-:W2:Y:S01]  /*5bb0*/  LDSM.16.MT88.4 R20, [R229+0x2100] ;  /* 0x00210000e514783b */ /* 0x000ea20000004200 */
[----:B-1----:R-:W-:-:S04]  /*5bc0*/  FFMA.FTZ R2, R128, c[0x0][0x2d0], -R5 ;  /* 0x0000b40080027a23 */ /* 0x002fc80000010805 */
[----:B----4-:R-:W-:Y:S01]  /*5bd0*/  F2FP.PACK_AB R8, R191, R192 ;  /* 0x000000c0bf08723e */ /* 0x010fe200000000ff */
[----:B------:R-:W-:Y:S01]  /*5be0*/  IMAD.MOV.U32 R128, RZ, RZ, R120 ;  /* 0x000000ffff807224 */ /* 0x000fe200078e0078 */
[----:B------:R1:W-:Y:S01]  /*5bf0*/  MUFU.EX2 R190, R2 ;  /* 0x0000000200be7308 */ /* 0x0003e20000000800 */
[----:B------:R-:W-:Y:S02]  /*5c00*/  IMAD.MOV.U32 R120, RZ, RZ, R162 ;  /* 0x000000ffff787224 */ /* 0x000fe400078e00a2 */
[----:B-1----:R-:W-:Y:S02]  /*5c10*/  FFMA.FTZ R2, R129, c[0x0][0x2d0], -R5 ;  /* 0x0000b40081027a23 */ /* 0x002fe40000010805 */
[----:B------:R-:W-:-:S03]  /*5c20*/  IMAD.MOV.U32 R129, RZ, RZ, R122 ;  /* 0x000000ffff817224 */ /* 0x000fc600078e007a */
[----:B------:R1:W4:Y:S01]  /*5c30*/  MUFU.EX2 R189, R2 ;  /* 0x0000000200bd7308 */ /* 0x0003220000000800 */
[----:B------:R-:W-:Y:S02]  /*5c40*/  IMAD.MOV.U32 R122, RZ, RZ, R163 ;  /* 0x000000ffff7a7224 */ /* 0x000fe400078e00a3 */
[----:B-1----:R-:W-:Y:S01]  /*5c50*/  FFMA.FTZ R2, R130, c[0x0][0x2d0], -R3 ;  /* 0x0000b40082027a23 */ /* 0x002fe20000010803 */
[----:B----4-:R-:W-:Y:S01]  /*5c60*/  F2FP.PACK_AB R10, R189, R190 ;  /* 0x000000bebd0a723e */ /* 0x010fe200000000ff */
[----:B------:R-:W-:-:S03]  /*5c70*/  IMAD.MOV.U32 R130, RZ, RZ, R120 ;  /* 0x000000ffff827224 */ /* 0x000fc600078e0078 */
[----:B------:R1:W-:Y:S02]  /*5c80*/  MUFU.EX2 R188, R2 ;  /* 0x0000000200bc7308 */ /* 0x0003e40000000800 */
[----:B-1----:R-:W-:-:S06]  /*5c90*/  FFMA.FTZ R2, R132, c[0x0][0x2d0], -R3 ;  /* 0x0000b40084027a23 */ /* 0x002fcc0000010803 */
[----:B------:R1:W4:Y:S02]  /*5ca0*/  MUFU.EX2 R132, R2 ;  /* 0x0000000200847308 */ /* 0x0003240000000800 */
[----:B-1----:R-:W-:Y:S01]  /*5cb0*/  FFMA.FTZ R2, R131, c[0x0][0x2d0], -R3 ;  /* 0x0000b40083027a23 */ /* 0x002fe20000010803 */
[----:B----4-:R-:W-:Y:S01]  /*5cc0*/  F2FP.PACK_AB R9, R132, R188 ;  /* 0x000000bc8409723e */ /* 0x010fe200000000ff */
[----:B------:R-:W-:-:S04]  /*5cd0*/  IMAD.MOV.U32 R131, RZ, RZ, R101 ;  /* 0x000000ffff837224 */ /* 0x000fc800078e0065 */
[----:B------:R1:W-:Y:S02]  /*5ce0*/  MUFU.EX2 R114, R2 ;  /* 0x0000000200727308 */ /* 0x0003e40000000800 */
[----:B-1----:R-:W-:Y:S02]  /*5cf0*/  FFMA.FTZ R2, R133, c[0x0][0x2d0], -R3 ;  /* 0x0000b40085027a23 */ /* 0x002fe40000010803 */
[----:B------:R-:W-:-:S04]  /*5d00*/  IMAD.MOV.U32 R133, RZ, RZ, R122 ;  /* 0x000000ffff857224 */ /* 0x000fc800078e007a */
[----:B------:R1:W4:Y:S01]  /*5d10*/  MUFU.EX2 R115, R2 ;  /* 0x0000000200737308 */ /* 0x0003220000000800 */
[----:B------:R-:W-:Y:S02]  /*5d20*/  IMAD.MOV.U32 R122, RZ, RZ, R92 ;  /* 0x000000ffff7a7224 */ /* 0x000fe400078e005c */
[----:B-1----:R-:W-:Y:S01]  /*5d30*/  FFMA.FTZ R2, R173, c[0x0][0x2d0], -R6 ;  /* 0x0000b400ad027a23 */ /* 0x002fe20000010806 */
[----:B----4-:R-:W-:-:S04]  /*5d40*/  F2FP.PACK_AB R11, R115, R114 ;  /* 0x00000072730b723e */ /* 0x010fc800000000ff */
[----:B------:R1:W-:Y:S03]  /*5d50*/  MUFU.EX2 R113, R2 ;  /* 0x0000000200717308 */ /* 0x0003e60000000800 */
[C---:B--2---:R-:W-:Y:S08]  /*5d60*/  HMMA.16816.F32 R148, R8.reuse, R18, R76 ;  /* 0x000000120894723c */ /* 0x044ff0000000184c */
[----:B------:R-:W-:Y:S01]  /*5d70*/  HMMA.16816.F32 R144, R8, R16, R144 ;  /* 0x000000100890723c */ /* 0x000fe20000001890 */
[----:B-1----:R-:W-:-:S02]  /*5d80*/  FFMA.FTZ R2, R172, c[0x0][0x2d0], -R6 ;  /* 0x0000b400ac027a23 */ /* 0x002fc40000010806 */
[----:B------:R-:W-:Y:S02]  /*5d90*/  IMAD.MOV.U32 R172, RZ, RZ, R127 ;  /* 0x000000ffffac7224 */ /* 0x000fe400078e007f */
[----:B------:R1:W-:Y:S01]  /*5da0*/  MUFU.EX2 R112, R2 ;  /* 0x0000000200707308 */ /* 0x0003e20000000800 */
[----:B------:R-:W-:Y:S02]  /*5db0*/  IMAD.MOV.U32 R127, RZ, RZ, R100 ;  /* 0x000000ffff7f7224 */ /* 0x000fe400078e0064 */
[C---:B---3--:R-:W-:Y:S08]  /*5dc0*/  HMMA.16816.F32 R176, R8.reuse, R24, R176 ;  /* 0x0000001808b0723c */ /* 0x048ff000000018b0 */
[----:B------:R-:W-:Y:S01]  /*5dd0*/  HMMA.16816.F32 R80, R8, R26, R64 ;  /* 0x0000001a0850723c */ /* 0x000fe20000001840 */
[----:B-1----:R-:W-:-:S02]  /*5de0*/  FFMA.FTZ R2, R134, c[0x0][0x2d0], -R6 ;  /* 0x0000b40086027a23 */ /* 0x002fc40000010806 */
[----:B------:R-:W-:-:S05]  /*5df0*/  IMAD.MOV.U32 R134, RZ, RZ, R128 ;  /* 0x000000ffff867224 */ /* 0x000fca00078e0080 */
[----:B------:R-:W-:Y:S01]  /*5e00*/  HMMA.16816.F32 R76, R8, R32, R88 ;  /* 0x00000020084c723c */ /* 0x000fe20000001858 */
[----:B------:R1:W-:Y:S01]  /*5e10*/  MUFU.EX2 R111, R2 ;  /* 0x00000002006f7308 */ /* 0x0003e20000000800 */
[----:B------:R-:W-:Y:S02]  /*5e20*/  IMAD.MOV.U32 R128, RZ, RZ, R119 ;  /* 0x000000ffff807224 */ /* 0x000fe400078e0077 */
[----:B------:R-:W-:Y:S02]  /*5e30*/  IMAD.MOV.U32 R119, RZ, RZ, R94 ;  /* 0x000000ffff777224 */ /* 0x000fe400078e005e */
[----:B-1----:R-:W-:Y:S02]  /*5e40*/  FFMA.FTZ R2, R138, c[0x0][0x2d0], -R6 ;  /* 0x0000b4008a027a23 */ /* 0x002fe40000010806 */
[----:B------:R-:W-:Y:S02]  /*5e50*/  IMAD.MOV.U32 R138, RZ, RZ, R102 ;  /* 0x000000ffff8a7224 */ /* 0x000fe400078e0066 */
[----:B------:R1:W-:Y:S02]  /*5e60*/  MUFU.EX2 R110, R2 ;  /* 0x00000002006e7308 */ /* 0x0003e40000000800 */
[----:B-1----:R-:W-:-:S02]  /*5e70*/  FFMA.FTZ R2, R174, c[0x0][0x2d0], -R0 ;  /* 0x0000b400ae027a23 */ /* 0x002fc40000010800 */
[----:B------:R-:W-:-:S04]  /*5e80*/  IMAD.MOV.U32 R174, RZ, RZ, R123 ;  /* 0x000000ffffae7224 */ /* 0x000fc800078e007b */
[----:B------:R1:W-:Y:S01]  /*5e90*/  MUFU.EX2 R108, R2 ;  /* 0x00000002006c7308 */ /* 0x0003e20000000800 */
[----:B------:R-:W-:Y:S02]  /*5ea0*/  IMAD.MOV.U32 R123, RZ, RZ, R95 ;  /* 0x000000ffff7b7224 */ /* 0x000fe400078e005f */
[----:B------:R-:W-:Y:S02]  /*5eb0*/  IMAD.MOV.U32 R95, RZ, RZ, R160 ;  /* 0x000000ffff5f7224 */ /* 0x000fe400078e00a0 */
[----:B------:R-:W-:Y:S01]  /*5ec0*/  HMMA.16816.F32 R160, R8, R12, R104 ;  /* 0x0000000c08a0723c */ /* 0x000fe20000001868 */
[----:B------:R-:W-:Y:S02]  /*5ed0*/  IMAD.MOV.U32 R173, RZ, RZ, R123 ;  /* 0x000000ffffad7224 */ /* 0x000fe400078e007b */
[----:B-1----:R-:W-:Y:S02]  /*5ee0*/  FFMA.FTZ R2, R175, c[0x0][0x2d0], -R0 ;  /* 0x0000b400af027a23 */ /* 0x002fe40000010800 */
[----:B------:R-:W-:-:S02]  /*5ef0*/  IMAD.MOV.U32 R175, RZ, RZ, R97 ;  /* 0x000000ffffaf7224 */ /* 0x000fc400078e0061 */
[----:B------:R1:W2:Y:S01]  /*5f00*/  MUFU.EX2 R107, R2 ;  /* 0x00000002006b7308 */ /* 0x0002a20000000800 */
[----:B------:R-:W-:Y:S02]  /*5f10*/  IMAD.MOV.U32 R97, RZ, RZ, R98 ;  /* 0x000000ffff617224 */ /* 0x000fe400078e0062 */
[----:B------:R-:W-:Y:S02]  /*5f20*/  IMAD.MOV.U32 R98, RZ, RZ, R99 ;  /* 0x000000ffff627224 */ /* 0x000fe400078e0063 */
[----:B------:R-:W-:Y:S02]  /*5f30*/  IMAD.MOV.U32 R99, RZ, RZ, R117 ;  /* 0x000000ffff637224 */ /* 0x000fe400078e0075 */
[----:B------:R-:W-:Y:S02]  /*5f40*/  IMAD.MOV.U32 R117, RZ, RZ, R103 ;  /* 0x000000ffff757224 */ /* 0x000fe400078e0067 */
[----:B------:R-:W-:Y:S02]  /*5f50*/  IMAD.MOV.U32 R103, RZ, RZ, R7 ;  /* 0x000000ffff677224 */ /* 0x000fe400078e0007 */
[----:B------:R-:W-:-:S02]  /*5f60*/  IMAD.MOV.U32 R123, RZ, RZ, R99 ;  /* 0x000000ffff7b7224 */ /* 0x000fc400078e0063 */
[----:B------:R-:W-:Y:S02]  /*5f70*/  IMAD.MOV.U32 R120, RZ, RZ, R98 ;  /* 0x000000ffff787224 */ /* 0x000fe400078e0062 */
[----:B------:R-:W-:Y:S02]  /*5f80*/  IMAD.MOV.U32 R7, RZ, RZ, R167 ;  /* 0x000000ffff077224 */ /* 0x000fe400078e00a7 */
[----:B-1----:R-:W-:Y:S01]  /*5f90*/  FFMA.FTZ R2, R180, c[0x0][0x2d0], -R0 ;  /* 0x0000b400b4027a23 */ /* 0x002fe20000010800 */
[----:B------:R-:W-:Y:S01]  /*5fa0*/  HMMA.16816.F32 R164, R8, R14, R72 ;  /* 0x0000000e08a4723c */ /* 0x000fe20000001848 */
[----:B------:R-:W-:Y:S02]  /*5fb0*/  IMAD.MOV.U32 R180, RZ, RZ, R129 ;  /* 0x000000ffffb47224 */ /* 0x000fe400078e0081 */
[----:B------:R1:W-:Y:S01]  /*5fc0*/  MUFU.EX2 R105, R2 ;  /* 0x0000000200697308 */ /* 0x0003e20000000800 */
[----:B------:R-:W-:-:S04]  /*5fd0*/  IMAD.MOV.U32 R129, RZ, RZ, R96 ;  /* 0x000000ffff817224 */ /* 0x000fc800078e0060 */
[----:B------:R-:W-:Y:S07]  /*5fe0*/  HMMA.16816.F32 R72, R8, R34, R56 ;  /* 0x000000220848723c */ /* 0x000fee0000001838 */
[----:B------:R-:W-:Y:S02]  /*5ff0*/  F2FP.PACK_AB R8, R193, R194 ;  /* 0x000000c2c108723e */ /* 0x000fe400000000ff */
[----:B--2---:R-:W-:Y:S01]  /*6000*/  F2FP.PACK_AB R9, R107, R108 ;  /* 0x0000006c6b09723e */ /* 0x004fe200000000ff */
[----:B-1----:R-:W-:Y:S01]  /*6010*/  FFMA.FTZ R2, R181, c[0x0][0x2d0], -R0 ;  /* 0x0000b400b5027a23 */ /* 0x002fe20000010800 */
[----:B------:R-:W-:Y:S01]  /*6020*/  F2FP.PACK_AB R10, R112, R113 ;  /* 0x00000071700a723e */ /* 0x000fe200000000ff */
[----:B------:R-:W-:-:S02]  /*6030*/  IMAD.MOV.U32 R181, RZ, RZ, R97 ;  /* 0x000000ffffb57224 */ /* 0x000fc400078e0061 */
[----:B------:R1:W2:Y:S02]  /*6040*/  MUFU.EX2 R104, R2 ;  /* 0x0000000200687308 */ /* 0x0002a40000000800 */
[----:B-1----:R-:W-:Y:S01]  /*6050*/  FFMA.FTZ R2, R152, c[0x0][0x2d0], -R6 ;  /* 0x0000b40098027a23 */ /* 0x002fe20000010806 */
[----:B--2---:R-:W-:Y:S01]  /*6060*/  F2FP.PACK_AB R11, R104, R105 ;  /* 0x00000069680b723e */ /* 0x004fe200000000ff */
[----:B------:R-:W-:-:S04]  /*6070*/  IMAD.MOV.U32 R152, RZ, RZ, R117 ;  /* 0x000000ffff987224 */ /* 0x000fc800078e0075 */
[----:B------:R1:W-:Y:S01]  /*6080*/  MUFU.EX2 R109, R2 ;  /* 0x00000002006d7308 */ /* 0x0003e20000000800 */
[----:B------:R-:W-:Y:S01]  /*6090*/  IMAD.MOV.U32 R117, RZ, RZ, R103 ;  /* 0x000000ffff757224 */ /* 0x000fe200078e0067 */
        /* <DEDUP_REMOVED lines=8> */
[----:B------:R-:W3:Y:S04]  /*6120*/  LDSM.16.MT88.4 R12, [R230+0x2100] ;  /* 0x00210000e60c783b */ /* 0x000ee80000004200 */
[----:B------:R-:W4:Y:S01]  /*6130*/  LDSM.16.MT88.4 R28, [R231+0x2100] ;  /* 0x00210000e71c783b */ /* 0x000f220000004200 */
[----:B-1----:R-:W-:-:S02]  /*6140*/  FFMA.FTZ R2, R156, c[0x0][0x2d0], -R5 ;  /* 0x0000b4009c027a23 */ /* 0x002fc40000010805 */
[C---:B------:R-:W-:Y:S01]  /*6150*/  HMMA.16816.F32 R44, R8.reuse, R32, R60 ;  /* 0x00000020082c723c */ /* 0x040fe2000000183c */
[----:B------:R-:W-:Y:S01]  /*6160*/  IMAD.MOV.U32 R156, RZ, RZ, R95 ;  /* 0x000000ffff9c7224 */ /* 0x000fe200078e005f */
[----:B------:R1:W-:Y:S06]  /*6170*/  MUFU.EX2 R103, R2 ;  /* 0x0000000200677308 */ /* 0x0003ec0000000800 */
[C---:B------:R-:W-:Y:S08]  /*6180*/  HMMA.16816.F32 R32, R8.reuse, R34, R84 ;  /* 0x000000220820723c */ /* 0x040ff00000001854 */
[----:B------:R-:W-:Y:S01]  /*6190*/  HMMA.16816.F32 R36, R8, R24, R36 ;  /* 0x000000180824723c */ /* 0x000fe20000001824 */
[----:B-1----:R-:W-:-:S02]  /*61a0*/  FFMA.FTZ R2, R157, c[0x0][0x2d0], -R5 ;  /* 0x0000b4009d027a23 */ /* 0x002fc40000010805 */
[----:B------:R-:W-:Y:S02]  /*61b0*/  IMAD.MOV.U32 R157, RZ, RZ, R153 ;  /* 0x000000ffff9d7224 */ /* 0x000fe400078e0099 */
[----:B------:R1:W1:Y:S03]  /*61c0*/  MUFU.EX2 R102, R2 ;  /* 0x0000000200667308 */ /* 0x0002660000000800 */
[----:B------:R-:W-:Y:S01]  /*61d0*/  HMMA.16816.F32 R40, R8, R26, R40 ;  /* 0x0000001a0828723c */ /* 0x000fe20000001828 */
[----:B------:R-:W-:Y:S01]  /*61e0*/  IMAD.MOV.U32 R153, RZ, RZ, R181 ;  /* 0x000000ffff997224 */ /* 0x000fe200078e00b5 */
[----:B------:R-:W2:Y:S01]  /*61f0*/  LDSM.16.MT88.4 R24, [R229+0x2900] ;  /* 0x00290000e518783b */ /* 0x000ea20000004200 */
[----:B------:R-:W-:Y:S02]  /*6200*/  IMAD.MOV.U32 R181, RZ, RZ, R175 ;  /* 0x000000ffffb57224 */ /* 0x000fe400078e00af */
[----:B------:R-:W-:-:S02]  /*6210*/  IMAD.MOV.U32 R175, RZ, RZ, R121 ;  /* 0x000000ffffaf7224 */ /* 0x000fc400078e0079 */
[----:B------:R-:W-:Y:S02]  /*6220*/  IMAD.MOV.U32 R121, RZ, RZ, R116 ;  /* 0x000000ffff797224 */ /* 0x000fe400078e0074 */
[----:B------:R-:W-:Y:S02]  /*6230*/  IMAD.MOV.U32 R116, RZ, RZ, R71 ;  /* 0x000000ffff747224 */ /* 0x000fe400078e0047 */
[----:B-1----:R-:W-:Y:S01]  /*6240*/  FFMA.FTZ R2, R154, c[0x0][0x2d0], -R5 ;  /* 0x0000b4009a027a23 */ /* 0x002fe20000010805 */
[----:B------:R-:W-:-:S03]  /*6250*/  F2FP.PACK_AB R8, R102, R103 ;  /* 0x000000676608723e */ /* 0x000fc600000000ff */
[----:B------:R1:W-:Y:S02]  /*6260*/  MUFU.EX2 R101, R2 ;  /* 0x0000000200657308 */ /* 0x0003e40000000800 */
[----:B-1----:R-:W-:-:S06]  /*6270*/  FFMA.FTZ R2, R155, c[0x0][0x2d0], -R5 ;  /* 0x0000b4009b027a23 */ /* 0x002fcc0000010805 */
[----:B------:R1:W1:Y:S02]  /*6280*/  MUFU.EX2 R100, R2 ;  /* 0x0000000200647308 */ /* 0x0002640000000800 */
[----:B-1----:R-:W-:Y:S01]  /*6290*/  FFMA.FTZ R2, R168, c[0x0][0x2d0], -R3 ;  /* 0x0000b400a8027a23 */ /* 0x002fe20000010803 */
[----:B------:R-:W-:-:S05]  /*62a0*/  F2FP.PACK_AB R10, R100, R101 ;  /* 0x00000065640a723e */ /* 0x000fca00000000ff */
        /* <DEDUP_REMOVED lines=11> */
[C---:B------:R-:W-:Y:S08]  /*6360*/  HMMA.16816.F32 R144, R8.reuse, R20, R144 ;  /* 0x000000140890723c */ /* 0x040ff00000001890 */
[----:B------:R-:W-:Y:S01]  /*6370*/  HMMA.16816.F32 R148, R8, R22, R148 ;  /* 0x000000160894723c */ /* 0x000fe20000001894 */
[----:B-1----:R-:W-:-:S04]  /*6380*/  FFMA.FTZ R2, R140, c[0x0][0x2d0], -R0 ;  /* 0x0000b4008c027a23 */ /* 0x002fc80000010800 */
[----:B------:R1:W1:Y:S03]  /*6390*/  MUFU.EX2 R94, R2 ;  /* 0x00000002005e7308 */ /* 0x0002660000000800 */
[C---:B--2---:R-:W-:Y:S08]  /*63a0*/  HMMA.16816.F32 R160, R8.reuse, R16, R160 ;  /* 0x0000001008a0723c */ /* 0x044ff000000018a0 */
[----:B------:R-:W-:Y:S01]  /*63b0*/  HMMA.16816.F32 R164, R8, R18, R164 ;  /* 0x0000001208a4723c */ /* 0x000fe200000018a4 */
[----:B-1----:R-:W-:-:S07]  /*63c0*/  FFMA.FTZ R2, R141, c[0x0][0x2d0], -R0 ;  /* 0x0000b4008d027a23 */ /* 0x002fce0000010800 */
[C---:B---3--:R-:W-:Y:S01]  /*63d0*/  HMMA.16816.F32 R176, R8.reuse, R12, R176 ;  /* 0x0000000c08b0723c */ /* 0x048fe200000018b0 */
[----:B------:R1:W-:Y:S07]  /*63e0*/  MUFU.EX2 R93, R2 ;  /* 0x00000002005d7308 */ /* 0x0003ee0000000800 */
[C---:B------:R-:W-:Y:S08]  /*63f0*/  HMMA.16816.F32 R80, R8.reuse, R14, R80 ;  /* 0x0000000e0850723c */ /* 0x040ff00000001850 */
[----:B----4-:R-:W-:Y:S01]  /*6400*/  HMMA.16816.F32 R76, R8, R28, R76 ;  /* 0x0000001c084c723c */ /* 0x010fe2000000184c */
[----:B-1----:R-:W-:-:S04]  /*6410*/  FFMA.FTZ R2, R142, c[0x0][0x2d0], -R0 ;  /* 0x0000b4008e027a23 */ /* 0x002fc80000010800 */
[----:B------:R1:W2:Y:S03]  /*6420*/  MUFU.EX2 R92, R2 ;  /* 0x00000002005c7308 */ /* 0x0002a60000000800 */
[----:B------:R-:W-:Y:S07]  /*6430*/  HMMA.16816.F32 R72, R8, R30, R72 ;  /* 0x0000001e0848723c */ /* 0x000fee0000001848 */
[----:B------:R-:W-:-:S02]  /*6440*/  F2FP.PACK_AB R8, R110, R111 ;  /* 0x0000006f6e08723e */ /* 0x000fc400000000ff */
[----:B------:R-:W-:Y:S02]  /*6450*/  F2FP.PACK_AB R9, R94, R95 ;  /* 0x0000005f5e09723e */ /* 0x000fe400000000ff */
        /* <DEDUP_REMOVED lines=29> */
[----:B-1----:R-:W-:Y:S02]  /*6630*/  FFMA.FTZ R2, R156, c[0x0][0x2d0], -R6 ;  /* 0x0000b4009c027a23 */ /* 0x002fe40000010806 */
[----:B------:R-:W-:Y:S02]  /*6640*/  IMAD.MOV.U32 R156, RZ, RZ, R152 ;  /* 0x000000ffff9c7224 */ /* 0x000fe400078e0098 */
[----:B------:R-:W-:Y:S02]  /*6650*/  IMAD.MOV.U32 R152, RZ, RZ, R180 ;  /* 0x000000ffff987224 */ /* 0x000fe400078e00b4 */
[----:B------:R1:W-:Y:S01]  /*6660*/  MUFU.EX2 R71, R2 ;  /* 0x0000000200477308 */ /* 0x0003e20000000800 */
[----:B------:R-:W-:Y:S01]  /*6670*/  IMAD.MOV.U32 R180, RZ, RZ, R174 ;  /* 0x000000ffffb47224 */ /* 0x000fe200078e00ae */
[----:B---3--:R-:W-:Y:S01]  /*6680*/  F2FP.PACK_AB R8, R90, R91 ;  /* 0x0000005b5a08723e */ /* 0x008fe200000000ff */
[----:B------:R-:W-:Y:S01]  /*6690*/  IMAD.MOV.U32 R174, RZ, RZ, R118 ;  /* 0x000000ffffae7224 */ /* 0x000fe200078e0076 */
[----:B------:R-:W-:Y:S01]  /*66a0*/  F2FP.PACK_AB R9, R86, R87 ;  /* 0x000000575609723e */ /* 0x000fe200000000ff */
[----:B------:R-:W-:Y:S01]  /*66b0*/  FFMA.FTZ R4, R4, c[0x0][0x2d0], -R6 ;  /* 0x0000b40004047a23 */ /* 0x000fe20000010806 */
[----:B------:R-:W-:Y:S01]  /*66c0*/  F2FP.PACK_AB R10, R88, R89 ;  /* 0x00000059580a723e */ /* 0x000fe200000000ff */
[----:B------:R-:W-:-:S02]  /*66d0*/  IMAD.MOV.U32 R118, RZ, RZ, R234 ;  /* 0x000000ffff767224 */ /* 0x000fc400078e00ea */
[----:B-1----:R-:W-:Y:S01]  /*66e0*/  FFMA.FTZ R2, R157, c[0x0][0x2d0], -R6 ;  /* 0x0000b4009d027a23 */ /* 0x002fe20000010806 */
[----:B------:R-:W-:Y:S01]  /*66f0*/  F2FP.PACK_AB R11, R85, R84 ;  /* 0x00000054550b723e */ /* 0x000fe200000000ff */
[----:B------:R-:W-:Y:S01]  /*6700*/  IMAD.MOV.U32 R157, RZ, RZ, R156 ;  /* 0x000000ffff9d7224 */ /* 0x000fe200078e009c */
[----:B------:R-:W-:Y:S01]  /*6710*/  UIMAD.WIDE.U32 UR26, UR10, UR4, URZ ;  /* 0x000000040a1a72a5 */ /* 0x000fe2000f8e003f */
[----:B------:R-:W-:Y:S01]  /*6720*/  IMAD.MOV.U32 R156, RZ, RZ, R153 ;  /* 0x000000ffff9c7224 */ /* 0x000fe200078e0099 */
[----:B------:R1:W5:Y:S01]  /*6730*/  LDL.LU R234, [R1+0x28] ;  /* 0x0000280001ea7983 */ /* 0x0003620000300800 */
[----:B------:R-:W-:Y:S02]  /*6740*/  IMAD.MOV.U32 R153, RZ, RZ, R181 ;  /* 0x000000ffff997224 */ /* 0x000fe400078e00b5 */
[----:B------:R-:W-:Y:S01]  /*6750*/  IMAD.MOV.U32 R181, RZ, RZ, R180 ;  /* 0x000000ffffb57224 */ /* 0x000fe200078e00b4 */
[----:B------:R-:W-:Y:S01]  /*6760*/  HMMA.16816.F32 R144, R8, R24, R144 ;  /* 0x000000180890723c */ /* 0x000fe20000001890 */
[----:B------:R-:W-:-:S02]  /*6770*/  IMAD.MOV.U32 R180, RZ, RZ, R121 ;  /* 0x000000ffffb47224 */ /* 0x000fc400078e0079 */
[----:B------:R-:W-:Y:S02]  /*6780*/  IMAD.MOV.U32 R121, RZ, RZ, R69 ;  /* 0x000000ffff797224 */ /* 0x000fe400078e0045 */
[----:B------:R3:W1:Y:S02]  /*6790*/  MUFU.EX2 R69, R2 ;  /* 0x0000000200457308 */ /* 0x0006640000000800 */
[----:B---3--:R-:W-:Y:S02]  /*67a0*/  FFMA.FTZ R2, R157, c[0x0][0x2d0], -R6 ;  /* 0x0000b4009d027a23 */ /* 0x008fe40000010806 */
[----:B------:R-:W-:Y:S02]  /*67b0*/  IMAD.MOV.U32 R157, RZ, RZ, R156 ;  /* 0x000000ffff9d7224 */ /* 0x000fe400078e009c */
[----:B------:R-:W-:Y:S02]  /*67c0*/  IMAD.MOV.U32 R156, RZ, RZ, R181 ;  /* 0x000000ffff9c7224 */ /* 0x000fe400078e00b5 */
[----:B------:R-:W-:-:S02]  /*67d0*/  IMAD.MOV.U32 R181, RZ, RZ, R180 ;  /* 0x000000ffffb57224 */ /* 0x000fc400078e00b4 */
[----:B------:R-:W-:Y:S02]  /*67e0*/  IMAD.MOV.U32 R180, RZ, RZ, R138 ;  /* 0x000000ffffb47224 */ /* 0x000fe400078e008a */
[----:B------:R-:W-:Y:S02]  /*67f0*/  IMAD.MOV.U32 R138, RZ, RZ, R122 ;  /* 0x000000ffff8a7224 */ /* 0x000fe400078e007a */
[----:B------:R-:W-:Y:S02]  /*6800*/  IMAD.MOV.U32 R122, RZ, RZ, R68 ;  /* 0x000000ffff7a7224 */ /* 0x000fe400078e0044 */
[----:B------:R3:W-:Y:S01]  /*6810*/  MUFU.EX2 R68, R2 ;  /* 0x0000000200447308 */ /* 0x0007e20000000800 */
[----:B------:R-:W-:Y:S02]  /*6820*/  IMAD.MOV.U32 R155, RZ, RZ, R181 ;  /* 0x000000ffff9b7224 */ /* 0x000fe400078e00b5 */
[----:B------:R-:W-:Y:S02]  /*6830*/  IMAD.MOV.U32 R154, RZ, RZ, R180 ;  /* 0x000000ffff9a7224 */ /* 0x000fe400078e00b4 */
[----:B---3--:R-:W-:-:S02]  /*6840*/  FFMA.FTZ R2, R157, c[0x0][0x2d0], -R6 ;  /* 0x0000b4009d027a23 */ /* 0x008fc40000010806 */
[----:B------:R-:W-:Y:S02]  /*6850*/  IMAD.MOV.U32 R157, RZ, RZ, R138 ;  /* 0x000000ffff9d7224 */ /* 0x000fe400078e008a */
[----:B------:R3:W-:Y:S01]  /*6860*/  MUFU.EX2 R63, R2 ;  /* 0x00000002003f7308 */ /* 0x0007e20000000800 */
[----:B------:R-:W-:Y:S01]  /*6870*/  HMMA.16816.F32 R148, R8, R26, R148 ;  /* 0x0000001a0894723c */ /* 0x000fe20000001894 */
[----:B------:R-:W-:-:S07]  /*6880*/  IMAD.MOV.U32 R138, RZ, RZ, R233 ;  /* 0x000000ffff8a7224 */ /* 0x000fce00078e00e9 */
[----:B--2---:R-:W-:Y:S01]  /*6890*/  HMMA.16816.F32 R160, R8, R20, R160 ;  /* 0x0000001408a0723c */ /* 0x004fe200000018a0 */
[----:B---3--:R-:W-:-:S07]  /*68a0*/  FFMA.FTZ R2, R170, c[0x0][0x2d0], -R0 ;  /* 0x0000b400aa027a23 */ /* 0x008fce0000010800 */
[C---:B------:R-:W-:Y:S08]  /*68b0*/  HMMA.16816.F32 R164, R8.reuse, R22, R164 ;  /* 0x0000001608a4723c */ /* 0x040ff000000018a4 */
[C---:B----4-:R-:W-:Y:S01]  /*68c0*/  HMMA.16816.F32 R176, R8.reuse, R16, R176 ;  /* 0x0000001008b0723c */ /* 0x050fe200000018b0 */
[----:B------:R2:W-:Y:S07]  /*68d0*/  MUFU.EX2 R62, R2 ;  /* 0x00000002003e7308 */ /* 0x0005ee0000000800 */
[C---:B------:R-:W-:Y:S08]  /*68e0*/  HMMA.16816.F32 R76, R8.reuse, R12, R76 ;  /* 0x0000000c084c723c */ /* 0x040ff0000000184c */
[----:B------:R-:W-:Y:S01]  /*68f0*/  HMMA.16816.F32 R72, R8, R14, R72 ;  /* 0x0000000e0848723c */ /* 0x000fe20000001848 */
[----:B--2---:R-:W-:-:S02]  /*6900*/  FFMA.FTZ R2, R182, c[0x0][0x2d0], -R0 ;  /* 0x0000b400b6027a23 */ /* 0x004fc40000010800 */
[----:B------:R-:W-:Y:S02]  /*6910*/  IMAD.MOV.U32 R208, RZ, RZ, R125 ;  /* 0x000000ffffd07224 */ /* 0x000fe400078e007d */
[----:B------:R-:W-:Y:S01]  /*6920*/  IMAD.MOV.U32 R206, RZ, RZ, R124 ;  /* 0x000000ffffce7224 */ /* 0x000fe200078e007c */
[----:B------:R2:W3:Y:S01]  /*6930*/  MUFU.EX2 R61, R2 ;  /* 0x00000002003d7308 */ /* 0x0004e20000000800 */
[----:B------:R-:W-:Y:S02]  /*6940*/  IMAD.MOV.U32 R212, RZ, RZ, R126 ;  /* 0x000000ffffd47224 */ /* 0x000fe400078e007e */
[----:B------:R-:W-:Y:S01]  /*6950*/  IMAD.MOV.U32 R210, RZ, RZ, R174 ;  /* 0x000000ffffd27224 */ /* 0x000fe200078e00ae */
[----:B------:R-:W-:Y:S01]  /*6960*/  @UP1 UMOV UR21, UR27 ;  /* 0x0000001b00151c82 */ /* 0x000fe20008000000 */
[----:B------:R-:W-:Y:S01]  /*6970*/  IMAD.MOV.U32 R203, RZ, RZ, R138 ;  /* 0x000000ffffcb7224 */ /* 0x000fe200078e008a */
[----:B------:R-:W-:Y:S01]  /*6980*/  LDSM.16.MT88.4 R168, [R232+0x3100] ;  /* 0x00310000e8a8783b */ /* 0x000fe20000004200 */
[----:B------:R-:W-:-:S03]  /*6990*/  UMOV UR4, URZ ;  /* 0x0000003f00047c82 */ /* 0x000fc60008000000 */
[----:B------:R4:W5:Y:S01]  /*69a0*/  LDL.LU R233, [R1+0x24] ;  /* 0x0000240001e97983 */ /* 0x0009620000300800 */
[--C-:B--2---:R-:W-:Y:S02]  /*69b0*/  FFMA.FTZ R2, R183, c[0x0][0x2d0], -R0.reuse ;  /* 0x0000b400b7027a23 */ /* 0x104fe40000010800 */
[----:B------:R-:W-:Y:S02]  /*69c0*/  HMMA.16816.F32 R180, R8, R18, R80 ;  /* 0x0000001208b4723c */ /* 0x000fe40000001850 */
[----:B------:R2:W-:Y:S02]  /*69d0*/  MUFU.EX2 R60, R2 ;  /* 0x00000002003c7308 */ /* 0x0005e40000000800 */
[----:B--2---:R-:W-:-:S06]  /*69e0*/  FFMA.FTZ R2, R184, c[0x0][0x2d0], -R0 ;  /* 0x0000b400b8027a23 */ /* 0x004fcc0000010800 */
[----:B------:R2:W2:Y:S01]  /*69f0*/  MUFU.EX2 R31, R2 ;  /* 0x00000002001f7308 */ /* 0x0004a20000000800 */
[----:B-1----:R-:W-:Y:S02]  /*6a00*/  F2FP.PACK_AB R8, R69, R71 ;  /* 0x000000474508723e */ /* 0x002fe400000000ff */
[----:B---3--:R-:W-:Y:S02]  /*6a10*/  F2FP.PACK_AB R9, R61, R62 ;  /* 0x0000003e3d09723e */ /* 0x008fe400000000ff */
[----:B------:R-:W-:Y:S01]  /*6a20*/  F2FP.PACK_AB R10, R63, R68 ;  /* 0x000000443f0a723e */ /* 0x000fe200000000ff */
[----:B--2---:R-:W-:Y:S02]  /*6a30*/  FFMA.FTZ R2, R155, c[0x0][0x2d0], -R5 ;  /* 0x0000b4009b027a23 */ /* 0x004fe40000010805 */
[----:B------:R-:W-:Y:S02]  /*6a40*/  IMAD.MOV.U32 R155, RZ, RZ, R154 ;  /* 0x000000ffff9b7224 */ /* 0x000fe400078e009a */
[----:B------:R1:W-:Y:S01]  /*6a50*/  MUFU.EX2 R29, R2 ;  /* 0x00000002001d7308 */ /* 0x0003e20000000800 */
[----:B------:R-:W-:Y:S01]  /*6a60*/  IMAD.MOV.U32 R154, RZ, RZ, R157 ;  /* 0x000000ffff9a7224 */ /* 0x000fe200078e009d */
[----:B------:R-:W-:Y:S01]  /*6a70*/  F2FP.PACK_AB R11, R31, R60 ;  /* 0x0000003c1f0b723e */ /* 0x000fe200000000ff */
[----:B------:R-:W-:-:S02]  /*6a80*/  IMAD.MOV.U32 R157, RZ, RZ, R156 ;  /* 0x000000ffff9d7224 */ /* 0x000fc400078e009c */
[----:B------:R-:W-:Y:S02]  /*6a90*/  IMAD.MOV.U32 R156, RZ, RZ, R153 ;  /* 0x000000ffff9c7224 */ /* 0x000fe400078e0099 */
[----:B------:R-:W-:Y:S02]  /*6aa0*/  IMAD.MOV.U32 R153, RZ, RZ, R152 ;  /* 0x000000ffff997224 */ /* 0x000fe400078e0098 */
[----:B-1----:R-:W-:Y:S01]  /*6ab0*/  FFMA.FTZ R2, R155, c[0x0][0x2d0], -R5 ;  /* 0x0000b4009b027a23 */ /* 0x002fe20000010805 */
[----:B------:R-:W-:Y:S01]  /*6ac0*/  HMMA.16816.F32 R56, R8, R26, R56 ;  /* 0x0000001a0838723c */ /* 0x000fe20000001838 */
[----:B------:R-:W-:Y:S02]  /*6ad0*/  IMAD.MOV.U32 R152, RZ, RZ, R134 ;  /* 0x000000ffff987224 */ /* 0x000fe400078e0086 */
[----:B------:R1:W2:Y:S01]  /*6ae0*/  MUFU.EX2 R30, R2 ;  /* 0x00000002001e7308 */ /* 0x0002a20000000800 */
[----:B------:R-:W-:-:S04]  /*6af0*/  IMAD.MOV.U32 R134, RZ, RZ, R172 ;  /* 0x000000ffff867224 */ /* 0x000fc800078e00ac */
[C---:B------:R-:W-:Y:S01]  /*6b00*/  HMMA.16816.F32 R64, R8.reuse, R24, R64 ;  /* 0x000000180840723c */ /* 0x040fe20000001840 */
[----:B-1----:R-:W-:Y:S02]  /*6b10*/  FFMA.FTZ R2, R154, c[0x0][0x2d0], -R5 ;  /* 0x0000b4009a027a23 */ /* 0x002fe40000010805 */
[----:B------:R-:W-:Y:S02]  /*6b20*/  IMAD.MOV.U32 R142, RZ, RZ, R152 ;  /* 0x000000ffff8e7224 */ /* 0x000fe400078e0098 */
[----:B------:R1:W-:Y:S01]  /*6b30*/  MUFU.EX2 R28, R2 ;  /* 0x00000002001c7308 */ /* 0x0003e20000000800 */
[----:B------:R-:W-:Y:S02]  /*6b40*/  IMAD.MOV.U32 R172, RZ, RZ, R173 ;  /* 0x000000ffffac7224 */ /* 0x000fe400078e00ad */
[----:B------:R-:W-:Y:S01]  /*6b50*/  IMAD.MOV.U32 R141, RZ, RZ, R134 ;  /* 0x000000ffff8d7224 */ /* 0x000fe200078e0086 */
[----:B------:R-:W-:Y:S01]  /*6b60*/  HMMA.16816.F32 R48, R8, R22, R48 ;  /* 0x000000160830723c */ /* 0x000fe20000001830 */
[----:B------:R-:W-:-:S02]  /*6b70*/  IMAD.MOV.U32 R173, RZ, RZ, R133 ;  /* 0x000000ffffad7224 */ /* 0x000fc400078e0085 */
[----:B------:R-:W-:Y:S02]  /*6b80*/  IMAD.MOV.U32 R133, RZ, RZ, R130 ;  /* 0x000000ffff857224 */ /* 0x000fe400078e0082 */
[----:B-1----:R-:W-:-:S03]  /*6b90*/  FFMA.FTZ R2, R251, c[0x0][0x2d0], -R5 ;  /* 0x0000b400fb027a23 */ /* 0x002fc60000010805 */
[----:B------:R-:W-:Y:S01]  /*6ba0*/  HMMA.16816.F32 R52, R8, R20, R52 ;  /* 0x000000140834723c */ /* 0x000fe20000001834 */
[----:B------:R-:W-:Y:S01]  /*6bb0*/  IMAD.MOV.U32 R140, RZ, RZ, R172 ;  /* 0x000000ffff8c7224 */ /* 0x000fe200078e00ac */
[----:B------:R1:W-:Y:S01]  /*6bc0*/  MUFU.EX2 R26, R2 ;  /* 0x00000002001a7308 */ /* 0x0003e20000000800 */
[----:B------:R-:W-:Y:S02]  /*6bd0*/  IMAD.MOV.U32 R158, RZ, RZ, R173 ;  /* 0x000000ffff9e7224 */ /* 0x000fe400078e00ad */
[----:B------:R-:W-:-:S03]  /*6be0*/  IMAD.MOV.U32 R159, RZ, RZ, R153 ;  /* 0x000000ffff9f7224 */ /* 0x000fc600078e0099 */
[C---:B------:R-:W-:Y:S01]  /*6bf0*/  HMMA.16816.F32 R44, R8.reuse, R12, R44 ;  /* 0x0000000c082c723c */ /* 0x040fe2000000182c */
[----:B------:R-:W-:Y:S01]  /*6c00*/  IMAD.MOV.U32 R134, RZ, RZ, R118 ;  /* 0x000000ffff867224 */ /* 0x000fe200078e0076 */
[----:B------:R-:W-:Y:S01]  /*6c10*/  @UP1 USHF.R.U32.HI UR10, URZ, UR5, UR21 ;  /* 0x000000053f0a1299 */ /* 0x000fe20008011615 */
[----:B------:R-:W-:Y:S01]  /*6c20*/  IMAD.MOV.U32 R130, RZ, RZ, R228 ;  /* 0x000000ffff827224 */ /* 0x000fe200078e00e4 */
[----:B------:R-:W3:Y:S01]  /*6c30*/  LDSM.16.MT88.4 R152, [R229+0x3100] ;  /* 0x00310000e598783b */ /* 0x000ee20000004200 */
[----:B-1----:R-:W-:Y:S02]  /*6c40*/  FFMA.FTZ R2, R225, c[0x0][0x2d0], -R3 ;  /* 0x0000b400e1027a23 */ /* 0x002fe40000010803 */
[----:B------:R-:W-:Y:S01]  /*6c50*/  IMAD.MOV.U32 R139, RZ, RZ, R133 ;  /* 0x000000ffff8b7224 */ /* 0x000fe200078e0085 */
[----:B------:R-:W-:Y:S01]  /*6c60*/  HMMA.16816.F32 R36, R8, R16, R36 ;  /* 0x000000100824723c */ /* 0x000fe20000001824 */
[----:B------:R1:W-:Y:S01]  /*6c70*/  MUFU.EX2 R25, R2 ;  /* 0x0000000200197308 */ /* 0x0003e20000000800 */
[----:B------:R-:W-:-:S02]  /*6c80*/  FFMA.FTZ R5, R226, c[0x0][0x2d0], -R0 ;  /* 0x0000b400e2057a23 */ /* 0x000fc40000010800 */
[----:B------:R-:W-:Y:S02]  /*6c90*/  IMAD.MOV.U32 R172, RZ, RZ, R119 ;  /* 0x000000ffffac7224 */ /* 0x000fe400078e0077 */
[----:B------:R-:W-:Y:S02]  /*6ca0*/  FADD.FTZ R13, R186, R185 ;  /* 0x000000b9ba0d7221 */ /* 0x000fe40000010000 */
[----:B------:R-:W-:Y:S01]  /*6cb0*/  HMMA.16816.F32 R40, R8, R18, R40 ;  /* 0x000000120828723c */ /* 0x000fe20000001828 */
[----:B------:R-:W-:-:S07]  /*6cc0*/  IMAD.MOV.U32 R133, RZ, RZ, R127 ;  /* 0x000000ffff857224 */ /* 0x000fce00078e007f */
[----:B------:R-:W-:Y:S01]  /*6cd0*/  HMMA.16816.F32 R32, R8, R14, R32 ;  /* 0x0000000e0820723c */ /* 0x000fe20000001820 */
[----:B-1----:R-:W-:Y:S02]  /*6ce0*/  FFMA.FTZ R2, R223, c[0x0][0x2d0], -R3 ;  /* 0x0000b400df027a23 */ /* 0x002fe40000010803 */
[----:B------:R-:W-:Y:S02]  /*6cf0*/  IMAD.MOV.U32 R173, RZ, RZ, R121 ;  /* 0x000000ffffad7224 */ /* 0x000fe400078e0079 */
[----:B------:R-:W-:Y:S01]  /*6d00*/  IMAD.MOV.U32 R138, RZ, RZ, R131 ;  /* 0x000000ffff8a7224 */ /* 0x000fe200078e0083 */
[----:B------:R1:W1:Y:S01]  /*6d10*/  MUFU.EX2 R24, R2 ;  /* 0x0000000200187308 */ /* 0x0002620000000800 */
[----:B------:R-:W-:Y:S01]  /*6d20*/  IMAD.MOV.U32 R127, RZ, RZ, R117 ;  /* 0x000000ffff7f7224 */ /* 0x000fe200078e0075 */
[----:B------:R-:W-:Y:S01]  /*6d30*/  UIADD3 UR5, UR10, UR7, -UR12 ;  /* 0x000000070a057290 */ /* 0x000fe2000fffe80c */
[----:B------:R-:W-:Y:S01]  /*6d40*/  FADD.FTZ R12, R158, R139 ;  /* 0x0000008b9e0c7221 */ /* 0x000fe20000010000 */
[----:B------:R-:W-:Y:S04]  /*6d50*/  LDSM.16.MT88.4 R16, [R231+0x3100] ;  /* 0x00310000e710783b */ /* 0x000fe80000004200 */
[----:B------:R4:W5:Y:S01]  /*6d60*/  LDL.LU R228, [R1+0x20] ;  /* 0x0000200001e47983 */ /* 0x0009620000300800 */
[----:B------:R3:W-:Y:S01]  /*6d70*/  MUFU.EX2 R15, R4 ;  /* 0x00000004000f7308 */ /* 0x0007e20000000800 */
[----:B------:R-:W-:Y:S01]  /*6d80*/  IMAD.MOV.U32 R121, RZ, RZ, R116 ;  /* 0x000000ffff797224 */ /* 0x000fe200078e0074 */
[----:B------:R-:W-:Y:S01]  /*6d90*/  UIMAD.WIDE UR4, UR5, -0x6db6db6d, UR4 ;  /* 0x92492493050478a5 */ /* 0x000fe2000f8e0204 */
[----:B------:R-:W-:Y:S01]  /*6da0*/  IMAD.MOV.U32 R204, RZ, RZ, R173 ;  /* 0x000000ffffcc7224 */ /* 0x000fe200078e00ad */
[----:B------:R-:W4:Y:S01]  /*6db0*/  LDSM.16.MT88.4 R116, [R230+0x3100] ;  /* 0x00310000e674783b */ /* 0x000f220000004200 */
[----:B------:R-:W-:Y:S01]  /*6dc0*/  IMAD.MOV.U32 R139, RZ, RZ, R133 ;  /* 0x000000ffff8b7224 */ /* 0x000fe200078e0085 */
[----:B------:R-:W-:Y:S01]  /*6dd0*/  USHF.R.U32.HI UR4, URZ, 0x1f, UR5 ;  /* 0x0000001f3f047899 */ /* 0x000fe20008011605 */
[--C-:B-1----:R-:W-:Y:S01]  /*6de0*/  FFMA.FTZ R2, R252, c[0x0][0x2d0], -R3.reuse ;  /* 0x0000b400fc027a23 */ /* 0x102fe20000010803 */
[----:B------:R-:W-:Y:S01]  /*6df0*/  MUFU.EX2 R9, R5 ;  /* 0x0000000500097308 */ /* 0x000fe20000000800 */
[----:B------:R-:W-:Y:S01]  /*6e00*/  FFMA.FTZ R3, R142, c[0x0][0x2d0], -R3 ;  /* 0x0000b4008e037a23 */ /* 0x000fe20000010803 */
[----:B------:R-:W-:Y:S01]  /*6e10*/  ULEA.HI.SX32 UR4, UR5, UR4, 0x1a ;  /* 0x0000000405047291 */ /* 0x000fe2000f8fd23f */
[----:B------:R-:W-:Y:S01]  /*6e20*/  IMAD.MOV.U32 R133, RZ, RZ, R128 ;  /* 0x000000ffff857224 */ /* 0x000fe200078e0080 */
[----:B--2---:R-:W-:-:S02]  /*6e30*/  F2FP.PACK_AB R184, R30, R29 ;  /* 0x0000001d1eb8723e */ /* 0x004fc400000000ff */
[----:B------:R-:W-:Y:S01]  /*6e40*/  UISETP.LT.AND UP0, UPT, URZ, UR4, UPT ;  /* 0x000000043f00728c */ /* 0x000fe2000bf01270 */
[----:B------:R-:W-:Y:S01]  /*6e50*/  F2FP.PACK_AB R185, R24, R25 ;  /* 0x0000001918b9723e */ /* 0x000fe200000000ff */
[----:B------:R1:W-:Y:S01]  /*6e60*/  MUFU.EX2 R22, R3 ;  /* 0x0000000300167308 */ /* 0x0003e20000000800 */
[----:B---3--:R-:W-:Y:S01]  /*6e70*/  FADD.FTZ R4, R127, R159 ;  /* 0x0000009f7f047221 */ /* 0x008fe20000010000 */
[----:B------:R-:W-:Y:S01]  /*6e80*/  USEL UR4, URZ, UR4, !UP0 ;  /* 0x000000043f047287 */ /* 0x000fe2000c000000 */
[----:B------:R-:W-:-:S03]  /*6e90*/  F2FP.PACK_AB R186, R26, R28 ;  /* 0x0000001c1aba723e */ /* 0x000fc600000000ff */
[----:B------:R-:W-:Y:S02]  /*6ea0*/  UISETP.GE.AND UP0, UPT, UR6, UR4, UPT ;  /* 0x000000040600728c */ /* 0x000fe4000bf06270 */
[----:B------:R2:W3:Y:S04]  /*6eb0*/  MUFU.EX2 R23, R2 ;  /* 0x0000000200177308 */ /* 0x0004e80000000800 */
[----:B------:R-:W-:Y:S01]  /*6ec0*/  PLOP3.LUT P0, PT, PT, PT, UP0, 0x80, 0x0 ;  /* 0x000000000000781c */ /* 0x000fe20003f0f008 */
[----:B-1----:R-:W-:-:S04]  /*6ed0*/  FFMA.FTZ R3, R141, c[0x0][0x2d0], -R6 ;  /* 0x0000b4008d037a23 */ /* 0x002fc80000010806 */
[----:B------:R1:W-:Y:S01]  /*6ee0*/  MUFU.EX2 R21, R3 ;  /* 0x0000000300157308 */ /* 0x0003e20000000800 */
[--C-:B--2---:R-:W-:Y:S02]  /*6ef0*/  FFMA.FTZ R2, R140, c[0x0][0x2d0], -R6.reuse ;  /* 0x0000b4008c027a23 */ /* 0x104fe40000010806 */
[----:B------:R-:W-:Y:S02]  /*6f00*/  FFMA.FTZ R6, R7, c[0x0][0x2d0], -R6 ;  /* 0x0000b40007067a23 */ /* 0x000fe40000010806 */
[----:B------:R-:W-:-:S03]  /*6f10*/  FFMA.FTZ R7, R217, c[0x0][0x2d0], -R0 ;  /* 0x0000b400d9077a23 */ /* 0x000fc60000010800 */
[----:B------:R2:W2:Y:S01]  /*6f20*/  MUFU.EX2 R20, R2 ;  /* 0x0000000200147308 */ /* 0x0004a20000000800 */
[----:B-1----:R-:W-:-:S07]  /*6f30*/  FFMA.FTZ R3, R227, c[0x0][0x2d0], -R0 ;  /* 0x0000b400e3037a23 */ /* 0x002fce0000010800 */
[----:B------:R-:W1:Y:S01]  /*6f40*/  MUFU.EX2 R14, R6 ;  /* 0x00000006000e7308 */ /* 0x000e620000000800 */
[----:B------:R-:W-:Y:S01]  /*6f50*/  FFMA.FTZ R0, R187, c[0x0][0x2d0], -R0 ;  /* 0x0000b400bb007a23 */ /* 0x000fe20000010800 */
[----:B---3--:R-:W-:-:S06]  /*6f60*/  F2FP.PACK_AB R187, R22, R23 ;  /* 0x0000001716bb723e */ /* 0x008fcc00000000ff */
[----:B------:R3:W-:Y:S01]  /*6f70*/  MUFU.EX2 R8, R3 ;  /* 0x0000000300087308 */ /* 0x0007e20000000800 */
[----:B--2---:R-:W-:Y:S01]  /*6f80*/  FADD.FTZ R2, R175, R12 ;  /* 0x0000000caf027221 */ /* 0x004fe20000010000 */
[----:B------:R-:W-:Y:S01]  /*6f90*/  F2FP.PACK_AB R128, R20, R21 ;  /* 0x000000151480723e */ /* 0x000fe200000000ff */
[----:B------:R-:W-:Y:S02]  /*6fa0*/  HMMA.16816.F32 R144, R184, R152, R144 ;  /* 0x00000098b890723c */ /* 0x000fe40000001890 */
[----:B------:R-:W-:-:S03]  /*6fb0*/  FADD.FTZ R5, R130, R2 ;  /* 0x0000000282057221 */ /* 0x000fc60000010000 */
[----:B------:R2:W-:Y:S01]  /*6fc0*/  MUFU.EX2 R10, R7 ;  /* 0x00000007000a7308 */ /* 0x0005e20000000800 */
[----:B-1----:R-:W-:Y:S02]  /*6fd0*/  F2FP.PACK_AB R130, R14, R15 ;  /* 0x0000000f0e82723e */ /* 0x002fe400000000ff */
[----:B------:R-:W-:Y:S01]  /*6fe0*/  HMMA.16816.F32 R148, R184, R154, R148 ;  /* 0x0000009ab894723c */ /* 0x000fe20000001894 */
[----:B---3--:R-:W-:-:S04]  /*6ff0*/  FADD.FTZ R3, R156, R157 ;  /* 0x0000009d9c037221 */ /* 0x008fc80000010000 */
[----:B------:R-:W1:Y:S03]  /*7000*/  MUFU.EX2 R11, R0 ;  /* 0x00000000000b7308 */ /* 0x000e660000000800 */
[----:B------:R-:W-:Y:S01]  /*7010*/  HMMA.16816.F32 R160, R184, R168, R160 ;  /* 0x000000a8b8a0723c */ /* 0x000fe200000018a0 */
[----:B------:R-:W-:Y:S02]  /*7020*/  FADD.FTZ R6, R172, R3 ;  /* 0x00000003ac067221 */ /* 0x000fe40000010000 */
[----:B--2---:R-:W-:Y:S02]  /*7030*/  FADD.FTZ R7, R134, R4 ;  /* 0x0000000486077221 */ /* 0x004fe40000010000 */
[----:B------:R-:W-:-:S03]  /*7040*/  FADD.FTZ R2, R206, R6 ;  /* 0x00000006ce027221 */ /* 0x000fc60000010000 */
[C---:B------:R-:W-:Y:S01]  /*7050*/  HMMA.16816.F32 R164, R184.reuse, R170, R164 ;  /* 0x000000aab8a4723c */ /* 0x040fe200000018a4 */
[----:B------:R-:W-:Y:S02]  /*7060*/  FADD.FTZ R3, R208, R7 ;  /* 0x00000007d0037221 */ /* 0x000fe40000010000 */
[----:B------:R-:W-:Y:S02]  /*7070*/  FADD.FTZ R2, R203, R2 ;  /* 0x00000002cb027221 */ /* 0x000fe40000010000 */
[----:B------:R-:W-:Y:S01]  /*7080*/  FADD.FTZ R3, R210, R3 ;  /* 0x00000003d2037221 */ /* 0x000fe20000010000 */
[----:B-1----:R-:W-:Y:S01]  /*7090*/  F2FP.PACK_AB R131, R11, R10 ;  /* 0x0000000a0b83723e */ /* 0x002fe200000000ff */
[----:B------:R-:W-:Y:S01]  /*70a0*/  FADD.FTZ R0, R222, R13 ;  /* 0x0000000dde007221 */ /* 0x000fe20000010000 */
[----:B----4-:R-:W-:Y:S01]  /*70b0*/  HMMA.16816.F32 R176, R184, R116, R176 ;  /* 0x00000074b8b0723c */ /* 0x010fe200000018b0 */
        /* <DEDUP_REMOVED lines=15> */
[----:B------:R-:W-:Y:S01]  /*71b0*/  IMAD.MOV.U32 R134, RZ, RZ, R129 ;  /* 0x000000ffff867224 */ /* 0x000fe200078e0081 */
[----:B------:R-:W-:Y:S01]  /*71c0*/  F2FP.PACK_AB R129, R9, R8 ;  /* 0x000000080981723e */ /* 0x000fe200000000ff */
        /* <DEDUP_REMOVED lines=89> */
[----:B------:R-:W-:-:S02]  /*7760*/  FADD.FTZ R5, R11, R2 ;  /* 0x000000020b057221 */ /* 0x000fc40000010000 */
[----:B------:R-:W-:-:S03]  /*7770*/  FADD.FTZ R2, R26, R3 ;  /* 0x000000031a027221 */ /* 0x000fc60000010000 */
[----:B------:R2:W-:Y:S01]  /*7780*/  STL [R1+0x8], R5 ;  /* 0x0000080501007387 */ /* 0x0005e20000100800 */
[----:B-1----:R-:W-:-:S05]  /*7790*/  FADD.FTZ R0, R22, R4 ;  /* 0x0000000416007221 */ /* 0x002fca0000010000 */
[----:B------:R2:W-:Y:S04]  /*77a0*/  STL [R1+0xc], R0 ;  /* 0x00000c0001007387 */ /* 0x0005e80000100800 */
[----:B------:R2:W-:Y:S01]  /*77b0*/  STL [R1+0x10], R2 ;  /* 0x0000100201007387 */ /* 0x0005e20000100800 */
[----:B------:R-:W-:Y:S05]  /*77c0*/  @!P0 BRA `(.L_x_659) ;  /* 0x0000573000008947 */ /* 0x000fea0003800000 */
[----:B------:R-:W3:Y:S01]  /*77d0*/  LDL R133, [R1+0x18] ;  /* 0x0000180001857983 */ /* 0x000ee20000100800 */
[----:B------:R-:W-:Y:S01]  /*77e0*/  PLOP3.LUT P1, PT, PT, PT, UP1, 0x80, 0x0 ;  /* 0x000000000000781c */ /* 0x000fe20003f2f018 */
[----:B------:R-:W-:Y:S01]  /*77f0*/  IMAD.MOV.U32 R132, RZ, RZ, R136 ;  /* 0x000000ffff847224 */ /* 0x000fe200078e0088 */
[----:B------:R-:W-:Y:S01]  /*7800*/  PLOP3.LUT P0, PT, PT, PT, UP1, 0x80, 0x0 ;  /* 0x000000000000781c */ /* 0x000fe20003f0f018 */
[----:B------:R-:W-:Y:S01]  /*7810*/  IMAD.MOV.U32 R3, RZ, RZ, R137 ;  /* 0x000000ffff037224 */ /* 0x000fe200078e0089 */
[----:B------:R-:W-:-:S09]  /*7820*/  MOV R134, R70 ;  /* 0x0000004600867202 */ /* 0x000fd20000000f00 */
[----:B--23--:R-:W-:-:S04]  /*7830*/  @P1 IMAD.HI.U32 R0, R133, c[0x0][0x2c8], RZ ;  /* 0x0000b20085001a27 */ /* 0x00cfc800078e00ff */
[----:B------:R-:W-:Y:S01]  /*7840*/  IMAD.MOV.U32 R133, RZ, RZ, R135 ;  /* 0x000000ffff857224 */ /* 0x000fe200078e0087 */
[----:B------:R-:W-:-:S05]  /*7850*/  @P0 SHF.R.U32.HI R0, RZ, c[0x0][0x2cc], R0 ;  /* 0x0000b300ff000a19 */ /* 0x000fca0000011600 */
[----:B------:R1:W-:Y:S02]  /*7860*/  @P0 STL [R1+0x14], R0 ;  /* 0x0000140001000387 */ /* 0x0003e40000100800 */
.L_x_662:
[----:B------:R-:W-:Y:S04]  /*7870*/  DEPBAR.LE SB0, 0x0 ;  /* 0x000080000000791a */ /* 0x000fe80000000000 */
[----:B------:R-:W-:Y:S01]  /*7880*/  BAR.SYNC.DEFER_BLOCKING 0x0 ;  /* 0x0000000000007b1d */ /* 0x000fe20000010000 */
[----:B------:R-:W-:Y:S05]  /*7890*/  ISETP.LE.AND P0, PT, RZ, UR6, PT ;  /* 0x00000006ff007c0c */ /* 0x000fea000bf03270 */
[----:B---3-5:R2:W3:Y:S04]  /*78a0*/  LDSM.16.M88.4 R112, [R235+0x7100] ;  /* 0x00710000eb70783b */ /* 0x0284e80000000200 */
[----:B------:R2:W4:Y:S04]  /*78b0*/  LDSM.16.M88.4 R108, [R235+0x9100] ;  /* 0x00910000eb6c783b */ /* 0x0005280000000200 */
[----:B-----5:R2:W1:Y:S04]  /*78c0*/  LDSM.16.M88.4 R16, [R228+0x3900] ;  /* 0x00390000e410783b */ /* 0x0204680000000200 */
        /* <DEDUP_REMOVED lines=16> */
[----:B-1-34-:R-:W-:Y:S01]  /*79d0*/  SHF.R.S32.HI R0, RZ, 0x1f, R249 ;  /* 0x0000001fff007819 */ /* 0x01afe200000114f9 */
[C---:B------:R-:W-:Y:S01]  /*79e0*/  IMAD.WIDE.U32 R4, R249.reuse, c[0x0][0x208], RZ ;  /* 0x00008200f9047a25 */ /* 0x040fe200078e00ff */
[----:B------:R-:W-:Y:S02]  /*79f0*/  SHF.R.S32.HI R2, RZ, 0x1f, R248 ;  /* 0x0000001fff027819 */ /* 0x000fe400000114f8 */
[----:B------:R-:W-:Y:S01]  /*7a00*/  IADD3 R21, R250, 0x100, RZ ;  /* 0x00000100fa157810 */ /* 0x000fe20007ffe0ff */
[----:B------:R-:W-:Y:S02]  /*7a10*/  IMAD R0, R0, c[0x0][0x208], RZ ;  /* 0x0000820000007a24 */ /* 0x000fe400078e02ff */
[----:B------:R-:W-:Y:S02]  /*7a20*/  IMAD R2, R2, c[0x0][0x218], RZ ;  /* 0x0000860002027a24 */ /* 0x000fe400078e02ff */
[----:B------:R-:W-:Y:S04]  /*7a30*/  IMAD R0, R249, c[0x0][0x20c], R0 ;  /* 0x00008300f9007a24 */ /* 0x000fe800078e0200 */
[----:B------:R-:W-:Y:S04]  /*7a40*/  IMAD.IADD R5, R5, 0x1, R0 ;  /* 0x0000000105057824 */ /* 0x000fe800078e0200 */
[----:B------:R-:W-:Y:S05]  /*7a50*/  IMAD.WIDE.U32 R4, R248, c[0x0][0x218], R4 ;  /* 0x00008600f8047a25 */ /* 0x000fea00078e0004 */
[----:B------:R-:W-:Y:S01]  /*7a60*/  IADD3 R0, P1, R4, UR24, RZ ;  /* 0x0000001804007c10 */ /* 0x000fe2000ff3e0ff */
[----:B------:R-:W-:Y:S03]  /*7a70*/  IMAD R4, R248, c[0x0][0x21c], R2 ;  /* 0x00008700f8047a24 */ /* 0x000fe600078e0202 */
[C---:B------:R-:W-:Y:S02]  /*7a80*/  LEA R2, P0, R0.reuse, c[0x0][0x1f8], 0x1 ;  /* 0x00007e0000027a11 */ /* 0x040fe400078008ff */
[----:B------:R-:W-:Y:S03]  /*7a90*/  IADD3.X R4, R5, UR8, R4, P1, !PT ;  /* 0x0000000805047c10 */ /* 0x000fe60008ffe404 */
[----:B------:R-:W1:Y:S01]  /*7aa0*/  SHFL.IDX PT, R6, R2, RZ, 0x181f ;  /* 0x00181fff02067589 */ /* 0x000e6200000e0000 */
[----:B------:R-:W-:Y:S03]  /*7ab0*/  LEA.HI.X R0, R0, c[0x0][0x1fc], R4, 0x1, P0 ;  /* 0x00007f0000007a11 */ /* 0x000fe600000f0c04 */
[----:B------:R-:W3:Y:S04]  /*7ac0*/  SHFL.IDX PT, R4, R2, 0x1, 0x181f ;  /* 0x00381f0002047f89 */ /* 0x000ee800000e0000 */
[----:B------:R-:W-:Y:S04]  /*7ad0*/  SHFL.IDX PT, R7, R0, RZ, 0x181f ;  /* 0x00181fff00077589 */ /* 0x000fe800000e0000 */
[----:B------:R-:W-:Y:S04]  /*7ae0*/  SHFL.IDX PT, R5, R0, 0x1, 0x181f ;  /* 0x00381f0000057f89 */ /* 0x000fe800000e0000 */
[----:B------:R-:W-:Y:S04]  /*7af0*/  SHFL.IDX PT, R12, R2, 0x2, 0x181f ;  /* 0x00581f00020c7f89 */ /* 0x000fe800000e0000 */
[----:B------:R-:W4:Y:S04]  /*7b00*/  SHFL.IDX PT, R10, R2, 0x3, 0x181f ;  /* 0x00781f00020a7f89 */ /* 0x000f2800000e0000 */
[----:B------:R-:W-:Y:S04]  /*7b10*/  SHFL.IDX PT, R9, R0, 0x2, 0x181f ;  /* 0x00581f0000097f89 */ /* 0x000fe800000e0000 */
[----:B------:R-:W5:Y:S04]  /*7b20*/  SHFL.IDX PT, R8, R2, 0x4, 0x181f ;  /* 0x00981f0002087f89 */ /* 0x000f6800000e0000 */
[----:B------:R-:W-:Y:S04]  /*7b30*/  SHFL.IDX PT, R11, R2, 0x5, 0x181f ;  /* 0x00b81f00020b7f89 */ /* 0x000fe800000e0000 */
[----:B------:R-:W-:Y:S04]  /*7b40*/  SHFL.IDX PT, R20, R0, 0x3, 0x181f ;  /* 0x00781f0000147f89 */ /* 0x000fe800000e0000 */
[----:B------:R-:W2:Y:S04]  /*7b50*/  SHFL.IDX PT, R15, R0, 0x4, 0x181f ;  /* 0x00981f00000f7f89 */ /* 0x000ea800000e0000 */
[----:B------:R-:W2:Y:S04]  /*7b60*/  SHFL.IDX PT, R2, R2, 0x6, 0x181f ;  /* 0x00d81f0002027f89 */ /* 0x000ea800000e0000 */
[----:B------:R-:W2:Y:S04]  /*7b70*/  SHFL.IDX PT, R14, R0, 0x5, 0x181f ;  /* 0x00b81f00000e7f89 */ /* 0x000ea800000e0000 */
[----:B------:R-:W2:Y:S01]  /*7b80*/  SHFL.IDX PT, R0, R0, 0x6, 0x181f ;  /* 0x00d81f0000007f89 */ /* 0x000ea200000e0000 */
[-C--:B-1----:R-:W-:Y:S02]  /*7b90*/  IADD3 R6, P1, R6, R247.reuse, RZ ;  /* 0x000000f706067210 */ /* 0x082fe40007f3e0ff */
[-C--:B---3--:R-:W-:Y:S02]  /*7ba0*/  IADD3 R4, P0, R4, R247.reuse, RZ ;  /* 0x000000f704047210 */ /* 0x088fe40007f1e0ff */
[-C--:B----4-:R-:W-:Y:S01]  /*7bb0*/  IADD3 R10, P3, R10, R247.reuse, RZ ;  /* 0x000000f70a0a7210 */ /* 0x090fe20007f7e0ff */
[--C-:B------:R-:W-:Y:S01]  /*7bc0*/  IMAD.X R7, R7, 0x1, R246.reuse, P1 ;  /* 0x0000000107077824 */ /* 0x100fe200008e06f6 */
[-C--:B-----5:R-:W-:Y:S01]  /*7bd0*/  IADD3 R8, P2, R8, R247.reuse, RZ ;  /* 0x000000f708087210 */ /* 0x0a0fe20007f5e0ff */
[--C-:B------:R-:W-:Y:S01]  /*7be0*/  IMAD.X R5, R5, 0x1, R246.reuse, P0 ;  /* 0x0000000105057824 */ /* 0x100fe200000e06f6 */
[-C--:B------:R-:W-:Y:S02]  /*7bf0*/  IADD3 R12, P0, R12, R247.reuse, RZ ;  /* 0x000000f70c0c7210 */ /* 0x080fe40007f1e0ff */
[----:B------:R1:W-:Y:S03]  /*7c00*/  LDGSTS.E.BYPASS.LTC128B.128 [R21], [R6.64], !P6 ;  /* 0x0000000006157fae */ /* 0x0003e6000f101d4e */
[--C-:B------:R-:W-:Y:S01]  /*7c10*/  IMAD.X R13, R9, 0x1, R246.reuse, P0 ;  /* 0x00000001090d7824 */ /* 0x100fe200000e06f6 */
[----:B------:R3:W-:Y:S01]  /*7c20*/  LDGSTS.E.BYPASS.LTC128B.128 [R21+0x800], [R4.64], !P6 ;  /* 0x0080000004157fae */ /* 0x0007e2000f101d4e */
[--C-:B--2---:R-:W-:Y:S03]  /*7c30*/  IMAD.X R9, R15, 0x1, R246.reuse, P2 ;  /* 0x000000010f097824 */ /* 0x104fe600010e06f6 */
        /* <DEDUP_REMOVED lines=8> */
[----:B------:R2:W-:Y:S04]  /*7cc0*/  LDGSTS.E.BYPASS.LTC128B.128 [R21+0x2800], [R6.64], !P6 ;  /* 0x0280000006157fae */ /* 0x0005e8000f101d4e */
[----:B------:R2:W-:Y:S02]  /*7cd0*/  LDGSTS.E.BYPASS.LTC128B.128 [R21+0x3000], [R4.64], !P6 ;  /* 0x0300000004157fae */ /* 0x0005e4000f101d4e */
.L_x_660:
[-C--:B-1234-:R-:W-:Y:S01]  /*7ce0*/  HMMA.16816.F32 R4, R112, R16.reuse, RZ ;  /* 0x000000107004723c */ /* 0x09efe200000018ff */
[----:B------:R-:W0:Y:S01]  /*7cf0*/  LDGDEPBAR ;  /* 0x00000000000079af */ /* 0x000e220000000000 */
[----:B------:R-:W-:Y:S06]  /*7d00*/  UISETP.GE.AND UP0, UPT, UR6, 0x1, UPT ;  /* 0x000000010600788c */ /* 0x000fec000bf06270 */
[C---:B------:R-:W-:Y:S01]  /*7d10*/  HMMA.16816.F32 R8, R108.reuse, R16, RZ ;  /* 0x000000106c08723c */ /* 0x040fe200000018ff */
[----:B------:R-:W-:Y:S07]  /*7d20*/  PLOP3.LUT P0, PT, PT, PT, UP0, 0x80, 0x0 ;  /* 0x000000000000781c */ /* 0x000fee0003f0f008 */
        /* <DEDUP_REMOVED lines=98> */
[----:B------:R-:W5:Y:S07]  /*8350*/  LDSM.16.M88.4 R136, [R233+0x2800] ;  /* 0x00280000e988783b */ /* 0x000f6e0000000200 */
        /* <DEDUP_REMOVED lines=30> */
[----:B------:R-:W-:Y:S01]  /*8540*/  HMMA.16816.F32 R112, R196, R194, R112 ;  /* 0x000000c2c470723c */ /* 0x000fe20000001870 */
[----:B------:R-:W-:-:S07]  /*8550*/  @!P0 BRA `(.L_x_661) ;  /* 0x000003f000008947 */ /* 0x000fce0003800000 */
[----:B------:R-:W2:Y:S01]  /*8560*/  LDL R0, [R1] ;  /* 0x0000000001007983 */ /* 0x000ea20000100800 */
        /* <DEDUP_REMOVED lines=61> */
[----:B------:R2:W-:Y:S02]  /*8940*/  LDGSTS.E.BYPASS.LTC128B.128 [R250+0x6900], [R136.64], !P6 ;  /* 0x0690000088fa7fae */ /* 0x0005e4000f101d4e */
.L_x_661:
[----:B------:R-:W3:Y:S01]  /*8950*/  LDL R2, [R1+0x14] ;  /* 0x0000140001027983 */ /* 0x000ee20000100800 */
[----:B------:R-:W-:Y:S01]  /*8960*/  PLOP3.LUT P0, PT, PT, PT, UP1, 0x80, 0x0 ;  /* 0x000000000000781c */ /* 0x000fe20003f0f018 */
[----:B------:R-:W-:Y:S01]  /*8970*/  UIMAD UR5, UR6, -0x70, URZ ;  /* 0xffffff90060578a4 */ /* 0x000fe2000f8e023f */
[----:B--2---:R-:W-:Y:S01]  /*8980*/  IMAD.U32 R136, RZ, RZ, UR12 ;  /* 0x0000000cff887e24 */ /* 0x004fe2000f8e00ff */
[----:B------:R-:W2:Y:S01]  /*8990*/  LDL R139, [R1+0x1c] ;  /* 0x00001c00018b7983 */ /* 0x000ea20000100800 */
[----:B------:R-:W-:Y:S02]  /*89a0*/  UISETP.GT.AND UP0, UPT, UR6, UR4, UPT ;  /* 0x000000040600728c */ /* 0x000fe4000bf04270 */
[----:B------:R-:W-:Y:S01]  /*89b0*/  UIADD3 UR6, UR6, -0x1, URZ ;  /* 0xffffffff06067890 */ /* 0x000fe2000fffe03f */
[----:B------:R-:W-:Y:S04]  /*89c0*/  STL [R1+0x60], R248 ;  /* 0x000060f801007387 */ /* 0x000fe80000100800 */
        /* <DEDUP_REMOVED lines=16> */
[----:B------:R1:W3:Y:S04]  /*8ad0*/  LDL R0, [R1+0x18] ;  /* 0x0000180001007983 */ /* 0x0002e80000100800 */
[----:B------:R-:W0:Y:S01]  /*8ae0*/  LDGDEPBAR ;  /* 0x00000000000079af */ /* 0x000e220000000000 */
[----:B---3--:R-:W-:Y:S07]  /*8af0*/  @P0 IMAD.MOV.U32 R0, RZ, RZ, R2 ;  /* 0x000000ffff000224 */ /* 0x008fee00078e0002 */
[----:B------:R-:W-:Y:S08]  /*8b00*/  SHFL.IDX PT, R138, R0, 0x2, 0x1c1f ;  /* 0x005c1f00008a7f89 */ /* 0x000ff000000e0000 */
[----:B------:R-:W-:Y:S08]  /*8b10*/  SHFL.IDX PT, R135, R0, RZ, 0x1c1f ;  /* 0x001c1fff00877589 */ /* 0x000ff000000e0000 */
[----:B------:R-:W3:Y:S08]  /*8b20*/  SHFL.IDX PT, R2, R0, 0x1, 0x1c1f ;  /* 0x003c1f0000027f89 */ /* 0x000ef000000e0000 */
[----:B------:R4:W1:Y:S02]  /*8b30*/  SHFL.IDX PT, R137, R0, 0x3, 0x1c1f ;  /* 0x007c1f0000897f89 */ /* 0x00086400000e0000 */
[----:B----4-:R-:W-:Y:S05]  /*8b40*/  IMAD.U32 R0, RZ, RZ, UR5 ;  /* 0x00000005ff007e24 */ /* 0x010fea000f8e00ff */
[----:B--2---:R-:W-:Y:S04]  /*8b50*/  IADD3 R0, -R139, 0x1, R0 ;  /* 0x000000018b007810 */ /* 0x004fe80007ffe100 */
[----:B------:R-:W-:Y:S05]  /*8b60*/  IADD3 R136, -R136, UR7, R0 ;  /* 0x0000000788887c10 */ /* 0x000fea000fffe100 */
[C---:B---3--:R-:W-:Y:S02]  /*8b70*/  IMAD.IADD R2, R136.reuse, 0x1, R2 ;  /* 0x0000000188027824 */ /* 0x048fe400078e0202 */
[C---:B------:R-:W-:Y:S02]  /*8b80*/  IMAD.IADD R135, R136.reuse, 0x1, R135 ;  /* 0x0000000188877824 */ /* 0x040fe400078e0287 */
[----:B------:R-:W-:Y:S01]  /*8b90*/  IMAD.IADD R0, R136, 0x1, R138 ;  /* 0x0000000188007824 */ /* 0x000fe200078e028a */
[----:B------:R-:W-:Y:S01]  /*8ba0*/  ISETP.GT.AND P1, PT, R2, RZ, PT ;  /* 0x000000ff0200720c */ /* 0x000fe20003f24270 */
[----:B-1----:R-:W-:Y:S01]  /*8bb0*/  IMAD.IADD R136, R136, 0x1, R137 ;  /* 0x0000000188887824 */ /* 0x002fe200078e0289 */
[----:B------:R-:W-:Y:S02]  /*8bc0*/  ISETP.GT.AND P0, PT, R2, 0x1, PT ;  /* 0x000000010200780c */ /* 0x000fe40003f04270 */
[----:B------:R-:W-:Y:S02]  /*8bd0*/  FSEL R188, R6, -INF , P1 ;  /* 0xff80000006bc7808 */ /* 0x000fe40000800000 */
[----:B------:R-:W-:Y:S02]  /*8be0*/  FSEL R7, R7, -INF , P0 ;  /* 0xff80000007077808 */ /* 0x000fe40000000000 */
[----:B------:R-:W-:Y:S02]  /*8bf0*/  ISETP.GT.AND P2, PT, R135, 0x1, PT ;  /* 0x000000018700780c */ /* 0x000fe40003f44270 */
[C---:B------:R-:W-:Y:S02]  /*8c00*/  ISETP.GT.AND P1, PT, R2.reuse, 0x8, PT ;  /* 0x000000080200780c */ /* 0x040fe40003f24270 */
        /* <DEDUP_REMOVED lines=34> */
[C---:B------:R-:W-:Y:S02]  /*8e30*/  ISETP.GT.AND P2, PT, R135.reuse, 0x31, PT ;  /* 0x000000318700780c */ /* 0x040fe40003f44270 */
[----:B------:R-:W-:Y:S02]  /*8e40*/  ISETP.GT.AND P3, PT, R135, RZ, PT ;  /* 0x000000ff8700720c */ /* 0x000fe40003f64270 */
[C---:B------:R-:W-:Y:S02]  /*8e50*/  ISETP.GT.AND P1, PT, R136.reuse, RZ, PT ;  /* 0x000000ff8800720c */ /* 0x040fe40003f24270 */
[----:B------:R-:W-:Y:S02]  /*8e60*/  ISETP.GT.AND P0, PT, R136, 0x1, PT ;  /* 0x000000018800780c */ /* 0x000fe40003f04270 */
[----:B------:R-:W-:Y:S02]  /*8e70*/  FSEL R190, R53, -INF , P2 ;  /* 0xff80000035be7808 */ /* 0x000fe40001000000 */
[----:B------:R-:W-:Y:S02]  /*8e80*/  FSEL R138, R4, -INF , P3 ;  /* 0xff800000048a7808 */ /* 0x000fe40001800000 */
[----:B------:R-:W-:Y:S02]  /*8e90*/  ISETP.GT.AND P3, PT, R135, 0x8, PT ;  /* 0x000000088700780c */ /* 0x000fe40003f64270 */
[----:B------:R-:W-:Y:S02]  /*8ea0*/  FSEL R11, R11, -INF , P0 ;  /* 0xff8000000b0b7808 */ /* 0x000fe40000000000 */
[----:B------:R-:W-:Y:S02]  /*8eb0*/  ISETP.GT.AND P0, PT, R2, 0x39, PT ;  /* 0x000000390200780c */ /* 0x000fe40003f04270 */
[----:B------:R-:W-:Y:S02]  /*8ec0*/  ISETP.GT.AND P2, PT, R0, 0x1, PT ;  /* 0x000000010000780c */ /* 0x000fe40003f44270 */
[----:B------:R-:W-:Y:S02]  /*8ed0*/  FSEL R10, R10, -INF , P1 ;  /* 0xff8000000a0a7808 */ /* 0x000fe40000800000 */
[----:B------:R-:W-:Y:S02]  /*8ee0*/  ISETP.GT.AND P1, PT, R2, 0x38, PT ;  /* 0x000000380200780c */ /* 0x000fe40003f24270 */
        /* <DEDUP_REMOVED lines=8> */
[----:B------:R-:W-:Y:S02]  /*8f70*/  FMNMX.FTZ R137, R138, R3, !PT ;  /* 0x000000038a897209 */ /* 0x000fe40007810000 */
[----:B------:R-:W-:Y:S02]  /*8f80*/  FSEL R20, R20, -INF , P3 ;  /* 0xff80000014147808 */ /* 0x000fe40001800000 */
[----:B------:R-:W-:Y:S02]  /*8f90*/  FSEL R194, R65, -INF , P2 ;  /* 0xff80000041c27808 */ /* 0x000fe40001000000 */
[----:B------:R-:W-:Y:S02]  /*8fa0*/  ISETP.GT.AND P3, PT, R135, 0x18, PT ;  /* 0x000000188700780c */ /* 0x000fe40003f64270 */
[----:B------:R-:W-:Y:S02]  /*8fb0*/  FSEL R14, R14, -INF , P1 ;  /* 0xff8000000e0e7808 */ /* 0x000fe40000800000 */
[----:B------:R-:W-:Y:S02]  /*8fc0*/  FSEL R15, R15, -INF , P0 ;  /* 0xff8000000f0f7808 */ /* 0x000fe40000000000 */
[C---:B------:R-:W-:Y:S02]  /*8fd0*/  ISETP.GT.AND P1, PT, R2.reuse, 0x40, PT ;  /* 0x000000400200780c */ /* 0x040fe40003f24270 */
[----:B------:R-:W-:Y:S02]  /*8fe0*/  ISETP.GT.AND P0, PT, R2, 0x41, PT ;  /* 0x000000410200780c */ /* 0x000fe40003f04270 */
[----:B------:R-:W-:Y:S02]  /*8ff0*/  FMNMX.FTZ R137, R139, R137, !PT ;  /* 0x000000898b897209 */ /* 0x000fe40007810000 */
[----:B------:R-:W-:Y:S02]  /*9000*/  ISETP.GT.AND P2, PT, R0, 0x9, PT ;  /* 0x000000090000780c */ /* 0x000fe40003f44270 */
[----:B------:R-:W-:Y:S02]  /*9010*/  FSEL R32, R32, -INF , P3 ;  /* 0xff80000020207808 */ /* 0x000fe40001800000 */
[----:B------:R-:W-:Y:S02]  /*9020*/  ISETP.GT.AND P3, PT, R135, 0x20, PT ;  /* 0x000000208700780c */ /* 0x000fe40003f64270 */
[----:B------:R-:W-:Y:S02]  /*9030*/  FSEL R13, R13, -INF , P2 ;  /* 0xff8000000d0d7808 */ /* 0x000fe40001000000 */
[----:B------:R-:W-:Y:S02]  /*9040*/  ISETP.GT.AND P2, PT, R135, 0x41, PT ;  /* 0x000000418700780c */ /* 0x000fe40003f44270 */
[----:B------:R-:W-:Y:S02]  /*9050*/  FSEL R204, R70, -INF , P1 ;  /* 0xff80000046cc7808 */ /* 0x000fe40000800000 */
[----:B------:R-:W-:Y:S02]  /*9060*/  FSEL R207, R71, -INF , P0 ;  /* 0xff80000047cf7808 */ /* 0x000fe40000000000 */
[C---:B------:R-:W-:Y:S02]  /*9070*/  ISETP.GT.AND P1, PT, R136.reuse, 0x10, PT ;  /* 0x000000108800780c */ /* 0x040fe40003f24270 */
[----:B------:R-:W-:Y:S02]  /*9080*/  ISETP.GT.AND P0, PT, R136, 0x11, PT ;  /* 0x000000118800780c */ /* 0x000fe40003f04270 */
[----:B------:R-:W-:Y:S02]  /*9090*/  FMNMX.FTZ R137, R16, R137, !PT ;  /* 0x0000008910897209 */ /* 0x000fe40007810000 */
[----:B------:R-:W-:Y:S02]  /*90a0*/  FSEL R36, R36, -INF , P3 ;  /* 0xff80000024247808 */ /* 0x000fe40001800000 */
[----:B------:R-:W-:Y:S02]  /*90b0*/  FSEL R201, R69, -INF , P2 ;  /* 0xff80000045c97808 */ /* 0x000fe40001000000 */
[----:B------:R-:W-:Y:S02]  /*90c0*/  FMNMX.FTZ R137, R17, R137, !PT ;  /* 0x0000008911897209 */ /* 0x000fe40007810000 */
[----:B------:R-:W-:Y:S02]  /*90d0*/  ISETP.GT.AND P3, PT, R135, 0x28, PT ;  /* 0x000000288700780c */ /* 0x000fe40003f64270 */
[----:B------:R-:W-:Y:S02]  /*90e0*/  FSEL R26, R26, -INF , P1 ;  /* 0xff8000001a1a7808 */ /* 0x000fe40000800000 */
[----:B------:R-:W-:Y:S02]  /*90f0*/  FSEL R27, R27, -INF , P0 ;  /* 0xff8000001b1b7808 */ /* 0x000fe40000000000 */
[C---:B------:R-:W-:Y:S02]  /*9100*/  ISETP.GT.AND P1, PT, R2.reuse, 0x48, PT ;  /* 0x000000480200780c */ /* 0x040fe40003f24270 */
[----:B------:R-:W-:Y:S02]  /*9110*/  ISETP.GT.AND P0, PT, R2, 0x49, PT ;  /* 0x000000490200780c */ /* 0x000fe40003f04270 */
[----:B------:R-:W-:Y:S02]  /*9120*/  ISETP.GT.AND P2, PT, R0, 0x11, PT ;  /* 0x000000110000780c */ /* 0x000fe40003f44270 */
[----:B------:R-:W-:Y:S02]  /*9130*/  FMNMX.FTZ R137, R20, R137, !PT ;  /* 0x0000008914897209 */ /* 0x000fe40007810000 */
[----:B------:R-:W-:Y:S02]  /*9140*/  FSEL R48, R48, -INF , P3 ;  /* 0xff80000030307808 */ /* 0x000fe40001800000 */
[----:B------:R-:W-:Y:S02]  /*9150*/  FSEL R216, R82, -INF , P1 ;  /* 0xff80000052d87808 */ /* 0x000fe40000800000 */
[----:B------:R-:W-:Y:S02]  /*9160*/  FSEL R217, R83, -INF , P0 ;  /* 0xff80000053d97808 */ /* 0x000fe40000000000 */
[----:B------:R-:W-:Y:S02]  /*9170*/  ISETP.GT.AND P3, PT, R135, 0x30, PT ;  /* 0x000000308700780c */ /* 0x000fe40003f64270 */
        /* <DEDUP_REMOVED lines=9> */
[----:B------:R-:W-:Y:S02]  /*9210*/  ISETP.GT.AND P0, PT, R2, 0x51, PT ;  /* 0x000000510200780c */ /* 0x000fe40003f04270 */
[----:B------:R-:W-:Y:S02]  /*9220*/  ISETP.GT.AND P3, PT, R0, RZ, PT ;  /* 0x000000ff0000720c */ /* 0x000fe40003f64270 */
[----:B------:R-:W-:Y:S02]  /*9230*/  FSEL R30, R30, -INF , P1 ;  /* 0xff8000001e1e7808 */ /* 0x000fe40000800000 */
[----:B------:R-:W-:Y:S02]  /*9240*/  ISETP.GT.AND P1, PT, R2, 0x50, PT ;  /* 0x000000500200780c */ /* 0x000fe40003f24270 */
        /* <DEDUP_REMOVED lines=11> */
[----:B------:R-:W-:Y:S02]  /*9300*/  FMNMX.FTZ R137, R33, R137, !PT ;  /* 0x0000008921897209 */ /* 0x000fe40007810000 */
[C---:B------:R-:W-:Y:S02]  /*9310*/  ISETP.GT.AND P2, PT, R0.reuse, 0x21, PT ;  /* 0x000000210000780c */ /* 0x040fe40003f44270 */
[----:B------:R-:W-:Y:S02]  /*9320*/  ISETP.GT.AND P3, PT, R0, 0x8, PT ;  /* 0x000000080000780c */ /* 0x000fe40003f64270 */
        /* <DEDUP_REMOVED lines=14> */
[----:B------:R-:W-:Y:S02]  /*9410*/  FMNMX.FTZ R137, R37, R137, !PT ;  /* 0x0000008925897209 */ /* 0x000fe40007810000 */
        /* <DEDUP_REMOVED lines=8> */
[----:B------:R-:W-:Y:S02]  /*94a0*/  FSEL R24, R24, -INF , P3 ;  /* 0xff80000018187808 */ /* 0x000fe40001800000 */
[----:B------:R-:W-:Y:S02]  /*94b0*/  ISETP.GT.AND P3, PT, R135, 0x48, PT ;  /* 0x000000488700780c */ /* 0x000fe40003f64270 */
[----:B------:R-:W-:Y:S02]  /*94c0*/  FSEL R45, R45, -INF , P2 ;  /* 0xff8000002d2d7808 */ /* 0x000fe40001000000 */
[----:B------:R-:W-:Y:S02]  /*94d0*/  ISETP.GT.AND P2, PT, R135, 0x61, PT ;  /* 0x000000618700780c */ /* 0x000fe40003f44270 */
[----:B------:R-:W-:Y:S02]  /*94e0*/  FSEL R221, R102, -INF , P1 ;  /* 0xff80000066dd7808 */ /* 0x000fe40000800000 */
[C---:B------:R-:W-:Y:S02]  /*94f0*/  ISETP.GT.AND P1, PT, R136.reuse, 0x30, PT ;  /* 0x000000308800780c */ /* 0x040fe40003f24270 */
[----:B------:R-:W-:Y:S02]  /*9500*/  ISETP.GT.AND P0, PT, R136, 0x31, PT ;  /* 0x000000318800780c */ /* 0x000fe40003f04270 */
[----:B------:R-:W-:Y:S02]  /*9510*/  FMNMX.FTZ R137, R48, R137, !PT ;  /* 0x0000008930897209 */ /* 0x000fe40007810000 */
[----:B------:R-:W-:Y:S02]  /*9520*/  FSEL R206, R80, -INF , P3 ;  /* 0xff80000050ce7808 */ /* 0x000fe40001800000 */
[----:B------:R-:W-:Y:S02]  /*9530*/  FSEL R80, R101, -INF , P2 ;  /* 0xff80000065507808 */ /* 0x000fe40001000000 */
[----:B------:R-:W-:Y:S02]  /*9540*/  FSEL R101, R58, -INF , P1 ;  /* 0xff8000003a657808 */ /* 0x000fe40000800000 */
[----:B------:R-:W-:Y:S02]  /*9550*/  FSEL R103, R59, -INF , P0 ;  /* 0xff8000003b677808 */ /* 0x000fe40000000000 */
[C---:B------:R-:W-:Y:S02]  /*9560*/  ISETP.GT.AND P1, PT, R2.reuse, 0x68, PT ;  /* 0x000000680200780c */ /* 0x040fe40003f24270 */
        /* <DEDUP_REMOVED lines=13> */
[----:B------:R-:W-:Y:S02]  /*9640*/  ISETP.GT.AND P3, PT, R0, 0x18, PT ;  /* 0x000000180000780c */ /* 0x000fe40003f64270 */
[----:B------:R-:W-:Y:S02]  /*9650*/  FMNMX.FTZ R2, R34, R2, !PT ;  /* 0x0000000222027209 */ /* 0x000fe40007810000 */
[----:B------:R-:W-:Y:S02]  /*9660*/  FMNMX.FTZ R137, R201, R137, !PT ;  /* 0x00000089c9897209 */ /* 0x000fe40007810000 */
[----:B------:R-:W-:Y:S02]  /*9670*/  FMNMX.FTZ R4, R8, R133, !PT ;  /* 0x0000008508047209 */ /* 0x000fe40007810000 */
[----:B------:R-:W-:Y:S02]  /*9680*/  FMNMX.FTZ R2, R35, R2, !PT ;  /* 0x0000000223027209 */ /* 0x000fe40007810000 */
[----:B------:R-:W-:Y:S02]  /*9690*/  FSEL R28, R28, -INF , P3 ;  /* 0xff8000001c1c7808 */ /* 0x000fe40001800000 */
[----:B------:R-:W-:Y:S02]  /*96a0*/  ISETP.GT.AND P3, PT, R135, 0x50, PT ;  /* 0x000000508700780c */ /* 0x000fe40003f64270 */
[----:B------:R-:W-:Y:S02]  /*96b0*/  FMNMX.FTZ R137, R206, R137, !PT ;  /* 0x00000089ce897209 */ /* 0x000fe40007810000 */
[----:B------:R-:W-:Y:S02]  /*96c0*/  FMNMX.FTZ R4, R9, R4, !PT ;  /* 0x0000000409047209 */ /* 0x000fe40007810000 */
[----:B------:R-:W-:Y:S02]  /*96d0*/  FSEL R84, R84, -INF , P3 ;  /* 0xff80000054547808 */ /* 0x000fe40001800000 */
[----:B------:R-:W-:Y:S02]  /*96e0*/  FMNMX.FTZ R2, R38, R2, !PT ;  /* 0x0000000226027209 */ /* 0x000fe40007810000 */
[----:B------:R-:W-:Y:S02]  /*96f0*/  FMNMX.FTZ R137, R213, R137, !PT ;  /* 0x00000089d5897209 */ /* 0x000fe40007810000 */
[----:B------:R-:W-:Y:S02]  /*9700*/  ISETP.GT.AND P3, PT, R0, 0x20, PT ;  /* 0x000000200000780c */ /* 0x000fe40003f64270 */
[----:B------:R-:W-:Y:S02]  /*9710*/  FMNMX.FTZ R4, R12, R4, !PT ;  /* 0x000000040c047209 */ /* 0x000fe40007810000 */
[----:B------:R-:W-:Y:S02]  /*9720*/  FMNMX.FTZ R137, R84, R137, !PT ;  /* 0x0000008954897209 */ /* 0x000fe40007810000 */
[----:B------:R-:W-:Y:S02]  /*9730*/  FMNMX.FTZ R2, R39, R2, !PT ;  /* 0x0000000227027209 */ /* 0x000fe40007810000 */
[----:B------:R-:W-:Y:S02]  /*9740*/  FSEL R40, R40, -INF , P3 ;  /* 0xff80000028287808 */ /* 0x000fe40001800000 */
[----:B------:R-:W-:Y:S02]  /*9750*/  ISETP.GT.AND P3, PT, R135, 0x58, PT ;  /* 0x000000588700780c */ /* 0x000fe40003f64270 */
[----:B------:R-:W-:Y:S02]  /*9760*/  FMNMX.FTZ R4, R13, R4, !PT ;  /* 0x000000040d047209 */ /* 0x000fe40007810000 */
[----:B------:R-:W-:Y:S02]  /*9770*/  FSEL R83, R96, -INF , P3 ;  /* 0xff80000060537808 */ /* 0x000fe40001800000 */
        /* <DEDUP_REMOVED lines=18> */
[----:B------:R-:W-:Y:S02]  /*98a0*/  ISETP.GT.AND P2, PT, R0, 0x31, PT ;  /* 0x000000310000780c */ /* 0x000fe40003f44270 */
[----:B------:R-:W-:Y:S02]  /*98b0*/  FMNMX.FTZ R2, R192, R2, !PT ;  /* 0x00000002c0027209 */ /* 0x000fe40007810000 */
[----:B------:R-:W-:Y:S02]  /*98c0*/  FMNMX.FTZ R5, R11, R5, !PT ;  /* 0x000000050b057209 */ /* 0x000fe40007810000 */
[----:B------:R-:W-:Y:S02]  /*98d0*/  FMNMX.FTZ R4, R29, R4, !PT ;  /* 0x000000041d047209 */ /* 0x000fe40007810000 */
[----:B------:R-:W-:Y:S02]  /*98e0*/  FMNMX.FTZ R137, R80, R137, !PT ;  /* 0x0000008950897209 */ /* 0x000fe40007810000 */
[----:B------:R-:W-:Y:S02]  /*98f0*/  FSEL R251, R112, -INF , P3 ;  /* 0xff80000070fb7808 */ /* 0x000fe40001800000 */
[----:B------:R-:W-:Y:S02]  /*9900*/  FSEL R100, R57, -INF , P2 ;  /* 0xff80000039647808 */ /* 0x000fe40001000000 */
[----:B------:R-:W-:Y:S02]  /*9910*/  ISETP.GT.AND P2, PT, R135, 0x69, PT ;  /* 0x000000698700780c */ /* 0x000fe40003f44270 */
[----:B------:R-:W-:Y:S02]  /*9920*/  FMNMX.FTZ R2, R195, R2, !PT ;  /* 0x00000002c3027209 */ /* 0x000fe40007810000 */
[----:B------:R-:W-:Y:S02]  /*9930*/  FMNMX.FTZ R5, R14, R5, !PT ;  /* 0x000000050e057209 */ /* 0x000fe40007810000 */
[----:B------:R-:W-:Y:S02]  /*9940*/  FSEL R114, R114, -INF , P1 ;  /* 0xff80000072727808 */ /* 0x000fe40000800000 */
[----:B------:R-:W-:Y:S02]  /*9950*/  ISETP.GT.AND P1, PT, R136, 0x38, PT ;  /* 0x000000388800780c */ /* 0x000fe40003f24270 */
[----:B------:R-:W-:Y:S02]  /*9960*/  FMNMX.FTZ R4, R40, R4, !PT ;  /* 0x0000000428047209 */ /* 0x000fe40007810000 */
[----:B------:R-:W-:Y:S02]  /*9970*/  FSEL R227, R113, -INF , P2 ;  /* 0xff80000071e37808 */ /* 0x000fe40001000000 */
[----:B------:R-:W-:Y:S02]  /*9980*/  FMNMX.FTZ R137, R251, R137, !PT ;  /* 0x00000089fb897209 */ /* 0x000fe40007810000 */
[----:B------:R-:W-:Y:S02]  /*9990*/  FMNMX.FTZ R2, R196, R2, !PT ;  /* 0x00000002c4027209 */ /* 0x000fe40007810000 */
[----:B------:R-:W-:Y:S02]  /*99a0*/  FMNMX.FTZ R5, R15, R5, !PT ;  /* 0x000000050f057209 */ /* 0x000fe40007810000 */
[----:B------:R-:W-:Y:S02]  /*99b0*/  FSEL R113, R62, -INF , P1 ;  /* 0xff8000003e717808 */ /* 0x000fe40000800000 */
[----:B------:R-:W-:Y:S02]  /*99c0*/  ISETP.GT.AND P1, PT, R136, 0x40, PT ;  /* 0x000000408800780c */ /* 0x000fe40003f24270 */
[----:B------:R-:W-:Y:S02]  /*99d0*/  FMNMX.FTZ R4, R41, R4, !PT ;  /* 0x0000000429047209 */ /* 0x000fe40007810000 */
[----:B------:R-:W-:Y:S02]  /*99e0*/  FMNMX.FTZ R137, R227, R137, !PT ;  /* 0x00000089e3897209 */ /* 0x000fe40007810000 */
[----:B------:R-:W-:Y:S02]  /*99f0*/  FMNMX.FTZ R2, R204, R2, !PT ;  /* 0x00000002cc027209 */ /* 0x000fe40007810000 */
[----:B------:R-:W-:Y:S01]  /*9a00*/  FMNMX.FTZ R5, R26, R5, !PT ;  /* 0x000000051a057209 */ /* 0x000fe20007810000 */
[----:B------:R-:W1:Y:S01]  /*9a10*/  SHFL.BFLY PT, R6, R137, 0x2, 0x1f ;  /* 0x0c401f0089067f89 */ /* 0x000e6200000e0000 */
[----:B------:R-:W-:Y:S02]  /*9a20*/  FSEL R199, R74, -INF , P1 ;  /* 0xff8000004ac77808 */ /* 0x000fe40000800000 */
        /* <DEDUP_REMOVED lines=9> */
[----:B------:R-:W-:Y:S01]  /*9ac0*/  FSEL R52, R90, -INF , P1 ;  /* 0xff8000005a347808 */ /* 0x000fe20000800000 */
[----:B------:R-:W-:Y:S01]  /*9ad0*/  IMAD.MOV.U32 R90, RZ, RZ, R200 ;  /* 0x000000ffff5a7224 */ /* 0x000fe200078e00c8 */
[----:B------:R-:W-:Y:S02]  /*9ae0*/  FMNMX.FTZ R4, R99, R4, !PT ;  /* 0x0000000463047209 */ /* 0x000fe40007810000 */
[C---:B------:R-:W-:Y:S02]  /*9af0*/  ISETP.GT.AND P3, PT, R0.reuse, 0x38, PT ;  /* 0x000000380000780c */ /* 0x040fe40003f64270 */
[----:B------:R-:W-:Y:S02]  /*9b00*/  FMNMX.FTZ R2, R217, R2, !PT ;  /* 0x00000002d9027209 */ /* 0x000fe40007810000 */
[----:B------:R-:W-:Y:S02]  /*9b10*/  FMNMX.FTZ R5, R31, R5, !PT ;  /* 0x000000051f057209 */ /* 0x000fe40007810000 */
[----:B------:R-:W-:Y:S02]  /*9b20*/  ISETP.GT.AND P2, PT, R0, 0x39, PT ;  /* 0x000000390000780c */ /* 0x000fe40003f44270 */
[----:B------:R-:W-:Y:S02]  /*9b30*/  FSEL R102, R60, -INF , P3 ;  /* 0xff8000003c667808 */ /* 0x000fe40001800000 */
[----:B------:R-:W-:Y:S02]  /*9b40*/  FMNMX.FTZ R4, R100, R4, !PT ;  /* 0x0000000464047209 */ /* 0x000fe40007810000 */
[----:B------:R-:W-:Y:S02]  /*9b50*/  FMNMX.FTZ R2, R90, R2, !PT ;  /* 0x000000025a027209 */ /* 0x000fe40007810000 */
[----:B------:R-:W-:Y:S02]  /*9b60*/  FMNMX.FTZ R5, R42, R5, !PT ;  /* 0x000000052a057209 */ /* 0x000fe40007810000 */
[----:B------:R-:W-:Y:S02]  /*9b70*/  FSEL R115, R115, -INF , P0 ;  /* 0xff80000073737808 */ /* 0x000fe40000000000 */
[----:B------:R-:W-:Y:S01]  /*9b80*/  FSEL R112, R61, -INF , P2 ;  /* 0xff8000003d707808 */ /* 0x000fe20001000000 */
[----:B------:R-:W-:Y:S01]  /*9b90*/  IMAD.MOV.U32 R61, RZ, RZ, R114 ;  /* 0x000000ffff3d7224 */ /* 0x000fe200078e0072 */
[----:B------:R-:W-:Y:S01]  /*9ba0*/  ISETP.GT.AND P3, PT, R0, 0x40, PT ;  /* 0x000000400000780c */ /* 0x000fe20003f64270 */
[----:B------:R-:W-:Y:S01]  /*9bb0*/  IMAD.MOV.U32 R62, RZ, RZ, R115 ;  /* 0x000000ffff3e7224 */ /* 0x000fe200078e0073 */
        /* <DEDUP_REMOVED lines=12> */
[----:B------:R-:W-:Y:S02]  /*9c80*/  ISETP.GT.AND P0, PT, R136, 0x39, PT ;  /* 0x000000398800780c */ /* 0x000fe40003f04270 */
[----:B------:R-:W-:Y:S02]  /*9c90*/  FMNMX.FTZ R5, R47, R5, !PT ;  /* 0x000000052f057209 */ /* 0x000fe40007810000 */
[----:B-1----:R-:W-:Y:S02]  /*9ca0*/  FMNMX.FTZ R137, R6, R137, !PT ;  /* 0x0000008906897209 */ /* 0x002fe40007810000 */
[----:B------:R-:W-:Y:S02]  /*9cb0*/  FSEL R208, R76, -INF , P3 ;  /* 0xff8000004cd07808 */ /* 0x000fe40001800000 */
[----:B------:R-:W-:Y:S01]  /*9cc0*/  FMNMX.FTZ R4, R198, R4, !PT ;  /* 0x00000004c6047209 */ /* 0x000fe20007810000 */
[----:B------:R-:W1:Y:S01]  /*9cd0*/  SHFL.BFLY PT, R6, R137, 0x1, 0x1f ;  /* 0x0c201f0089067f89 */ /* 0x000e6200000e0000 */
[----:B------:R-:W-:Y:S02]  /*9ce0*/  ISETP.GT.AND P2, PT, R0, 0x49, PT ;  /* 0x000000490000780c */ /* 0x000fe40003f44270 */
[----:B------:R-:W-:Y:S02]  /*9cf0*/  FMNMX.FTZ R2, R221, R2, !PT ;  /* 0x00000002dd027209 */ /* 0x000fe40007810000 */
[----:B------:R-:W-:Y:S02]  /*9d00*/  FSEL R114, R63, -INF , P0 ;  /* 0xff8000003f727808 */ /* 0x000fe40000000000 */
[----:B------:R-:W-:Y:S02]  /*9d10*/  ISETP.GT.AND P0, PT, R136, 0x41, PT ;  /* 0x000000418800780c */ /* 0x000fe40003f04270 */
        /* <DEDUP_REMOVED lines=8> */
[----:B------:R-:W-:Y:S02]  /*9da0*/  ISETP.GT.AND P2, PT, R0, 0x51, PT ;  /* 0x000000510000780c */ /* 0x000fe40003f44270 */
[----:B------:R-:W-:Y:S02]  /*9db0*/  FSEL R220, R88, -INF , P3 ;  /* 0xff80000058dc7808 */ /* 0x000fe40001800000 */
[----:B------:R-:W-:Y:S02]  /*9dc0*/  FMNMX.FTZ R4, R210, R4, !PT ;  /* 0x00000004d2047209 */ /* 0x000fe40007810000 */
[----:B------:R-:W-:Y:S02]  /*9dd0*/  FMNMX.FTZ R2, R61, R2, !PT ;  /* 0x000000023d027209 */ /* 0x000fe40007810000 */
[----:B------:R-:W-:Y:S02]  /*9de0*/  FMNMX.FTZ R5, R113, R5, !PT ;  /* 0x0000000571057209 */ /* 0x000fe40007810000 */
[----:B------:R-:W-:Y:S02]  /*9df0*/  FSEL R214, R79, -INF , P0 ;  /* 0xff8000004fd67808 */ /* 0x000fe40000000000 */
[----:B------:R-:W-:Y:S02]  /*9e00*/  ISETP.GT.AND P0, PT, R136, 0x51, PT ;  /* 0x000000518800780c */ /* 0x000fe40003f04270 */
[----:B------:R-:W-:Y:S02]  /*9e10*/  FSEL R219, R89, -INF , P2 ;  /* 0xff80000059db7808 */ /* 0x000fe40001000000 */
[C---:B------:R-:W-:Y:S02]  /*9e20*/  ISETP.GT.AND P3, PT, R0.reuse, 0x58, PT ;  /* 0x000000580000780c */ /* 0x040fe40003f64270 */
[----:B------:R-:W-:Y:S02]  /*9e30*/  ISETP.GT.AND P2, PT, R0, 0x59, PT ;  /* 0x000000590000780c */ /* 0x000fe40003f44270 */
[----:B------:R-:W-:Y:S02]  /*9e40*/  FMNMX.FTZ R4, R220, R4, !PT ;  /* 0x00000004dc047209 */ /* 0x000fe40007810000 */
[----:B------:R-:W-:Y:S02]  /*9e50*/  FMNMX.FTZ R2, R62, R2, !PT ;  /* 0x000000023e027209 */ /* 0x000fe40007810000 */
[----:B------:R-:W-:Y:S02]  /*9e60*/  FSEL R91, R91, -INF , P0 ;  /* 0xff8000005b5b7808 */ /* 0x000fe40000000000 */
[C---:B------:R-:W-:Y:S02]  /*9e70*/  ISETP.GT.AND P1, PT, R0.reuse, 0x60, PT ;  /* 0x000000600000780c */ /* 0x040fe40003f24270 */
[----:B------:R-:W-:Y:S02]  /*9e80*/  ISETP.GT.AND P0, PT, R0, 0x61, PT ;  /* 0x000000610000780c */ /* 0x000fe40003f04270 */
[----:B------:R-:W-:Y:S02]  /*9e90*/  FSEL R212, R92, -INF , P3 ;  /* 0xff8000005cd47808 */ /* 0x000fe40001800000 */
[----:B------:R-:W-:Y:S02]  /*9ea0*/  FSEL R209, R93, -INF , P2 ;  /* 0xff8000005dd17808 */ /* 0x000fe40001000000 */
[C---:B------:R-:W-:Y:S02]  /*9eb0*/  ISETP.GT.AND P2, PT, R0.reuse, 0x69, PT ;  /* 0x000000690000780c */ /* 0x040fe40003f44270 */
[----:B------:R-:W-:Y:S02]  /*9ec0*/  ISETP.GT.AND P3, PT, R0, 0x68, PT ;  /* 0x000000680000780c */ /* 0x000fe40003f64270 */
[----:B------:R-:W-:Y:S02]  /*9ed0*/  FMNMX.FTZ R0, R114, R5, !PT ;  /* 0x0000000572007209 */ /* 0x000fe40007810000 */
[----:B------:R-:W-:Y:S02]  /*9ee0*/  FMNMX.FTZ R135, R219, R4, !PT ;  /* 0x00000004db877209 */ /* 0x000fe40007810000 */
[----:B------:R-:W2:Y:S01]  /*9ef0*/  SHFL.BFLY PT, R4, R2, 0x2, 0x1f ;  /* 0x0c401f0002047f89 */ /* 0x000ea200000e0000 */
[----:B------:R-:W-:Y:S02]  /*9f00*/  FMNMX.FTZ R0, R199, R0, !PT ;  /* 0x00000000c7007209 */ /* 0x000fe40007810000 */
[----:B-1----:R-:W-:Y:S02]  /*9f10*/  FMNMX.FTZ R137, R137, R6, !PT ;  /* 0x0000000689897209 */ /* 0x002fe40007810000 */
[----:B------:R-:W-:Y:S02]  /*9f20*/  FMNMX.FTZ R0, R205, R0, !PT ;  /* 0x00000000cd007209 */ /* 0x000fe40007810000 */
[----:B------:R-:W-:Y:S01]  /*9f30*/  FSEL R203, R104, -INF , P1 ;  /* 0xff80000068cb7808 */ /* 0x000fe20000800000 */
[----:B------:R-:W-:Y:S01]  /*9f40*/  IMAD.MOV.U32 R104, RZ, RZ, R52 ;  /* 0x000000ffff687224 */ /* 0x000fe200078e0034 */
[----:B------:R-:W-:Y:S01]  /*9f50*/  FMNMX.FTZ R0, R211, R0, !PT ;  /* 0x00000000d3007209 */ /* 0x000fe20007810000 */
[----:B------:R-:W-:Y:S01]  /*9f60*/  FMUL.FTZ R92, R137, c[0x0][0x2d0] ;  /* 0x0000b400895c7a20 */ /* 0x000fe20000410000 */
[----:B------:R-:W-:Y:S02]  /*9f70*/  FSEL R109, R109, -INF , P2 ;  /* 0xff8000006d6d7808 */ /* 0x000fe40001000000 */
[----:B------:R-:W-:Y:S02]  /*9f80*/  FMNMX.FTZ R0, R214, R0, !PT ;  /* 0x00000000d6007209 */ /* 0x000fe40007810000 */
[----:B------:R-:W-:Y:S02]  /*9f90*/  FSETP.NEU.FTZ.AND P2, PT, R137, -INF , PT ;  /* 0xff8000008900780b */ /* 0x000fe40003f5d000 */
[----:B------:R-:W-:Y:S02]  /*9fa0*/  FMNMX.FTZ R0, R104, R0, !PT ;  /* 0x0000000068007209 */ /* 0x000fe40007810000 */
[----:B------:R-:W-:Y:S02]  /*9fb0*/  ISETP.GT.AND P1, PT, R136, 0x58, PT ;  /* 0x000000588800780c */ /* 0x000fe40003f24270 */
[----:B------:R-:W-:Y:S02]  /*9fc0*/  FSEL R92, R92, RZ, P2 ;  /* 0x000000ff5c5c7208 */ /* 0x000fe40001000000 */
[----:B------:R-:W-:Y:S02]  /*9fd0*/  FMNMX.FTZ R0, R91, R0, !PT ;  /* 0x000000005b007209 */ /* 0x000fe40007810000 */
[----:B------:R-:W-:Y:S02]  /*9fe0*/  FSEL R63, R94, -INF , P1 ;  /* 0xff8000005e3f7808 */ /* 0x000fe40000800000 */
[----:B--2---:R-:W-:Y:S02]  /*9ff0*/  FMNMX.FTZ R2, R2, R4, !PT ;  /* 0x0000000402027209 */ /* 0x004fe40007810000 */
[----:B------:R-:W-:Y:S01]  /*a000*/  FMNMX.FTZ R4, R63, R0, !PT ;  /* 0x000000003f047209 */ /* 0x000fe20007810000 */
[--C-:B------:R-:W-:Y:S01]  /*a010*/  FFMA.FTZ R0, R138, c[0x0][0x2d0], -R92.reuse ;  /* 0x0000b4008a007a23 */ /* 0x100fe2000001085c */
[----:B------:R-:W-:Y:S01]  /*a020*/  FSEL R202, R105, -INF , P0 ;  /* 0xff80000069ca7808 */ /* 0x000fe20000000000 */
[----:B------:R-:W1:Y:S01]  /*a030*/  SHFL.BFLY PT, R6, R2, 0x1, 0x1f ;  /* 0x0c201f0002067f89 */ /* 0x000e6200000e0000 */
[C---:B------:R-:W-:Y:S01]  /*a040*/  ISETP.GT.AND P0, PT, R136.reuse, 0x59, PT ;  /* 0x000000598800780c */ /* 0x040fe20003f04270 */
[----:B------:R2:W-:Y:S01]  /*a050*/  MUFU.EX2 R52, R0 ;  /* 0x0000000000347308 */ /* 0x0005e20000000800 */
[----:B------:R-:W-:Y:S02]  /*a060*/  ISETP.GT.AND P1, PT, R136, 0x60, PT ;  /* 0x000000608800780c */ /* 0x000fe40003f24270 */
[----:B------:R-:W-:Y:S02]  /*a070*/  FSEL R89, R95, -INF , P0 ;  /* 0xff8000005f597808 */ /* 0x000fe40000000000 */
[----:B------:R-:W-:Y:S01]  /*a080*/  FSEL R88, R106, -INF , P1 ;  /* 0xff8000006a587808 */ /* 0x000fe20000800000 */
[----:B------:R-:W-:Y:S01]  /*a090*/  IMAD.MOV.U32 R106, RZ, RZ, R221 ;  /* 0x000000ffff6a7224 */ /* 0x000fe200078e00dd */
[----:B------:R-:W-:Y:S02]  /*a0a0*/  FMNMX.FTZ R4, R89, R4, !PT ;  /* 0x0000000459047209 */ /* 0x000fe40007810000 */
[----:B------:R-:W-:Y:S02]  /*a0b0*/  ISETP.GT.AND P0, PT, R136, 0x61, PT ;  /* 0x000000618800780c */ /* 0x000fe40003f04270 */
[----:B------:R-:W-:Y:S02]  /*a0c0*/  FMNMX.FTZ R4, R88, R4, !PT ;  /* 0x0000000458047209 */ /* 0x000fe40007810000 */
[----:B------:R-:W-:Y:S02]  /*a0d0*/  ISETP.GT.AND P1, PT, R136, 0x68, PT ;  /* 0x000000688800780c */ /* 0x000fe40003f24270 */
[----:B------:R-:W-:Y:S02]  /*a0e0*/  FSEL R252, R107, -INF , P0 ;  /* 0xff8000006bfc7808 */ /* 0x000fe40000000000 */
[----:B------:R-:W-:Y:S02]  /*a0f0*/  FMNMX.FTZ R135, R212, R135, !PT ;  /* 0x00000087d4877209 */ /* 0x000fe40007810000 */
[----:B------:R-:W-:Y:S02]  /*a100*/  FMNMX.FTZ R4, R252, R4, !PT ;  /* 0x00000004fc047209 */ /* 0x000fe40007810000 */
[----:B------:R-:W-:Y:S02]  /*a110*/  ISETP.GT.AND P0, PT, R136, 0x69, PT ;  /* 0x000000698800780c */ /* 0x000fe40003f04270 */
[----:B------:R-:W-:Y:S01]  /*a120*/  FSEL R225, R110, -INF , P1 ;  /* 0xff8000006ee17808 */ /* 0x000fe20000800000 */
[--C-:B--2---:R-:W-:Y:S01]  /*a130*/  FFMA.FTZ R0, R139, c[0x0][0x2d0], -R92.reuse ;  /* 0x0000b4008b007a23 */ /* 0x104fe2000001085c */
[----:B------:R-:W-:Y:S01]  /*a140*/  FSEL R71, R111, -INF , P0 ;  /* 0xff8000006f477808 */ /* 0x000fe20000000000 */
[----:B------:R-:W-:Y:S01]  /*a150*/  IMAD.MOV.U32 R139, RZ, RZ, R63 ;  /* 0x000000ffff8b7224 */ /* 0x000fe200078e003f */
[----:B-1----:R-:W-:Y:S01]  /*a160*/  FMNMX.FTZ R136, R2, R6, !PT ;  /* 0x0000000602887209 */ /* 0x002fe20007810000 */
[----:B------:R1:W-:Y:S01]  /*a170*/  MUFU.EX2 R248, R0 ;  /* 0x0000000000f87308 */ /* 0x0003e20000000800 */
[----:B------:R-:W-:Y:S01]  /*a180*/  FMNMX.FTZ R135, R209, R135, !PT ;  /* 0x00000087d1877209 */ /* 0x000fe20007810000 */
[----:B------:R-:W-:Y:S01]  /*a190*/  FFMA.FTZ R6, R21, c[0x0][0x2d0], -R92 ;  /* 0x0000b40015067a23 */ /* 0x000fe2000001085c */
[----:B------:R-:W-:Y:S01]  /*a1a0*/  FSEL R200, R108, -INF , P3 ;  /* 0xff8000006cc87808 */ /* 0x000fe20001800000 */
[C---:B------:R-:W-:Y:S01]  /*a1b0*/  FMUL.FTZ R96, R136.reuse, c[0x0][0x2d0] ;  /* 0x0000b40088607a20 */ /* 0x040fe20000410000 */
[----:B------:R-:W-:Y:S02]  /*a1c0*/  FMNMX.FTZ R135, R203, R135, !PT ;  /* 0x00000087cb877209 */ /* 0x000fe40007810000 */
[----:B------:R-:W-:Y:S02]  /*a1d0*/  FSETP.NEU.FTZ.AND P1, PT, R136, -INF , PT ;  /* 0xff8000008800780b */ /* 0x000fe40003f3d000 */
[----:B------:R-:W-:Y:S01]  /*a1e0*/  FMNMX.FTZ R135, R202, R135, !PT ;  /* 0x00000087ca877209 */ /* 0x000fe20007810000 */
[----:B------:R-:W-:Y:S01]  /*a1f0*/  MUFU.EX2 R234, R6 ;  /* 0x0000000600ea7308 */ /* 0x000fe20000000800 */
[----:B------:R-:W-:Y:S02]  /*a200*/  FSEL R96, R96, RZ, P1 ;  /* 0x000000ff60607208 */ /* 0x000fe40000800000 */
[----:B------:R-:W-:Y:S03]  /*a210*/  FMNMX.FTZ R135, R200, R135, !PT ;  /* 0x00000087c8877209 */ /* 0x000fe60007810000 */
[----:B------:R-:W-:Y:S01]  /*a220*/  FFMA.FTZ R106, R106, c[0x0][0x2d0], -R96 ;  /* 0x0000b4006a6a7a23 */ /* 0x000fe20000010860 */
[----:B------:R-:W-:Y:S05]  /*a230*/  FMNMX.FTZ R135, R109, R135, !PT ;  /* 0x000000876d877209 */ /* 0x000fea0007810000 */
[----:B------:R-:W2:Y:S01]  /*a240*/  SHFL.BFLY PT, R5, R135, 0x2, 0x1f ;  /* 0x0c401f0087057f89 */ /* 0x000ea200000e0000 */
[----:B-1----:R-:W-:Y:S01]  /*a250*/  FMNMX.FTZ R0, R225, R4, !PT ;  /* 0x00000004e1007209 */ /* 0x002fe20007810000 */
[--C-:B------:R-:W-:Y:S03]  /*a260*/  FFMA.FTZ R4, R16, c[0x0][0x2d0], -R92.reuse ;  /* 0x0000b40010047a23 */ /* 0x100fe6000001085c */
[----:B------:R-:W-:Y:S01]  /*a270*/  FMNMX.FTZ R0, R71, R0, !PT ;  /* 0x0000000047007209 */ /* 0x000fe20007810000 */
[----:B------:R1:W-:Y:S04]  /*a280*/  MUFU.EX2 R246, R4 ;  /* 0x0000000400f67308 */ /* 0x0003e80000000800 */
[----:B------:R-:W3:Y:S01]  /*a290*/  SHFL.BFLY PT, R2, R0, 0x2, 0x1f ;  /* 0x0c401f0000027f89 */ /* 0x000ee200000e0000 */
[----:B--2---:R-:W-:Y:S07]  /*a2a0*/  FMNMX.FTZ R135, R135, R5, !PT ;  /* 0x0000000587877209 */ /* 0x004fee0007810000 */
[----:B------:R-:W2:Y:S01]  /*a2b0*/  SHFL.BFLY PT, R5, R135, 0x1, 0x1f ;  /* 0x0c201f0087057f89 */ /* 0x000ea200000e0000 */
[----:B-1----:R-:W-:Y:S04]  /*a2c0*/  FFMA.FTZ R4, R17, c[0x0][0x2d0], -R92 ;  /* 0x0000b40011047a23 */ /* 0x002fe8000001085c */
[----:B------:R-:W1:Y:S01]  /*a2d0*/  MUFU.EX2 R242, R4 ;  /* 0x0000000400f27308 */ /* 0x000e620000000800 */
[----:B---3--:R-:W-:Y:S01]  /*a2e0*/  FMNMX.FTZ R0, R0, R2, !PT ;  /* 0x0000000200007209 */ /* 0x008fe20007810000 */
[----:B------:R-:W-:Y:S08]  /*a2f0*/  FFMA.FTZ R2, R18, c[0x0][0x2d0], -R96 ;  /* 0x0000b40012027a23 */ /* 0x000ff00000010860 */
[----:B------:R3:W-:Y:S01]  /*a300*/  MUFU.EX2 R245, R2 ;  /* 0x0000000200f57308 */ /* 0x0007e20000000800 */
[----:B--2---:R-:W-:Y:S01]  /*a310*/  FMNMX.FTZ R135, R135, R5, !PT ;  /* 0x0000000587877209 */ /* 0x004fe20007810000 */
[----:B------:R-:W-:Y:S03]  /*a320*/  FFMA.FTZ R5, R32, c[0x0][0x2d0], -R92 ;  /* 0x0000b40020057a23 */ /* 0x000fe6000001085c */
[C---:B------:R-:W-:Y:S05]  /*a330*/  FSETP.NEU.FTZ.AND P0, PT, R135.reuse, -INF , PT ;  /* 0xff8000008700780b */ /* 0x040fea0003f1d000 */
[----:B------:R2:W-:Y:S01]  /*a340*/  MUFU.EX2 R77, R5 ;  /* 0x00000005004d7308 */ /* 0x0005e20000000800 */
[----:B------:R-:W-:Y:S01]  /*a350*/  FMUL.FTZ R97, R135, c[0x0][0x2d0] ;  /* 0x0000b40087617a20 */ /* 0x000fe20000410000 */
[----:B-1----:R-:W-:Y:S01]  /*a360*/  F2FP.PACK_AB R74, R242, R246 ;  /* 0x000000f6f24a723e */ /* 0x002fe200000000ff */
[----:B------:R-:W-:Y:S02]  /*a370*/  FFMA.FTZ R4, R188, c[0x0][0x2d0], -R96 ;  /* 0x0000b400bc047a23 */ /* 0x000fe40000010860 */
[----:B------:R-:W-:Y:S01]  /*a380*/  IMAD.MOV.U32 R188, RZ, RZ, R89 ;  /* 0x000000ffffbc7224 */ /* 0x000fe200078e0059 */
[----:B------:R-:W-:Y:S04]  /*a390*/  FSEL R97, R97, RZ, P0 ;  /* 0x000000ff61617208 */ /* 0x000fe80000000000 */
[----:B------:R1:W-:Y:S01]  /*a3a0*/  MUFU.EX2 R223, R4 ;  /* 0x0000000400df7308 */ /* 0x0003e20000000800 */
[----:B---3--:R-:W3:Y:S01]  /*a3b0*/  SHFL.BFLY PT, R2, R0, 0x1, 0x1f ;  /* 0x0c201f0000027f89 */ /* 0x008ee200000e0000 */
[----:B--2---:R-:W-:Y:S08]  /*a3c0*/  FFMA.FTZ R5, R36, c[0x0][0x2d0], -R92 ;  /* 0x0000b40024057a23 */ /* 0x004ff0000001085c */
[----:B------:R-:W-:Y:S01]  /*a3d0*/  MUFU.EX2 R108, R5 ;  /* 0x00000005006c7308 */ /* 0x000fe20000000800 */
[--C-:B-1----:R-:W-:Y:S01]  /*a3e0*/  FFMA.FTZ R4, R7, c[0x0][0x2d0], -R96.reuse ;  /* 0x0000b40007047a23 */ /* 0x102fe20000010860 */
[----:B---3--:R-:W-:Y:S01]  /*a3f0*/  FMNMX.FTZ R70, R2, R0, !PT ;  /* 0x0000000002467209 */ /* 0x008fe20007810000 */
[--C-:B------:R-:W-:Y:S07]  /*a400*/  FFMA.FTZ R0, R12, c[0x0][0x2d0], -R97.reuse ;  /* 0x0000b4000c007a23 */ /* 0x100fee0000010861 */
[----:B------:R1:W2:Y:S01]  /*a410*/  MUFU.EX2 R226, R4 ;  /* 0x0000000400e27308 */ /* 0x0002a20000000800 */
[----:B------:R-:W-:Y:S01]  /*a420*/  FFMA.FTZ R2, R22, c[0x0][0x2d0], -R96 ;  /* 0x0000b40016027a23 */ /* 0x000fe20000010860 */
[----:B------:R-:W-:Y:S01]  /*a430*/  FSETP.NEU.FTZ.AND P3, PT, R70, -INF , PT ;  /* 0xff8000004600780b */ /* 0x000fe20003f7d000 */
[----:B------:R-:W-:Y:S02]  /*a440*/  FFMA.FTZ R7, R20, c[0x0][0x2d0], -R92 ;  /* 0x0000b40014077a23 */ /* 0x000fe4000001085c */
[----:B------:R-:W-:Y:S05]  /*a450*/  FMUL.FTZ R98, R70, c[0x0][0x2d0] ;  /* 0x0000b40046627a20 */ /* 0x000fea0000410000 */
[----:B------:R3:W-:Y:S01]  /*a460*/  MUFU.EX2 R244, R0 ;  /* 0x0000000000f47308 */ /* 0x0007e20000000800 */
[----:B------:R-:W-:Y:S09]  /*a470*/  FSEL R98, R98, RZ, P3 ;  /* 0x000000ff62627208 */ /* 0x000ff20001800000 */
[----:B------:R4:W-:Y:S01]  /*a480*/  MUFU.EX2 R237, R2 ;  /* 0x0000000200ed7308 */ /* 0x0009e20000000800 */
[----:B-1----:R-:W-:Y:S01]  /*a490*/  FFMA.FTZ R4, R19, c[0x0][0x2d0], -R96 ;  /* 0x0000b40013047a23 */ /* 0x002fe20000010860 */
[----:B--2---:R-:W-:Y:S08]  /*a4a0*/  F2FP.PACK_AB R73, R226, R223 ;  /* 0x000000dfe249723e */ /* 0x004ff000000000ff */
[----:B------:R1:W2:Y:S01]  /*a4b0*/  MUFU.EX2 R241, R4 ;  /* 0x0000000400f17308 */ /* 0x0002a20000000800 */
[--C-:B---3--:R-:W-:Y:S09]  /*a4c0*/  FFMA.FTZ R0, R13, c[0x0][0x2d0], -R97.reuse ;  /* 0x0000b4000d007a23 */ /* 0x108ff20000010861 */
[----:B------:R3:W3:Y:S01]  /*a4d0*/  MUFU.EX2 R240, R0 ;  /* 0x0000000000f07308 */ /* 0x0006e20000000800 */
[----:B----4-:R-:W-:Y:S09]  /*a4e0*/  FFMA.FTZ R2, R37, c[0x0][0x2d0], -R92 ;  /* 0x0000b40025027a23 */ /* 0x010ff2000001085c */
[----:B------:R4:W-:Y:S01]  /*a4f0*/  MUFU.EX2 R94, R2 ;  /* 0x00000002005e7308 */ /* 0x0009e20000000800 */
[--C-:B-1----:R-:W-:Y:S01]  /*a500*/  FFMA.FTZ R4, R8, c[0x0][0x2d0], -R97.reuse ;  /* 0x0000b40008047a23 */ /* 0x102fe20000010861 */
[----:B--2---:R-:W-:Y:S08]  /*a510*/  F2FP.PACK_AB R75, R241, R245 ;  /* 0x000000f5f14b723e */ /* 0x004ff000000000ff */
[----:B------:R1:W-:Y:S01]  /*a520*/  MUFU.EX2 R222, R4 ;  /* 0x0000000400de7308 */ /* 0x0003e20000000800 */
[----:B---3--:R-:W-:Y:S01]  /*a530*/  FFMA.FTZ R0, R10, c[0x0][0x2d0], -R98 ;  /* 0x0000b4000a007a23 */ /* 0x008fe20000010862 */
[----:B------:R-:W-:Y:S08]  /*a540*/  F2FP.PACK_AB R66, R240, R244 ;  /* 0x000000f4f042723e */ /* 0x000ff000000000ff */
[----:B------:R2:W-:Y:S01]  /*a550*/  MUFU.EX2 R110, R0 ;  /* 0x00000000006e7308 */ /* 0x0005e20000000800 */
[----:B----4-:R-:W-:Y:S09]  /*a560*/  FFMA.FTZ R2, R49, c[0x0][0x2d0], -R92 ;  /* 0x0000b40031027a23 */ /* 0x010ff2000001085c */
[----:B------:R3:W-:Y:S01]  /*a570*/  MUFU.EX2 R59, R2 ;  /* 0x00000002003b7308 */ /* 0x0007e20000000800 */
[--C-:B-1----:R-:W-:Y:S09]  /*a580*/  FFMA.FTZ R4, R9, c[0x0][0x2d0], -R97.reuse ;  /* 0x0000b40009047a23 */ /* 0x102ff20000010861 */
[----:B------:R1:W4:Y:S01]  /*a590*/  MUFU.EX2 R224, R4 ;  /* 0x0000000400e07308 */ /* 0x0003220000000800 */
[----:B--2---:R-:W-:Y:S09]  /*a5a0*/  FFMA.FTZ R0, R11, c[0x0][0x2d0], -R98 ;  /* 0x0000b4000b007a23 */ /* 0x004ff20000010862 */
[----:B------:R2:W2:Y:S01]  /*a5b0*/  MUFU.EX2 R247, R0 ;  /* 0x0000000000f77308 */ /* 0x0004a20000000800 */
[----:B---3--:R-:W-:Y:S09]  /*a5c0*/  FSEL R2, R136, RZ, P1 ;  /* 0x000000ff88027208 */ /* 0x008ff20000800000 */
[----:B------:R-:W-:Y:S01]  /*a5d0*/  MUFU.EX2 R238, R7 ;  /* 0x0000000700ee7308 */ /* 0x000fe20000000800 */
[----:B-1----:R-:W-:Y:S01]  /*a5e0*/  FFMA.FTZ R4, R33, c[0x0][0x2d0], -R92 ;  /* 0x0000b40021047a23 */ /* 0x002fe2000001085c */
[----:B----4-:R-:W-:Y:S08]  /*a5f0*/  F2FP.PACK_AB R64, R224, R222 ;  /* 0x000000dee040723e */ /* 0x010ff000000000ff */
[----:B------:R1:W-:Y:S01]  /*a600*/  MUFU.EX2 R95, R4 ;  /* 0x00000004005f7308 */ /* 0x0003e20000000800 */
[----:B--2---:R-:W-:Y:S01]  /*a610*/  FFMA.FTZ R0, R14, c[0x0][0x2d0], -R98 ;  /* 0x0000b4000e007a23 */ /* 0x004fe20000010862 */
[----:B------:R-:W-:Y:S08]  /*a620*/  F2FP.PACK_AB R65, R247, R110 ;  /* 0x0000006ef741723e */ /* 0x000ff000000000ff */
[----:B------:R2:W-:Y:S01]  /*a630*/  MUFU.EX2 R243, R0 ;  /* 0x0000000000f37308 */ /* 0x0005e20000000800 */
[----:B-1----:R-:W-:Y:S09]  /*a640*/  FFMA.FTZ R4, R38, c[0x0][0x2d0], -R96 ;  /* 0x0000b40026047a23 */ /* 0x002ff20000010860 */
[----:B------:R-:W-:Y:S01]  /*a650*/  MUFU.EX2 R58, R4 ;  /* 0x00000004003a7308 */ /* 0x000fe20000000800 */
[----:B--2---:R-:W-:Y:S09]  /*a660*/  FFMA.FTZ R0, R15, c[0x0][0x2d0], -R98 ;  /* 0x0000b4000f007a23 */ /* 0x004ff20000010862 */
[----:B------:R1:W2:Y:S02]  /*a670*/  MUFU.EX2 R239, R0 ;  /* 0x0000000000ef7308 */ /* 0x0002a40000000800 */
[--C-:B-1----:R-:W-:Y:S01]  /*a680*/  FFMA.FTZ R0, R23, c[0x0][0x2d0], -R96.reuse ;  /* 0x0000b40017007a23 */ /* 0x102fe20000010860 */
[----:B--2---:R-:W-:Y:S01]  /*a690*/  F2FP.PACK_AB R67, R239, R243 ;  /* 0x000000f3ef43723e */ /* 0x004fe200000000ff */
[----:B------:R-:W1:Y:S06]  /*a6a0*/  LDSM.16.MT88.4 R20, [R229+0x100] ;  /* 0x00010000e514783b */ /* 0x000e6c0000004200 */
[----:B------:R2:W-:Y:S02]  /*a6b0*/  MUFU.EX2 R233, R0 ;  /* 0x0000000000e97308 */ /* 0x0005e40000000800 */
[--C-:B--2---:R-:W-:Y:S08]  /*a6c0*/  FFMA.FTZ R0, R34, c[0x0][0x2d0], -R96.reuse ;  /* 0x0000b40022007a23 */ /* 0x104ff00000010860 */
[----:B------:R2:W-:Y:S02]  /*a6d0*/  MUFU.EX2 R78, R0 ;  /* 0x00000000004e7308 */ /* 0x0005e40000000800 */
[----:B--2---:R-:W-:Y:S08]  /*a6e0*/  FFMA.FTZ R0, R35, c[0x0][0x2d0], -R96 ;  /* 0x0000b40023007a23 */ /* 0x004ff00000010860 */
[----:B------:R2:W-:Y:S02]  /*a6f0*/  MUFU.EX2 R79, R0 ;  /* 0x00000000004f7308 */ /* 0x0005e40000000800 */
[--C-:B--2---:R-:W-:Y:S08]  /*a700*/  FFMA.FTZ R0, R24, c[0x0][0x2d0], -R97.reuse ;  /* 0x0000b40018007a23 */ /* 0x104ff00000010861 */
[----:B------:R2:W-:Y:S02]  /*a710*/  MUFU.EX2 R236, R0 ;  /* 0x0000000000ec7308 */ /* 0x0005e40000000800 */
[--C-:B--2---:R-:W-:Y:S08]  /*a720*/  FFMA.FTZ R0, R25, c[0x0][0x2d0], -R97.reuse ;  /* 0x0000b40019007a23 */ /* 0x104ff00000010861 */
        /* <DEDUP_REMOVED lines=13> */
[----:B--2---:R-:W-:Y:S02]  /*a800*/  FFMA.FTZ R0, R39, c[0x0][0x2d0], -R96 ;  /* 0x0000b40027007a23 */ /* 0x004fe40000010860 */
[----:B------:R-:W2:Y:S06]  /*a810*/  LDSM.16.MT88.4 R36, [R232+0x100] ;  /* 0x00010000e824783b */ /* 0x000eac0000004200 */
[----:B------:R3:W-:Y:S02]  /*a820*/  MUFU.EX2 R138, R0 ;  /* 0x00000000008a7308 */ /* 0x0007e40000000800 */
[----:B---3--:R-:W-:Y:S08]  /*a830*/  FFMA.FTZ R0, R48, c[0x0][0x2d0], -R92 ;  /* 0x0000b40030007a23 */ /* 0x008ff0000001085c */
[----:B------:R3:W-:Y:S02]  /*a840*/  MUFU.EX2 R60, R0 ;  /* 0x00000000003c7308 */ /* 0x0007e40000000800 */
[----:B---3--:R-:W-:Y:S05]  /*a850*/  FSEL R0, R137, RZ, P2 ;  /* 0x000000ff89007208 */ /* 0x008fea0001000000 */
[----:B------:R-:W-:Y:S04]  /*a860*/  FADD.FTZ R0, -R0, R3 ;  /* 0x0000000300007221 */ /* 0x000fe80000010100 */
[----:B------:R-:W-:Y:S04]  /*a870*/  FMUL.FTZ R0, R0, c[0x0][0x2d0] ;  /* 0x0000b40000007a20 */ /* 0x000fe80000410000 */
[----:B------:R3:W4:Y:S02]  /*a880*/  MUFU.EX2 R69, R0 ;  /* 0x0000000000457308 */ /* 0x0007240000000800 */
[----:B---3--:R-:W-:Y:S01]  /*a890*/  FADD.FTZ R0, -R2, R132 ;  /* 0x0000008402007221 */ /* 0x008fe20000010100 */
[----:B------:R-:W-:Y:S01]  /*a8a0*/  FSEL R2, R135, RZ, P0 ;  /* 0x000000ff87027208 */ /* 0x000fe20000000000 */
[C---:B----4-:R-:W-:Y:S01]  /*a8b0*/  FMUL.FTZ R4, R69.reuse, R140 ;  /* 0x0000008c45047220 */ /* 0x050fe20000410000 */
[----:B------:R-:W-:Y:S01]  /*a8c0*/  PLOP3.LUT P0, PT, PT, PT, UP0, 0x80, 0x0 ;  /* 0x000000000000781c */ /* 0x000fe20003f0f008 */
[----:B------:R-:W-:Y:S02]  /*a8d0*/  FMUL.FTZ R0, R0, c[0x0][0x2d0] ;  /* 0x0000b40000007a20 */ /* 0x000fe40000410000 */
[C---:B------:R-:W-:Y:S02]  /*a8e0*/  FMUL.FTZ R5, R69.reuse, R141 ;  /* 0x0000008d45057220 */ /* 0x040fe40000410000 */
[----:B------:R3:W4:Y:S01]  /*a8f0*/  MUFU.EX2 R68, R0 ;  /* 0x0000000000447308 */ /* 0x0007220000000800 */
[C---:B------:R-:W-:Y:S02]  /*a900*/  FMUL.FTZ R16, R69.reuse, R152 ;  /* 0x0000009845107220 */ /* 0x040fe40000410000 */
[C---:B------:R-:W-:Y:S02]  /*a910*/  FMUL.FTZ R17, R69.reuse, R153 ;  /* 0x0000009945117220 */ /* 0x040fe40000410000 */
[C---:B------:R-:W-:Y:S02]  /*a920*/  FMUL.FTZ R33, R69.reuse, R169 ;  /* 0x000000a945217220 */ /* 0x040fe40000410000 */
[C---:B------:R-:W-:Y:S02]  /*a930*/  FMUL.FTZ R49, R69.reuse, R117 ;  /* 0x0000007545317220 */ /* 0x040fe40000410000 */
[----:B------:R-:W-:Y:S02]  /*a940*/  FMUL.FTZ R48, R69, R116 ;  /* 0x0000007445307220 */ /* 0x000fe40000410000 */
[----:B------:R-:W-:Y:S02]  /*a950*/  IMAD.MOV.U32 R153, RZ, RZ, R218 ;  /* 0x000000ffff997224 */ /* 0x000fe400078e00da */
[----:B------:R-:W-:Y:S02]  /*a960*/  IMAD.MOV.U32 R152, RZ, RZ, R61 ;  /* 0x000000ffff987224 */ /* 0x000fe400078e003d */
[----:B------:R-:W-:Y:S02]  /*a970*/  IMAD.MOV.U32 R141, RZ, RZ, R60 ;  /* 0x000000ffff8d7224 */ /* 0x000fe400078e003c */
[----:B------:R-:W-:Y:S02]  /*a980*/  IMAD.MOV.U32 R169, RZ, RZ, R90 ;  /* 0x000000ffffa97224 */ /* 0x000fe400078e005a */
[----:B------:R-:W-:Y:S02]  /*a990*/  IMAD.MOV.U32 R132, RZ, RZ, R88 ;  /* 0x000000ffff847224 */ /* 0x000fe400078e0058 */
[----:B---3--:R-:W-:Y:S01]  /*a9a0*/  FADD.FTZ R0, -R2, R133 ;  /* 0x0000008502007221 */ /* 0x008fe20000010100 */
[----:B------:R-:W-:Y:S01]  /*a9b0*/  FSEL R2, R70, RZ, P3 ;  /* 0x000000ff46027208 */ /* 0x000fe20001800000 */
[----:B----4-:R-:W-:Y:S02]  /*a9c0*/  FMUL.FTZ R6, R68, R142 ;  /* 0x0000008e44067220 */ /* 0x010fe40000410000 */
[----:B------:R-:W-:Y:S02]  /*a9d0*/  FMUL.FTZ R0, R0, c[0x0][0x2d0] ;  /* 0x0000b40000007a20 */ /* 0x000fe40000410000 */
[C---:B------:R-:W-:Y:S02]  /*a9e0*/  FMUL.FTZ R7, R68.reuse, R143 ;  /* 0x0000008f44077220 */ /* 0x040fe40000410000 */
[----:B------:R3:W4:Y:S01]  /*a9f0*/  MUFU.EX2 R3, R0 ;  /* 0x0000000000037308 */ /* 0x0007220000000800 */
[----:B------:R-:W-:Y:S02]  /*aa00*/  IMAD.MOV.U32 R133, RZ, RZ, R52 ;  /* 0x000000ffff857224 */ /* 0x000fe400078e0034 */
[C---:B------:R-:W-:Y:S01]  /*aa10*/  FMUL.FTZ R19, R68.reuse, R155 ;  /* 0x0000009b44137220 */ /* 0x040fe20000410000 */
[----:B------:R-:W2:Y:S01]  /*aa20*/  LDSM.16.MT88.4 R52, [R230+0x100] ;  /* 0x00010000e634783b */ /* 0x000ea20000004200 */
[----:B------:R-:W-:Y:S01]  /*aa30*/  FMUL.FTZ R18, R68, R154 ;  /* 0x0000009a44127220 */ /* 0x000fe20000410000 */
[----:B------:R-:W-:Y:S01]  /*aa40*/  F2FP.PACK_AB R72, R248, R133 ;  /* 0x00000085f848723e */ /* 0x000fe200000000ff */
[C---:B------:R-:W-:Y:S02]  /*aa50*/  FMUL.FTZ R34, R68.reuse, R170 ;  /* 0x000000aa44227220 */ /* 0x040fe40000410000 */
[----:B------:R-:W-:Y:S02]  /*aa60*/  IMAD.MOV.U32 R170, RZ, RZ, R85 ;  /* 0x000000ffffaa7224 */ /* 0x000fe400078e0055 */
[----:B------:R-:W-:Y:S02]  /*aa70*/  FMUL.FTZ R35, R68, R171 ;  /* 0x000000ab44237220 */ /* 0x000fe40000410000 */
[-C--:B-1----:R-:W-:Y:S01]  /*aa80*/  HMMA.16816.F32 R4, R72, R20.reuse, R4 ;  /* 0x000000144804723c */ /* 0x082fe20000001804 */
[----:B------:R-:W-:Y:S02]  /*aa90*/  IMAD.MOV.U32 R154, RZ, RZ, R215 ;  /* 0x000000ffff9a7224 */ /* 0x000fe400078e00d7 */
[----:B------:R-:W-:Y:S02]  /*aaa0*/  IMAD.MOV.U32 R171, RZ, RZ, R84 ;  /* 0x000000ffffab7224 */ /* 0x000fe400078e0054 */
[----:B---3--:R-:W-:Y:S02]  /*aab0*/  FADD.FTZ R0, -R2, R134 ;  /* 0x0000008602007221 */ /* 0x008fe40000010100 */
[----:B------:R-:W-:Y:S02]  /*aac0*/  FFMA.FTZ R2, R50, c[0x0][0x2d0], -R96 ;  /* 0x0000b40032027a23 */ /* 0x000fe40000010860 */
[C---:B----4-:R-:W-:Y:S02]  /*aad0*/  FMUL.FTZ R9, R3.reuse, R145 ;  /* 0x0000009103097220 */ /* 0x050fe40000410000 */
[----:B------:R1:W3:Y:S01]  /*aae0*/  MUFU.EX2 R32, R2 ;  /* 0x0000000200207308 */ /* 0x0002e20000000800 */
[C---:B------:R-:W-:Y:S02]  /*aaf0*/  FMUL.FTZ R12, R3.reuse, R148 ;  /* 0x00000094030c7220 */ /* 0x040fe40000410000 */
[----:B------:R-:W-:Y:S02]  /*ab00*/  FMUL.FTZ R0, R0, c[0x0][0x2d0] ;  /* 0x0000b40000007a20 */ /* 0x000fe40000410000 */
[C---:B------:R-:W-:Y:S02]  /*ab10*/  FMUL.FTZ R8, R3.reuse, R144 ;  /* 0x0000009003087220 */ /* 0x040fe40000410000 */
[C---:B------:R-:W-:Y:S02]  /*ab20*/  FMUL.FTZ R13, R3.reuse, R149 ;  /* 0x00000095030d7220 */ /* 0x040fe40000410000 */
[C---:B------:R-:W-:Y:S01]  /*ab30*/  FMUL.FTZ R24, R3.reuse, R160 ;  /* 0x000000a003187220 */ /* 0x040fe20000410000 */
[----:B------:R-:W4:Y:S01]  /*ab40*/  MUFU.EX2 R0, R0 ;  /* 0x0000000000007308 */ /* 0x000f220000000800 */
[C---:B------:R-:W-:Y:S02]  /*ab50*/  FMUL.FTZ R25, R3.reuse, R161 ;  /* 0x000000a103197220 */ /* 0x040fe40000410000 */
[----:B------:R-:W-:Y:S02]  /*ab60*/  FMUL.FTZ R28, R3, R164 ;  /* 0x000000a4031c7220 */ /* 0x000fe40000410000 */
[C---:B------:R-:W-:Y:S02]  /*ab70*/  FMUL.FTZ R50, R68.reuse, R118 ;  /* 0x0000007644327220 */ /* 0x040fe40000410000 */
[----:B------:R-:W-:Y:S02]  /*ab80*/  IMAD.MOV.U32 R144, RZ, RZ, R59 ;  /* 0x000000ffff907224 */ /* 0x000fe400078e003b */
[----:B------:R-:W-:Y:S02]  /*ab90*/  IMAD.MOV.U32 R149, RZ, RZ, R58 ;  /* 0x000000ffff957224 */ /* 0x000fe400078e003a */
[----:B------:R-:W-:Y:S02]  /*aba0*/  IMAD.MOV.U32 R160, RZ, RZ, R108 ;  /* 0x000000ffffa07224 */ /* 0x000fe400078e006c */
[----:B------:R-:W-:Y:S02]  /*abb0*/  IMAD.MOV.U32 R108, RZ, RZ, R82 ;  /* 0x000000ffff6c7224 */ /* 0x000fe400078e0052 */
[----:B-1----:R-:W-:Y:S02]  /*abc0*/  FFMA.FTZ R2, R51, c[0x0][0x2d0], -R96 ;  /* 0x0000b40033027a23 */ /* 0x002fe40000010860 */
[----:B---3--:R-:W-:Y:S02]  /*abd0*/  IMAD.MOV.U32 R140, RZ, RZ, R32 ;  /* 0x000000ffff8c7224 */ /* 0x008fe400078e0020 */
[----:B------:R1:W-:Y:S01]  /*abe0*/  MUFU.EX2 R145, R2 ;  /* 0x0000000200917308 */ /* 0x0003e20000000800 */
[C---:B------:R-:W-:Y:S02]  /*abf0*/  FMUL.FTZ R32, R69.reuse, R168 ;  /* 0x000000a845207220 */ /* 0x040fe40000410000 */
[----:B------:R-:W-:Y:S02]  /*ac00*/  FMUL.FTZ R51, R68, R119 ;  /* 0x0000007744337220 */ /* 0x000fe40000410000 */
[C---:B----4-:R-:W-:Y:S02]  /*ac10*/  FMUL.FTZ R11, R0.reuse, R147 ;  /* 0x00000093000b7220 */ /* 0x050fe40000410000 */
[C---:B------:R-:W-:Y:S02]  /*ac20*/  FMUL.FTZ R10, R0.reuse, R146 ;  /* 0x00000092000a7220 */ /* 0x040fe40000410000 */
[C---:B------:R-:W-:Y:S02]  /*ac30*/  FMUL.FTZ R14, R0.reuse, R150 ;  /* 0x00000096000e7220 */ /* 0x040fe40000410000 */
[C---:B------:R-:W-:Y:S02]  /*ac40*/  FMUL.FTZ R27, R0.reuse, R163 ;  /* 0x000000a3001b7220 */ /* 0x040fe40000410000 */
[----:B------:R-:W-:Y:S01]  /*ac50*/  IMAD.MOV.U32 R163, RZ, RZ, R79 ;  /* 0x000000ffffa37224 */ /* 0x000fe200078e004f */
[C---:B------:R-:W-:Y:S01]  /*ac60*/  HMMA.16816.F32 R8, R64.reuse, R20, R8 ;  /* 0x000000144008723c */ /* 0x040fe20000001808 */
[----:B------:R-:W-:Y:S02]  /*ac70*/  FMUL.FTZ R15, R0, R151 ;  /* 0x00000097000f7220 */ /* 0x000fe40000410000 */
[----:B------:R-:W-:Y:S02]  /*ac80*/  IMAD.MOV.U32 R161, RZ, RZ, R105 ;  /* 0x000000ffffa17224 */ /* 0x000fe400078e0069 */
[----:B------:R-:W-:Y:S02]  /*ac90*/  IMAD.MOV.U32 R105, RZ, RZ, R81 ;  /* 0x000000ffff697224 */ /* 0x000fe400078e0051 */
[----:B------:R-:W-:Y:S01]  /*aca0*/  FMUL.FTZ R20, R69, R156 ;  /* 0x0000009c45147220 */ /* 0x000fe20000410000 */
[-C--:B------:R-:W-:Y:S01]  /*acb0*/  HMMA.16816.F32 R12, R64, R22.reuse, R12 ;  /* 0x00000016400c723c */ /* 0x080fe2000000180c */
[----:B------:R-:W-:Y:S03]  /*acc0*/  IMAD.MOV.U32 R156, RZ, RZ, R78 ;  /* 0x000000ffff9c7224 */ /* 0x000fe600078e004e */
[----:B-1----:R-:W-:Y:S02]  /*acd0*/  FFMA.FTZ R2, R40, c[0x0][0x2d0], -R97 ;  /* 0x0000b40028027a23 */ /* 0x002fe40000010861 */
[----:B------:R-:W-:Y:S02]  /*ace0*/  FFMA.FTZ R105, R105, c[0x0][0x2d0], -R92 ;  /* 0x0000b40069697a23 */ /* 0x000fe4000001085c */
[C---:B------:R-:W-:Y:S01]  /*acf0*/  HMMA.16816.F32 R16, R72.reuse, R22, R16 ;  /* 0x000000164810723c */ /* 0x040fe20000001810 */
[----:B------:R1:W-:Y:S03]  /*ad00*/  MUFU.EX2 R148, R2 ;  /* 0x0000000200947308 */ /* 0x0003e60000000800 */
[----:B------:R-:W-:Y:S02]  /*ad10*/  FMUL.FTZ R21, R69, R157 ;  /* 0x0000009d45157220 */ /* 0x000fe40000410000 */
[----:B------:R-:W-:Y:S02]  /*ad20*/  FMUL.FTZ R26, R0, R162 ;  /* 0x000000a2001a7220 */ /* 0x000fe40000410000 */
[C---:B------:R-:W-:Y:S04]  /*ad30*/  FMUL.FTZ R22, R68.reuse, R158 ;  /* 0x0000009e44167220 */ /* 0x040fe80000410000 */
[----:B------:R-:W-:Y:S02]  /*ad40*/  FMUL.FTZ R23, R68, R159 ;  /* 0x0000009f44177220 */ /* 0x000fe40000410000 */
[----:B------:R-:W-:Y:S02]  /*ad50*/  IMAD.MOV.U32 R157, RZ, RZ, R77 ;  /* 0x000000ffff9d7224 */ /* 0x000fe400078e004d */
[----:B------:R-:W-:Y:S02]  /*ad60*/  IMAD.MOV.U32 R158, RZ, RZ, R76 ;  /* 0x000000ffff9e7224 */ /* 0x000fe400078e004c */
[----:B------:R-:W3:Y:S01]  /*ad70*/  LDSM.16.MT88.4 R76, [R231+0x100] ;  /* 0x00010000e74c783b */ /* 0x000ee20000004200 */
[-C--:B--2---:R-:W-:Y:S01]  /*ad80*/  HMMA.16816.F32 R20, R72, R36.reuse, R20 ;  /* 0x000000244814723c */ /* 0x084fe20000001814 */
[----:B------:R-:W-:Y:S02]  /*ad90*/  IMAD.MOV.U32 R162, RZ, RZ, R93 ;  /* 0x000000ffffa27224 */ /* 0x000fe400078e005d */
[----:B------:R-:W-:Y:S02]  /*ada0*/  IMAD.MOV.U32 R93, RZ, RZ, R83 ;  /* 0x000000ffff5d7224 */ /* 0x000fe400078e0053 */
[----:B------:R-:W-:Y:S02]  /*adb0*/  IMAD.MOV.U32 R107, RZ, RZ, R108 ;  /* 0x000000ffff6b7224 */ /* 0x000fe400078e006c */
[----:B-1----:R-:W-:Y:S01]  /*adc0*/  FFMA.FTZ R2, R41, c[0x0][0x2d0], -R97 ;  /* 0x0000b40029027a23 */ /* 0x002fe20000010861 */
[C---:B------:R-:W-:Y:S01]  /*add0*/  HMMA.16816.F32 R24, R64.reuse, R36, R24 ;  /* 0x000000244018723c */ /* 0x040fe20000001818 */
[C---:B------:R-:W-:Y:S02]  /*ade0*/  FMUL.FTZ R31, R0.reuse, R167 ;  /* 0x000000a7001f7220 */ /* 0x040fe40000410000 */
[----:B------:R1:W-:Y:S01]  /*adf0*/  MUFU.EX2 R30, R2 ;  /* 0x00000002001e7308 */ /* 0x0003e20000000800 */
[C---:B------:R-:W-:Y:S02]  /*ae00*/  FMUL.FTZ R40, R3.reuse, R176 ;  /* 0x000000b003287220 */ /* 0x040fe40000410000 */
[----:B------:R-:W-:Y:S02]  /*ae10*/  FMUL.FTZ R41, R3, R177 ;  /* 0x000000b103297220 */ /* 0x000fe40000410000 */
[C---:B------:R-:W-:Y:S04]  /*ae20*/  FMUL.FTZ R37, R69.reuse, R173 ;  /* 0x000000ad45257220 */ /* 0x040fe80000410000 */
[----:B------:R-:W-:Y:S02]  /*ae30*/  FMUL.FTZ R36, R69, R172 ;  /* 0x000000ac45247220 */ /* 0x000fe40000410000 */
[----:B------:R-:W-:Y:S02]  /*ae40*/  IMAD.MOV.U32 R151, RZ, RZ, R57 ;  /* 0x000000ffff977224 */ /* 0x000fe400078e0039 */
[----:B------:R-:W-:Y:S02]  /*ae50*/  IMAD.MOV.U32 R159, RZ, RZ, R56 ;  /* 0x000000ffff9f7224 */ /* 0x000fe400078e0038 */
[C---:B------:R-:W-:Y:S02]  /*ae60*/  FMUL.FTZ R56, R3.reuse, R124 ;  /* 0x0000007c03387220 */ /* 0x040fe40000410000 */
[C---:B------:R-:W-:Y:S02]  /*ae70*/  FMUL.FTZ R57, R3.reuse, R125 ;  /* 0x0000007d03397220 */ /* 0x040fe40000410000 */
[C---:B------:R-:W-:Y:S02]  /*ae80*/  FMUL.FTZ R58, R0.reuse, R126 ;  /* 0x0000007e003a7220 */ /* 0x040fe40000410000 */
[----:B------:R-:W-:Y:S02]  /*ae90*/  FMUL.FTZ R59, R0, R127 ;  /* 0x0000007f003b7220 */ /* 0x000fe40000410000 */
[----:B------:R-:W-:Y:S02]  /*aea0*/  IMAD.MOV.U32 R167, RZ, RZ, R94 ;  /* 0x000000ffffa77224 */ /* 0x000fe400078e005e */
[----:B-1----:R-:W-:Y:S02]  /*aeb0*/  FFMA.FTZ R2, R42, c[0x0][0x2d0], -R98 ;  /* 0x0000b4002a027a23 */ /* 0x002fe40000010862 */
[C---:B------:R-:W-:Y:S02]  /*aec0*/  FMUL.FTZ R42, R0.reuse, R178 ;  /* 0x000000b2002a7220 */ /* 0x040fe40000410000 */
[----:B------:R1:W-:Y:S01]  /*aed0*/  MUFU.EX2 R147, R2 ;  /* 0x0000000200937308 */ /* 0x0003e20000000800 */
[----:B------:R-:W-:Y:S02]  /*aee0*/  IMAD.MOV.U32 R94, RZ, RZ, R80 ;  /* 0x000000ffff5e7224 */ /* 0x000fe400078e0050 */
[----:B------:R-:W2:Y:S01]  /*aef0*/  LDSM.16.MT88.4 R80, [R229+0x900] ;  /* 0x00090000e550783b */ /* 0x000ea20000004200 */
[C---:B------:R-:W-:Y:S02]  /*af00*/  FMUL.FTZ R60, R3.reuse, R184 ;  /* 0x000000b8033c7220 */ /* 0x040fe40000410000 */
[----:B------:R-:W-:Y:S02]  /*af10*/  IMAD.MOV.U32 R134, RZ, RZ, R62 ;  /* 0x000000ffff867224 */ /* 0x000fe400078e003e */
[----:B------:R-:W-:Y:S02]  /*af20*/  FMUL.FTZ R61, R3, R185 ;  /* 0x000000b9033d7220 */ /* 0x000fe40000410000 */
[C---:B------:R-:W-:Y:S02]  /*af30*/  FMUL.FTZ R62, R0.reuse, R186 ;  /* 0x000000ba003e7220 */ /* 0x040fe40000410000 */
[C---:B------:R-:W-:Y:S02]  /*af40*/  FMUL.FTZ R63, R0.reuse, R187 ;  /* 0x000000bb003f7220 */ /* 0x040fe40000410000 */
[----:B------:R-:W-:Y:S02]  /*af50*/  IMAD.MOV.U32 R184, RZ, RZ, R95 ;  /* 0x000000ffffb87224 */ /* 0x000fe400078e005f */
[----:B------:R-:W-:Y:S02]  /*af60*/  IMAD.MOV.U32 R95, RZ, RZ, R94 ;  /* 0x000000ffff5f7224 */ /* 0x000fe400078e005e */
[----:B------:R-:W-:Y:S02]  /*af70*/  IMAD.MOV.U32 R108, RZ, RZ, R86 ;  /* 0x000000ffff6c7224 */ /* 0x000fe400078e0056 */
[----:B------:R-:W-:Y:S02]  /*af80*/  IMAD.MOV.U32 R94, RZ, RZ, R87 ;  /* 0x000000ffff5e7224 */ /* 0x000fe400078e0057 */
[----:B------:R-:W2:Y:S01]  /*af90*/  LDSM.16.MT88.4 R84, [R232+0x900] ;  /* 0x00090000e854783b */ /* 0x000ea20000004200 */
[----:B------:R-:W-:Y:S02]  /*afa0*/  IMAD.MOV.U32 R111, RZ, RZ, R93 ;  /* 0x000000ffff6f7224 */ /* 0x000fe400078e005d */
[--C-:B-1----:R-:W-:Y:S02]  /*afb0*/  FFMA.FTZ R2, R43, c[0x0][0x2d0], -R98.reuse ;  /* 0x0000b4002b027a23 */ /* 0x102fe40000010862 */
[----:B------:R-:W-:Y:S02]  /*afc0*/  FMUL.FTZ R43, R0, R179 ;  /* 0x000000b3002b7220 */ /* 0x000fe40000410000 */
[----:B------:R1:W1:Y:S01]  /*afd0*/  MUFU.EX2 R29, R2 ;  /* 0x00000002001d7308 */ /* 0x0002620000000800 */
[----:B------:R-:W-:Y:S02]  /*afe0*/  FFMA.FTZ R93, R199, c[0x0][0x2d0], -R98 ;  /* 0x0000b400c75d7a23 */ /* 0x000fe40000010862 */
[----:B------:R-:W-:Y:S02]  /*aff0*/  FFMA.FTZ R108, R108, c[0x0][0x2d0], -R96 ;  /* 0x0000b4006c6c7a23 */ /* 0x000fe40000010860 */
[----:B-1----:R-:W-:Y:S02]  /*b000*/  FFMA.FTZ R2, R44, c[0x0][0x2d0], -R97 ;  /* 0x0000b4002c027a23 */ /* 0x002fe40000010861 */
[----:B------:R-:W-:Y:S03]  /*b010*/  IMAD.MOV.U32 R164, RZ, RZ, R29 ;  /* 0x000000ffffa47224 */ /* 0x000fe600078e001d */
[----:B------:R1:W-:Y:S01]  /*b020*/  MUFU.EX2 R142, R2 ;  /* 0x00000002008e7308 */ /* 0x0003e20000000800 */
[C---:B------:R-:W-:Y:S02]  /*b030*/  FMUL.FTZ R29, R3.reuse, R165 ;  /* 0x000000a5031d7220 */ /* 0x040fe40000410000 */
[----:B------:R-:W-:Y:S02]  /*b040*/  IMAD.MOV.U32 R165, RZ, RZ, R30 ;  /* 0x000000ffffa57224 */ /* 0x000fe400078e001e */
[----:B------:R-:W-:Y:S02]  /*b050*/  FMUL.FTZ R30, R0, R166 ;  /* 0x000000a6001e7220 */ /* 0x000fe40000410000 */
[----:B------:R-:W-:Y:S02]  /*b060*/  FMUL.FTZ R44, R3, R180 ;  /* 0x000000b4032c7220 */ /* 0x000fe40000410000 */
[----:B------:R-:W-:Y:S01]  /*b070*/  IMAD.MOV.U32 R166, RZ, RZ, R138 ;  /* 0x000000ffffa67224 */ /* 0x000fe200078e008a */
[----:B------:R-:W-:Y:S01]  /*b080*/  MUFU.EX2 R180, R93 ;  /* 0x0000005d00b47308 */ /* 0x000fe20000000800 */
[----:B------:R-:W-:Y:S01]  /*b090*/  IMAD.MOV.U32 R138, RZ, RZ, R91 ;  /* 0x000000ffff8a7224 */ /* 0x000fe200078e005b */
[-C--:B------:R-:W-:Y:S01]  /*b0a0*/  HMMA.16816.F32 R28, R64, R38.reuse, R28 ;  /* 0x00000026401c723c */ /* 0x080fe2000000181c */
[----:B------:R-:W2:Y:S07]  /*b0b0*/  LDSM.16.MT88.4 R88, [R230+0x900] ;  /* 0x00090000e658783b */ /* 0x000eae0000004200 */
[C---:B------:R-:W-:Y:S01]  /*b0c0*/  HMMA.16816.F32 R32, R72.reuse, R38, R32 ;  /* 0x000000264820723c */ /* 0x040fe20000001820 */
[--C-:B-1----:R-:W-:Y:S03]  /*b0d0*/  FFMA.FTZ R2, R45, c[0x0][0x2d0], -R97.reuse ;  /* 0x0000b4002d027a23 */ /* 0x102fe60000010861 */
[----:B------:R-:W-:Y:S01]  /*b0e0*/  FMUL.FTZ R45, R3, R181 ;  /* 0x000000b5032d7220 */ /* 0x000fe20000410000 */
[----:B------:R1:W-:Y:S02]  /*b0f0*/  MUFU.EX2 R146, R2 ;  /* 0x0000000200927308 */ /* 0x0003e40000000800 */
[C---:B------:R-:W-:Y:S02]  /*b100*/  FMUL.FTZ R39, R68.reuse, R175 ;  /* 0x000000af44277220 */ /* 0x040fe40000410000 */
[----:B------:R-:W-:Y:S07]  /*b110*/  FMUL.FTZ R38, R68, R174 ;  /* 0x000000ae44267220 */ /* 0x000fee0000410000 */
[-C--:B------:R-:W-:Y:S08]  /*b120*/  HMMA.16816.F32 R36, R72, R52.reuse, R36 ;  /* 0x000000344824723c */ /* 0x080ff00000001824 */
[C---:B------:R-:W-:Y:S01]  /*b130*/  HMMA.16816.F32 R40, R64.reuse, R52, R40 ;  /* 0x000000344028723c */ /* 0x040fe20000001828 */
[--C-:B-1----:R-:W-:Y:S03]  /*b140*/  FFMA.FTZ R2, R46, c[0x0][0x2d0], -R98.reuse ;  /* 0x0000b4002e027a23 */ /* 0x102fe60000010862 */
[----:B------:R-:W-:Y:S01]  /*b150*/  FMUL.FTZ R46, R0, R182 ;  /* 0x000000b6002e7220 */ /* 0x000fe20000410000 */
[----:B------:R1:W-:Y:S02]  /*b160*/  MUFU.EX2 R143, R2 ;  /* 0x00000002008f7308 */ /* 0x0003e40000000800 */
[C---:B------:R-:W-:Y:S02]  /*b170*/  FMUL.FTZ R52, R69.reuse, R120 ;  /* 0x0000007845347220 */ /* 0x040fe40000410000 */
[----:B------:R-:W-:Y:S03]  /*b180*/  FMUL.FTZ R53, R69, R121 ;  /* 0x0000007945357220 */ /* 0x000fe60000410000 */
[----:B------:R-:W-:Y:S02]  /*b190*/  FFMA.FTZ R121, R200, c[0x0][0x2d0], -R97 ;  /* 0x0000b400c8797a23 */ /* 0x000fe40000010861 */
[----:B------:R-:W-:Y:S02]  /*b1a0*/  IMAD.MOV.U32 R200, RZ, RZ, R151 ;  /* 0x000000ffffc87224 */ /* 0x000fe400078e0097 */
[----:B-1----:R-:W-:Y:S02]  /*b1b0*/  FFMA.FTZ R2, R47, c[0x0][0x2d0], -R98 ;  /* 0x0000b4002f027a23 */ /* 0x002fe40000010862 */
[----:B------:R-:W-:Y:S02]  /*b1c0*/  FMUL.FTZ R47, R0, R183 ;  /* 0x000000b7002f7220 */ /* 0x000fe40000410000 */
[----:B------:R1:W-:Y:S05]  /*b1d0*/  MUFU.EX2 R150, R2 ;  /* 0x0000000200967308 */ /* 0x0003ea0000000800 */
[-C--:B------:R-:W-:Y:S08]  /*b1e0*/  HMMA.16816.F32 R44, R64, R54.reuse, R44 ;  /* 0x00000036402c723c */ /* 0x080ff0000000182c */
[C---:B------:R-:W-:Y:S07]  /*b1f0*/  HMMA.16816.F32 R48, R72.reuse, R54, R48 ;  /* 0x000000364830723c */ /* 0x040fee0000001830 */
[C---:B------:R-:W-:Y:S02]  /*b200*/  FMUL.FTZ R54, R68.reuse, R122 ;  /* 0x0000007a44367220 */ /* 0x040fe40000410000 */
[----:B------:R-:W-:Y:S03]  /*b210*/  FMUL.FTZ R55, R68, R123 ;  /* 0x0000007b44377220 */ /* 0x000fe60000410000 */
[--C-:B-1----:R-:W-:Y:S04]  /*b220*/  FFMA.FTZ R2, R189, c[0x0][0x2d0], -R92.reuse ;  /* 0x0000b400bd027a23 */ /* 0x102fe8000001085c */
[-C--:B---3--:R-:W-:Y:S01]  /*b230*/  HMMA.16816.F32 R52, R72, R76.reuse, R52 ;  /* 0x0000004c4834723c */ /* 0x088fe20000001834 */
[----:B------:R1:W3:Y:S07]  /*b240*/  MUFU.EX2 R155, R2 ;  /* 0x00000002009b7308 */ /* 0x0002ee0000000800 */
[C---:B------:R-:W-:Y:S07]  /*b250*/  HMMA.16816.F32 R56, R64.reuse, R76, R56 ;  /* 0x0000004c4038723c */ /* 0x040fee0000001838 */
[----:B------:R-:W-:Y:S01]  /*b260*/  F2FP.PACK_AB R76, R228, R236 ;  /* 0x000000ece44c723e */ /* 0x000fe200000000ff */
[-C--:B------:R-:W-:Y:S01]  /*b270*/  HMMA.16816.F32 R60, R64, R78.reuse, R60 ;  /* 0x0000004e403c723c */ /* 0x080fe2000000183c */
[----:B------:R-:W-:Y:S06]  /*b280*/  F2FP.PACK_AB R77, R158, R235 ;  /* 0x000000eb9e4d723e */ /* 0x000fec00000000ff */
[C---:B------:R-:W-:Y:S02]  /*b290*/  FMUL.FTZ R64, R69.reuse, R128 ;  /* 0x0000008045407220 */ /* 0x040fe40000410000 */
[----:B-1----:R-:W-:Y:S01]  /*b2a0*/  FFMA.FTZ R2, R190, c[0x0][0x2d0], -R92 ;  /* 0x0000b400be027a23 */ /* 0x002fe2000001085c */
[----:B------:R-:W4:Y:S02]  /*b2b0*/  LDL.LU R128, [R1+0x4] ;  /* 0x0000040001807983 */ /* 0x000f240000300800 */
[----:B------:R-:W-:Y:S01]  /*b2c0*/  FMUL.FTZ R65, R69, R129 ;  /* 0x0000008145417220 */ /* 0x000fe20000410000 */
[----:B------:R1:W-:Y:S01]  /*b2d0*/  MUFU.EX2 R168, R2 ;  /* 0x0000000200a87308 */ /* 0x0003e20000000800 */
[C---:B------:R-:W-:Y:S02]  /*b2e0*/  FMUL.FTZ R66, R68.reuse, R130 ;  /* 0x0000008244427220 */ /* 0x040fe40000410000 */
[----:B------:R-:W-:Y:S02]  /*b2f0*/  FMUL.FTZ R67, R68, R131 ;  /* 0x0000008344437220 */ /* 0x000fe40000410000 */
[----:B---3--:R-:W-:Y:S02]  /*b300*/  IMAD.MOV.U32 R199, RZ, RZ, R155 ;  /* 0x000000ffffc77224 */ /* 0x008fe400078e009b */
[----:B------:R-:W-:Y:S02]  /*b310*/  IMAD.MOV.U32 R155, RZ, RZ, R104 ;  /* 0x000000ffff9b7224 */ /* 0x000fe400078e0068 */
[----:B------:R-:W-:Y:S01]  /*b320*/  FFMA.FTZ R104, R209, c[0x0][0x2d0], -R97 ;  /* 0x0000b400d1687a23 */ /* 0x000fe20000010861 */
[----:B------:R-:W-:Y:S01]  /*b330*/  HMMA.16816.F32 R64, R72, R78, R64 ;  /* 0x0000004e4840723c */ /* 0x000fe20000001840 */
[----:B------:R-:W-:Y:S06]  /*b340*/  IMAD.MOV.U32 R209, RZ, RZ, R149 ;  /* 0x000000ffffd17224 */ /* 0x000fec00078e0095 */
[----:B------:R-:W-:Y:S02]  /*b350*/  F2FP.PACK_AB R72, R234, R238 ;  /* 0x000000eeea48723e */ /* 0x000fe400000000ff */
[----:B------:R-:W-:Y:S03]  /*b360*/  F2FP.PACK_AB R73, R233, R237 ;  /* 0x000000ede949723e */ /* 0x000fe600000000ff */
[----:B------:R-:W-:Y:S01]  /*b370*/  F2FP.PACK_AB R74, R184, R157 ;  /* 0x0000009db84a723e */ /* 0x000fe200000000ff */
[--C-:B-1----:R-:W-:Y:S01]  /*b380*/  FFMA.FTZ R2, R191, c[0x0][0x2d0], -R96.reuse ;  /* 0x0000b400bf027a23 */ /* 0x102fe20000010860 */
[----:B------:R-:W-:Y:S02]  /*b390*/  F2FP.PACK_AB R75, R163, R156 ;  /* 0x0000009ca34b723e */ /* 0x000fe400000000ff */
[----:B------:R-:W-:Y:S01]  /*b3a0*/  F2FP.PACK_AB R78, R162, R151 ;  /* 0x00000097a24e723e */ /* 0x000fe200000000ff */
[----:B------:R1:W-:Y:S01]  /*b3b0*/  MUFU.EX2 R175, R2 ;  /* 0x0000000200af7308 */ /* 0x0003e20000000800 */
[----:B------:R-:W-:Y:S03]  /*b3c0*/  F2FP.PACK_AB R79, R161, R159 ;  /* 0x0000009fa14f723e */ /* 0x000fe600000000ff */
[-C--:B--2---:R-:W-:Y:S08]  /*b3d0*/  HMMA.16816.F32 R4, R72, R80.reuse, R4 ;  /* 0x000000504804723c */ /* 0x084ff00000001804 */
[C---:B------:R-:W-:Y:S08]  /*b3e0*/  HMMA.16816.F32 R8, R76.reuse, R80, R8 ;  /* 0x000000504c08723c */ /* 0x040ff00000001808 */
[-C--:B------:R-:W-:Y:S01]  /*b3f0*/  HMMA.16816.F32 R12, R76, R82.reuse, R12 ;  /* 0x000000524c0c723c */ /* 0x080fe2000000180c */
[----:B-1----:R-:W-:Y:S07]  /*b400*/  FFMA.FTZ R2, R192, c[0x0][0x2d0], -R96 ;  /* 0x0000b400c0027a23 */ /* 0x002fee0000010860 */
[C---:B------:R-:W-:Y:S01]  /*b410*/  HMMA.16816.F32 R16, R72.reuse, R82, R16 ;  /* 0x000000524810723c */ /* 0x040fe20000001810 */
[----:B------:R1:W-:Y:S01]  /*b420*/  MUFU.EX2 R174, R2 ;  /* 0x0000000200ae7308 */ /* 0x0003e20000000800 */
[----:B------:R-:W2:Y:S06]  /*b430*/  LDSM.16.MT88.4 R80, [R231+0x900] ;  /* 0x00090000e750783b */ /* 0x000eac0000004200 */
[-C--:B------:R-:W-:Y:S08]  /*b440*/  HMMA.16816.F32 R20, R72, R84.reuse, R20 ;  /* 0x000000544814723c */ /* 0x080ff00000001814 */
[C---:B------:R-:W-:Y:S07]  /*b450*/  HMMA.16816.F32 R24, R76.reuse, R84, R24 ;  /* 0x000000544c18723c */ /* 0x040fee0000001818 */
[--C-:B------:R-:W-:Y:S01]  /*b460*/  FFMA.FTZ R84, R102, c[0x0][0x2d0], -R97.reuse ;  /* 0x0000b40066547a23 */ /* 0x100fe20000010861 */
[-C--:B------:R-:W-:Y:S01]  /*b470*/  HMMA.16816.F32 R28, R76, R86.reuse, R28 ;  /* 0x000000564c1c723c */ /* 0x080fe2000000181c */
[--C-:B-1----:R-:W-:Y:S02]  /*b480*/  FFMA.FTZ R2, R193, c[0x0][0x2d0], -R92.reuse ;  /* 0x0000b400c1027a23 */ /* 0x102fe4000001085c */
[----:B------:R1:W-:Y:S01]  /*b490*/  MUFU.EX2 R177, R84 ;  /* 0x0000005400b17308 */ /* 0x0003e20000000800 */
[----:B------:R-:W-:Y:S02]  /*b4a0*/  FFMA.FTZ R102, R219, c[0x0][0x2d0], -R97 ;  /* 0x0000b400db667a23 */ /* 0x000fe40000010861 */
[----:B------:R-:W-:Y:S02]  /*b4b0*/  IMAD.MOV.U32 R219, RZ, RZ, R147 ;  /* 0x000000ffffdb7224 */ /* 0x000fe400078e0093 */
[C---:B------:R-:W-:Y:S05]  /*b4c0*/  HMMA.16816.F32 R32, R72.reuse, R86, R32 ;  /* 0x000000564820723c */ /* 0x040fea0000001820 */
[----:B------:R3:W-:Y:S03]  /*b4d0*/  MUFU.EX2 R117, R2 ;  /* 0x0000000200757308 */ /* 0x0007e60000000800 */
[-C--:B------:R-:W-:Y:S07]  /*b4e0*/  HMMA.16816.F32 R36, R72, R88.reuse, R36 ;  /* 0x000000584824723c */ /* 0x080fee0000001824 */
[----:B------:R-:W-:Y:S01]  /*b4f0*/  MUFU.EX2 R126, R102 ;  /* 0x00000066007e7308 */ /* 0x000fe20000000800 */
[C---:B------:R-:W-:Y:S01]  /*b500*/  HMMA.16816.F32 R40, R76.reuse, R88, R40 ;  /* 0x000000584c28723c */ /* 0x040fe20000001828 */
[----:B-1----:R-:W1:Y:S06]  /*b510*/  LDSM.16.MT88.4 R84, [R229+0x1100] ;  /* 0x00110000e554783b */ /* 0x002e6c0000004200 */
[--C-:B------:R-:W-:Y:S01]  /*b520*/  FFMA.FTZ R88, R197, c[0x0][0x2d0], -R92.reuse ;  /* 0x0000b400c5587a23 */ /* 0x100fe2000001085c */
[-C--:B------:R-:W-:Y:S03]  /*b530*/  HMMA.16816.F32 R44, R76, R90.reuse, R44 ;  /* 0x0000005a4c2c723c */ /* 0x080fe6000000182c */
[----:B------:R1:W-:Y:S01]  /*b540*/  MUFU.EX2 R183, R88 ;  /* 0x0000005800b77308 */ /* 0x0003e20000000800 */
[----:B---3--:R-:W-:Y:S04]  /*b550*/  FFMA.FTZ R2, R194, c[0x0][0x2d0], -R92 ;  /* 0x0000b400c2027a23 */ /* 0x008fe8000001085c */
[C---:B------:R-:W-:Y:S05]  /*b560*/  HMMA.16816.F32 R48, R72.reuse, R90, R48 ;  /* 0x0000005a4830723c */ /* 0x040fea0000001830 */
[----:B------:R3:W-:Y:S03]  /*b570*/  MUFU.EX2 R119, R2 ;  /* 0x0000000200777308 */ /* 0x0007e60000000800 */
[-C--:B--2---:R-:W-:Y:S08]  /*b580*/  HMMA.16816.F32 R52, R72, R80.reuse, R52 ;  /* 0x000000504834723c */ /* 0x084ff00000001834 */
[C---:B------:R-:W-:Y:S01]  /*b590*/  HMMA.16816.F32 R56, R76.reuse, R80, R56 ;  /* 0x000000504c38723c */ /* 0x040fe20000001838 */
[----:B-1----:R-:W1:Y:S07]  /*b5a0*/  LDSM.16.MT88.4 R88, [R232+0x1100] ;  /* 0x00110000e858783b */ /* 0x002e6e0000004200 */
[-C--:B------:R-:W-:Y:S01]  /*b5b0*/  HMMA.16816.F32 R60, R76, R82.reuse, R60 ;  /* 0x000000524c3c723c */ /* 0x080fe2000000183c */
[--C-:B---3--:R-:W-:Y:S06]  /*b5c0*/  FFMA.FTZ R2, R195, c[0x0][0x2d0], -R96.reuse ;  /* 0x0000b400c3027a23 */ /* 0x108fec0000010860 */
[----:B------:R-:W-:Y:S01]  /*b5d0*/  F2FP.PACK_AB R76, R165, R148 ;  /* 0x00000094a54c723e */ /* 0x000fe200000000ff */
[----:B------:R-:W-:Y:S01]  /*b5e0*/  HMMA.16816.F32 R64, R72, R82, R64 ;  /* 0x000000524840723c */ /* 0x000fe20000001840 */
[----:B------:R2:W-:Y:S01]  /*b5f0*/  MUFU.EX2 R116, R2 ;  /* 0x0000000200747308 */ /* 0x0005e20000000800 */
[----:B------:R-:W3:Y:S02]  /*b600*/  LDSM.16.MT88.4 R80, [R230+0x1100] ;  /* 0x00110000e650783b */ /* 0x000ee40000004200 */
[----:B------:R-:W-:Y:S02]  /*b610*/  F2FP.PACK_AB R77, R164, R147 ;  /* 0x00000093a44d723e */ /* 0x000fe400000000ff */
[----:B------:R-:W-:Y:S02]  /*b620*/  F2FP.PACK_AB R78, R146, R142 ;  /* 0x0000008e924e723e */ /* 0x000fe400000000ff */
[----:B------:R-:W-:Y:S04]  /*b630*/  F2FP.PACK_AB R72, R167, R160 ;  /* 0x000000a0a748723e */ /* 0x000fe800000000ff */
[----:B------:R-:W-:Y:S02]  /*b640*/  F2FP.PACK_AB R73, R166, R149 ;  /* 0x00000095a649723e */ /* 0x000fe400000000ff */
[----:B------:R-:W-:Y:S02]  /*b650*/  F2FP.PACK_AB R74, R144, R141 ;  /* 0x0000008d904a723e */ /* 0x000fe400000000ff */
[----:B------:R-:W-:Y:S02]  /*b660*/  F2FP.PACK_AB R75, R145, R140 ;  /* 0x0000008c914b723e */ /* 0x000fe400000000ff */
[----:B------:R-:W-:Y:S05]  /*b670*/  F2FP.PACK_AB R79, R150, R143 ;  /* 0x0000008f964f723e */ /* 0x000fea00000000ff */
[-C--:B------:R-:W-:Y:S01]  /*b680*/  HMMA.16816.F32 R4, R72, R84.reuse, R4 ;  /* 0x000000544804723c */ /* 0x080fe20000001804 */
[----:B--2---:R-:W-:Y:S04]  /*b690*/  FFMA.FTZ R2, R196, c[0x0][0x2d0], -R96 ;  /* 0x0000b400c4027a23 */ /* 0x004fe80000010860 */
[----:B------:R2:W-:Y:S03]  /*b6a0*/  MUFU.EX2 R118, R2 ;  /* 0x0000000200767308 */ /* 0x0005e60000000800 */
[C---:B------:R-:W-:Y:S08]  /*b6b0*/  HMMA.16816.F32 R8, R76.reuse, R84, R8 ;  /* 0x000000544c08723c */ /* 0x040ff00000001808 */
[-C--:B------:R-:W-:Y:S08]  /*b6c0*/  HMMA.16816.F32 R12, R76, R86.reuse, R12 ;  /* 0x000000564c0c723c */ /* 0x080ff0000000180c */
[C---:B------:R-:W-:Y:S01]  /*b6d0*/  HMMA.16816.F32 R16, R72.reuse, R86, R16 ;  /* 0x000000564810723c */ /* 0x040fe20000001810 */
[----:B------:R-:W3:Y:S03]  /*b6e0*/  LDSM.16.MT88.4 R84, [R231+0x1100] ;  /* 0x00110000e754783b */ /* 0x000ee60000004200 */
[--C-:B--2---:R-:W-:Y:S04]  /*b6f0*/  FFMA.FTZ R2, R99, c[0x0][0x2d0], -R97.reuse ;  /* 0x0000b40063027a23 */ /* 0x104fe80000010861 */
[-C--:B-1----:R-:W-:Y:S01]  /*b700*/  HMMA.16816.F32 R20, R72, R88.reuse, R20 ;  /* 0x000000584814723c */ /* 0x082fe20000001814 */
[--C-:B------:R-:W-:Y:S01]  /*b710*/  FFMA.FTZ R99, R107, c[0x0][0x2d0], -R92.reuse ;  /* 0x0000b4006b637a23 */ /* 0x100fe2000001085c */
[----:B------:R1:W-:Y:S02]  /*b720*/  MUFU.EX2 R173, R2 ;  /* 0x0000000200ad7308 */ /* 0x0003e40000000800 */
[----:B------:R-:W-:Y:S04]  /*b730*/  FFMA.FTZ R107, R95, c[0x0][0x2d0], -R92 ;  /* 0x0000b4005f6b7a23 */ /* 0x000fe8000001085c */
[C---:B------:R-:W-:Y:S08]  /*b740*/  HMMA.16816.F32 R24, R76.reuse, R88, R24 ;  /* 0x000000584c18723c */ /* 0x040ff00000001818 */
[-C--:B------:R-:W-:Y:S08]  /*b750*/  HMMA.16816.F32 R28, R76, R90.reuse, R28 ;  /* 0x0000005a4c1c723c */ /* 0x080ff0000000181c */
[C---:B------:R-:W-:Y:S01]  /*b760*/  HMMA.16816.F32 R32, R72.reuse, R90, R32 ;  /* 0x0000005a4820723c */ /* 0x040fe20000001820 */
[----:B------:R-:W-:Y:S03]  /*b770*/  LDSM.16.MT88.4 R88, [R232+0x1900] ;  /* 0x00190000e858783b */ /* 0x000fe60000004200 */
[----:B-1----:R-:W-:Y:S02]  /*b780*/  FFMA.FTZ R2, R100, c[0x0][0x2d0], -R97 ;  /* 0x0000b40064027a23 */ /* 0x002fe40000010861 */
[----:B------:R-:W-:Y:S02]  /*b790*/  FFMA.FTZ R100, R154, c[0x0][0x2d0], -R96 ;  /* 0x0000b4009a647a23 */ /* 0x000fe40000010860 */
[-C--:B---3--:R-:W-:Y:S01]  /*b7a0*/  HMMA.16816.F32 R36, R72, R80.reuse, R36 ;  /* 0x000000504824723c */ /* 0x088fe20000001824 */
[----:B------:R1:W2:Y:S03]  /*b7b0*/  MUFU.EX2 R179, R2 ;  /* 0x0000000200b37308 */ /* 0x0002a60000000800 */
[----:B------:R-:W-:Y:S04]  /*b7c0*/  IMAD.MOV.U32 R154, RZ, RZ, R188 ;  /* 0x000000ffff9a7224 */ /* 0x000fe800078e00bc */
[C---:B------:R-:W-:Y:S03]  /*b7d0*/  HMMA.16816.F32 R40, R76.reuse, R80, R40 ;  /* 0x000000504c28723c */ /* 0x040fe60000001828 */
[----:B------:R-:W-:Y:S05]  /*b7e0*/  MUFU.EX2 R188, R99 ;  /* 0x0000006300bc7308 */ /* 0x000fea0000000800 */
[-C--:B------:R-:W-:Y:S08]  /*b7f0*/  HMMA.16816.F32 R44, R76, R82.reuse, R44 ;  /* 0x000000524c2c723c */ /* 0x080ff0000000182c */
[C---:B------:R-:W-:Y:S01]  /*b800*/  HMMA.16816.F32 R48, R72.reuse, R82, R48 ;  /* 0x000000524830723c */ /* 0x040fe20000001830 */
[----:B-1----:R-:W-:Y:S01]  /*b810*/  FFMA.FTZ R2, R101, c[0x0][0x2d0], -R98 ;  /* 0x0000b40065027a23 */ /* 0x002fe20000010862 */
[----:B------:R-:W1:Y:S02]  /*b820*/  LDSM.16.MT88.4 R80, [R229+0x1900] ;  /* 0x00190000e550783b */ /* 0x000e640000004200 */
[----:B------:R-:W-:Y:S01]  /*b830*/  FFMA.FTZ R101, R153, c[0x0][0x2d0], -R96 ;  /* 0x0000b40099657a23 */ /* 0x000fe20000010860 */
[----:B------:R3:W-:Y:S01]  /*b840*/  MUFU.EX2 R172, R2 ;  /* 0x0000000200ac7308 */ /* 0x0007e20000000800 */
[----:B------:R-:W-:Y:S02]  /*b850*/  IMAD.MOV.U32 R153, RZ, RZ, R132 ;  /* 0x000000ffff997224 */ /* 0x000fe400078e0084 */
[-C--:B------:R-:W-:Y:S01]  /*b860*/  HMMA.16816.F32 R52, R72, R84.reuse, R52 ;  /* 0x000000544834723c */ /* 0x080fe20000001834 */
[----:B------:R-:W-:Y:S07]  /*b870*/  IMAD.MOV.U32 R132, RZ, RZ, R139 ;  /* 0x000000ffff847224 */ /* 0x000fee00078e008b */
[C---:B------:R-:W-:Y:S07]  /*b880*/  HMMA.16816.F32 R56, R76.reuse, R84, R56 ;  /* 0x000000544c38723c */ /* 0x040fee0000001838 */
[--C-:B------:R-:W-:Y:S01]  /*b890*/  FFMA.FTZ R84, R111, c[0x0][0x2d0], -R92.reuse ;  /* 0x0000b4006f547a23 */ /* 0x100fe2000001085c */
[-C--:B------:R-:W-:Y:S01]  /*b8a0*/  HMMA.16816.F32 R60, R76, R86.reuse, R60 ;  /* 0x000000564c3c723c */ /* 0x080fe2000000183c */
[----:B------:R-:W-:Y:S02]  /*b8b0*/  FFMA.FTZ R111, R251, c[0x0][0x2d0], -R92 ;  /* 0x0000b400fb6f7a23 */ /* 0x000fe4000001085c */
[----:B------:R1:W-:Y:S01]  /*b8c0*/  MUFU.EX2 R139, R84 ;  /* 0x00000054008b7308 */ /* 0x0003e20000000800 */
[----:B------:R-:W-:Y:S02]  /*b8d0*/  IMAD.MOV.U32 R251, RZ, RZ, R142 ;  /* 0x000000fffffb7224 */ /* 0x000fe400078e008e */
[----:B---3--:R-:W-:Y:S01]  /*b8e0*/  FFMA.FTZ R2, R103, c[0x0][0x2d0], -R98 ;  /* 0x0000b40067027a23 */ /* 0x008fe20000010862 */
[----:B--2---:R-:W-:Y:S01]  /*b8f0*/  F2FP.PACK_AB R76, R179, R173 ;  /* 0x000000adb34c723e */ /* 0x004fe200000000ff */
[----:B------:R-:W-:Y:S01]  /*b900*/  HMMA.16816.F32 R64, R72, R86, R64 ;  /* 0x000000564840723c */ /* 0x000fe20000001840 */
[--C-:B------:R-:W-:Y:S03]  /*b910*/  FFMA.FTZ R103, R212, c[0x0][0x2d0], -R97.reuse ;  /* 0x0000b400d4677a23 */ /* 0x100fe60000010861 */
[----:B------:R-:W-:Y:S01]  /*b920*/  IMAD.MOV.U32 R212, RZ, RZ, R148 ;  /* 0x000000ffffd47224 */ /* 0x000fe200078e0094 */
[----:B------:R2:W3:Y:S02]  /*b930*/  MUFU.EX2 R178, R2 ;  /* 0x0000000200b27308 */ /* 0x0004e40000000800 */
[----:B------:R-:W-:Y:S01]  /*b940*/  F2FP.PACK_AB R73, R174, R175 ;  /* 0x000000afae49723e */ /* 0x000fe200000000ff */
[----:B-1----:R-:W-:Y:S01]  /*b950*/  LDSM.16.MT88.4 R84, [R231+0x1900] ;  /* 0x00190000e754783b */ /* 0x002fe20000004200 */
[--C-:B--2---:R-:W-:Y:S03]  /*b960*/  FFMA.FTZ R2, R112, c[0x0][0x2d0], -R97.reuse ;  /* 0x0000b40070027a23 */ /* 0x104fe60000010861 */
[----:B---3--:R-:W-:Y:S03]  /*b970*/  F2FP.PACK_AB R77, R178, R172 ;  /* 0x000000acb24d723e */ /* 0x008fe600000000ff */
[----:B------:R1:W2:Y:S02]  /*b980*/  MUFU.EX2 R221, R2 ;  /* 0x0000000200dd7308 */ /* 0x0002a40000000800 */
[--C-:B-1----:R-:W-:Y:S01]  /*b990*/  FFMA.FTZ R2, R113, c[0x0][0x2d0], -R98.reuse ;  /* 0x0000b40071027a23 */ /* 0x102fe20000010862 */
[----:B--2---:R-:W-:Y:S07]  /*b9a0*/  F2FP.PACK_AB R78, R221, R177 ;  /* 0x000000b1dd4e723e */ /* 0x004fee00000000ff */
[----:B------:R1:W-:Y:S02]  /*b9b0*/  MUFU.EX2 R176, R2 ;  /* 0x0000000200b07308 */ /* 0x0003e40000000800 */
[--C-:B-1----:R-:W-:Y:S02]  /*b9c0*/  FFMA.FTZ R2, R114, c[0x0][0x2d0], -R98.reuse ;  /* 0x0000b40072027a23 */ /* 0x102fe40000010862 */
[----:B------:R-:W-:Y:S06]  /*b9d0*/  FFMA.FTZ R114, R225, c[0x0][0x2d0], -R98 ;  /* 0x0000b400e1727a23 */ /* 0x000fec0000010862 */
[----:B------:R1:W2:Y:S02]  /*b9e0*/  MUFU.EX2 R218, R2 ;  /* 0x0000000200da7308 */ /* 0x0002a40000000800 */
[----:B-1----:R-:W-:Y:S01]  /*b9f0*/  FFMA.FTZ R2, R201, c[0x0][0x2d0], -R92 ;  /* 0x0000b400c9027a23 */ /* 0x002fe2000001085c */
[----:B--2---:R-:W-:Y:S07]  /*ba00*/  F2FP.PACK_AB R79, R218, R176 ;  /* 0x000000b0da4f723e */ /* 0x004fee00000000ff */
[----:B------:R1:W-:Y:S02]  /*ba10*/  MUFU.EX2 R215, R2 ;  /* 0x0000000200d77308 */ /* 0x0003e40000000800 */
[--C-:B-1----:R-:W-:Y:S08]  /*ba20*/  FFMA.FTZ R2, R204, c[0x0][0x2d0], -R96.reuse ;  /* 0x0000b400cc027a23 */ /* 0x102ff00000010860 */
[----:B------:R1:W-:Y:S02]  /*ba30*/  MUFU.EX2 R182, R2 ;  /* 0x0000000200b67308 */ /* 0x0003e40000000800 */
[----:B-1----:R-:W-:Y:S08]  /*ba40*/  FFMA.FTZ R2, R207, c[0x0][0x2d0], -R96 ;  /* 0x0000b400cf027a23 */ /* 0x002ff00000010860 */
[----:B------:R1:W-:Y:S02]  /*ba50*/  MUFU.EX2 R207, R2 ;  /* 0x0000000200cf7308 */ /* 0x0003e40000000800 */
[----:B-1----:R-:W-:Y:S02]  /*ba60*/  FFMA.FTZ R2, R206, c[0x0][0x2d0], -R92 ;  /* 0x0000b400ce027a23 */ /* 0x002fe4000001085c */
[----:B------:R-:W-:Y:S06]  /*ba70*/  IMAD.MOV.U32 R206, RZ, RZ, R118 ;  /* 0x000000ffffce7224 */ /* 0x000fec00078e0076 */
[----:B------:R1:W-:Y:S01]  /*ba80*/  MUFU.EX2 R204, R2 ;  /* 0x0000000200cc7308 */ /* 0x0003e20000000800 */
[----:B------:R-:W-:Y:S02]  /*ba90*/  FFMA.FTZ R118, R203, c[0x0][0x2d0], -R97 ;  /* 0x0000b400cb767a23 */ /* 0x000fe40000010861 */
[----:B------:R-:W-:Y:S02]  /*baa0*/  IMAD.MOV.U32 R203, RZ, RZ, R184 ;  /* 0x000000ffffcb7224 */ /* 0x000fe400078e00b8 */
[----:B-1----:R-:W-:Y:S02]  /*bab0*/  FFMA.FTZ R2, R213, c[0x0][0x2d0], -R92 ;  /* 0x0000b400d5027a23 */ /* 0x002fe4000001085c */
[----:B------:R-:W-:Y:S03]  /*bac0*/  IMAD.MOV.U32 R213, RZ, RZ, R119 ;  /* 0x000000ffffd57224 */ /* 0x000fe600078e0077 */
[----:B------:R1:W-:Y:S01]  /*bad0*/  MUFU.EX2 R201, R2 ;  /* 0x0000000200c97308 */ /* 0x0003e20000000800 */
[----:B------:R-:W-:Y:S02]  /*bae0*/  FFMA.FTZ R119, R202, c[0x0][0x2d0], -R97 ;  /* 0x0000b400ca777a23 */ /* 0x000fe40000010861 */
[----:B------:R-:W-:Y:S02]  /*baf0*/  IMAD.MOV.U32 R202, RZ, RZ, R159 ;  /* 0x000000ffffca7224 */ /* 0x000fe400078e009f */
[----:B-1----:R-:W-:Y:S02]  /*bb00*/  FFMA.FTZ R2, R216, c[0x0][0x2d0], -R96 ;  /* 0x0000b400d8027a23 */ /* 0x002fe40000010860 */
[----:B------:R-:W-:Y:S03]  /*bb10*/  IMAD.MOV.U32 R216, RZ, RZ, R116 ;  /* 0x000000ffffd87224 */ /* 0x000fe600078e0074 */
[----:B------:R1:W-:Y:S01]  /*bb20*/  MUFU.EX2 R196, R2 ;  /* 0x0000000200c47308 */ /* 0x0003e20000000800 */
[----:B------:R-:W-:Y:S01]  /*bb30*/  FFMA.FTZ R116, R152, c[0x0][0x2d0], -R96 ;  /* 0x0000b40098747a23 */ /* 0x000fe20000010860 */
[----:B------:R-:W-:Y:S01]  /*bb40*/  F2FP.PACK_AB R75, R206, R216 ;  /* 0x000000d8ce4b723e */ /* 0x000fe200000000ff */
[----:B------:R-:W-:Y:S02]  /*bb50*/  IMAD.MOV.U32 R152, RZ, RZ, R133 ;  /* 0x000000ffff987224 */ /* 0x000fe400078e0085 */
[----:B------:R-:W-:Y:S02]  /*bb60*/  IMAD.MOV.U32 R133, RZ, RZ, R138 ;  /* 0x000000ffff857224 */ /* 0x000fe400078e008a */
[----:B----4-:R-:W-:Y:S03]  /*bb70*/  FFMA.FTZ R69, R69, R128, R152 ;  /* 0x0000008045457223 */ /* 0x010fe60000010098 */
[----:B------:R-:W-:Y:S01]  /*bb80*/  MUFU.EX2 R138, R100 ;  /* 0x00000064008a7308 */ /* 0x000fe20000000800 */
[----:B------:R-:W-:Y:S09]  /*bb90*/  FADD.FTZ R69, R248, R69 ;  /* 0x00000045f8457221 */ /* 0x000ff20000010000 */
[----:B------:R-:W-:Y:S01]  /*bba0*/  MUFU.EX2 R100, R118 ;  /* 0x0000007600647308 */ /* 0x000fe20000000800 */
[----:B-1----:R-:W-:Y:S02]  /*bbb0*/  FFMA.FTZ R2, R217, c[0x0][0x2d0], -R96 ;  /* 0x0000b400d9027a23 */ /* 0x002fe40000010860 */
[----:B------:R-:W-:Y:S02]  /*bbc0*/  IMAD.MOV.U32 R217, RZ, RZ, R117 ;  /* 0x000000ffffd97224 */ /* 0x000fe400078e0075 */
[----:B------:R-:W-:Y:S05]  /*bbd0*/  FFMA.FTZ R117, R227, c[0x0][0x2d0], -R92 ;  /* 0x0000b400e3757a23 */ /* 0x000fea000001085c */
[----:B------:R1:W-:Y:S01]  /*bbe0*/  MUFU.EX2 R197, R2 ;  /* 0x0000000200c57308 */ /* 0x0003e20000000800 */
[----:B------:R-:W-:Y:S01]  /*bbf0*/  F2FP.PACK_AB R74, R213, R217 ;  /* 0x000000d9d54a723e */ /* 0x000fe200000000ff */
[----:B------:R-:W-:Y:S02]  /*bc00*/  IMAD.MOV.U32 R227, RZ, RZ, R140 ;  /* 0x000000ffffe37224 */ /* 0x000fe400078e008c */
[--C-:B-1----:R-:W-:Y:S02]  /*bc10*/  FFMA.FTZ R2, R115, c[0x0][0x2d0], -R97.reuse ;  /* 0x0000b40073027a23 */ /* 0x102fe40000010861 */
[----:B------:R-:W2:Y:S04]  /*bc20*/  LDL.LU R115, [R1+0x8] ;  /* 0x0000080001737983 */ /* 0x000ea80000300800 */
[----:B------:R1:W-:Y:S01]  /*bc30*/  MUFU.EX2 R181, R2 ;  /* 0x0000000200b57308 */ /* 0x0003e20000000800 */
[----:B------:R-:W3:Y:S04]  /*bc40*/  LDL.LU R113, [R1+0x10] ;  /* 0x0000100001717983 */ /* 0x000ee80000300800 */
[----:B------:R-:W4:Y:S04]  /*bc50*/  LDL.LU R112, [R1+0xc] ;  /* 0x00000c0001707983 */ /* 0x000f280000300800 */
[----:B------:R2:W5:Y:S01]  /*bc60*/  LDL.LU R248, [R1+0x60] ;  /* 0x0000600001f87983 */ /* 0x0005620000300800 */
[--C-:B-1----:R-:W-:Y:S02]  /*bc70*/  FFMA.FTZ R2, R198, c[0x0][0x2d0], -R97.reuse ;  /* 0x0000b400c6027a23 */ /* 0x102fe40000010861 */
[----:B------:R-:W-:Y:S02]  /*bc80*/  IMAD.MOV.U32 R198, RZ, RZ, R168 ;  /* 0x000000ffffc67224 */ /* 0x000fe400078e00a8 */
[----:B------:R1:W-:Y:S03]  /*bc90*/  MUFU.EX2 R195, R2 ;  /* 0x0000000200c37308 */ /* 0x0003e60000000800 */
[----:B------:R-:W-:Y:S07]  /*bca0*/  F2FP.PACK_AB R72, R198, R199 ;  /* 0x000000c7c648723e */ /* 0x000fee00000000ff */
[-C--:B------:R-:W-:Y:S08]  /*bcb0*/  HMMA.16816.F32 R4, R72, R80.reuse, R4 ;  /* 0x000000504804723c */ /* 0x080ff00000001804 */
[C---:B------:R-:W-:Y:S01]  /*bcc0*/  HMMA.16816.F32 R8, R76.reuse, R80, R8 ;  /* 0x000000504c08723c */ /* 0x040fe20000001808 */
[----:B-1----:R-:W-:Y:S07]  /*bcd0*/  FFMA.FTZ R2, R205, c[0x0][0x2d0], -R98 ;  /* 0x0000b400cd027a23 */ /* 0x002fee0000010862 */
[-C--:B------:R-:W-:Y:S01]  /*bce0*/  HMMA.16816.F32 R12, R76, R82.reuse, R12 ;  /* 0x000000524c0c723c */ /* 0x080fe2000000180c */
[----:B------:R-:W-:Y:S01]  /*bcf0*/  IMAD.MOV.U32 R205, RZ, RZ, R150 ;  /* 0x000000ffffcd7224 */ /* 0x000fe200078e0096 */
[----:B------:R1:W-:Y:S06]  /*bd00*/  MUFU.EX2 R194, R2 ;  /* 0x0000000200c27308 */ /* 0x0003ec0000000800 */
[C---:B------:R-:W-:Y:S01]  /*bd10*/  HMMA.16816.F32 R16, R72.reuse, R82, R16 ;  /* 0x000000524810723c */ /* 0x040fe20000001810 */
[----:B------:R-:W-:Y:S07]  /*bd20*/  LDSM.16.MT88.4 R80, [R229+0x2100] ;  /* 0x00210000e550783b */ /* 0x000fee0000004200 */
[-C--:B------:R-:W-:Y:S08]  /*bd30*/  HMMA.16816.F32 R20, R72, R88.reuse, R20 ;  /* 0x000000584814723c */ /* 0x080ff00000001814 */
[C---:B------:R-:W-:Y:S01]  /*bd40*/  HMMA.16816.F32 R24, R76.reuse, R88, R24 ;  /* 0x000000584c18723c */ /* 0x040fe20000001818 */
[--C-:B-1----:R-:W-:Y:S03]  /*bd50*/  FFMA.FTZ R2, R208, c[0x0][0x2d0], -R97.reuse ;  /* 0x0000b400d0027a23 */ /* 0x102fe60000010861 */
[----:B------:R-:W-:Y:S04]  /*bd60*/  IMAD.MOV.U32 R208, RZ, RZ, R146 ;  /* 0x000000ffffd07224 */ /* 0x000fe800078e0092 */
[-C--:B------:R-:W-:Y:S01]  /*bd70*/  HMMA.16816.F32 R28, R76, R90.reuse, R28 ;  /* 0x0000005a4c1c723c */ /* 0x080fe2000000181c */
[----:B------:R1:W-:Y:S07]  /*bd80*/  MUFU.EX2 R192, R2 ;  /* 0x0000000200c07308 */ /* 0x0003ee0000000800 */
[C---:B------:R-:W-:Y:S01]  /*bd90*/  HMMA.16816.F32 R32, R72.reuse, R90, R32 ;  /* 0x0000005a4820723c */ /* 0x040fe20000001820 */
[----:B------:R-:W-:Y:S03]  /*bda0*/  LDSM.16.MT88.4 R88, [R232+0x2100] ;  /* 0x00210000e858783b */ /* 0x000fe60000004200 */
[----:B-1----:R-:W-:Y:S02]  /*bdb0*/  FFMA.FTZ R2, R210, c[0x0][0x2d0], -R97 ;  /* 0x0000b400d2027a23 */ /* 0x002fe40000010861 */
[----:B------:R-:W-:Y:S02]  /*bdc0*/  IMAD.MOV.U32 R210, RZ, RZ, R145 ;  /* 0x000000ffffd27224 */ /* 0x000fe400078e0091 */
[----:B------:R1:W-:Y:S04]  /*bdd0*/  MUFU.EX2 R193, R2 ;  /* 0x0000000200c17308 */ /* 0x0003e80000000800 */
[----:B-1----:R-:W-:Y:S02]  /*bde0*/  FFMA.FTZ R2, R211, c[0x0][0x2d0], -R98 ;  /* 0x0000b400d3027a23 */ /* 0x002fe40000010862 */
[----:B------:R-:W-:Y:S04]  /*bdf0*/  IMAD.MOV.U32 R211, RZ, RZ, R144 ;  /* 0x000000ffffd37224 */ /* 0x000fe800078e0090 */
[----:B------:R1:W-:Y:S02]  /*be00*/  MUFU.EX2 R191, R2 ;  /* 0x0000000200bf7308 */ /* 0x0003e40000000800 */
[----:B-1----:R-:W-:Y:S02]  /*be10*/  FFMA.FTZ R2, R214, c[0x0][0x2d0], -R98 ;  /* 0x0000b400d6027a23 */ /* 0x002fe40000010862 */
[----:B------:R-:W-:Y:S06]  /*be20*/  IMAD.MOV.U32 R214, RZ, RZ, R143 ;  /* 0x000000ffffd67224 */ /* 0x000fec00078e008f */
[----:B------:R1:W-:Y:S02]  /*be30*/  MUFU.EX2 R123, R2 ;  /* 0x00000002007b7308 */ /* 0x0003e40000000800 */
[--C-:B-1----:R-:W-:Y:S08]  /*be40*/  FFMA.FTZ R2, R171, c[0x0][0x2d0], -R92.reuse ;  /* 0x0000b400ab027a23 */ /* 0x102ff0000001085c */
[----:B------:R1:W-:Y:S02]  /*be50*/  MUFU.EX2 R122, R2 ;  /* 0x00000002007a7308 */ /* 0x0003e40000000800 */
[----:B-1----:R-:W-:Y:S08]  /*be60*/  FFMA.FTZ R2, R170, c[0x0][0x2d0], -R92 ;  /* 0x0000b400aa027a23 */ /* 0x002ff0000001085c */
[----:B------:R1:W-:Y:S02]  /*be70*/  MUFU.EX2 R190, R2 ;  /* 0x0000000200be7308 */ /* 0x0003e40000000800 */
[--C-:B-1----:R-:W-:Y:S02]  /*be80*/  FFMA.FTZ R2, R169, c[0x0][0x2d0], -R96.reuse ;  /* 0x0000b400a9027a23 */ /* 0x102fe40000010860 */
[----:B------:R-:W-:Y:S06]  /*be90*/  LDSM.16.MT88.4 R168, [R232+0x3100] ;  /* 0x00310000e8a8783b */ /* 0x000fec0000004200 */
[----:B------:R1:W-:Y:S02]  /*bea0*/  MUFU.EX2 R120, R2 ;  /* 0x0000000200787308 */ /* 0x0003e40000000800 */
[--C-:B-1----:R-:W-:Y:S02]  /*beb0*/  FFMA.FTZ R2, R94, c[0x0][0x2d0], -R96.reuse ;  /* 0x0000b4005e027a23 */ /* 0x102fe40000010860 */
[----:B------:R-:W1:Y:S01]  /*bec0*/  LDSM.16.MT88.4 R92, [R230+0x1900] ;  /* 0x00190000e65c783b */ /* 0x000e620000004200 */
[----:B------:R-:W-:Y:S05]  /*bed0*/  FFMA.FTZ R96, R134, c[0x0][0x2d0], -R96 ;  /* 0x0000b40086607a23 */ /* 0x000fea0000010860 */
[----:B------:R4:W-:Y:S10]  /*bee0*/  MUFU.EX2 R189, R2 ;  /* 0x0000000200bd7308 */ /* 0x0009f40000000800 */
[----:B------:R1:W-:Y:S01]  /*bef0*/  MUFU.EX2 R134, R101 ;  /* 0x0000006500867308 */ /* 0x0003e20000000800 */
[----:B--2---:R-:W-:Y:S04]  /*bf00*/  FFMA.FTZ R68, R68, R115, R223 ;  /* 0x0000007344447223 */ /* 0x004fe800000100df */
[----:B------:R-:W-:Y:S05]  /*bf10*/  FADD.FTZ R68, R226, R68 ;  /* 0x00000044e2447221 */ /* 0x000fea0000010000 */
[----:B------:R-:W-:Y:S01]  /*bf20*/  MUFU.EX2 R102, R96 ;  /* 0x0000006000667308 */ /* 0x000fe20000000800 */
[----:B---3--:R-:W-:Y:S02]  /*bf30*/  FFMA.FTZ R3, R3, R113, R222 ;  /* 0x0000007103037223 */ /* 0x008fe400000100de */
[----:B------:R-:W-:Y:S02]  /*bf40*/  FADD.FTZ R68, R245, R68 ;  /* 0x00000044f5447221 */ /* 0x000fe40000010000 */
[----:B----4-:R-:W-:Y:S02]  /*bf50*/  FFMA.FTZ R2, R220, c[0x0][0x2d0], -R97 ;  /* 0x0000b400dc027a23 */ /* 0x010fe40000010861 */
[----:B------:R-:W-:Y:S02]  /*bf60*/  FFMA.FTZ R0, R0, R112, R110 ;  /* 0x0000007000007223 */ /* 0x000fe4000001006e */
[----:B------:R-:W-:Y:S01]  /*bf70*/  FADD.FTZ R3, R224, R3 ;  /* 0x00000003e0037221 */ /* 0x000fe20000010000 */
[----:B------:R-:W2:Y:S01]  /*bf80*/  MUFU.EX2 R96, R119 ;  /* 0x0000007700607308 */ /* 0x000ea20000000800 */
[----:B------:R-:W-:Y:S02]  /*bf90*/  IMAD.MOV.U32 R220, RZ, RZ, R141 ;  /* 0x000000ffffdc7224 */ /* 0x000fe400078e008d */
[----:B------:R-:W-:Y:S02]  /*bfa0*/  FADD.FTZ R3, R244, R3 ;  /* 0x00000003f4037221 */ /* 0x000fe40000010000 */
[--C-:B-1----:R-:W-:Y:S02]  /*bfb0*/  FFMA.FTZ R101, R153, c[0x0][0x2d0], -R98.reuse ;  /* 0x0000b40099657a23 */ /* 0x102fe40000010862 */
[----:B------:R-:W-:Y:S01]  /*bfc0*/  FFMA.FTZ R97, R109, c[0x0][0x2d0], -R97 ;  /* 0x0000b4006d617a23 */ /* 0x000fe20000010861 */
[-C--:B------:R-:W-:Y:S02]  /*bfd0*/  HMMA.16816.F32 R36, R72, R92.reuse, R36 ;  /* 0x0000005c4824723c */ /* 0x080fe40000001824 */
[----:B------:R1:W-:Y:S06]  /*bfe0*/  MUFU.EX2 R127, R2 ;  /* 0x00000002007f7308 */ /* 0x0003ec0000000800 */
[C---:B------:R-:W-:Y:S04]  /*bff0*/  HMMA.16816.F32 R40, R76.reuse, R92, R40 ;  /* 0x0000005c4c28723c */ /* 0x040fe80000001828 */
[----:B------:R-:W-:Y:S04]  /*c000*/  MUFU.EX2 R112, R105 ;  /* 0x0000006900707308 */ /* 0x000fe80000000800 */
[-C--:B------:R-:W-:Y:S01]  /*c010*/  HMMA.16816.F32 R44, R76, R94.reuse, R44 ;  /* 0x0000005e4c2c723c */ /* 0x080fe2000000182c */
[----:B--2---:R-:W-:Y:S05]  /*c020*/  F2FP.PACK_AB R184, R96, R100 ;  /* 0x0000006460b8723e */ /* 0x004fea00000000ff */
[----:B------:R-:W-:Y:S02]  /*c030*/  MUFU.EX2 R105, R117 ;  /* 0x0000007500697308 */ /* 0x000fe40000000800 */
[C---:B------:R-:W-:Y:S01]  /*c040*/  HMMA.16816.F32 R48, R72.reuse, R94, R48 ;  /* 0x0000005e4830723c */ /* 0x040fe20000001830 */
[----:B------:R-:W2:Y:S03]  /*c050*/  LDSM.16.MT88.4 R92, [R230+0x2100] ;  /* 0x00210000e65c783b */ /* 0x000ea60000004200 */
[--C-:B-1----:R-:W-:Y:S04]  /*c060*/  FFMA.FTZ R2, R155, c[0x0][0x2d0], -R98.reuse ;  /* 0x0000b4009b027a23 */ /* 0x102fe80000010862 */
[-C--:B------:R-:W-:Y:S01]  /*c070*/  HMMA.16816.F32 R52, R72, R84.reuse, R52 ;  /* 0x000000544834723c */ /* 0x080fe20000001834 */
[----:B------:R-:W-:Y:S07]  /*c080*/  MUFU.EX2 R97, R97 ;  /* 0x0000006100617308 */ /* 0x000fee0000000800 */
[C---:B------:R-:W-:Y:S03]  /*c090*/  HMMA.16816.F32 R56, R76.reuse, R84, R56 ;  /* 0x000000544c38723c */ /* 0x040fe60000001838 */
[----:B------:R1:W-:Y:S05]  /*c0a0*/  MUFU.EX2 R125, R2 ;  /* 0x00000002007d7308 */ /* 0x0003ea0000000800 */
[-C--:B------:R-:W-:Y:S05]  /*c0b0*/  HMMA.16816.F32 R60, R76, R86.reuse, R60 ;  /* 0x000000564c3c723c */ /* 0x080fea000000183c */
[----:B------:R-:W3:Y:S02]  /*c0c0*/  MUFU.EX2 R110, R107 ;  /* 0x0000006b006e7308 */ /* 0x000ee40000000800 */
[--C-:B------:R-:W-:Y:S01]  /*c0d0*/  FFMA.FTZ R76, R154, c[0x0][0x2d0], -R98.reuse ;  /* 0x0000b4009a4c7a23 */ /* 0x100fe20000010862 */
[----:B------:R-:W-:Y:S01]  /*c0e0*/  HMMA.16816.F32 R64, R72, R86, R64 ;  /* 0x000000564840723c */ /* 0x000fe20000001840 */
[----:B------:R-:W-:Y:S01]  /*c0f0*/  F2FP.PACK_AB R77, R194, R180 ;  /* 0x000000b4c24d723e */ /* 0x000fe200000000ff */
[----:B------:R-:W4:Y:S02]  /*c100*/  LDSM.16.MT88.4 R84, [R231+0x2100] ;  /* 0x00210000e754783b */ /* 0x000f240000004200 */
[----:B------:R-:W-:Y:S02]  /*c110*/  F2FP.PACK_AB R78, R193, R192 ;  /* 0x000000c0c14e723e */ /* 0x000fe400000000ff */
[----:B------:R-:W-:Y:S01]  /*c120*/  F2FP.PACK_AB R79, R123, R191 ;  /* 0x000000bf7b4f723e */ /* 0x000fe200000000ff */
[----:B------:R2:W-:Y:S01]  /*c130*/  MUFU.EX2 R113, R76 ;  /* 0x0000004c00717308 */ /* 0x0005e20000000800 */
[----:B------:R-:W-:Y:S02]  /*c140*/  F2FP.PACK_AB R72, R215, R183 ;  /* 0x000000b7d748723e */ /* 0x000fe400000000ff */
[----:B------:R-:W-:Y:S02]  /*c150*/  LDSM.16.MT88.4 R152, [R229+0x3100] ;  /* 0x00310000e598783b */ /* 0x000fe40000004200 */
[----:B------:R-:W-:Y:S01]  /*c160*/  F2FP.PACK_AB R73, R207, R182 ;  /* 0x000000b6cf49723e */ /* 0x000fe200000000ff */
[--C-:B-1----:R-:W-:Y:S01]  /*c170*/  FFMA.FTZ R2, R133, c[0x0][0x2d0], -R98.reuse ;  /* 0x0000b40085027a23 */ /* 0x102fe20000010862 */
[----:B------:R-:W-:Y:S02]  /*c180*/  F2FP.PACK_AB R74, R201, R204 ;  /* 0x000000ccc94a723e */ /* 0x000fe400000000ff */
[----:B------:R-:W-:Y:S01]  /*c190*/  F2FP.PACK_AB R75, R197, R196 ;  /* 0x000000c4c54b723e */ /* 0x000fe200000000ff */
[----:B------:R-:W-:Y:S01]  /*c1a0*/  MUFU.EX2 R133, R103 ;  /* 0x0000006700857308 */ /* 0x000fe20000000800 */
[----:B---3--:R-:W-:Y:S05]  /*c1b0*/  F2FP.PACK_AB R128, R110, R112 ;  /* 0x000000706e80723e */ /* 0x008fea00000000ff */
[-C--:B------:R-:W-:Y:S04]  /*c1c0*/  HMMA.16816.F32 R4, R72, R80.reuse, R4 ;  /* 0x000000504804723c */ /* 0x080fe80000001804 */
[----:B------:R1:W-:Y:S01]  /*c1d0*/  MUFU.EX2 R124, R2 ;  /* 0x00000002007c7308 */ /* 0x0003e20000000800 */
[----:B--2---:R-:W-:Y:S09]  /*c1e0*/  F2FP.PACK_AB R76, R195, R181 ;  /* 0x000000b5c34c723e */ /* 0x004ff200000000ff */
[----:B------:R-:W2:Y:S01]  /*c1f0*/  MUFU.EX2 R103, R116 ;  /* 0x0000007400677308 */ /* 0x000ea20000000800 */
[C---:B------:R-:W-:Y:S08]  /*c200*/  HMMA.16816.F32 R8, R76.reuse, R80, R8 ;  /* 0x000000504c08723c */ /* 0x040ff00000001808 */
[-C--:B------:R-:W-:Y:S01]  /*c210*/  HMMA.16816.F32 R12, R76, R82.reuse, R12 ;  /* 0x000000524c0c723c */ /* 0x080fe2000000180c */
[----:B------:R-:W3:Y:S03]  /*c220*/  MUFU.EX2 R107, R111 ;  /* 0x0000006f006b7308 */ /* 0x000ee60000000800 */
[----:B-1----:R-:W-:Y:S04]  /*c230*/  FFMA.FTZ R2, R132, c[0x0][0x2d0], -R98 ;  /* 0x0000b40084027a23 */ /* 0x002fe80000010862 */
[C---:B------:R-:W-:Y:S01]  /*c240*/  HMMA.16816.F32 R16, R72.reuse, R82, R16 ;  /* 0x000000524810723c */ /* 0x040fe20000001810 */
[----:B------:R-:W1:Y:S02]  /*c250*/  LDSM.16.MT88.4 R80, [R229+0x2900] ;  /* 0x00290000e550783b */ /* 0x000e640000004200 */
[----:B------:R4:W-:Y:S01]  /*c260*/  MUFU.EX2 R115, R2 ;  /* 0x0000000200737308 */ /* 0x0009e20000000800 */
[----:B--2---:R-:W-:Y:S04]  /*c270*/  F2FP.PACK_AB R131, R102, R103 ;  /* 0x000000676683723e */ /* 0x004fe800000000ff */
[-C--:B------:R-:W-:Y:S01]  /*c280*/  HMMA.16816.F32 R20, R72, R88.reuse, R20 ;  /* 0x000000584814723c */ /* 0x080fe20000001814 */
[----:B------:R-:W-:Y:S04]  /*c290*/  LDSM.16.MT88.4 R116, [R230+0x3100] ;  /* 0x00310000e674783b */ /* 0x000fe80000004200 */
[----:B------:R2:W-:Y:S03]  /*c2a0*/  MUFU.EX2 R132, R104 ;  /* 0x0000006800847308 */ /* 0x0005e60000000800 */
[C---:B------:R-:W-:Y:S01]  /*c2b0*/  HMMA.16816.F32 R24, R76.reuse, R88, R24 ;  /* 0x000000584c18723c */ /* 0x040fe20000001818 */
[----:B---3--:R-:W-:Y:S06]  /*c2c0*/  F2FP.PACK_AB R130, R105, R107 ;  /* 0x0000006b6982723e */ /* 0x008fec00000000ff */
[----:B------:R-:W-:Y:S01]  /*c2d0*/  MUFU.EX2 R109, R106 ;  /* 0x0000006a006d7308 */ /* 0x000fe20000000800 */
[-C--:B------:R-:W-:Y:S01]  /*c2e0*/  HMMA.16816.F32 R28, R76, R90.reuse, R28 ;  /* 0x0000005a4c1c723c */ /* 0x080fe2000000181c */
[----:B----4-:R-:W-:Y:S02]  /*c2f0*/  FADD.FTZ R2, R247, R0 ;  /* 0x00000000f7027221 */ /* 0x010fe40000010000 */
[----:B------:R3:W5:Y:S01]  /*c300*/  LDL.LU R247, [R1+0x5c] ;  /* 0x00005c0001f77983 */ /* 0x0007620000300800 */
[----:B------:R-:W-:Y:S04]  /*c310*/  FADD.FTZ R0, R246, R69 ;  /* 0x00000045f6007221 */ /* 0x000fe80000010000 */
[C---:B------:R-:W-:Y:S01]  /*c320*/  HMMA.16816.F32 R32, R72.reuse, R90, R32 ;  /* 0x0000005a4820723c */ /* 0x040fe20000001820 */
[----:B------:R-:W-:Y:S01]  /*c330*/  FADD.FTZ R99, R243, R2 ;  /* 0x00000002f3637221 */ /* 0x000fe20000010000 */
[----:B------:R-:W4:Y:S01]  /*c340*/  LDSM.16.MT88.4 R88, [R232+0x2900] ;  /* 0x00290000e858783b */ /* 0x000f220000004200 */
[----:B------:R-:W1:Y:S01]  /*c350*/  MUFU.EX2 R106, R108 ;  /* 0x0000006c006a7308 */ /* 0x000e620000000800 */
[----:B------:R-:W-:Y:S02]  /*c360*/  FADD.FTZ R69, R241, R68 ;  /* 0x00000044f1457221 */ /* 0x000fe40000010000 */
[----:B------:R-:W-:Y:S02]  /*c370*/  FADD.FTZ R2, R240, R3 ;  /* 0x00000003f0027221 */ /* 0x000fe40000010000 */
[-C--:B------:R-:W-:Y:S01]  /*c380*/  HMMA.16816.F32 R36, R72, R92.reuse, R36 ;  /* 0x0000005c4824723c */ /* 0x080fe20000001824 */
[----:B------:R-:W-:Y:S01]  /*c390*/  FADD.FTZ R3, R237, R69 ;  /* 0x00000045ed037221 */ /* 0x000fe20000010000 */
[----:B------:R3:W5:Y:S02]  /*c3a0*/  LDL.LU R246, [R1+0x58] ;  /* 0x0000580001f67983 */ /* 0x0007640000300800 */
[----:B------:R-:W-:Y:S02]  /*c3b0*/  FADD.FTZ R2, R236, R2 ;  /* 0x00000002ec027221 */ /* 0x000fe40000010000 */
[----:B------:R3:W5:Y:S01]  /*c3c0*/  LDL.LU R245, [R1+0x54] ;  /* 0x0000540001f57983 */ /* 0x0007620000300800 */
[----:B------:R-:W-:Y:S01]  /*c3d0*/  FADD.FTZ R3, R233, R3 ;  /* 0x00000003e9037221 */ /* 0x000fe20000010000 */
[C---:B------:R-:W-:Y:S01]  /*c3e0*/  HMMA.16816.F32 R40, R76.reuse, R92, R40 ;  /* 0x0000005c4c28723c */ /* 0x040fe20000001828 */
[--C-:B--2---:R-:W-:Y:S01]  /*c3f0*/  FFMA.FTZ R104, R252, c[0x0][0x2d0], -R98.reuse ;  /* 0x0000b400fc687a23 */ /* 0x104fe20000010862 */
[----:B------:R3:W5:Y:S02]  /*c400*/  LDL.LU R244, [R1+0x50] ;  /* 0x0000500001f47983 */ /* 0x0007640000300800 */
[----:B------:R-:W-:Y:S02]  /*c410*/  FFMA.FTZ R98, R71, c[0x0][0x2d0], -R98 ;  /* 0x0000b40047627a23 */ /* 0x000fe40000010862 */
[----:B------:R3:W5:Y:S01]  /*c420*/  LDL.LU R243, [R1+0x4c] ;  /* 0x00004c0001f37983 */ /* 0x0007620000300800 */
[----:B------:R-:W-:Y:S01]  /*c430*/  FADD.FTZ R71, R242, R0 ;  /* 0x00000000f2477221 */ /* 0x000fe20000010000 */
[-C--:B------:R-:W-:Y:S01]  /*c440*/  HMMA.16816.F32 R44, R76, R94.reuse, R44 ;  /* 0x0000005e4c2c723c */ /* 0x080fe2000000182c */
[----:B------:R-:W-:Y:S01]  /*c450*/  FADD.FTZ R0, R239, R99 ;  /* 0x00000063ef007221 */ /* 0x000fe20000010000 */
[----:B------:R3:W5:Y:S01]  /*c460*/  LDL.LU R242, [R1+0x48] ;  /* 0x0000480001f27983 */ /* 0x0007620000300800 */
[----:B------:R-:W-:Y:S01]  /*c470*/  MUFU.EX2 R98, R98 ;  /* 0x0000006200627308 */ /* 0x000fe20000000800 */
[----:B------:R-:W-:Y:S01]  /*c480*/  FADD.FTZ R68, R238, R71 ;  /* 0x00000047ee447221 */ /* 0x000fe20000010000 */
[----:B-1----:R-:W-:Y:S01]  /*c490*/  F2FP.PACK_AB R129, R106, R109 ;  /* 0x0000006d6a81723e */ /* 0x002fe200000000ff */
[----:B------:R3:W5:Y:S01]  /*c4a0*/  LDL.LU R241, [R1+0x44] ;  /* 0x0000440001f17983 */ /* 0x0007620000300800 */
[----:B------:R-:W-:Y:S01]  /*c4b0*/  FADD.FTZ R69, R235, R0 ;  /* 0x00000000eb457221 */ /* 0x000fe20000010000 */
[C---:B------:R-:W-:Y:S01]  /*c4c0*/  HMMA.16816.F32 R48, R72.reuse, R94, R48 ;  /* 0x0000005e4830723c */ /* 0x040fe20000001830 */
[----:B------:R-:W-:Y:S01]  /*c4d0*/  FADD.FTZ R0, R234, R68 ;  /* 0x00000044ea007221 */ /* 0x000fe20000010000 */
[----:B------:R3:W5:Y:S02]  /*c4e0*/  LDL.LU R240, [R1+0x40] ;  /* 0x0000400001f07983 */ /* 0x0007640000300800 */
[----:B------:R-:W-:Y:S02]  /*c4f0*/  FADD.FTZ R68, R228, R2 ;  /* 0x00000002e4447221 */ /* 0x000fe40000010000 */
[----:B------:R-:W1:Y:S01]  /*c500*/  LDSM.16.MT88.4 R92, [R230+0x2900] ;  /* 0x00290000e65c783b */ /* 0x000e620000004200 */
[----:B------:R-:W-:Y:S01]  /*c510*/  FADD.FTZ R2, R158, R69 ;  /* 0x000000459e027221 */ /* 0x000fe20000010000 */
[-C--:B------:R-:W-:Y:S01]  /*c520*/  HMMA.16816.F32 R52, R72, R84.reuse, R52 ;  /* 0x000000544834723c */ /* 0x080fe20000001834 */
[----:B------:R-:W-:Y:S03]  /*c530*/  FADD.FTZ R0, R157, R0 ;  /* 0x000000009d007221 */ /* 0x000fe60000010000 */
[----:B------:R-:W-:Y:S02]  /*c540*/  FADD.FTZ R2, R202, R2 ;  /* 0x00000002ca027221 */ /* 0x000fe40000010000 */
[----:B------:R3:W5:Y:S01]  /*c550*/  LDL.LU R239, [R1+0x3c] ;  /* 0x00003c0001ef7983 */ /* 0x0007620000300800 */
[----:B------:R-:W-:Y:S01]  /*c560*/  FADD.FTZ R0, R203, R0 ;  /* 0x00000000cb007221 */ /* 0x000fe20000010000 */
[C---:B------:R-:W-:Y:S02]  /*c570*/  HMMA.16816.F32 R56, R76.reuse, R84, R56 ;  /* 0x000000544c38723c */ /* 0x040fe40000001838 */
[----:B------:R3:W5:Y:S04]  /*c580*/  LDL.LU R238, [R1+0x38] ;  /* 0x0000380001ee7983 */ /* 0x0007680000300800 */
[----:B------:R3:W5:Y:S02]  /*c590*/  LDL.LU R237, [R1+0x34] ;  /* 0x0000340001ed7983 */ /* 0x0007640000300800 */
[-C--:B------:R-:W-:Y:S02]  /*c5a0*/  HMMA.16816.F32 R60, R76, R86.reuse, R60 ;  /* 0x000000564c3c723c */ /* 0x080fe4000000183c */
[----:B------:R3:W5:Y:S04]  /*c5b0*/  LDL.LU R236, [R1+0x30] ;  /* 0x0000300001ec7983 */ /* 0x0007680000300800 */
[----:B------:R3:W5:Y:S01]  /*c5c0*/  LDL.LU R235, [R1+0x2c] ;  /* 0x00002c0001eb7983 */ /* 0x0007620000300800 */
[----:B------:R-:W-:Y:S01]  /*c5d0*/  F2FP.PACK_AB R76, R126, R127 ;  /* 0x0000007f7e4c723e */ /* 0x000fe200000000ff */
[----:B------:R-:W-:Y:S01]  /*c5e0*/  HMMA.16816.F32 R64, R72, R86, R64 ;  /* 0x000000564840723c */ /* 0x000fe20000001840 */
[----:B------:R-:W-:Y:S01]  /*c5f0*/  F2FP.PACK_AB R77, R124, R125 ;  /* 0x0000007d7c4d723e */ /* 0x000fe200000000ff */
[----:B------:R3:W5:Y:S02]  /*c600*/  LDL.LU R234, [R1+0x28] ;  /* 0x0000280001ea7983 */ /* 0x0007640000300800 */
[----:B------:R-:W-:Y:S02]  /*c610*/  F2FP.PACK_AB R78, R132, R133 ;  /* 0x00000085844e723e */ /* 0x000fe400000000ff */
[----:B------:R3:W5:Y:S01]  /*c620*/  LDL.LU R233, [R1+0x24] ;  /* 0x0000240001e97983 */ /* 0x0007620000300800 */
[----:B------:R-:W-:Y:S02]  /*c630*/  F2FP.PACK_AB R72, R190, R122 ;  /* 0x0000007abe48723e */ /* 0x000fe400000000ff */
[----:B------:R-:W-:Y:S01]  /*c640*/  F2FP.PACK_AB R73, R189, R120 ;  /* 0x00000078bd49723e */ /* 0x000fe200000000ff */
[----:B------:R3:W5:Y:S02]  /*c650*/  LDL.LU R228, [R1+0x20] ;  /* 0x0000200001e47983 */ /* 0x0007640000300800 */
[----:B------:R-:W-:Y:S02]  /*c660*/  F2FP.PACK_AB R74, R188, R139 ;  /* 0x0000008bbc4a723e */ /* 0x000fe400000000ff */
[----:B------:R-:W-:Y:S01]  /*c670*/  F2FP.PACK_AB R75, R134, R138 ;  /* 0x0000008a864b723e */ /* 0x000fe200000000ff */
[----:B------:R-:W2:Y:S01]  /*c680*/  LDSM.16.MT88.4 R84, [R231+0x2900] ;  /* 0x00290000e754783b */ /* 0x000ea20000004200 */
[----:B------:R-:W-:Y:S05]  /*c690*/  F2FP.PACK_AB R79, R113, R115 ;  /* 0x00000073714f723e */ /* 0x000fea00000000ff */
[-C--:B------:R-:W-:Y:S08]  /*c6a0*/  HMMA.16816.F32 R4, R72, R80.reuse, R4 ;  /* 0x000000504804723c */ /* 0x080ff00000001804 */
[C---:B------:R-:W-:Y:S01]  /*c6b0*/  HMMA.16816.F32 R8, R76.reuse, R80, R8 ;  /* 0x000000504c08723c */ /* 0x040fe20000001808 */
[----:B------:R-:W1:Y:S07]  /*c6c0*/  MUFU.EX2 R81, R121 ;  /* 0x0000007900517308 */ /* 0x000e6e0000000800 */
[-C--:B------:R-:W-:Y:S03]  /*c6d0*/  HMMA.16816.F32 R12, R76, R82.reuse, R12 ;  /* 0x000000524c0c723c */ /* 0x080fe6000000180c */
[----:B------:R-:W2:Y:S05]  /*c6e0*/  MUFU.EX2 R80, R114 ;  /* 0x0000007200507308 */ /* 0x000eaa0000000800 */
[C---:B------:R-:W-:Y:S05]  /*c6f0*/  HMMA.16816.F32 R16, R72.reuse, R82, R16 ;  /* 0x000000524810723c */ /* 0x040fea0000001810 */
[----:B------:R-:W-:Y:S03]  /*c700*/  MUFU.EX2 R83, R101 ;  /* 0x0000006500537308 */ /* 0x000fe60000000800 */
[-C--:B----4-:R-:W-:Y:S01]  /*c710*/  HMMA.16816.F32 R20, R72, R88.reuse, R20 ;  /* 0x000000584814723c */ /* 0x090fe20000001814 */
[----:B-1----:R-:W-:Y:S06]  /*c720*/  F2FP.PACK_AB R186, R97, R81 ;  /* 0x0000005161ba723e */ /* 0x002fec00000000ff */
[----:B------:R-:W1:Y:S01]  /*c730*/  MUFU.EX2 R82, R104 ;  /* 0x0000006800527308 */ /* 0x000e620000000800 */
[C---:B------:R-:W-:Y:S01]  /*c740*/  HMMA.16816.F32 R24, R76.reuse, R88, R24 ;  /* 0x000000584c18723c */ /* 0x040fe20000001818 */
[----:B--2---:R-:W-:Y:S07]  /*c750*/  F2FP.PACK_AB R187, R98, R80 ;  /* 0x0000005062bb723e */ /* 0x004fee00000000ff */
[-C--:B------:R-:W-:Y:S08]  /*c760*/  HMMA.16816.F32 R28, R76, R90.reuse, R28 ;  /* 0x0000005a4c1c723c */ /* 0x080ff0000000181c */
[C---:B------:R-:W-:Y:S01]  /*c770*/  HMMA.16816.F32 R32, R72.reuse, R90, R32 ;  /* 0x0000005a4820723c */ /* 0x040fe20000001820 */
[----:B-1----:R-:W-:Y:S07]  /*c780*/  F2FP.PACK_AB R185, R82, R83 ;  /* 0x0000005352b9723e */ /* 0x002fee00000000ff */
[-C--:B------:R-:W-:Y:S08]  /*c790*/  HMMA.16816.F32 R36, R72, R92.reuse, R36 ;  /* 0x0000005c4824723c */ /* 0x080ff00000001824 */
[C---:B------:R-:W-:Y:S08]  /*c7a0*/  HMMA.16816.F32 R40, R76.reuse, R92, R40 ;  /* 0x0000005c4c28723c */ /* 0x040ff00000001828 */
[-C--:B------:R-:W-:Y:S08]  /*c7b0*/  HMMA.16816.F32 R44, R76, R94.reuse, R44 ;  /* 0x0000005e4c2c723c */ /* 0x080ff0000000182c */
[C---:B------:R-:W-:Y:S08]  /*c7c0*/  HMMA.16816.F32 R48, R72.reuse, R94, R48 ;  /* 0x0000005e4830723c */ /* 0x040ff00000001830 */
[-C--:B------:R-:W-:Y:S08]  /*c7d0*/  HMMA.16816.F32 R52, R72, R84.reuse, R52 ;  /* 0x000000544834723c */ /* 0x080ff00000001834 */
[C---:B------:R-:W-:Y:S08]  /*c7e0*/  HMMA.16816.F32 R56, R76.reuse, R84, R56 ;  /* 0x000000544c38723c */ /* 0x040ff00000001838 */
[-C--:B------:R-:W-:Y:S08]  /*c7f0*/  HMMA.16816.F32 R60, R76, R86.reuse, R60 ;  /* 0x000000564c3c723c */ /* 0x080ff0000000183c */
[----:B------:R-:W-:Y:S08]  /*c800*/  HMMA.16816.F32 R64, R72, R86, R64 ;  /* 0x000000564840723c */ /* 0x000ff00000001840 */
[-C--:B------:R-:W-:Y:S07]  /*c810*/  HMMA.16816.F32 R140, R128, R152.reuse, R4 ;  /* 0x00000098808c723c */ /* 0x080fee0000001804 */
        /* <DEDUP_REMOVED lines=22> */
[----:B------:R-:W-:Y:S01]  /*c980*/  FADD.FTZ R9, R210, R2 ;  /* 0x00000002d2097221 */ /* 0x000fe20000010000 */
[----:B------:R-:W1:Y:S01]  /*c990*/  LDSM.16.MT88.4 R4, [R231+0x3100] ;  /* 0x00310000e704783b */ /* 0x000e620000004200 */
        /* <DEDUP_REMOVED lines=9> */
[----:B------:R-:W-:Y:S02]  /*ca30*/  FADD.FTZ R8, R174, R0 ;  /* 0x00000000ae087221 */ /* 0x000fe40000010000 */
[-C--:B------:R-:W-:Y:S02]  /*ca40*/  HMMA.16816.F32 R172, R128, R116.reuse, R36 ;  /* 0x0000007480ac723c */ /* 0x080fe40000001824 */
[----:B------:R-:W-:Y:S02]  /*ca50*/  FADD.FTZ R9, R198, R2 ;  /* 0x00000002c6097221 */ /* 0x000fe40000010000 */
[----:B------:R-:W-:Y:S02]  /*ca60*/  FADD.FTZ R3, R179, R11 ;  /* 0x0000000bb3037221 */ /* 0x000fe40000010000 */
[----:B------:R-:W-:Y:S02]  /*ca70*/  FADD.FTZ R2, R178, R10 ;  /* 0x0000000ab2027221 */ /* 0x000fe40000010000 */
[----:B------:R-:W-:Y:S04]  /*ca80*/  FADD.FTZ R0, R217, R9 ;  /* 0x00000009d9007221 */ /* 0x000fe80000010000 */
[----:B------:R-:W-:Y:S02]  /*ca90*/  FADD.FTZ R11, R216, R8 ;  /* 0x00000008d80b7221 */ /* 0x000fe40000010000 */
        /* <DEDUP_REMOVED lines=27> */
[----:B------:R-:W-:Y:S01]  /*cc50*/  FADD.FTZ R3, R127, R11 ;  /* 0x0000000b7f037221 */ /* 0x000fe20000010000 */
[-C--:B-1----:R-:W-:Y:S01]  /*cc60*/  HMMA.16816.F32 R120, R128, R4.reuse, R52 ;  /* 0x000000048078723c */ /* 0x082fe20000001834 */
[----:B------:R-:W-:Y:S02]  /*cc70*/  FADD.FTZ R2, R125, R10 ;  /* 0x0000000a7d027221 */ /* 0x000fe40000010000 */
[----:B------:R-:W-:Y:S02]  /*cc80*/  FADD.FTZ R0, R190, R9 ;  /* 0x00000009be007221 */ /* 0x000fe40000010000 */
[----:B------:R-:W-:Y:S02]  /*cc90*/  FADD.FTZ R10, R126, R3 ;  /* 0x000000037e0a7221 */ /* 0x000fe40000010000 */
[----:B------:R-:W-:Y:S02]  /*cca0*/  FADD.FTZ R9, R124, R2 ;  /* 0x000000027c097221 */ /* 0x000fe40000010000 */
[----:B------:R-:W-:Y:S01]  /*ccb0*/  FADD.FTZ R11, R189, R8 ;  /* 0x00000008bd0b7221 */ /* 0x000fe20000010000 */
[C---:B------:R-:W-:Y:S02]  /*ccc0*/  HMMA.16816.F32 R124, R184.reuse, R4, R56 ;  /* 0x00000004b87c723c */ /* 0x040fe40000001838 */
        /* <DEDUP_REMOVED lines=26> */
[----:B------:R1:W-:Y:S01]  /*ce70*/  STL [R1+0x8], R3 ;  /* 0x0000080301007387 */ /* 0x0003e20000100800 */
[----:B------:R-:W-:Y:S02]  /*ce80*/  FADD.FTZ R0, R98, R0 ;  /* 0x0000000062007221 */ /* 0x000fe40000010000 */
[----:B------:R-:W-:Y:S01]  /*ce90*/  IMAD.MOV.U32 R134, RZ, RZ, R70 ;  /* 0x000000ffff867224 */ /* 0x000fe200078e0046 */
[----:B------:R3:W-:Y:S01]  /*cea0*/  STL [R1+0x10], R2 ;  /* 0x0000100201007387 */ /* 0x0007e20000100800 */
[----:B------:R-:W-:Y:S02]  /*ceb0*/  IMAD.MOV.U32 R132, RZ, RZ, R136 ;  /* 0x000000ffff847224 */ /* 0x000fe400078e0088 */
[----:B------:R-:W-:Y:S01]  /*cec0*/  IMAD.MOV.U32 R133, RZ, RZ, R135 ;  /* 0x000000ffff857224 */ /* 0x000fe200078e0087 */
[----:B------:R3:W-:Y:S01]  /*ced0*/  STL [R1+0xc], R0 ;  /* 0x00000c0001007387 */ /* 0x0007e20000100800 */
[----:B-1----:R-:W-:Y:S01]  /*cee0*/  IMAD.MOV.U32 R3, RZ, RZ, R137 ;  /* 0x000000ffff037224 */ /* 0x002fe200078e0089 */
[----:B------:R-:W-:-:S05]  /*cef0*/  @P0 BRA `(.L_x_662) ;  /* 0xffffa97000000947 */ /* 0x000fca000383ffff */
.L_x_659:
[----:B------:R-:W-:-:S13]  /*cf00*/  ISETP.LE.AND P0, PT, RZ, UR6, PT ;  /* 0x00000006ff007c0c */ /* 0x000fda000bf03270 */
[----:B------:R-:W-:Y:S05]  /*cf10*/  @!P0 BRA `(.L_x_663) ;  /* 0x0000425000008947 */ /* 0x000fea0003800000 */
[----:B------:R-:W-:Y:S01]  /*cf20*/  IMAD.MOV.U32 R3, RZ, RZ, R136 ;  /* 0x000000ffff037224 */ /* 0x000fe200078e0088 */
[----:B------:R-:W-:Y:S01]  /*cf30*/  MOV R138, R70 ;  /* 0x00000046008a7202 */ /* 0x000fe20000000f00 */
[----:B--23--:R-:W-:Y:S01]  /*cf40*/  IMAD.MOV.U32 R0, RZ, RZ, R137 ;  /* 0x000000ffff007224 */ /* 0x00cfe200078e0089 */
[----:B------:R-:W-:Y:S01]  /*cf50*/  MOV R133, R135 ;  /* 0x0000008700857202 */ /* 0x000fe20000000f00 */
[----:B------:R-:W-:Y:S05]  /*cf60*/  BRA `(.L_x_664) ;  /* 0x0000040000007947 */ /* 0x000fea0003800000 */
.L_x_666:
        /* <DEDUP_REMOVED lines=30> */
[----:B------:R-:W2:Y:S04]  /*d150*/  SHFL.IDX PT, R134, R132, 0x1, 0x181f ;  /* 0x00381f0084867f89 */ /* 0x000ea800000e0000 */
[----:B------:R-:W3:Y:S04]  /*d160*/  SHFL.IDX PT, R137, R2, RZ, 0x181f ;  /* 0x00181fff02897589 */ /* 0x000ee800000e0000 */
[----:B------:R-:W4:Y:S04]  /*d170*/  SHFL.IDX PT, R135, R2, 0x1, 0x181f ;  /* 0x00381f0002877f89 */ /* 0x000f2800000e0000 */
[----:B------:R-:W5:Y:S04]  /*d180*/  SHFL.IDX PT, R190, R132, 0x3, 0x181f ;  /* 0x00781f0084be7f89 */ /* 0x000f6800000e0000 */
[----:B------:R-:W5:Y:S01]  /*d190*/  SHFL.IDX PT, R139, R2, 0x2, 0x181f ;  /* 0x00581f00028b7f89 */ /* 0x000f6200000e0000 */
[-C--:B-1----:R-:W-:Y:S03]  /*d1a0*/  IADD3 R136, P1, R136, R247.reuse, RZ ;  /* 0x000000f788887210 */ /* 0x082fe60007f3e0ff */
[----:B------:R-:W1:Y:S04]  /*d1b0*/  SHFL.IDX PT, R188, R132, 0x4, 0x181f ;  /* 0x00981f0084bc7f89 */ /* 0x000e6800000e0000 */
[----:B------:R-:W1:Y:S01]  /*d1c0*/  SHFL.IDX PT, R191, R2, 0x3, 0x181f ;  /* 0x00781f0002bf7f89 */ /* 0x000e6200000e0000 */
[-C--:B--2---:R-:W-:Y:S03]  /*d1d0*/  IADD3 R134, P0, R134, R247.reuse, RZ ;  /* 0x000000f786867210 */ /* 0x084fe60007f1e0ff */
[----:B------:R-:W2:Y:S01]  /*d1e0*/  SHFL.IDX PT, R189, R132, 0x5, 0x181f ;  /* 0x00b81f0084bd7f89 */ /* 0x000ea200000e0000 */
[--C-:B---3--:R-:W-:Y:S03]  /*d1f0*/  IMAD.X R137, R137, 0x1, R246.reuse, P1 ;  /* 0x0000000189897824 */ /* 0x108fe600008e06f6 */
[----:B------:R-:W3:Y:S01]  /*d200*/  SHFL.IDX PT, R195, R2, 0x4, 0x181f ;  /* 0x00981f0002c37f89 */ /* 0x000ee200000e0000 */
[-C--:B----4-:R-:W-:Y:S02]  /*d210*/  IADD3.X R135, R135, R246.reuse, RZ, P0, !PT ;  /* 0x000000f687877210 */ /* 0x090fe400007fe4ff */
[-C--:B------:R-:W-:Y:S01]  /*d220*/  IADD3 R192, P0, R192, R247.reuse, RZ ;  /* 0x000000f7c0c07210 */ /* 0x080fe20007f1e0ff */
[----:B------:R2:W-:Y:S01]  /*d230*/  LDGSTS.E.BYPASS.LTC128B.128 [R250+0x3900], [R136.64], !P6 ;  /* 0x0390000088fa7fae */ /* 0x0005e2000f101d4e */
[-C--:B-----5:R-:W-:Y:S03]  /*d240*/  IADD3 R190, P3, R190, R247.reuse, RZ ;  /* 0x000000f7bebe7210 */ /* 0x0a0fe60007f7e0ff */
[----:B------:R4:W-:Y:S01]  /*d250*/  LDGSTS.E.BYPASS.LTC128B.128 [R250+0x4100], [R134.64], !P6 ;  /* 0x0410000086fa7fae */ /* 0x0009e2000f101d4e */
[--C-:B------:R-:W-:Y:S03]  /*d260*/  IMAD.X R193, R139, 0x1, R246.reuse, P0 ;  /* 0x000000018bc17824 */ /* 0x100fe600000e06f6 */
[----:B------:R-:W4:Y:S01]  /*d270*/  SHFL.IDX PT, R132, R132, 0x6, 0x181f ;  /* 0x00d81f0084847f89 */ /* 0x000f2200000e0000 */
[-C--:B-1----:R-:W-:Y:S03]  /*d280*/  IADD3 R188, P2, R188, R247.reuse, RZ ;  /* 0x000000f7bcbc7210 */ /* 0x082fe60007f5e0ff */
[----:B------:R-:W1:Y:S01]  /*d290*/  SHFL.IDX PT, R194, R2, 0x5, 0x181f ;  /* 0x00b81f0002c27f89 */ /* 0x000e6200000e0000 */
[--C-:B------:R-:W-:Y:S03]  /*d2a0*/  IMAD.X R191, R191, 0x1, R246.reuse, P3 ;  /* 0x00000001bfbf7824 */ /* 0x100fe600018e06f6 */
[----:B------:R-:W5:Y:S04]  /*d2b0*/  SHFL.IDX PT, R2, R2, 0x6, 0x181f ;  /* 0x00d81f0002027f89 */ /* 0x000f6800000e0000 */
[----:B------:R5:W-:Y:S04]  /*d2c0*/  LDGSTS.E.BYPASS.LTC128B.128 [R250+0x4900], [R192.64], !P6 ;  /* 0x04900000c0fa7fae */ /* 0x000be8000f101d4e */
[----:B------:R5:W-:Y:S01]  /*d2d0*/  LDGSTS.E.BYPASS.LTC128B.128 [R250+0x5100], [R190.64], !P6 ;  /* 0x05100000befa7fae */ /* 0x000be2000f101d4e */
[-C--:B--2---:R-:W-:Y:S01]  /*d2e0*/  IADD3 R136, P1, R189, R247.reuse, RZ ;  /* 0x000000f7bd887210 */ /* 0x084fe20007f3e0ff */
[--C-:B---3--:R-:W-:Y:S01]  /*d2f0*/  IMAD.X R189, R195, 0x1, R246.reuse, P2 ;  /* 0x00000001c3bd7824 */ /* 0x108fe200010e06f6 */
[----:B----4-:R-:W-:Y:S04]  /*d300*/  IADD3 R134, P0, R132, R247, RZ ;  /* 0x000000f784867210 */ /* 0x010fe80007f1e0ff */
[----:B------:R2:W-:Y:S01]  /*d310*/  LDGSTS.E.BYPASS.LTC128B.128 [R250+0x5900], [R188.64], !P6 ;  /* 0x05900000bcfa7fae */ /* 0x0005e2000f101d4e */
[----:B-1----:R-:W-:Y:S01]  /*d320*/  IADD3.X R137, R194, R246, RZ, P1, !PT ;  /* 0x000000f6c2897210 */ /* 0x002fe20000ffe4ff */
[----:B-----5:R-:W-:Y:S04]  /*d330*/  IMAD.X R135, R2, 0x1, R246, P0 ;  /* 0x0000000102877824 */ /* 0x020fe800000e06f6 */
[----:B------:R2:W-:Y:S04]  /*d340*/  LDGSTS.E.BYPASS.LTC128B.128 [R250+0x6100], [R136.64], !P6 ;  /* 0x0610000088fa7fae */ /* 0x0005e8000f101d4e */
[----:B------:R2:W-:Y:S01]  /*d350*/  LDGSTS.E.BYPASS.LTC128B.128 [R250+0x6900], [R134.64], !P6 ;  /* 0x0690000086fa7fae */ /* 0x0005e2000f101d4e */
[----:B------:R-:W-:-:S05]  /*d360*/  BRA `(.L_x_665) ;  /* 0x00000ce000007947 */ /* 0x000fca0003800000 */
.L_x_664:
[----:B------:R-:W-:Y:S04]  /*d370*/  DEPBAR.LE SB0, 0x0 ;  /* 0x000080000000791a */ /* 0x000fe80000000000 */
[----:B------:R-:W-:Y:S01]  /*d380*/  BAR.SYNC.DEFER_BLOCKING 0x0 ;  /* 0x0000000000007b1d */ /* 0x000fe20000010000 */
[----:B------:R-:W-:Y:S01]  /*d390*/  IADD3 R136, R250, 0x100, RZ ;  /* 0x00000100fa887810 */ /* 0x000fe20007ffe0ff */
        /* <DEDUP_REMOVED lines=41> */
[----:B------:R-:W-:Y:S03]  /*d630*/  IMAD.WIDE.U32 R72, R248, c[0x0][0x218], R64 ;  /* 0x00008600f8487a25 */ /* 0x000fe600078e0040 */
        /* <DEDUP_REMOVED lines=28> */
[--C-:B-1----:R-:W-:Y:S03]  /*d800*/  IMAD.X R97, R103, 0x1, R246.reuse, P0 ;  /* 0x0000000167617824 */ /* 0x102fe600000e06f6 */
        /* <DEDUP_REMOVED lines=12> */
[--C-:B---3--:R-:W-:Y:S05]  /*d8d0*/  IMAD.X R105, R107, 0x1, R246.reuse, P0 ;  /* 0x000000016b697824 */ /* 0x108fea00000e06f6 */
        /* <DEDUP_REMOVED lines=119> */
.L_x_665:
        /* <DEDUP_REMOVED lines=112> */
[----:B------:R-:W2:Y:S03]  /*e750*/  SHFL.BFLY PT, R136, R132, 0x2, 0x1f ;  /* 0x0c401f0084887f89 */ /* 0x000ea600000e0000 */
[----:B------:R-:W-:Y:S04]  /*e760*/  FMNMX.FTZ R135, R90, R135, !PT ;  /* 0x000000875a877209 */ /* 0x000fe80007810000 */
[----:B------:R-:W-:Y:S01]  /*e770*/  FMNMX.FTZ R135, R91, R135, !PT ;  /* 0x000000875b877209 */ /* 0x000fe20007810000 */
[----:B------:R-:W3:Y:S03]  /*e780*/  SHFL.BFLY PT, R139, R134, 0x1, 0x1f ;  /* 0x0c201f00868b7f89 */ /* 0x000ee600000e0000 */
[----:B------:R-:W-:Y:S02]  /*e790*/  FMNMX.FTZ R135, R94, R135, !PT ;  /* 0x000000875e877209 */ /* 0x000fe40007810000 */
[----:B-1----:R-:W-:Y:S02]  /*e7a0*/  FMNMX.FTZ R137, R2, R188, !PT ;  /* 0x000000bc02897209 */ /* 0x002fe40007810000 */
[----:B------:R-:W-:Y:S03]  /*e7b0*/  FMNMX.FTZ R2, R95, R135, !PT ;  /* 0x000000875f027209 */ /* 0x000fe60007810000 */
[C---:B------:R-:W-:Y:S01]  /*e7c0*/  FMUL.FTZ R192, R137.reuse, c[0x0][0x2d0] ;  /* 0x0000b40089c07a20 */ /* 0x040fe20000410000 */
[----:B------:R-:W-:Y:S01]  /*e7d0*/  FMNMX.FTZ R135, R106, R2, !PT ;  /* 0x000000026a877209 */ /* 0x000fe20007810000 */
[----:B------:R-:W-:Y:S01]  /*e7e0*/  FADD.FTZ R0, -R137, R0 ;  /* 0x0000000089007221 */ /* 0x000fe20000010100 */
[----:B--2---:R-:W-:Y:S01]  /*e7f0*/  FMNMX.FTZ R132, R132, R136, !PT ;  /* 0x0000008884847209 */ /* 0x004fe20007810000 */
[--C-:B------:R-:W-:Y:S02]  /*e800*/  FFMA.FTZ R20, R20, c[0x0][0x2d0], -R192.reuse ;  /* 0x0000b40014147a23 */ /* 0x100fe400000108c0 */
[--C-:B------:R-:W-:Y:S02]  /*e810*/  FFMA.FTZ R21, R21, c[0x0][0x2d0], -R192.reuse ;  /* 0x0000b40015157a23 */ /* 0x100fe400000108c0 */
[----:B------:R-:W-:Y:S01]  /*e820*/  MUFU.EX2 R198, R20 ;  /* 0x0000001400c67308 */ /* 0x000fe20000000800 */
[----:B------:R-:W1:Y:S01]  /*e830*/  SHFL.BFLY PT, R189, R132, 0x1, 0x1f ;  /* 0x0c201f0084bd7f89 */ /* 0x000e6200000e0000 */
[--C-:B------:R-:W-:Y:S01]  /*e840*/  FFMA.FTZ R52, R52, c[0x0][0x2d0], -R192.reuse ;  /* 0x0000b40034347a23 */ /* 0x100fe200000108c0 */
[----:B---3--:R-:W-:Y:S01]  /*e850*/  FMNMX.FTZ R136, R134, R139, !PT ;  /* 0x0000008b86887209 */ /* 0x008fe20007810000 */
[--C-:B------:R-:W-:Y:S02]  /*e860*/  FFMA.FTZ R53, R53, c[0x0][0x2d0], -R192.reuse ;  /* 0x0000b40035357a23 */ /* 0x100fe400000108c0 */
[--C-:B------:R-:W-:Y:S02]  /*e870*/  FFMA.FTZ R64, R64, c[0x0][0x2d0], -R192.reuse ;  /* 0x0000b40040407a23 */ /* 0x100fe400000108c0 */
[--C-:B------:R-:W-:Y:S02]  /*e880*/  FFMA.FTZ R65, R65, c[0x0][0x2d0], -R192.reuse ;  /* 0x0000b40041417a23 */ /* 0x100fe400000108c0 */
[----:B------:R-:W-:Y:S01]  /*e890*/  MUFU.EX2 R193, R21 ;  /* 0x0000001500c17308 */ /* 0x000fe20000000800 */
[--C-:B------:R-:W-:Y:S02]  /*e8a0*/  FFMA.FTZ R68, R68, c[0x0][0x2d0], -R192.reuse ;  /* 0x0000b40044447a23 */ /* 0x100fe400000108c0 */
[--C-:B------:R-:W-:Y:S02]  /*e8b0*/  FFMA.FTZ R69, R69, c[0x0][0x2d0], -R192.reuse ;  /* 0x0000b40045457a23 */ /* 0x100fe400000108c0 */
[----:B------:R-:W-:Y:S02]  /*e8c0*/  FMUL.FTZ R139, R136, c[0x0][0x2d0] ;  /* 0x0000b400888b7a20 */ /* 0x000fe40000410000 */
[--C-:B------:R-:W-:Y:S02]  /*e8d0*/  FFMA.FTZ R16, R16, c[0x0][0x2d0], -R192.reuse ;  /* 0x0000b40010107a23 */ /* 0x100fe400000108c0 */
[--C-:B------:R-:W-:Y:S02]  /*e8e0*/  FFMA.FTZ R22, R22, c[0x0][0x2d0], -R139.reuse ;  /* 0x0000b40016167a23 */ /* 0x100fe4000001088b */
[----:B------:R-:W-:Y:S01]  /*e8f0*/  MUFU.EX2 R220, R16 ;  /* 0x0000001000dc7308 */ /* 0x000fe20000000800 */
[----:B------:R-:W-:Y:S01]  /*e900*/  FMUL.FTZ R2, R0, c[0x0][0x2d0] ;  /* 0x0000b40000027a20 */ /* 0x000fe20000410000 */
[----:B------:R-:W-:Y:S01]  /*e910*/  FMNMX.FTZ R0, R107, R135, !PT ;  /* 0x000000876b007209 */ /* 0x000fe20007810000 */
[--C-:B------:R-:W-:Y:S01]  /*e920*/  FFMA.FTZ R23, R23, c[0x0][0x2d0], -R139.reuse ;  /* 0x0000b40017177a23 */ /* 0x100fe2000001088b */
[----:B-1----:R-:W-:Y:S01]  /*e930*/  FMNMX.FTZ R135, R132, R189, !PT ;  /* 0x000000bd84877209 */ /* 0x002fe20007810000 */
[--C-:B------:R-:W-:Y:S01]  /*e940*/  FFMA.FTZ R54, R54, c[0x0][0x2d0], -R139.reuse ;  /* 0x0000b40036367a23 */ /* 0x100fe2000001088b */
[----:B------:R-:W-:Y:S01]  /*e950*/  LDSM.16.MT88.4 R188, [R232+0x100] ;  /* 0x00010000e8bc783b */ /* 0x000fe20000004200 */
[--C-:B------:R-:W-:Y:S01]  /*e960*/  FFMA.FTZ R55, R55, c[0x0][0x2d0], -R139.reuse ;  /* 0x0000b40037377a23 */ /* 0x100fe2000001088b */
[----:B------:R-:W-:Y:S01]  /*e970*/  FMNMX.FTZ R0, R110, R0, !PT ;  /* 0x000000006e007209 */ /* 0x000fe20007810000 */
        /* <DEDUP_REMOVED lines=18> */
[C---:B--2---:R-:W-:Y:S01]  /*eaa0*/  FMUL.FTZ R16, R134.reuse, R152 ;  /* 0x0000009886107220 */ /* 0x044fe20000410000 */
[----:B------:R-:W1:Y:S01]  /*eab0*/  SHFL.BFLY PT, R3, R0, 0x2, 0x1f ;  /* 0x0c401f0000037f89 */ /* 0x000e6200000e0000 */
[----:B------:R-:W-:Y:S01]  /*eac0*/  FMUL.FTZ R116, R134, R116 ;  /* 0x0000007486747220 */ /* 0x000fe20000410000 */
[----:B------:R2:W-:Y:S01]  /*ead0*/  MUFU.EX2 R202, R4 ;  /* 0x0000000400ca7308 */ /* 0x0005e20000000800 */
[----:B------:R-:W-:Y:S02]  /*eae0*/  FMUL.FTZ R2, R2, c[0x0][0x2d0] ;  /* 0x0000b40002027a20 */ /* 0x000fe40000410000 */
[C---:B------:R-:W-:Y:S02]  /*eaf0*/  FMUL.FTZ R117, R134.reuse, R117 ;  /* 0x0000007586757220 */ /* 0x040fe40000410000 */
[C---:B------:R-:W-:Y:S02]  /*eb00*/  FMUL.FTZ R120, R134.reuse, R120 ;  /* 0x0000007886787220 */ /* 0x040fe40000410000 */
[C---:B------:R-:W-:Y:S02]  /*eb10*/  FMUL.FTZ R121, R134.reuse, R121 ;  /* 0x0000007986797220 */ /* 0x040fe40000410000 */
[C---:B------:R-:W-:Y:S01]  /*eb20*/  FMUL.FTZ R128, R134.reuse, R128 ;  /* 0x0000008086807220 */ /* 0x040fe20000410000 */
[----:B------:R4:W5:Y:S01]  /*eb30*/  MUFU.EX2 R132, R2 ;  /* 0x0000000200847308 */ /* 0x0009620000000800 */
[----:B------:R-:W-:Y:S02]  /*eb40*/  FMUL.FTZ R129, R134, R129 ;  /* 0x0000008186817220 */ /* 0x000fe40000410000 */
[--C-:B------:R-:W-:Y:S01]  /*eb50*/  FFMA.FTZ R37, R37, c[0x0][0x2d0], -R192.reuse ;  /* 0x0000b40025257a23 */ /* 0x100fe200000108c0 */
[----:B---3--:R-:W-:Y:S01]  /*eb60*/  LDSM.16.MT88.4 R20, [R229+0x100] ;  /* 0x00010000e514783b */ /* 0x008fe20000004200 */
[--C-:B------:R-:W-:Y:S02]  /*eb70*/  FFMA.FTZ R36, R36, c[0x0][0x2d0], -R192.reuse ;  /* 0x0000b40024247a23 */ /* 0x100fe400000108c0 */
[--C-:B------:R-:W-:Y:S02]  /*eb80*/  FFMA.FTZ R38, R38, c[0x0][0x2d0], -R139.reuse ;  /* 0x0000b40026267a23 */ /* 0x100fe4000001088b */
[--C-:B------:R-:W-:Y:S01]  /*eb90*/  FFMA.FTZ R39, R39, c[0x0][0x2d0], -R139.reuse ;  /* 0x0000b40027277a23 */ /* 0x100fe2000001088b */
[----:B------:R-:W3:Y:S01]  /*eba0*/  MUFU.EX2 R217, R5 ;  /* 0x0000000500d97308 */ /* 0x000ee20000000800 */
[--C-:B------:R-:W-:Y:S01]  /*ebb0*/  FFMA.FTZ R48, R48, c[0x0][0x2d0], -R192.reuse ;  /* 0x0000b40030307a23 */ /* 0x100fe200000108c0 */
[----:B-1----:R-:W-:Y:S01]  /*ebc0*/  FMNMX.FTZ R0, R0, R3, !PT ;  /* 0x0000000300007209 */ /* 0x002fe20007810000 */
[--C-:B------:R-:W-:Y:S02]  /*ebd0*/  FFMA.FTZ R49, R49, c[0x0][0x2d0], -R192.reuse ;  /* 0x0000b40031317a23 */ /* 0x100fe400000108c0 */
[----:B--2---:R-:W-:Y:S02]  /*ebe0*/  FMUL.FTZ R4, R134, R140 ;  /* 0x0000008c86047220 */ /* 0x004fe40000410000 */
[--C-:B------:R-:W-:Y:S02]  /*ebf0*/  FFMA.FTZ R50, R50, c[0x0][0x2d0], -R139.reuse ;  /* 0x0000b40032327a23 */ /* 0x100fe4000001088b */
[----:B------:R-:W-:Y:S01]  /*ec00*/  FFMA.FTZ R51, R51, c[0x0][0x2d0], -R139 ;  /* 0x0000b40033337a23 */ /* 0x000fe2000001088b */
[----:B------:R1:W2:Y:S01]  /*ec10*/  MUFU.EX2 R197, R17 ;  /* 0x0000001100c57308 */ /* 0x0002a20000000800 */
[--C-:B------:R-:W-:Y:S02]  /*ec20*/  FFMA.FTZ R80, R80, c[0x0][0x2d0], -R192.reuse ;  /* 0x0000b40050507a23 */ /* 0x100fe400000108c0 */
[--C-:B------:R-:W-:Y:S02]  /*ec30*/  FFMA.FTZ R113, R113, c[0x0][0x2d0], -R192.reuse ;  /* 0x0000b40071717a23 */ /* 0x100fe400000108c0 */
[----:B----4-:R-:W-:Y:S02]  /*ec40*/  FADD.FTZ R2, -R135, R133 ;  /* 0x0000008587027221 */ /* 0x010fe40000010100 */
[----:B-----5:R-:W-:Y:S02]  /*ec50*/  FMUL.FTZ R118, R132, R118 ;  /* 0x0000007684767220 */ /* 0x020fe40000410000 */
[----:B------:R-:W-:Y:S01]  /*ec60*/  FMUL.FTZ R2, R2, c[0x0][0x2d0] ;  /* 0x0000b40002027a20 */ /* 0x000fe20000410000 */
[----:B------:R4:W-:Y:S01]  /*ec70*/  MUFU.EX2 R201, R6 ;  /* 0x0000000600c97308 */ /* 0x0009e20000000800 */
[C---:B------:R-:W-:Y:S02]  /*ec80*/  FMUL.FTZ R119, R132.reuse, R119 ;  /* 0x0000007784777220 */ /* 0x040fe40000410000 */
[----:B------:R-:W-:Y:S01]  /*ec90*/  FMUL.FTZ R122, R132, R122 ;  /* 0x0000007a847a7220 */ /* 0x000fe20000410000 */
[----:B---3--:R-:W-:Y:S01]  /*eca0*/  F2FP.PACK_AB R140, R217, R202 ;  /* 0x000000cad98c723e */ /* 0x008fe200000000ff */
[----:B------:R-:W-:Y:S02]  /*ecb0*/  FMUL.FTZ R5, R134, R141 ;  /* 0x0000008d86057220 */ /* 0x000fe40000410000 */
[C---:B------:R-:W-:Y:S02]  /*ecc0*/  FMUL.FTZ R123, R132.reuse, R123 ;  /* 0x0000007b847b7220 */ /* 0x040fe40000410000 */
[C---:B------:R-:W-:Y:S01]  /*ecd0*/  FMUL.FTZ R130, R132.reuse, R130 ;  /* 0x0000008284827220 */ /* 0x040fe20000410000 */
[----:B------:R3:W5:Y:S01]  /*ece0*/  MUFU.EX2 R133, R2 ;  /* 0x0000000200857308 */ /* 0x0007620000000800 */
[----:B------:R-:W-:Y:S02]  /*ecf0*/  FMUL.FTZ R131, R132, R131 ;  /* 0x0000008384837220 */ /* 0x000fe40000410000 */
[--C-:B------:R-:W-:Y:S02]  /*ed00*/  FFMA.FTZ R115, R115, c[0x0][0x2d0], -R139.reuse ;  /* 0x0000b40073737a23 */ /* 0x100fe4000001088b */
[----:B-1----:R-:W-:Y:S02]  /*ed10*/  FMUL.FTZ R17, R134, R153 ;  /* 0x0000009986117220 */ /* 0x002fe40000410000 */
[--C-:B------:R-:W-:Y:S02]  /*ed20*/  FFMA.FTZ R32, R32, c[0x0][0x2d0], -R192.reuse ;  /* 0x0000b40020207a23 */ /* 0x100fe400000108c0 */
[--C-:B------:R-:W-:Y:S01]  /*ed30*/  FFMA.FTZ R33, R33, c[0x0][0x2d0], -R192.reuse ;  /* 0x0000b40021217a23 */ /* 0x100fe200000108c0 */
[----:B------:R-:W1:Y:S01]  /*ed40*/  MUFU.EX2 R214, R7 ;  /* 0x0000000700d67308 */ /* 0x000e620000000800 */
[--C-:B------:R-:W-:Y:S02]  /*ed50*/  FFMA.FTZ R81, R81, c[0x0][0x2d0], -R192.reuse ;  /* 0x0000b40051517a23 */ /* 0x100fe400000108c0 */
[--C-:B------:R-:W-:Y:S02]  /*ed60*/  FFMA.FTZ R82, R82, c[0x0][0x2d0], -R139.reuse ;  /* 0x0000b40052527a23 */ /* 0x100fe4000001088b */
[----:B----4-:R-:W-:Y:S01]  /*ed70*/  FMUL.FTZ R6, R132, R142 ;  /* 0x0000008e84067220 */ /* 0x010fe20000410000 */
[----:B--2---:R-:W-:Y:S01]  /*ed80*/  F2FP.PACK_AB R142, R197, R220 ;  /* 0x000000dcc58e723e */ /* 0x004fe200000000ff */
[--C-:B------:R-:W-:Y:S02]  /*ed90*/  FFMA.FTZ R83, R83, c[0x0][0x2d0], -R139.reuse ;  /* 0x0000b40053537a23 */ /* 0x100fe4000001088b */
[--C-:B------:R-:W-:Y:S01]  /*eda0*/  FFMA.FTZ R84, R84, c[0x0][0x2d0], -R192.reuse ;  /* 0x0000b40054547a23 */ /* 0x100fe200000108c0 */
[----:B------:R2:W-:Y:S01]  /*edb0*/  MUFU.EX2 R219, R18 ;  /* 0x0000001200db7308 */ /* 0x0005e20000000800 */
[--C-:B------:R-:W-:Y:S02]  /*edc0*/  FFMA.FTZ R85, R85, c[0x0][0x2d0], -R192.reuse ;  /* 0x0000b40055557a23 */ /* 0x100fe400000108c0 */
[--C-:B------:R-:W-:Y:S01]  /*edd0*/  FFMA.FTZ R86, R86, c[0x0][0x2d0], -R139.reuse ;  /* 0x0000b40056567a23 */ /* 0x100fe2000001088b */
[----:B---3--:R-:W3:Y:S01]  /*ede0*/  SHFL.BFLY PT, R2, R0, 0x1, 0x1f ;  /* 0x0c201f0000027f89 */ /* 0x008ee200000e0000 */
[C---:B-----5:R-:W-:Y:S02]  /*edf0*/  FMUL.FTZ R124, R133.reuse, R124 ;  /* 0x0000007c857c7220 */ /* 0x060fe40000410000 */
[----:B------:R-:W-:Y:S02]  /*ee00*/  FMUL.FTZ R125, R133, R125 ;  /* 0x0000007d857d7220 */ /* 0x000fe40000410000 */
[--C-:B------:R-:W-:Y:S01]  /*ee10*/  FFMA.FTZ R87, R87, c[0x0][0x2d0], -R139.reuse ;  /* 0x0000b40057577a23 */ /* 0x100fe2000001088b */
[----:B------:R-:W4:Y:S01]  /*ee20*/  MUFU.EX2 R196, R19 ;  /* 0x0000001300c47308 */ /* 0x000f220000000800 */
[--C-:B------:R-:W-:Y:S02]  /*ee30*/  FFMA.FTZ R96, R96, c[0x0][0x2d0], -R192.reuse ;  /* 0x0000b40060607a23 */ /* 0x100fe400000108c0 */
[--C-:B------:R-:W-:Y:S01]  /*ee40*/  FFMA.FTZ R97, R97, c[0x0][0x2d0], -R192.reuse ;  /* 0x0000b40061617a23 */ /* 0x100fe200000108c0 */
[----:B-1----:R-:W-:Y:S01]  /*ee50*/  F2FP.PACK_AB R141, R214, R201 ;  /* 0x000000c9d68d723e */ /* 0x002fe200000000ff */
[----:B------:R-:W-:Y:S02]  /*ee60*/  FMUL.FTZ R7, R132, R143 ;  /* 0x0000008f84077220 */ /* 0x000fe40000410000 */
[--C-:B------:R-:W-:Y:S02]  /*ee70*/  FFMA.FTZ R98, R98, c[0x0][0x2d0], -R139.reuse ;  /* 0x0000b40062627a23 */ /* 0x100fe4000001088b */
[--C-:B------:R-:W-:Y:S01]  /*ee80*/  FFMA.FTZ R99, R99, c[0x0][0x2d0], -R139.reuse ;  /* 0x0000b40063637a23 */ /* 0x100fe2000001088b */
[----:B------:R-:W-:Y:S01]  /*ee90*/  MUFU.EX2 R215, R32 ;  /* 0x0000002000d77308 */ /* 0x000fe20000000800 */
[--C-:B------:R-:W-:Y:S02]  /*eea0*/  FFMA.FTZ R100, R100, c[0x0][0x2d0], -R192.reuse ;  /* 0x0000b40064647a23 */ /* 0x100fe400000108c0 */
[--C-:B------:R-:W-:Y:S02]  /*eeb0*/  FFMA.FTZ R101, R101, c[0x0][0x2d0], -R192.reuse ;  /* 0x0000b40065657a23 */ /* 0x100fe400000108c0 */
[----:B--2---:R-:W-:Y:S02]  /*eec0*/  FMUL.FTZ R18, R132, R154 ;  /* 0x0000009a84127220 */ /* 0x004fe40000410000 */
[----:B------:R-:W-:Y:S01]  /*eed0*/  FFMA.FTZ R112, R112, c[0x0][0x2d0], -R192 ;  /* 0x0000b40070707a23 */ /* 0x000fe200000108c0 */
[----:B---3--:R-:W-:Y:S01]  /*eee0*/  FMNMX.FTZ R2, R2, R0, !PT ;  /* 0x0000000002027209 */ /* 0x008fe20007810000 */
[--C-:B------:R-:W-:Y:S01]  /*eef0*/  FFMA.FTZ R102, R102, c[0x0][0x2d0], -R139.reuse ;  /* 0x0000b40066667a23 */ /* 0x100fe2000001088b */
[----:B------:R-:W-:Y:S01]  /*ef00*/  MUFU.EX2 R216, R33 ;  /* 0x0000002100d87308 */ /* 0x000fe20000000800 */
[----:B------:R-:W-:Y:S02]  /*ef10*/  FFMA.FTZ R103, R103, c[0x0][0x2d0], -R139 ;  /* 0x0000b40067677a23 */ /* 0x000fe4000001088b */
[----:B------:R-:W-:Y:S01]  /*ef20*/  FADD.FTZ R0, -R2, R138 ;  /* 0x0000008a02007221 */ /* 0x000fe20000010100 */
[----:B----4-:R-:W-:Y:S01]  /*ef30*/  F2FP.PACK_AB R143, R196, R219 ;  /* 0x000000dbc48f723e */ /* 0x010fe200000000ff */
[----:B------:R-:W-:Y:S02]  /*ef40*/  FMUL.FTZ R138, R135, c[0x0][0x2d0] ;  /* 0x0000b400878a7a20 */ /* 0x000fe40000410000 */
[----:B------:R-:W-:Y:S02]  /*ef50*/  FMUL.FTZ R3, R2, c[0x0][0x2d0] ;  /* 0x0000b40002037a20 */ /* 0x000fe40000410000 */
[----:B------:R-:W-:Y:S01]  /*ef60*/  FMUL.FTZ R0, R0, c[0x0][0x2d0] ;  /* 0x0000b40000007a20 */ /* 0x000fe20000410000 */
[----:B------:R1:W-:Y:S01]  /*ef70*/  MUFU.EX2 R221, R35 ;  /* 0x0000002300dd7308 */ /* 0x0003e20000000800 */
[--C-:B------:R-:W-:Y:S01]  /*ef80*/  FFMA.FTZ R12, R12, c[0x0][0x2d0], -R138.reuse ;  /* 0x0000b4000c0c7a23 */ /* 0x100fe2000001088a */
[-C--:B------:R-:W-:Y:S05]  /*ef90*/  HMMA.16816.F32 R4, R140, R20.reuse, R4 ;  /* 0x000000148c04723c */ /* 0x080fea0000001804 */
[--C-:B------:R-:W-:Y:S02]  /*efa0*/  FFMA.FTZ R13, R13, c[0x0][0x2d0], -R138.reuse ;  /* 0x0000b4000d0d7a23 */ /* 0x100fe4000001088a */
[--C-:B------:R-:W-:Y:S01]  /*efb0*/  FFMA.FTZ R14, R14, c[0x0][0x2d0], -R3.reuse ;  /* 0x0000b4000e0e7a23 */ /* 0x100fe20000010803 */
[----:B------:R-:W2:Y:S01]  /*efc0*/  MUFU.EX2 R0, R0 ;  /* 0x0000000000007308 */ /* 0x000ea20000000800 */
[--C-:B------:R-:W-:Y:S03]  /*efd0*/  FFMA.FTZ R15, R15, c[0x0][0x2d0], -R3.reuse ;  /* 0x0000b4000f0f7a23 */ /* 0x100fe60000010803 */
[--C-:B------:R-:W-:Y:S02]  /*efe0*/  FFMA.FTZ R8, R8, c[0x0][0x2d0], -R138.reuse ;  /* 0x0000b40008087a23 */ /* 0x100fe4000001088a */
[--C-:B------:R-:W-:Y:S02]  /*eff0*/  FFMA.FTZ R9, R9, c[0x0][0x2d0], -R138.reuse ;  /* 0x0000b40009097a23 */ /* 0x100fe4000001088a */
[--C-:B------:R-:W-:Y:S02]  /*f000*/  FFMA.FTZ R10, R10, c[0x0][0x2d0], -R3.reuse ;  /* 0x0000b4000a0a7a23 */ /* 0x100fe40000010803 */
[----:B------:R3:W-:Y:S01]  /*f010*/  MUFU.EX2 R200, R8 ;  /* 0x0000000800c87308 */ /* 0x0007e20000000800 */
[--C-:B------:R-:W-:Y:S02]  /*f020*/  FFMA.FTZ R11, R11, c[0x0][0x2d0], -R3.reuse ;  /* 0x0000b4000b0b7a23 */ /* 0x100fe40000010803 */
[----:B------:R-:W-:Y:S02]  /*f030*/  FMUL.FTZ R19, R132, R155 ;  /* 0x0000009b84137220 */ /* 0x000fe40000410000 */
[----:B------:R-:W-:Y:S01]  /*f040*/  LDSM.16.MT88.4 R152, [R231+0x100] ;  /* 0x00010000e798783b */ /* 0x000fe20000004200 */
[--C-:B------:R-:W-:Y:S02]  /*f050*/  FFMA.FTZ R56, R56, c[0x0][0x2d0], -R138.reuse ;  /* 0x0000b40038387a23 */ /* 0x100fe4000001088a */
[--C-:B------:R-:W-:Y:S02]  /*f060*/  FFMA.FTZ R57, R57, c[0x0][0x2d0], -R138.reuse ;  /* 0x0000b40039397a23 */ /* 0x100fe4000001088a */
[----:B------:R-:W4:Y:S01]  /*f070*/  MUFU.EX2 R212, R9 ;  /* 0x0000000900d47308 */ /* 0x000f220000000800 */
[--C-:B------:R-:W-:Y:S02]  /*f080*/  FFMA.FTZ R58, R58, c[0x0][0x2d0], -R3.reuse ;  /* 0x0000b4003a3a7a23 */ /* 0x100fe40000010803 */
[--C-:B------:R-:W-:Y:S02]  /*f090*/  FFMA.FTZ R59, R59, c[0x0][0x2d0], -R3.reuse ;  /* 0x0000b4003b3b7a23 */ /* 0x100fe40000010803 */
[--C-:B------:R-:W-:Y:S02]  /*f0a0*/  FFMA.FTZ R72, R72, c[0x0][0x2d0], -R138.reuse ;  /* 0x0000b40048487a23 */ /* 0x100fe4000001088a */
[--C-:B------:R-:W-:Y:S02]  /*f0b0*/  FFMA.FTZ R73, R73, c[0x0][0x2d0], -R138.reuse ;  /* 0x0000b40049497a23 */ /* 0x100fe4000001088a */
[--C-:B------:R-:W-:Y:S01]  /*f0c0*/  FFMA.FTZ R74, R74, c[0x0][0x2d0], -R3.reuse ;  /* 0x0000b4004a4a7a23 */ /* 0x100fe20000010803 */
[----:B------:R5:W-:Y:S01]  /*f0d0*/  MUFU.EX2 R218, R12 ;  /* 0x0000000c00da7308 */ /* 0x000be20000000800 */
[--C-:B------:R-:W-:Y:S02]  /*f0e0*/  FFMA.FTZ R75, R75, c[0x0][0x2d0], -R3.reuse ;  /* 0x0000b4004b4b7a23 */ /* 0x100fe40000010803 */
[----:B-1----:R-:W-:Y:S02]  /*f0f0*/  FMUL.FTZ R35, R132, R171 ;  /* 0x000000ab84237220 */ /* 0x002fe40000410000 */
[----:B---3--:R-:W-:Y:S02]  /*f100*/  FMUL.FTZ R8, R133, R144 ;  /* 0x0000009085087220 */ /* 0x008fe40000410000 */
[C---:B--2---:R-:W-:Y:S02]  /*f110*/  FMUL.FTZ R126, R0.reuse, R126 ;  /* 0x0000007e007e7220 */ /* 0x044fe40000410000 */
[----:B------:R-:W-:Y:S01]  /*f120*/  FMUL.FTZ R127, R0, R127 ;  /* 0x0000007f007f7220 */ /* 0x000fe20000410000 */
[----:B------:R1:W2:Y:S01]  /*f130*/  MUFU.EX2 R195, R13 ;  /* 0x0000000d00c37308 */ /* 0x0002a20000000800 */
        /* <DEDUP_REMOVED lines=9> */
[----:B-----5:R-:W-:Y:S02]  /*f1d0*/  FMUL.FTZ R12, R133, R148 ;  /* 0x00000094850c7220 */ /* 0x020fe40000410000 */
[--C-:B------:R-:W-:Y:S02]  /*f1e0*/  FFMA.FTZ R25, R25, c[0x0][0x2d0], -R138.reuse ;  /* 0x0000b40019197a23 */ /* 0x100fe4000001088a */
[--C-:B------:R-:W-:Y:S01]  /*f1f0*/  FFMA.FTZ R28, R28, c[0x0][0x2d0], -R138.reuse ;  /* 0x0000b4001c1c7a23 */ /* 0x100fe2000001088a */
[----:B------:R-:W4:Y:S01]  /*f200*/  MUFU.EX2 R211, R11 ;  /* 0x0000000b00d37308 */ /* 0x000f220000000800 */
[--C-:B------:R-:W-:Y:S02]  /*f210*/  FFMA.FTZ R29, R29, c[0x0][0x2d0], -R138.reuse ;  /* 0x0000b4001d1d7a23 */ /* 0x100fe4000001088a */
[--C-:B------:R-:W-:Y:S02]  /*f220*/  FFMA.FTZ R30, R30, c[0x0][0x2d0], -R3.reuse ;  /* 0x0000b4001e1e7a23 */ /* 0x100fe40000010803 */
[----:B-1----:R-:W-:Y:S02]  /*f230*/  FMUL.FTZ R13, R133, R149 ;  /* 0x00000095850d7220 */ /* 0x002fe40000410000 */
[--C-:B------:R-:W-:Y:S02]  /*f240*/  FFMA.FTZ R40, R40, c[0x0][0x2d0], -R138.reuse ;  /* 0x0000b40028287a23 */ /* 0x100fe4000001088a */
[--C-:B------:R-:W-:Y:S01]  /*f250*/  FFMA.FTZ R41, R41, c[0x0][0x2d0], -R138.reuse ;  /* 0x0000b40029297a23 */ /* 0x100fe2000001088a */
[----:B------:R1:W-:Y:S01]  /*f260*/  MUFU.EX2 R213, R14 ;  /* 0x0000000e00d57308 */ /* 0x0003e20000000800 */
[--C-:B------:R-:W-:Y:S02]  /*f270*/  FFMA.FTZ R42, R42, c[0x0][0x2d0], -R3.reuse ;  /* 0x0000b4002a2a7a23 */ /* 0x100fe40000010803 */
[--C-:B------:R-:W-:Y:S02]  /*f280*/  FFMA.FTZ R43, R43, c[0x0][0x2d0], -R3.reuse ;  /* 0x0000b4002b2b7a23 */ /* 0x100fe40000010803 */
[----:B---3--:R-:W-:Y:S01]  /*f290*/  FMUL.FTZ R10, R0, R146 ;  /* 0x00000092000a7220 */ /* 0x008fe20000410000 */
[----:B--2---:R-:W-:Y:S01]  /*f2a0*/  F2FP.PACK_AB R146, R195, R218 ;  /* 0x000000dac392723e */ /* 0x004fe200000000ff */
[--C-:B------:R-:W-:Y:S02]  /*f2b0*/  FFMA.FTZ R44, R44, c[0x0][0x2d0], -R138.reuse ;  /* 0x0000b4002c2c7a23 */ /* 0x100fe4000001088a */
[--C-:B------:R-:W-:Y:S01]  /*f2c0*/  FFMA.FTZ R45, R45, c[0x0][0x2d0], -R138.reuse ;  /* 0x0000b4002d2d7a23 */ /* 0x100fe2000001088a */
[----:B------:R-:W2:Y:S01]  /*f2d0*/  MUFU.EX2 R194, R15 ;  /* 0x0000000f00c27308 */ /* 0x000ea20000000800 */
        /* <DEDUP_REMOVED lines=12> */
[----:B------:R1:W4:Y:S01]  /*f3a0*/  MUFU.EX2 R209, R25 ;  /* 0x0000001900d17308 */ /* 0x0003220000000800 */
[--C-:B------:R-:W-:Y:S02]  /*f3b0*/  FFMA.FTZ R88, R88, c[0x0][0x2d0], -R138.reuse ;  /* 0x0000b40058587a23 */ /* 0x100fe4000001088a */
[--C-:B------:R-:W-:Y:S01]  /*f3c0*/  FFMA.FTZ R89, R89, c[0x0][0x2d0], -R138.reuse ;  /* 0x0000b40059597a23 */ /* 0x100fe2000001088a */
[----:B--2---:R-:W-:Y:S01]  /*f3d0*/  F2FP.PACK_AB R147, R194, R213 ;  /* 0x000000d5c293723e */ /* 0x004fe200000000ff */
[----:B------:R-:W-:Y:S02]  /*f3e0*/  FMUL.FTZ R15, R0, R151 ;  /* 0x00000097000f7220 */ /* 0x000fe40000410000 */
[----:B------:R-:W2:Y:S01]  /*f3f0*/  LDSM.16.MT88.4 R148, [R230+0x100] ;  /* 0x00010000e694783b */ /* 0x000ea20000004200 */
[--C-:B------:R-:W-:Y:S02]  /*f400*/  FFMA.FTZ R90, R90, c[0x0][0x2d0], -R3.reuse ;  /* 0x0000b4005a5a7a23 */ /* 0x100fe40000010803 */
[----:B------:R5:W-:Y:S01]  /*f410*/  MUFU.EX2 R206, R28 ;  /* 0x0000001c00ce7308 */ /* 0x000be20000000800 */
[C---:B------:R-:W-:Y:S04]  /*f420*/  HMMA.16816.F32 R8, R144.reuse, R20, R8 ;  /* 0x000000149008723c */ /* 0x040fe80000001808 */
[----:B---3--:R-:W-:Y:S02]  /*f430*/  FMUL.FTZ R24, R133, R160 ;  /* 0x000000a085187220 */ /* 0x008fe40000410000 */
[--C-:B------:R-:W-:Y:S02]  /*f440*/  FFMA.FTZ R91, R91, c[0x0][0x2d0], -R3.reuse ;  /* 0x0000b4005b5b7a23 */ /* 0x100fe40000010803 */
[-C--:B------:R-:W-:Y:S01]  /*f450*/  HMMA.16816.F32 R12, R144, R22.reuse, R12 ;  /* 0x00000016900c723c */ /* 0x080fe2000000180c */
[----:B------:R3:W-:Y:S03]  /*f460*/  MUFU.EX2 R226, R26 ;  /* 0x0000001a00e27308 */ /* 0x0007e60000000800 */
[C---:B------:R-:W-:Y:S01]  /*f470*/  FMUL.FTZ R20, R134.reuse, R156 ;  /* 0x0000009c86147220 */ /* 0x040fe20000410000 */
[----:B------:R-:W-:Y:S01]  /*f480*/  MOV R156, R215 ;  /* 0x000000d7009c7202 */ /* 0x000fe20000000f00 */
[----:B------:R-:W-:Y:S02]  /*f490*/  FMUL.FTZ R21, R134, R157 ;  /* 0x0000009d86157220 */ /* 0x000fe40000410000 */
[C---:B------:R-:W-:Y:S03]  /*f4a0*/  HMMA.16816.F32 R16, R140.reuse, R22, R16 ;  /* 0x000000168c10723c */ /* 0x040fe60000001810 */
[----:B------:R-:W2:Y:S01]  /*f4b0*/  MUFU.EX2 R210, R27 ;  /* 0x0000001b00d27308 */ /* 0x000ea20000000800 */
[C---:B-1----:R-:W-:Y:S02]  /*f4c0*/  FMUL.FTZ R25, R133.reuse, R161 ;  /* 0x000000a185197220 */ /* 0x042fe40000410000 */
[--C-:B------:R-:W-:Y:S02]  /*f4d0*/  FFMA.FTZ R92, R92, c[0x0][0x2d0], -R138.reuse ;  /* 0x0000b4005c5c7a23 */ /* 0x100fe4000001088a */
[C---:B------:R-:W-:Y:S01]  /*f4e0*/  FMUL.FTZ R22, R132.reuse, R158 ;  /* 0x0000009e84167220 */ /* 0x040fe20000410000 */
[----:B----4-:R-:W-:Y:S03]  /*f4f0*/  MOV R158, R209 ;  /* 0x000000d1009e7202 */ /* 0x010fe60000000f00 */
[----:B------:R-:W-:Y:S01]  /*f500*/  FMUL.FTZ R23, R132, R159 ;  /* 0x0000009f84177220 */ /* 0x000fe20000410000 */
[----:B------:R1:W4:Y:S01]  /*f510*/  MUFU.EX2 R205, R30 ;  /* 0x0000001e00cd7308 */ /* 0x0003220000000800 */
[----:B-----5:R-:W-:Y:S01]  /*f520*/  FMUL.FTZ R28, R133, R164 ;  /* 0x000000a4851c7220 */ /* 0x020fe20000410000 */
[----:B------:R-:W-:Y:S01]  /*f530*/  MOV R159, R208 ;  /* 0x000000d0009f7202 */ /* 0x000fe20000000f00 */
[--C-:B------:R-:W-:Y:S02]  /*f540*/  FFMA.FTZ R93, R93, c[0x0][0x2d0], -R138.reuse ;  /* 0x0000b4005d5d7a23 */ /* 0x100fe4000001088a */
[----:B---3--:R-:W-:Y:S01]  /*f550*/  FMUL.FTZ R26, R0, R162 ;  /* 0x000000a2001a7220 */ /* 0x008fe20000410000 */
[-C--:B------:R-:W-:Y:S03]  /*f560*/  HMMA.16816.F32 R20, R140, R188.reuse, R20 ;  /* 0x000000bc8c14723c */ /* 0x080fe60000001814 */
[----:B------:R-:W-:Y:S01]  /*f570*/  MOV R162, R221 ;  /* 0x000000dd00a27202 */ /* 0x000fe20000000f00 */
[----:B------:R3:W5:Y:S01]  /*f580*/  MUFU.EX2 R32, R29 ;  /* 0x0000001d00207308 */ /* 0x0007620000000800 */
[--C-:B------:R-:W-:Y:S02]  /*f590*/  FFMA.FTZ R94, R94, c[0x0][0x2d0], -R3.reuse ;  /* 0x0000b4005e5e7a23 */ /* 0x100fe40000010803 */
[----:B------:R-:W-:Y:S01]  /*f5a0*/  FFMA.FTZ R95, R95, c[0x0][0x2d0], -R3 ;  /* 0x0000b4005f5f7a23 */ /* 0x000fe20000010803 */
[----:B--2---:R-:W-:Y:S01]  /*f5b0*/  MOV R157, R210 ;  /* 0x000000d2009d7202 */ /* 0x004fe20000000f00 */
[----:B------:R-:W-:Y:S03]  /*f5c0*/  FMUL.FTZ R27, R0, R163 ;  /* 0x000000a3001b7220 */ /* 0x000fe60000410000 */
[----:B------:R-:W-:Y:S01]  /*f5d0*/  MOV R163, R216 ;  /* 0x000000d800a37202 */ /* 0x000fe20000000f00 */
[----:B------:R-:W-:Y:S01]  /*f5e0*/  FFMA.FTZ R114, R114, c[0x0][0x2d0], -R139 ;  /* 0x0000b40072727a23 */ /* 0x000fe2000001088b */
[----:B------:R-:W2:Y:S01]  /*f5f0*/  MUFU.EX2 R33, R31 ;  /* 0x0000001f00217308 */ /* 0x000ea20000000800 */
[--C-:B------:R-:W-:Y:S01]  /*f600*/  FFMA.FTZ R104, R104, c[0x0][0x2d0], -R138.reuse ;  /* 0x0000b40068687a23 */ /* 0x100fe2000001088a */
[C---:B------:R-:W-:Y:S04]  /*f610*/  HMMA.16816.F32 R24, R144.reuse, R188, R24 ;  /* 0x000000bc9018723c */ /* 0x040fe80000001818 */
[----:B-1----:R-:W-:Y:S01]  /*f620*/  FMUL.FTZ R30, R0, R166 ;  /* 0x000000a6001e7220 */ /* 0x002fe20000410000 */
[----:B----4-:R-:W-:Y:S01]  /*f630*/  MOV R171, R205 ;  /* 0x000000cd00ab7202 */ /* 0x010fe20000000f00 */
[--C-:B------:R-:W-:Y:S02]  /*f640*/  FFMA.FTZ R105, R105, c[0x0][0x2d0], -R138.reuse ;  /* 0x0000b40069697a23 */ /* 0x100fe4000001088a */
[----:B------:R-:W1:Y:S01]  /*f650*/  MUFU.EX2 R207, R34 ;  /* 0x0000002200cf7308 */ /* 0x000e620000000800 */
[--C-:B------:R-:W-:Y:S03]  /*f660*/  FFMA.FTZ R108, R108, c[0x0][0x2d0], -R138.reuse ;  /* 0x0000b4006c6c7a23 */ /* 0x100fe6000001088a */
[----:B---3--:R-:W-:Y:S01]  /*f670*/  FMUL.FTZ R29, R133, R165 ;  /* 0x000000a5851d7220 */ /* 0x008fe20000410000 */
[----:B-----5:R-:W-:Y:S01]  /*f680*/  MOV R161, R32 ;  /* 0x0000002000a17202 */ /* 0x020fe20000000f00 */
[----:B------:R-:W-:Y:S01]  /*f690*/  FMUL.FTZ R32, R134, R168 ;  /* 0x000000a886207220 */ /* 0x000fe20000410000 */
[----:B------:R-:W-:Y:S01]  /*f6a0*/  MOV R168, R197 ;  /* 0x000000c500a87202 */ /* 0x000fe20000000f00 */
[----:B------:R-:W-:Y:S02]  /*f6b0*/  FFMA.FTZ R138, R109, c[0x0][0x2d0], -R138 ;  /* 0x0000b4006d8a7a23 */ /* 0x000fe4000001088a */
[----:B------:R-:W3:Y:S01]  /*f6c0*/  MUFU.EX2 R34, R37 ;  /* 0x0000002500227308 */ /* 0x000ee20000000800 */
[--C-:B------:R-:W-:Y:S02]  /*f6d0*/  FFMA.FTZ R106, R106, c[0x0][0x2d0], -R3.reuse ;  /* 0x0000b4006a6a7a23 */ /* 0x100fe40000010803 */
[--C-:B------:R-:W-:Y:S01]  /*f6e0*/  FFMA.FTZ R107, R107, c[0x0][0x2d0], -R3.reuse ;  /* 0x0000b4006b6b7a23 */ /* 0x100fe20000010803 */
[----:B--2---:R-:W-:Y:S01]  /*f6f0*/  MOV R160, R33 ;  /* 0x0000002100a07202 */ /* 0x004fe20000000f00 */
[----:B------:R-:W-:Y:S02]  /*f700*/  FMUL.FTZ R31, R0, R167 ;  /* 0x000000a7001f7220 */ /* 0x000fe40000410000 */
[----:B------:R-:W-:Y:S02]  /*f710*/  FMUL.FTZ R33, R134, R169 ;  /* 0x000000a986217220 */ /* 0x000fe40000410000 */
[--C-:B------:R-:W-:Y:S01]  /*f720*/  FFMA.FTZ R110, R110, c[0x0][0x2d0], -R3.reuse ;  /* 0x0000b4006e6e7a23 */ /* 0x100fe20000010803 */
[----:B------:R2:W4:Y:S01]  /*f730*/  MUFU.EX2 R203, R36 ;  /* 0x0000002400cb7308 */ /* 0x0005220000000800 */
[----:B------:R-:W-:Y:S01]  /*f740*/  FFMA.FTZ R3, R111, c[0x0][0x2d0], -R3 ;  /* 0x0000b4006f037a23 */ /* 0x000fe20000010803 */
[-C--:B------:R-:W-:Y:S03]  /*f750*/  HMMA.16816.F32 R28, R144, R190.reuse, R28 ;  /* 0x000000be901c723c */ /* 0x080fe6000000181c */
[----:B-1----:R-:W-:Y:S05]  /*f760*/  MOV R169, R207 ;  /* 0x000000cf00a97202 */ /* 0x002fea0000000f00 */
[----:B------:R1:W-:Y:S01]  /*f770*/  MUFU.EX2 R251, R39 ;  /* 0x0000002700fb7308 */ /* 0x0003e20000000800 */
[----:B---3--:R-:W-:Y:S03]  /*f780*/  MOV R167, R34 ;  /* 0x0000002200a77202 */ /* 0x008fe60000000f00 */
[----:B------:R-:W-:Y:S01]  /*f790*/  FMUL.FTZ R34, R132, R170 ;  /* 0x000000aa84227220 */ /* 0x000fe20000410000 */
[----:B------:R-:W-:Y:S01]  /*f7a0*/  MOV R170, R206 ;  /* 0x000000ce00aa7202 */ /* 0x000fe20000000f00 */
[C---:B------:R-:W-:Y:S04]  /*f7b0*/  FMUL.FTZ R37, R134.reuse, R173 ;  /* 0x000000ad86257220 */ /* 0x040fe80000410000 */
[----:B------:R3:W5:Y:S01]  /*f7c0*/  MUFU.EX2 R252, R38 ;  /* 0x0000002600fc7308 */ /* 0x0007620000000800 */
[C---:B------:R-:W-:Y:S04]  /*f7d0*/  HMMA.16816.F32 R32, R140.reuse, R190, R32 ;  /* 0x000000be8c20723c */ /* 0x040fe80000001820 */
[----:B--2---:R-:W-:Y:S05]  /*f7e0*/  FMUL.FTZ R36, R134, R172 ;  /* 0x000000ac86247220 */ /* 0x004fea0000410000 */
[----:B------:R2:W-:Y:S03]  /*f7f0*/  MUFU.EX2 R225, R48 ;  /* 0x0000003000e17308 */ /* 0x0005e60000000800 */
[C---:B-1----:R-:W-:Y:S07]  /*f800*/  FMUL.FTZ R39, R132.reuse, R175 ;  /* 0x000000af84277220 */ /* 0x042fee0000410000 */
[----:B------:R1:W-:Y:S01]  /*f810*/  MUFU.EX2 R223, R50 ;  /* 0x0000003200df7308 */ /* 0x0003e20000000800 */
[----:B---3--:R-:W-:Y:S09]  /*f820*/  FMUL.FTZ R38, R132, R174 ;  /* 0x000000ae84267220 */ /* 0x008ff20000410000 */
[----:B------:R3:W3:Y:S01]  /*f830*/  MUFU.EX2 R224, R49 ;  /* 0x0000003100e07308 */ /* 0x0006e20000000800 */
[-C--:B------:R-:W-:Y:S03]  /*f840*/  HMMA.16816.F32 R36, R140, R148.reuse, R36 ;  /* 0x000000948c24723c */ /* 0x080fe60000001824 */
[C---:B--2---:R-:W-:Y:S06]  /*f850*/  FMUL.FTZ R48, R133.reuse, R176 ;  /* 0x000000b085307220 */ /* 0x044fec0000410000 */
[----:B------:R2:W2:Y:S03]  /*f860*/  MUFU.EX2 R222, R51 ;  /* 0x0000003300de7308 */ /* 0x0004a60000000800 */
[C---:B-1----:R-:W-:Y:S07]  /*f870*/  FMUL.FTZ R50, R0.reuse, R178 ;  /* 0x000000b200327220 */ /* 0x042fee0000410000 */
[----:B------:R1:W-:Y:S01]  /*f880*/  MUFU.EX2 R166, R40 ;  /* 0x0000002800a67308 */ /* 0x0003e20000000800 */
[C---:B---3--:R-:W-:Y:S09]  /*f890*/  FMUL.FTZ R49, R133.reuse, R177 ;  /* 0x000000b185317220 */ /* 0x048ff20000410000 */
[----:B------:R3:W3:Y:S01]  /*f8a0*/  MUFU.EX2 R165, R41 ;  /* 0x0000002900a57308 */ /* 0x0006e20000000800 */
[C---:B--2---:R-:W-:Y:S09]  /*f8b0*/  FMUL.FTZ R51, R0.reuse, R179 ;  /* 0x000000b300337220 */ /* 0x044ff20000410000 */
[----:B------:R2:W-:Y:S01]  /*f8c0*/  MUFU.EX2 R164, R42 ;  /* 0x0000002a00a47308 */ /* 0x0005e20000000800 */
[C---:B------:R-:W-:Y:S04]  /*f8d0*/  HMMA.16816.F32 R48, R144.reuse, R148, R48 ;  /* 0x000000949030723c */ /* 0x040fe80000001830 */
[C---:B-1----:R-:W-:Y:S05]  /*f8e0*/  FMUL.FTZ R40, R133.reuse, R180 ;  /* 0x000000b485287220 */ /* 0x042fea0000410000 */
[----:B------:R1:W1:Y:S03]  /*f8f0*/  MUFU.EX2 R221, R43 ;  /* 0x0000002b00dd7308 */ /* 0x0002660000000800 */
[C---:B---3--:R-:W-:Y:S07]  /*f900*/  FMUL.FTZ R41, R133.reuse, R181 ;  /* 0x000000b585297220 */ /* 0x048fee0000410000 */
[----:B------:R3:W-:Y:S01]  /*f910*/  MUFU.EX2 R215, R44 ;  /* 0x0000002c00d77308 */ /* 0x0007e20000000800 */
[C---:B--2---:R-:W-:Y:S09]  /*f920*/  FMUL.FTZ R42, R0.reuse, R182 ;  /* 0x000000b6002a7220 */ /* 0x044ff20000410000 */
[----:B------:R2:W2:Y:S01]  /*f930*/  MUFU.EX2 R216, R45 ;  /* 0x0000002d00d87308 */ /* 0x0004a20000000800 */
[C---:B-1----:R-:W-:Y:S09]  /*f940*/  FMUL.FTZ R43, R0.reuse, R183 ;  /* 0x000000b7002b7220 */ /* 0x042ff20000410000 */
[----:B------:R-:W-:Y:S01]  /*f950*/  MUFU.EX2 R208, R52 ;  /* 0x0000003400d07308 */ /* 0x000fe20000000800 */
[-C--:B------:R-:W-:Y:S03]  /*f960*/  HMMA.16816.F32 R40, R144, R150.reuse, R40 ;  /* 0x000000969028723c */ /* 0x080fe60000001828 */
[C---:B---3--:R-:W-:Y:S01]  /*f970*/  FMUL.FTZ R44, R133.reuse, R184 ;  /* 0x000000b8852c7220 */ /* 0x048fe20000410000 */
[----:B------:R-:W-:Y:S04]  /*f980*/  MOV R184, R204 ;  /* 0x000000cc00b87202 */ /* 0x000fe80000000f00 */
[C---:B------:R-:W-:Y:S01]  /*f990*/  HMMA.16816.F32 R116, R140.reuse, R150, R116 ;  /* 0x000000968c74723c */ /* 0x040fe20000001874 */
[----:B------:R1:W-:Y:S01]  /*f9a0*/  MUFU.EX2 R210, R46 ;  /* 0x0000002e00d27308 */ /* 0x0003e20000000800 */
[----:B------:R-:W3:Y:S02]  /*f9b0*/  LDSM.16.MT88.4 R148, [R229+0x900] ;  /* 0x00090000e594783b */ /* 0x000ee40000004200 */
[----:B--2---:R-:W-:Y:S01]  /*f9c0*/  FMUL.FTZ R45, R133, R185 ;  /* 0x000000b9852d7220 */ /* 0x004fe20000410000 */
[----:B----4-:R-:W-:Y:S03]  /*f9d0*/  MOV R185, R203 ;  /* 0x000000cb00b97202 */ /* 0x010fe60000000f00 */
[-C--:B------:R-:W-:Y:S03]  /*f9e0*/  HMMA.16816.F32 R120, R140, R152.reuse, R120 ;  /* 0x000000988c78723c */ /* 0x080fe60000001878 */
[----:B------:R2:W2:Y:S01]  /*f9f0*/  MUFU.EX2 R209, R47 ;  /* 0x0000002f00d17308 */ /* 0x0004a20000000800 */
[----:B------:R-:W-:Y:S04]  /*fa00*/  MOV R192, R185 ;  /* 0x000000b900c07202 */ /* 0x000fe80000000f00 */
[C---:B------:R-:W-:Y:S05]  /*fa10*/  HMMA.16816.F32 R124, R144.reuse, R152, R124 ;  /* 0x00000098907c723c */ /* 0x040fea000000187c */
[----:B------:R-:W-:Y:S01]  /*fa20*/  MUFU.EX2 R175, R53 ;  /* 0x0000003500af7308 */ /* 0x000fe20000000800 */
[C---:B-1----:R-:W-:Y:S01]  /*fa30*/  FMUL.FTZ R46, R0.reuse, R186 ;  /* 0x000000ba002e7220 */ /* 0x042fe20000410000 */
[----:B------:R-:W-:Y:S08]  /*fa40*/  MOV R186, R198 ;  /* 0x000000c600ba7202 */ /* 0x000ff00000000f00 */
[----:B------:R-:W-:Y:S01]  /*fa50*/  MUFU.EX2 R174, R54 ;  /* 0x0000003600ae7308 */ /* 0x000fe20000000800 */
[----:B--2---:R-:W-:Y:S01]  /*fa60*/  FMUL.FTZ R47, R0, R187 ;  /* 0x000000bb002f7220 */ /* 0x004fe20000410000 */
[----:B------:R-:W-:Y:S08]  /*fa70*/  MOV R187, R194 ;  /* 0x000000c200bb7202 */ /* 0x000ff00000000f00 */
[----:B------:R1:W-:Y:S01]  /*fa80*/  MUFU.EX2 R207, R55 ;  /* 0x0000003700cf7308 */ /* 0x0003e20000000800 */
[-C--:B------:R-:W-:Y:S07]  /*fa90*/  HMMA.16816.F32 R44, R144, R154.reuse, R44 ;  /* 0x0000009a902c723c */ /* 0x080fee000000182c */
[----:B------:R-:W-:Y:S01]  /*faa0*/  F2FP.PACK_AB R146, R161, R170 ;  /* 0x000000aaa192723e */ /* 0x000fe200000000ff */
[----:B------:R-:W-:Y:S01]  /*fab0*/  HMMA.16816.F32 R128, R140, R154, R128 ;  /* 0x0000009a8c80723c */ /* 0x000fe20000001880 */
[----:B------:R-:W2:Y:S01]  /*fac0*/  LDSM.16.MT88.4 R152, [R232+0x900] ;  /* 0x00090000e898783b */ /* 0x000ea20000004200 */
[----:B------:R-:W-:Y:S02]  /*fad0*/  MUFU.EX2 R205, R64 ;  /* 0x0000004000cd7308 */ /* 0x000fe40000000800 */
[----:B------:R-:W-:Y:S02]  /*fae0*/  F2FP.PACK_AB R147, R160, R171 ;  /* 0x000000aba093723e */ /* 0x000fe400000000ff */
[----:B------:R-:W-:Y:S02]  /*faf0*/  F2FP.PACK_AB R144, R158, R227 ;  /* 0x000000e39e90723e */ /* 0x000fe400000000ff */
[----:B------:R-:W-:Y:S04]  /*fb00*/  F2FP.PACK_AB R143, R162, R169 ;  /* 0x000000a9a28f723e */ /* 0x000fe800000000ff */
[----:B------:R-:W-:Y:S01]  /*fb10*/  F2FP.PACK_AB R140, R193, R186 ;  /* 0x000000bac18c723e */ /* 0x000fe200000000ff */
[----:B------:R-:W-:Y:S01]  /*fb20*/  MUFU.EX2 R206, R65 ;  /* 0x0000004100ce7308 */ /* 0x000fe20000000800 */
[----:B------:R-:W-:Y:S01]  /*fb30*/  F2FP.PACK_AB R141, R159, R184 ;  /* 0x000000b89f8d723e */ /* 0x000fe200000000ff */
[----:B-1----:R-:W1:Y:S01]  /*fb40*/  LDSM.16.MT88.4 R52, [R230+0x900] ;  /* 0x00090000e634783b */ /* 0x002e620000004200 */
[----:B------:R-:W-:Y:S02]  /*fb50*/  F2FP.PACK_AB R142, R163, R156 ;  /* 0x0000009ca38e723e */ /* 0x000fe400000000ff */
[----:B------:R-:W-:Y:S05]  /*fb60*/  F2FP.PACK_AB R145, R157, R226 ;  /* 0x000000e29d91723e */ /* 0x000fea00000000ff */
[-C--:B---3--:R-:W-:Y:S01]  /*fb70*/  HMMA.16816.F32 R4, R140, R148.reuse, R4 ;  /* 0x000000948c04723c */ /* 0x088fe20000001804 */
[----:B------:R-:W-:Y:S07]  /*fb80*/  MUFU.EX2 R203, R66 ;  /* 0x0000004200cb7308 */ /* 0x000fee0000000800 */
[C---:B------:R-:W-:Y:S03]  /*fb90*/  HMMA.16816.F32 R8, R144.reuse, R148, R8 ;  /* 0x000000949008723c */ /* 0x040fe60000001808 */
[----:B------:R3:W-:Y:S04]  /*fba0*/  MUFU.EX2 R204, R67 ;  /* 0x0000004300cc7308 */ /* 0x0007e80000000800 */
[----:B------:R-:W-:Y:S01]  /*fbb0*/  MOV R148, R196 ;  /* 0x000000c400947202 */ /* 0x000fe20000000f00 */
[-C--:B------:R-:W-:Y:S04]  /*fbc0*/  HMMA.16816.F32 R12, R144, R150.reuse, R12 ;  /* 0x00000096900c723c */ /* 0x080fe8000000180c */
[----:B------:R-:W-:Y:S01]  /*fbd0*/  MOV R149, R195 ;  /* 0x000000c300957202 */ /* 0x000fe20000000f00 */
[----:B------:R-:W-:Y:S03]  /*fbe0*/  MUFU.EX2 R173, R56 ;  /* 0x0000003800ad7308 */ /* 0x000fe60000000800 */
[C---:B------:R-:W-:Y:S01]  /*fbf0*/  HMMA.16816.F32 R16, R140.reuse, R150, R16 ;  /* 0x000000968c10723c */ /* 0x040fe20000001810 */
[----:B------:R-:W4:Y:S06]  /*fc00*/  LDL.LU R150, [R1+0xc] ;  /* 0x00000c0001967983 */ /* 0x000f2c0000300800 */
[----:B------:R-:W1:Y:S01]  /*fc10*/  MUFU.EX2 R179, R57 ;  /* 0x0000003900b37308 */ /* 0x000e620000000800 */
[-C--:B--2---:R-:W-:Y:S01]  /*fc20*/  HMMA.16816.F32 R20, R140, R152.reuse, R20 ;  /* 0x000000988c14723c */ /* 0x084fe20000001814 */
[----:B---3--:R-:W2:Y:S03]  /*fc30*/  LDSM.16.MT88.4 R64, [R231+0x900] ;  /* 0x00090000e740783b */ /* 0x008ea60000004200 */
[----:B------:R-:W-:Y:S04]  /*fc40*/  MOV R151, R193 ;  /* 0x000000c100977202 */ /* 0x000fe80000000f00 */
[C---:B------:R-:W-:Y:S01]  /*fc50*/  HMMA.16816.F32 R24, R144.reuse, R152, R24 ;  /* 0x000000989018723c */ /* 0x040fe20000001818 */
[----:B------:R-:W-:Y:S01]  /*fc60*/  MUFU.EX2 R172, R58 ;  /* 0x0000003a00ac7308 */ /* 0x000fe20000000800 */
[----:B------:R-:W3:Y:S04]  /*fc70*/  LDL.LU R152, [R1+0x8] ;  /* 0x0000080001987983 */ /* 0x000ee80000300800 */
[----:B------:R-:W3:Y:S02]  /*fc80*/  LDL.LU R153, [R1+0x10] ;  /* 0x0000100001997983 */ /* 0x000ee40000300800 */
[-C--:B------:R-:W-:Y:S03]  /*fc90*/  HMMA.16816.F32 R28, R144, R154.reuse, R28 ;  /* 0x0000009a901c723c */ /* 0x080fe6000000181c */
[----:B------:R2:W2:Y:S05]  /*fca0*/  MUFU.EX2 R178, R59 ;  /* 0x0000003b00b27308 */ /* 0x0004aa0000000800 */
[C---:B------:R-:W-:Y:S01]  /*fcb0*/  HMMA.16816.F32 R32, R140.reuse, R154, R32 ;  /* 0x0000009a8c20723c */ /* 0x040fe20000001820 */
[----:B------:R-:W3:Y:S04]  /*fcc0*/  LDL.LU R155, [R1+0x4] ;  /* 0x00000400019b7983 */ /* 0x000ee80000300800 */
[----:B------:R-:W-:Y:S03]  /*fcd0*/  MUFU.EX2 R182, R68 ;  /* 0x0000004400b67308 */ /* 0x000fe60000000800 */
[-C--:B-1----:R-:W-:Y:S07]  /*fce0*/  HMMA.16816.F32 R36, R140, R52.reuse, R36 ;  /* 0x000000348c24723c */ /* 0x082fee0000001824 */
[----:B------:R-:W-:Y:S01]  /*fcf0*/  MUFU.EX2 R197, R69 ;  /* 0x0000004500c57308 */ /* 0x000fe20000000800 */
[C---:B------:R-:W-:Y:S01]  /*fd00*/  HMMA.16816.F32 R48, R144.reuse, R52, R48 ;  /* 0x000000349030723c */ /* 0x040fe20000001830 */
[----:B--2---:R-:W1:Y:S06]  /*fd10*/  LDSM.16.MT88.4 R56, [R229+0x1100] ;  /* 0x00110000e538783b */ /* 0x004e6c0000004200 */
[----:B------:R-:W-:Y:S01]  /*fd20*/  F2FP.PACK_AB R52, R167, R185 ;  /* 0x000000b9a734723e */ /* 0x000fe200000000ff */
[-C--:B------:R-:W-:Y:S01]  /*fd30*/  HMMA.16816.F32 R40, R144, R54.reuse, R40 ;  /* 0x000000369028723c */ /* 0x080fe20000001828 */
[----:B------:R-:W-:Y:S03]  /*fd40*/  MUFU.EX2 R181, R70 ;  /* 0x0000004600b57308 */ /* 0x000fe60000000800 */
[----:B-----5:R-:W-:Y:S04]  /*fd50*/  F2FP.PACK_AB R53, R251, R252 ;  /* 0x000000fcfb35723e */ /* 0x020fe800000000ff */
[C---:B------:R-:W-:Y:S03]  /*fd60*/  HMMA.16816.F32 R116, R140.reuse, R54, R116 ;  /* 0x000000368c74723c */ /* 0x040fe60000001874 */
[----:B------:R2:W-:Y:S04]  /*fd70*/  MUFU.EX2 R196, R71 ;  /* 0x0000004700c47308 */ /* 0x0005e80000000800 */
[----:B------:R-:W-:Y:S01]  /*fd80*/  F2FP.PACK_AB R54, R224, R225 ;  /* 0x000000e1e036723e */ /* 0x000fe200000000ff */
[-C--:B------:R-:W-:Y:S04]  /*fd90*/  HMMA.16816.F32 R120, R140, R64.reuse, R120 ;  /* 0x000000408c78723c */ /* 0x080fe80000001878 */
[----:B------:R-:W-:Y:S01]  /*fda0*/  F2FP.PACK_AB R55, R222, R223 ;  /* 0x000000dfde37723e */ /* 0x000fe200000000ff */
[----:B------:R-:W-:Y:S03]  /*fdb0*/  MUFU.EX2 R180, R72 ;  /* 0x0000004800b47308 */ /* 0x000fe60000000800 */
[C---:B------:R-:W-:Y:S07]  /*fdc0*/  HMMA.16816.F32 R124, R144.reuse, R64, R124 ;  /* 0x00000040907c723c */ /* 0x040fee000000187c */
[----:B------:R5:W-:Y:S01]  /*fdd0*/  MUFU.EX2 R177, R60 ;  /* 0x0000003c00b17308 */ /* 0x000be20000000800 */
[-C--:B------:R-:W-:Y:S01]  /*fde0*/  HMMA.16816.F32 R44, R144, R66.reuse, R44 ;  /* 0x00000042902c723c */ /* 0x080fe2000000182c */
[----:B--2---:R-:W-:Y:S06]  /*fdf0*/  LDSM.16.MT88.4 R68, [R230+0x1100] ;  /* 0x00110000e644783b */ /* 0x004fec0000004200 */
[----:B------:R-:W-:Y:S01]  /*fe00*/  MOV R147, R169 ;  /* 0x000000a900937202 */ /* 0x000fe20000000f00 */
[----:B------:R-:W-:Y:S01]  /*fe10*/  HMMA.16816.F32 R128, R140, R66, R128 ;  /* 0x000000428c80723c */ /* 0x000fe20000001880 */
[----:B------:R2:W2:Y:S01]  /*fe20*/  MUFU.EX2 R198, R61 ;  /* 0x0000003d00c67308 */ /* 0x0004a20000000800 */
[----:B------:R-:W2:Y:S02]  /*fe30*/  LDSM.16.MT88.4 R64, [R232+0x1100] ;  /* 0x00110000e840783b */ /* 0x000ea40000004200 */
[----:B------:R-:W-:Y:S02]  /*fe40*/  MOV R146, R168 ;  /* 0x000000a800927202 */ /* 0x000fe40000000f00 */
[----:B------:R-:W-:Y:S02]  /*fe50*/  MOV R111, R147 ;  /* 0x00000093006f7202 */ /* 0x000fe40000000f00 */
[-C--:B-1----:R-:W-:Y:S03]  /*fe60*/  HMMA.16816.F32 R4, R52, R56.reuse, R4 ;  /* 0x000000383404723c */ /* 0x082fe60000001804 */
[----:B------:R1:W-:Y:S02]  /*fe70*/  MUFU.EX2 R176, R62 ;  /* 0x0000003e00b07308 */ /* 0x0003e40000000800 */
[----:B-----5:R-:W-:Y:S08]  /*fe80*/  F2FP.PACK_AB R60, R165, R166 ;  /* 0x000000a6a53c723e */ /* 0x020ff000000000ff */
[----:B------:R5:W5:Y:S01]  /*fe90*/  MUFU.EX2 R183, R63 ;  /* 0x0000003f00b77308 */ /* 0x000b620000000800 */
[----:B--2---:R-:W-:Y:S09]  /*fea0*/  F2FP.PACK_AB R61, R221, R164 ;  /* 0x000000a4dd3d723e */ /* 0x004ff200000000ff */
[----:B------:R-:W2:Y:S01]  /*feb0*/  MUFU.EX2 R190, R73 ;  /* 0x0000004900be7308 */ /* 0x000ea20000000800 */
[----:B-1----:R-:W-:Y:S09]  /*fec0*/  F2FP.PACK_AB R62, R216, R215 ;  /* 0x000000d7d83e723e */ /* 0x002ff200000000ff */
[----:B------:R-:W-:Y:S01]  /*fed0*/  MUFU.EX2 R189, R74 ;  /* 0x0000004a00bd7308 */ /* 0x000fe20000000800 */
[----:B-----5:R-:W-:Y:S09]  /*fee0*/  F2FP.PACK_AB R63, R209, R210 ;  /* 0x000000d2d13f723e */ /* 0x020ff200000000ff */
[----:B------:R1:W5:Y:S01]  /*fef0*/  MUFU.EX2 R188, R75 ;  /* 0x0000004b00bc7308 */ /* 0x0003620000000800 */
[C---:B------:R-:W-:Y:S08]  /*ff00*/  HMMA.16816.F32 R8, R60.reuse, R56, R8 ;  /* 0x000000383c08723c */ /* 0x040ff00000001808 */
[-C--:B------:R-:W-:Y:S01]  /*ff10*/  HMMA.16816.F32 R12, R60, R58.reuse, R12 ;  /* 0x0000003a3c0c723c */ /* 0x080fe2000000180c */
[----:B------:R-:W-:Y:S07]  /*ff20*/  MUFU.EX2 R113, R113 ;  /* 0x0000007100717308 */ /* 0x000fee0000000800 */
[C---:B------:R-:W-:Y:S01]  /*ff30*/  HMMA.16816.F32 R16, R52.reuse, R58, R16 ;  /* 0x0000003a3410723c */ /* 0x040fe20000001810 */
[----:B------:R-:W2:Y:S02]  /*ff40*/  LDSM.16.MT88.4 R56, [R231+0x1100] ;  /* 0x00110000e738783b */ /* 0x000ea40000004200 */
[----:B------:R-:W-:Y:S05]  /*ff50*/  MUFU.EX2 R115, R115 ;  /* 0x0000007300737308 */ /* 0x000fea0000000800 */
[-C--:B------:R-:W-:Y:S01]  /*ff60*/  HMMA.16816.F32 R20, R52, R64.reuse, R20 ;  /* 0x000000403414723c */ /* 0x080fe20000001814 */
        /* <DEDUP_REMOVED lines=14> */
[----:B------:R-:W-:Y:S01]  /*10050*/  LDSM.16.MT88.4 R68, [R230+0x1900] ;  /* 0x00190000e644783b */ /* 0x000fe20000004200 */
[----:B------:R-:W-:Y:S06]  /*10060*/  MUFU.EX2 R191, R83 ;  /* 0x0000005300bf7308 */ /* 0x000fec0000000800 */
[-C--:B--2---:R-:W-:Y:S04]  /*10070*/  HMMA.16816.F32 R120, R52, R56.reuse, R120 ;  /* 0x000000383478723c */ /* 0x084fe80000001878 */
[----:B------:R2:W-:Y:S04]  /*10080*/  MUFU.EX2 R83, R76 ;  /* 0x0000004c00537308 */ /* 0x0005e80000000800 */
[C---:B------:R-:W-:Y:S06]  /*10090*/  HMMA.16816.F32 R124, R60.reuse, R56, R124 ;  /* 0x000000383c7c723c */ /* 0x040fec000000187c */
[----:B------:R-:W1:Y:S01]  /*100a0*/  MUFU.EX2 R82, R77 ;  /* 0x0000004d00527308 */ /* 0x000e620000000800 */
[----:B------:R-:W-:Y:S01]  /*100b0*/  F2FP.PACK_AB R56, R179, R173 ;  /* 0x000000adb338723e */ /* 0x000fe200000000ff */
[-C--:B------:R-:W-:Y:S01]  /*100c0*/  HMMA.16816.F32 R44, R60, R58.reuse, R44 ;  /* 0x0000003a3c2c723c */ /* 0x080fe2000000182c */
[----:B------:R-:W2:Y:S03]  /*100d0*/  LDSM.16.MT88.4 R60, [R232+0x1900] ;  /* 0x00190000e83c783b */ /* 0x000ea60000004200 */
[----:B------:R-:W-:Y:S04]  /*100e0*/  F2FP.PACK_AB R57, R178, R172 ;  /* 0x000000acb239723e */ /* 0x000fe800000000ff */
[----:B------:R-:W-:Y:S01]  /*100f0*/  HMMA.16816.F32 R128, R52, R58, R128 ;  /* 0x0000003a3480723c */ /* 0x000fe20000001880 */
[----:B------:R-:W2:Y:S06]  /*10100*/  MUFU.EX2 R81, R78 ;  /* 0x0000004e00517308 */ /* 0x000eac0000000800 */
        /* <DEDUP_REMOVED lines=11> */
[-C--:B------:R-:W-:Y:S04]  /*101c0*/  HMMA.16816.F32 R12, R56, R66.reuse, R12 ;  /* 0x00000042380c723c */ /* 0x080fe8000000180c */
[----:B----4-:R-:W-:Y:S01]  /*101d0*/  FFMA.FTZ R0, R0, R150, R199 ;  /* 0x0000009600007223 */ /* 0x010fe200000100c7 */
[----:B------:R-:W-:Y:S01]  /*101e0*/  MOV R150, R170 ;  /* 0x000000aa00967202 */ /* 0x000fe20000000f00 */
[----:B------:R-:W-:Y:S02]  /*101f0*/  MUFU.EX2 R87, R87 ;  /* 0x0000005700577308 */ /* 0x000fe40000000800 */
[C---:B------:R-:W-:Y:S01]  /*10200*/  HMMA.16816.F32 R16, R52.reuse, R66, R16 ;  /* 0x000000423410723c */ /* 0x040fe20000001810 */
[----:B------:R-:W1:Y:S03]  /*10210*/  LDSM.16.MT88.4 R64, [R231+0x1900] ;  /* 0x00190000e740783b */ /* 0x000e660000004200 */
[----:B------:R-:W-:Y:S01]  /*10220*/  MOV R109, R150 ;  /* 0x00000096006d7202 */ /* 0x000fe20000000f00 */
[----:B------:R-:W-:Y:S03]  /*10230*/  FADD.FTZ R0, R211, R0 ;  /* 0x00000000d3007221 */ /* 0x000fe60000010000 */
[-C--:B--2---:R-:W-:Y:S01]  /*10240*/  HMMA.16816.F32 R20, R52, R60.reuse, R20 ;  /* 0x0000003c3414723c */ /* 0x084fe20000001814 */
[----:B------:R-:W-:Y:S03]  /*10250*/  MUFU.EX2 R96, R96 ;  /* 0x0000006000607308 */ /* 0x000fe60000000800 */
[----:B------:R-:W-:Y:S02]  /*10260*/  FADD.FTZ R76, R213, R0 ;  /* 0x00000000d54c7221 */ /* 0x000fe40000010000 */
[----:B---3--:R-:W-:Y:S02]  /*10270*/  FFMA.FTZ R132, R132, R152, R201 ;  /* 0x0000009884847223 */ /* 0x008fe400000100c9 */
[C---:B------:R-:W-:Y:S03]  /*10280*/  HMMA.16816.F32 R24, R56.reuse, R60, R24 ;  /* 0x0000003c3818723c */ /* 0x040fe60000001818 */
[----:B------:R-:W-:Y:S01]  /*10290*/  MUFU.EX2 R97, R97 ;  /* 0x0000006100617308 */ /* 0x000fe20000000800 */
[----:B------:R-:W-:Y:S04]  /*102a0*/  FFMA.FTZ R133, R133, R153, R200 ;  /* 0x0000009985857223 */ /* 0x000fe800000100c8 */
[-C--:B------:R-:W-:Y:S04]  /*102b0*/  HMMA.16816.F32 R28, R56, R62.reuse, R28 ;  /* 0x0000003e381c723c */ /* 0x080fe8000000181c */
[----:B------:R-:W-:Y:S01]  /*102c0*/  FFMA.FTZ R134, R134, R155, R202 ;  /* 0x0000009b86867223 */ /* 0x000fe200000100ca */
[----:B------:R-:W-:Y:S01]  /*102d0*/  MOV R202, R151 ;  /* 0x0000009700ca7202 */ /* 0x000fe20000000f00 */
[----:B------:R-:W-:Y:S01]  /*102e0*/  LDSM.16.MT88.4 R152, [R229+0x3100] ;  /* 0x00310000e598783b */ /* 0x000fe20000004200 */
[----:B------:R-:W-:Y:S01]  /*102f0*/  MOV R151, R171 ;  /* 0x000000ab00977202 */ /* 0x000fe20000000f00 */
[C---:B------:R-:W-:Y:S01]  /*10300*/  HMMA.16816.F32 R32, R52.reuse, R62, R32 ;  /* 0x0000003e3420723c */ /* 0x040fe20000001820 */
[----:B------:R-:W-:Y:S03]  /*10310*/  MUFU.EX2 R98, R98 ;  /* 0x0000006200627308 */ /* 0x000fe60000000800 */
[----:B------:R-:W-:Y:S02]  /*10320*/  MOV R139, R151 ;  /* 0x00000097008b7202 */ /* 0x000fe40000000f00 */
[----:B------:R-:W2:Y:S02]  /*10330*/  LDSM.16.MT88.4 R60, [R229+0x2100] ;  /* 0x00210000e53c783b */ /* 0x000ea40000004200 */
[-C--:B------:R-:W-:Y:S03]  /*10340*/  HMMA.16816.F32 R36, R52, R68.reuse, R36 ;  /* 0x000000443424723c */ /* 0x080fe60000001824 */
[----:B------:R-:W-:Y:S03]  /*10350*/  MUFU.EX2 R99, R99 ;  /* 0x0000006300637308 */ /* 0x000fe60000000800 */
[----:B------:R-:W-:Y:S02]  /*10360*/  LDSM.16.MT88.4 R168, [R232+0x3100] ;  /* 0x00310000e8a8783b */ /* 0x000fe40000004200 */
[C---:B------:R-:W-:Y:S05]  /*10370*/  HMMA.16816.F32 R48, R56.reuse, R68, R48 ;  /* 0x000000443830723c */ /* 0x040fea0000001830 */
[----:B------:R-:W-:Y:S03]  /*10380*/  MUFU.EX2 R100, R100 ;  /* 0x0000006400647308 */ /* 0x000fe60000000800 */
[-C--:B------:R-:W-:Y:S07]  /*10390*/  HMMA.16816.F32 R40, R56, R70.reuse, R40 ;  /* 0x000000463828723c */ /* 0x080fee0000001828 */
[----:B------:R-:W-:Y:S01]  /*103a0*/  MUFU.EX2 R101, R101 ;  /* 0x0000006500657308 */ /* 0x000fe20000000800 */
[C---:B------:R-:W-:Y:S01]  /*103b0*/  HMMA.16816.F32 R116, R52.reuse, R70, R116 ;  /* 0x000000463474723c */ /* 0x040fe20000001874 */
[----:B------:R-:W3:Y:S07]  /*103c0*/  LDSM.16.MT88.4 R68, [R232+0x2100] ;  /* 0x00210000e844783b */ /* 0x000eee0000004200 */
[-C--:B-1----:R-:W-:Y:S01]  /*103d0*/  HMMA.16816.F32 R120, R52, R64.reuse, R120 ;  /* 0x000000403478723c */ /* 0x082fe20000001878 */
[----:B------:R-:W-:Y:S07]  /*103e0*/  MUFU.EX2 R102, R102 ;  /* 0x0000006600667308 */ /* 0x000fee0000000800 */
[C---:B------:R-:W-:Y:S03]  /*103f0*/  HMMA.16816.F32 R124, R56.reuse, R64, R124 ;  /* 0x00000040387c723c */ /* 0x040fe6000000187c */
[----:B------:R-:W-:Y:S05]  /*10400*/  MUFU.EX2 R103, R103 ;  /* 0x0000006700677308 */ /* 0x000fea0000000800 */
[-C--:B------:R-:W-:Y:S05]  /*10410*/  HMMA.16816.F32 R44, R56, R66.reuse, R44 ;  /* 0x00000042382c723c */ /* 0x080fea000000182c */
[----:B------:R-:W-:Y:S02]  /*10420*/  MUFU.EX2 R112, R112 ;  /* 0x0000007000707308 */ /* 0x000fe40000000800 */
[----:B------:R-:W-:Y:S01]  /*10430*/  F2FP.PACK_AB R56, R190, R180 ;  /* 0x000000b4be38723e */ /* 0x000fe200000000ff */
[----:B------:R-:W-:Y:S01]  /*10440*/  HMMA.16816.F32 R128, R52, R66, R128 ;  /* 0x000000423480723c */ /* 0x000fe20000001880 */
[----:B------:R-:W1:Y:S03]  /*10450*/  LDSM.16.MT88.4 R64, [R231+0x2100] ;  /* 0x00210000e740783b */ /* 0x000e660000004200 */
[----:B-----5:R-:W-:Y:S02]  /*10460*/  F2FP.PACK_AB R57, R188, R189 ;  /* 0x000000bdbc39723e */ /* 0x020fe400000000ff */
[----:B------:R-:W-:Y:S01]  /*10470*/  F2FP.PACK_AB R58, R82, R83 ;  /* 0x00000053523a723e */ /* 0x000fe200000000ff */
[----:B------:R-:W-:Y:S01]  /*10480*/  MUFU.EX2 R114, R114 ;  /* 0x0000007200727308 */ /* 0x000fe20000000800 */
[----:B------:R-:W-:Y:S04]  /*10490*/  F2FP.PACK_AB R52, R197, R182 ;  /* 0x000000b6c534723e */ /* 0x000fe800000000ff */
[----:B------:R-:W-:Y:S02]  /*104a0*/  F2FP.PACK_AB R53, R196, R181 ;  /* 0x000000b5c435723e */ /* 0x000fe400000000ff */
[----:B------:R-:W-:Y:S02]  /*104b0*/  F2FP.PACK_AB R54, R194, R195 ;  /* 0x000000c3c236723e */ /* 0x000fe400000000ff */
[----:B------:R-:W-:Y:S01]  /*104c0*/  F2FP.PACK_AB R55, R191, R193 ;  /* 0x000000c1bf37723e */ /* 0x000fe200000000ff */
[----:B------:R-:W-:Y:S01]  /*104d0*/  MUFU.EX2 R107, R107 ;  /* 0x0000006b006b7308 */ /* 0x000fe20000000800 */
[----:B------:R-:W-:Y:S05]  /*104e0*/  F2FP.PACK_AB R59, R80, R81 ;  /* 0x00000051503b723e */ /* 0x000fea00000000ff */
[-C--:B--2---:R-:W-:Y:S04]  /*104f0*/  HMMA.16816.F32 R4, R52, R60.reuse, R4 ;  /* 0x0000003c3404723c */ /* 0x084fe80000001804 */
[----:B------:R-:W-:Y:S04]  /*10500*/  MUFU.EX2 R108, R108 ;  /* 0x0000006c006c7308 */ /* 0x000fe80000000800 */
[C---:B------:R-:W-:Y:S06]  /*10510*/  HMMA.16816.F32 R8, R56.reuse, R60, R8 ;  /* 0x0000003c3808723c */ /* 0x040fec0000001808 */
[----:B------:R-:W-:Y:S02]  /*10520*/  MUFU.EX2 R110, R110 ;  /* 0x0000006e006e7308 */ /* 0x000fe40000000800 */
[-C--:B------:R-:W-:Y:S08]  /*10530*/  HMMA.16816.F32 R12, R56, R62.reuse, R12 ;  /* 0x0000003e380c723c */ /* 0x080ff0000000180c */
[C---:B------:R-:W-:Y:S01]  /*10540*/  HMMA.16816.F32 R16, R52.reuse, R62, R16 ;  /* 0x0000003e3410723c */ /* 0x040fe20000001810 */
[----:B------:R-:W2:Y:S01]  /*10550*/  LDSM.16.MT88.4 R60, [R229+0x2900] ;  /* 0x00290000e53c783b */ /* 0x000ea20000004200 */
[----:B------:R-:W-:Y:S06]  /*10560*/  MUFU.EX2 R88, R88 ;  /* 0x0000005800587308 */ /* 0x000fec0000000800 */
[-C--:B---3--:R-:W-:Y:S04]  /*10570*/  HMMA.16816.F32 R20, R52, R68.reuse, R20 ;  /* 0x000000443414723c */ /* 0x088fe80000001814 */
[----:B------:R-:W-:Y:S04]  /*10580*/  MUFU.EX2 R89, R89 ;  /* 0x0000005900597308 */ /* 0x000fe80000000800 */
[C---:B------:R-:W-:Y:S06]  /*10590*/  HMMA.16816.F32 R24, R56.reuse, R68, R24 ;  /* 0x000000443818723c */ /* 0x040fec0000001818 */
[----:B------:R-:W-:Y:S02]  /*105a0*/  MUFU.EX2 R90, R90 ;  /* 0x0000005a005a7308 */ /* 0x000fe40000000800 */
[-C--:B------:R-:W-:Y:S08]  /*105b0*/  HMMA.16816.F32 R28, R56, R70.reuse, R28 ;  /* 0x00000046381c723c */ /* 0x080ff0000000181c */
[C---:B------:R-:W-:Y:S01]  /*105c0*/  HMMA.16816.F32 R32, R52.reuse, R70, R32 ;  /* 0x000000463420723c */ /* 0x040fe20000001820 */
[----:B------:R-:W3:Y:S01]  /*105d0*/  LDSM.16.MT88.4 R68, [R232+0x2900] ;  /* 0x00290000e844783b */ /* 0x000ee20000004200 */
[----:B------:R-:W-:Y:S06]  /*105e0*/  MUFU.EX2 R91, R91 ;  /* 0x0000005b005b7308 */ /* 0x000fec0000000800 */
[-C--:B------:R-:W-:Y:S04]  /*105f0*/  HMMA.16816.F32 R36, R52, R72.reuse, R36 ;  /* 0x000000483424723c */ /* 0x080fe80000001824 */
[----:B------:R-:W-:Y:S04]  /*10600*/  MUFU.EX2 R92, R92 ;  /* 0x0000005c005c7308 */ /* 0x000fe80000000800 */
[C---:B------:R-:W-:Y:S06]  /*10610*/  HMMA.16816.F32 R48, R56.reuse, R72, R48 ;  /* 0x000000483830723c */ /* 0x040fec0000001830 */
[----:B------:R-:W4:Y:S02]  /*10620*/  MUFU.EX2 R93, R93 ;  /* 0x0000005d005d7308 */ /* 0x000f240000000800 */
[-C--:B------:R-:W-:Y:S08]  /*10630*/  HMMA.16816.F32 R40, R56, R74.reuse, R40 ;  /* 0x0000004a3828723c */ /* 0x080ff00000001828 */
[C---:B------:R-:W-:Y:S01]  /*10640*/  HMMA.16816.F32 R116, R52.reuse, R74, R116 ;  /* 0x0000004a3474723c */ /* 0x040fe20000001874 */
[----:B------:R-:W5:Y:S01]  /*10650*/  LDSM.16.MT88.4 R72, [R230+0x2900] ;  /* 0x00290000e648783b */ /* 0x000f620000004200 */
[----:B------:R-:W-:Y:S06]  /*10660*/  MUFU.EX2 R94, R94 ;  /* 0x0000005e005e7308 */ /* 0x000fec0000000800 */
[-C--:B-1----:R-:W-:Y:S04]  /*10670*/  HMMA.16816.F32 R120, R52, R64.reuse, R120 ;  /* 0x000000403478723c */ /* 0x082fe80000001878 */
[----:B------:R-:W1:Y:S04]  /*10680*/  MUFU.EX2 R95, R95 ;  /* 0x0000005f005f7308 */ /* 0x000e680000000800 */
[C---:B------:R-:W-:Y:S06]  /*10690*/  HMMA.16816.F32 R124, R56.reuse, R64, R124 ;  /* 0x00000040387c723c */ /* 0x040fec000000187c */
[----:B------:R-:W-:Y:S01]  /*106a0*/  MUFU.EX2 R104, R104 ;  /* 0x0000006800687308 */ /* 0x000fe20000000800 */
[----:B------:R-:W-:Y:S01]  /*106b0*/  FADD.FTZ R64, R217, R134 ;  /* 0x00000086d9407221 */ /* 0x000fe20000010000 */
[-C--:B------:R-:W-:Y:S04]  /*106c0*/  HMMA.16816.F32 R44, R56, R66.reuse, R44 ;  /* 0x00000042382c723c */ /* 0x080fe8000000182c */
[----:B------:R-:W-:Y:S03]  /*106d0*/  FADD.FTZ R79, R220, R64 ;  /* 0x00000040dc4f7221 */ /* 0x000fe60000010000 */
[----:B----4-:R-:W-:Y:S01]  /*106e0*/  F2FP.PACK_AB R58, R93, R92 ;  /* 0x0000005c5d3a723e */ /* 0x010fe200000000ff */
[----:B------:R-:W-:Y:S01]  /*106f0*/  HMMA.16816.F32 R128, R52, R66, R128 ;  /* 0x000000423480723c */ /* 0x000fe20000001880 */
[----:B------:R-:W4:Y:S01]  /*10700*/  LDSM.16.MT88.4 R64, [R231+0x2900] ;  /* 0x00290000e740783b */ /* 0x000f220000004200 */
[----:B------:R-:W-:Y:S02]  /*10710*/  MUFU.EX2 R105, R105 ;  /* 0x0000006900697308 */ /* 0x000fe40000000800 */
[----:B------:R-:W-:Y:S01]  /*10720*/  FADD.FTZ R56, R214, R132 ;  /* 0x00000084d6387221 */ /* 0x000fe20000010000 */
[----:B-1----:R-:W-:Y:S01]  /*10730*/  F2FP.PACK_AB R59, R95, R94 ;  /* 0x0000005e5f3b723e */ /* 0x002fe200000000ff */
[----:B------:R-:W-:Y:S01]  /*10740*/  FADD.FTZ R57, R212, R133 ;  /* 0x00000085d4397221 */ /* 0x000fe20000010000 */
[----:B------:R-:W-:Y:S01]  /*10750*/  F2FP.PACK_AB R52, R85, R84 ;  /* 0x000000545534723e */ /* 0x000fe200000000ff */
[----:B------:R-:W-:Y:S01]  /*10760*/  FADD.FTZ R78, R219, R56 ;  /* 0x00000038db4e7221 */ /* 0x000fe20000010000 */
[----:B------:R-:W-:Y:S03]  /*10770*/  F2FP.PACK_AB R53, R87, R86 ;  /* 0x000000565735723e */ /* 0x000fe600000000ff */
[----:B------:R-:W-:Y:S01]  /*10780*/  F2FP.PACK_AB R54, R97, R96 ;  /* 0x000000606136723e */ /* 0x000fe200000000ff */
[----:B------:R-:W-:Y:S01]  /*10790*/  FADD.FTZ R77, R218, R57 ;  /* 0x00000039da4d7221 */ /* 0x000fe20000010000 */
[----:B------:R-:W-:Y:S01]  /*107a0*/  F2FP.PACK_AB R55, R99, R98 ;  /* 0x000000626337723e */ /* 0x000fe200000000ff */
[----:B------:R-:W1:Y:S01]  /*107b0*/  MUFU.EX2 R106, R106 ;  /* 0x0000006a006a7308 */ /* 0x000e620000000800 */
[----:B------:R-:W-:Y:S01]  /*107c0*/  F2FP.PACK_AB R56, R89, R88 ;  /* 0x000000585938723e */ /* 0x000fe200000000ff */
[----:B------:R-:W-:Y:S01]  /*107d0*/  FADD.FTZ R0, R146, R79 ;  /* 0x0000004f92007221 */ /* 0x000fe20000010000 */
[----:B------:R-:W-:Y:S02]  /*107e0*/  F2FP.PACK_AB R57, R91, R90 ;  /* 0x0000005a5b39723e */ /* 0x000fe400000000ff */
[----:B------:R-:W-:Y:S01]  /*107f0*/  MOV R133, R135 ;  /* 0x0000008700857202 */ /* 0x000fe20000000f00 */
[-C--:B--2---:R-:W-:Y:S03]  /*10800*/  HMMA.16816.F32 R4, R52, R60.reuse, R4 ;  /* 0x0000003c3404723c */ /* 0x084fe60000001804 */
[----:B------:R-:W-:Y:S01]  /*10810*/  FADD.FTZ R0, R186, R0 ;  /* 0x00000000ba007221 */ /* 0x000fe20000010000 */
[----:B------:R-:W-:Y:S03]  /*10820*/  F2FP.PACK_AB R186, R138, R108 ;  /* 0x0000006c8aba723e */ /* 0x000fe600000000ff */
[----:B------:R-:W-:Y:S01]  /*10830*/  FADD.FTZ R0, R202, R0 ;  /* 0x00000000ca007221 */ /* 0x000fe20000010000 */
[C---:B------:R-:W-:Y:S01]  /*10840*/  HMMA.16816.F32 R8, R56.reuse, R60, R8 ;  /* 0x0000003c3808723c */ /* 0x040fe20000001808 */
[----:B------:R2:W2:Y:S07]  /*10850*/  MUFU.EX2 R60, R3 ;  /* 0x00000003003c7308 */ /* 0x0004ae0000000800 */
[-C--:B------:R-:W-:Y:S04]  /*10860*/  HMMA.16816.F32 R12, R56, R62.reuse, R12 ;  /* 0x0000003e380c723c */ /* 0x080fe8000000180c */
[----:B-1----:R-:W-:Y:S04]  /*10870*/  F2FP.PACK_AB R185, R107, R106 ;  /* 0x0000006a6bb9723e */ /* 0x002fe800000000ff */
[C---:B------:R-:W-:Y:S08]  /*10880*/  HMMA.16816.F32 R16, R52.reuse, R62, R16 ;  /* 0x0000003e3410723c */ /* 0x040ff00000001810 */
[-C--:B---3--:R-:W-:Y:S04]  /*10890*/  HMMA.16816.F32 R20, R52, R68.reuse, R20 ;  /* 0x000000443414723c */ /* 0x088fe80000001814 */
[----:B--2---:R-:W-:Y:S01]  /*108a0*/  FADD.FTZ R3, R187, R76 ;  /* 0x0000004cbb037221 */ /* 0x004fe20000010000 */
[----:B------:R-:W-:Y:S03]  /*108b0*/  F2FP.PACK_AB R187, R60, R110 ;  /* 0x0000006e3cbb723e */ /* 0x000fe600000000ff */
[C---:B------:R-:W-:Y:S08]  /*108c0*/  HMMA.16816.F32 R24, R56.reuse, R68, R24 ;  /* 0x000000443818723c */ /* 0x040ff00000001818 */
[-C--:B------:R-:W-:Y:S08]  /*108d0*/  HMMA.16816.F32 R28, R56, R70.reuse, R28 ;  /* 0x00000046381c723c */ /* 0x080ff0000000181c */
[C---:B------:R-:W-:Y:S07]  /*108e0*/  HMMA.16816.F32 R32, R52.reuse, R70, R32 ;  /* 0x000000463420723c */ /* 0x040fee0000001820 */
[----:B------:R-:W-:Y:S01]  /*108f0*/  MOV R70, R2 ;  /* 0x0000000200467202 */ /* 0x000fe20000000f00 */
[-C--:B-----5:R-:W-:Y:S08]  /*10900*/  HMMA.16816.F32 R36, R52, R72.reuse, R36 ;  /* 0x000000483424723c */ /* 0x0a0ff00000001824 */
[C---:B------:R-:W-:Y:S08]  /*10910*/  HMMA.16816.F32 R48, R56.reuse, R72, R48 ;  /* 0x000000483830723c */ /* 0x040ff00000001830 */
[-C--:B------:R-:W-:Y:S08]  /*10920*/  HMMA.16816.F32 R40, R56, R74.reuse, R40 ;  /* 0x0000004a3828723c */ /* 0x080ff00000001828 */
[C---:B------:R-:W-:Y:S08]  /*10930*/  HMMA.16816.F32 R116, R52.reuse, R74, R116 ;  /* 0x0000004a3474723c */ /* 0x040ff00000001874 */
[-C--:B----4-:R-:W-:Y:S08]  /*10940*/  HMMA.16816.F32 R120, R52, R64.reuse, R120 ;  /* 0x000000403478723c */ /* 0x090ff00000001878 */
[C---:B------:R-:W-:Y:S08]  /*10950*/  HMMA.16816.F32 R124, R56.reuse, R64, R124 ;  /* 0x00000040387c723c */ /* 0x040ff0000000187c */
[-C--:B------:R-:W-:Y:S07]  /*10960*/  HMMA.16816.F32 R44, R56, R66.reuse, R44 ;  /* 0x00000042382c723c */ /* 0x080fee000000182c */
[----:B------:R-:W-:Y:S01]  /*10970*/  FADD.FTZ R57, R148, R78 ;  /* 0x0000004e94397221 */ /* 0x000fe20000010000 */
[----:B------:R-:W-:Y:S04]  /*10980*/  HMMA.16816.F32 R128, R52, R66, R128 ;  /* 0x000000423480723c */ /* 0x000fe80000001880 */
[----:B------:R-:W-:Y:S01]  /*10990*/  FADD.FTZ R58, R184, R57 ;  /* 0x00000039b83a7221 */ /* 0x000fe20000010000 */
[----:B------:R-:W-:Y:S01]  /*109a0*/  F2FP.PACK_AB R184, R105, R104 ;  /* 0x0000006869b8723e */ /* 0x000fe200000000ff */
[----:B------:R-:W-:Y:S01]  /*109b0*/  FADD.FTZ R56, R149, R77 ;  /* 0x0000004d95387221 */ /* 0x000fe20000010000 */
[----:B------:R-:W-:Y:S02]  /*109c0*/  F2FP.PACK_AB R52, R101, R100 ;  /* 0x000000646534723e */ /* 0x000fe400000000ff */
[----:B------:R-:W-:Y:S03]  /*109d0*/  F2FP.PACK_AB R53, R103, R102 ;  /* 0x000000666735723e */ /* 0x000fe600000000ff */
[----:B------:R-:W-:Y:S01]  /*109e0*/  FADD.FTZ R57, R227, R56 ;  /* 0x00000038e3397221 */ /* 0x000fe20000010000 */
[----:B------:R-:W-:Y:S01]  /*109f0*/  F2FP.PACK_AB R54, R113, R112 ;  /* 0x000000707136723e */ /* 0x000fe200000000ff */
[----:B------:R-:W-:Y:S01]  /*10a00*/  FADD.FTZ R56, R226, R3 ;  /* 0x00000003e2387221 */ /* 0x000fe20000010000 */
[----:B------:R-:W-:Y:S01]  /*10a10*/  F2FP.PACK_AB R55, R115, R114 ;  /* 0x000000727337723e */ /* 0x000fe200000000ff */
[----:B------:R-:W-:Y:S04]  /*10a20*/  FADD.FTZ R3, R158, R57 ;  /* 0x000000399e037221 */ /* 0x000fe80000010000 */
[----:B------:R-:W-:Y:S02]  /*10a30*/  FADD.FTZ R3, R109, R3 ;  /* 0x000000036d037221 */ /* 0x000fe40000010000 */
        /* <DEDUP_REMOVED lines=31> */
[----:B------:R-:W2:Y:S03]  /*10c30*/  LDSM.16.MT88.4 R8, [R231+0x3100] ;  /* 0x00310000e708783b */ /* 0x000ea60000004200 */
        /* <DEDUP_REMOVED lines=75> */
[----:B------:R-:W-:Y:S01]  /*110f0*/  MOV R138, R2 ;  /* 0x00000002008a7202 */ /* 0x000fe20000000f00 */
[----:B------:R-:W-:Y:S01]  /*11100*/  FADD.FTZ R0, R60, R0 ;  /* 0x000000003c007221 */ /* 0x000fe20000010000 */
[----:B------:R-:W-:Y:S04]  /*11110*/  STL [R1+0x8], R4 ;  /* 0x0000080401007387 */ /* 0x000fe80000100800 */
[----:B------:R1:W-:Y:S04]  /*11120*/  STL [R1+0x10], R3 ;  /* 0x0000100301007387 */ /* 0x0003e80000100800 */
[----:B------:R2:W-:Y:S01]  /*11130*/  STL [R1+0xc], R0 ;  /* 0x00000c0001007387 */ /* 0x0005e20000100800 */
[----:B-1----:R-:W-:Y:S02]  /*11140*/  MOV R3, R136 ;  /* 0x0000008800037202 */ /* 0x002fe40000000f00 */
[----:B--2---:R-:W-:Y:S01]  /*11150*/  MOV R0, R137 ;  /* 0x0000008900007202 */ /* 0x004fe20000000f00 */
[----:B------:R-:W-:-:S05]  /*11160*/  @P0 BRA `(.L_x_664) ;  /* 0xffffc20000000947 */ /* 0x000fca000383ffff */
.L_x_663:
[----:B------:R-:W4:Y:S04]  /*11170*/  LDL.LU R6, [R1+0x4] ;  /* 0x0000040001067983 */ /* 0x000f280000300800 */
[----:B--2---:R-:W2:Y:S04]  /*11180*/  LDL.LU R9, [R1+0x8] ;  /* 0x0000080001097983 */ /* 0x004ea80000300800 */
[----:B---3--:R-:W3:Y:S04]  /*11190*/  LDL.LU R8, [R1+0x10] ;  /* 0x0000100001087983 */ /* 0x008ee80000300800 */
[----:B------:R-:W3:Y:S01]  /*111a0*/  LDL.LU R2, [R1+0xc] ;  /* 0x00000c0001027983 */ /* 0x000ee20000300800 */
[----:B------:R-:W-:-:S02]  /*111b0*/  MOV R36, 0xff800000 ;  /* 0xff80000000247802 */ /* 0x000fc40000000f00 */
[----:B------:R-:W-:Y:S02]  /*111c0*/  MOV R37, 0xff800000 ;  /* 0xff80000000257802 */ /* 0x000fe40000000f00 */
[----:B------:R-:W-:Y:S02]  /*111d0*/  MOV R38, 0xff800000 ;  /* 0xff80000000267802 */ /* 0x000fe40000000f00 */
[----:B------:R-:W-:Y:S02]  /*111e0*/  MOV R39, 0xff800000 ;  /* 0xff80000000277802 */ /* 0x000fe40000000f00 */
[----:B------:R-:W-:Y:S01]  /*111f0*/  PLOP3.LUT P4, PT, PT, PT, PT, 0x8, 0x0 ;  /* 0x000000000000781c */ /* 0x000fe20003f8e170 */
[----:B----4-:R-:W1:Y:S04]  /*11200*/  SHFL.BFLY PT, R4, R6, 0x2, 0x1f ;  /* 0x0c401f0006047f89 */ /* 0x010e6800000e0000 */
[----:B--2---:R-:W2:Y:S04]  /*11210*/  SHFL.BFLY PT, R5, R9, 0x2, 0x1f ;  /* 0x0c401f0009057f89 */ /* 0x004ea800000e0000 */
[----:B---3--:R-:W3:Y:S01]  /*11220*/  SHFL.BFLY PT, R7, R2, 0x2, 0x1f ;  /* 0x0c401f0002077f89 */ /* 0x008ee200000e0000 */
[----:B-1----:R-:W-:-:S03]  /*11230*/  FADD.FTZ R4, R4, R6 ;  /* 0x0000000604047221 */ /* 0x002fc60000010000 */
[----:B------:R-:W1:Y:S01]  /*11240*/  SHFL.BFLY PT, R6, R8, 0x2, 0x1f ;  /* 0x0c401f0008067f89 */ /* 0x000e6200000e0000 */
[----:B--2---:R-:W-:-:S03]  /*11250*/  FADD.FTZ R5, R5, R9 ;  /* 0x0000000905057221 */ /* 0x004fc60000010000 */
[----:B------:R-:W2:Y:S04]  /*11260*/  SHFL.BFLY PT, R0, R4, 0x1, 0x1f ;  /* 0x0c201f0004007f89 */ /* 0x000ea800000e0000 */
[----:B------:R-:W4:Y:S01]  /*11270*/  SHFL.BFLY PT, R3, R5, 0x1, 0x1f ;  /* 0x0c201f0005037f89 */ /* 0x000f2200000e0000 */
[----:B---3--:R-:W-:Y:S02]  /*11280*/  FADD.FTZ R7, R7, R2 ;  /* 0x0000000207077221 */ /* 0x008fe40000010000 */
[----:B-1----:R-:W-:-:S03]  /*11290*/  FADD.FTZ R6, R6, R8 ;  /* 0x0000000806067221 */ /* 0x002fc60000010000 */
[----:B------:R-:W1:Y:S01]  /*112a0*/  SHFL.BFLY PT, R8, R7, 0x1, 0x1f ;  /* 0x0c201f0007087f89 */ /* 0x000e6200000e0000 */
[----:B--2---:R-:W-:Y:S01]  /*112b0*/  FADD.FTZ R4, R4, R0 ;  /* 0x0000000004047221 */ /* 0x004fe20000010000 */
[----:B------:R-:W-:Y:S02]  /*112c0*/  MOV R0, RZ ;  /* 0x000000ff00007202 */ /* 0x000fe40000000f00 */
[----:B------:R-:W2:Y:S01]  /*112d0*/  SHFL.BFLY PT, R2, R6, 0x1, 0x1f ;  /* 0x0c201f0006027f89 */ /* 0x000ea200000e0000 */
[----:B----4-:R-:W-:Y:S01]  /*112e0*/  FADD.FTZ R5, R5, R3 ;  /* 0x0000000305057221 */ /* 0x010fe20000010000 */
[----:B------:R-:W-:-:S04]  /*112f0*/  FSETP.NE.FTZ.AND P3, PT, R4, RZ, PT ;  /* 0x000000ff0400720b */ /* 0x000fc80003f75000 */
[----:B------:R-:W-:-:S09]  /*11300*/  FSETP.NE.FTZ.AND P2, PT, R5, RZ, PT ;  /* 0x000000ff0500720b */ /* 0x000fd20003f55000 */
[----:B------:R-:W3:Y:S01]  /*11310*/  @P3 MUFU.RCP R0, R4 ;  /* 0x0000000400003308 */ /* 0x000ee20000001000 */
[----:B-1----:R-:W-:Y:S02]  /*11320*/  FADD.FTZ R7, R8, R7 ;  /* 0x0000000708077221 */ /* 0x002fe40000010000 */
[----:B--2---:R-:W-:-:S03]  /*11330*/  FADD.FTZ R6, R6, R2 ;  /* 0x0000000206067221 */ /* 0x004fc60000010000 */
[----:B------:R-:W-:Y:S01]  /*11340*/  FSETP.NE.FTZ.AND P0, PT, R7, RZ, PT ;  /* 0x000000ff0700720b */ /* 0x000fe20003f15000 */
[----:B------:R-:W-:Y:S01]  /*11350*/  CS2R R2, SRZ ;  /* 0x0000000000027805 */ /* 0x000fe2000001ff00 */
[----:B------:R-:W-:Y:S01]  /*11360*/  @P2 MUFU.LG2 R8, R5 ;  /* 0x0000000500082308 */ /* 0x000fe20000000c00 */
[----:B------:R-:W-:Y:S01]  /*11370*/  FSETP.NE.FTZ.AND P1, PT, R6, RZ, PT ;  /* 0x000000ff0600720b */ /* 0x000fe20003f35000 */
[C---:B---3--:R-:W-:Y:S02]  /*11380*/  FMUL.FTZ R140, R0.reuse, R140 ;  /* 0x0000008c008c7220 */ /* 0x048fe40000410000 */
[----:B------:R-:W-:-:S04]  /*11390*/  FMUL.FTZ R141, R0, R141 ;  /* 0x0000008d008d7220 */ /* 0x000fc80000410000 */
[----:B------:R-:W-:Y:S01]  /*113a0*/  @P2 MUFU.RCP R3, R5 ;  /* 0x0000000500032308 */ /* 0x000fe20000001000 */
[C---:B------:R-:W-:Y:S02]  /*113b0*/  FMUL.FTZ R152, R0.reuse, R152 ;  /* 0x0000009800987220 */ /* 0x040fe40000410000 */
[C---:B------:R-:W-:Y:S02]  /*113c0*/  FMUL.FTZ R26, R0.reuse, R153 ;  /* 0x00000099001a7220 */ /* 0x040fe40000410000 */
[C---:B------:R-:W-:Y:S02]  /*113d0*/  FMUL.FTZ R156, R0.reuse, R156 ;  /* 0x0000009c009c7220 */ /* 0x040fe40000410000 */
[C---:B------:R-:W-:Y:S01]  /*113e0*/  FMUL.FTZ R30, R0.reuse, R157 ;  /* 0x0000009d001e7220 */ /* 0x040fe20000410000 */
[----:B------:R-:W1:Y:S01]  /*113f0*/  @P1 MUFU.RCP R2, R6 ;  /* 0x0000000600021308 */ /* 0x000e620000001000 */
        /* <DEDUP_REMOVED lines=11> */
[----:B------:R-:W-:Y:S01]  /*114b0*/  FMUL.FTZ R129, R0, R129 ;  /* 0x0000008100817220 */ /* 0x000fe20000410000 */
[----:B------:R-:W-:Y:S01]  /*114c0*/  MOV R0, RZ ;  /* 0x000000ff00007202 */ /* 0x000fe20000000f00 */
[C---:B-1----:R-:W-:Y:S02]  /*114d0*/  FMUL.FTZ R144, R2.reuse, R144 ;  /* 0x0000009002907220 */ /* 0x042fe40000410000 */
[C---:B------:R-:W-:Y:S01]  /*114e0*/  FMUL.FTZ R33, R2.reuse, R145 ;  /* 0x0000009102217220 */ /* 0x040fe20000410000 */
        /* <DEDUP_REMOVED lines=64> */
.L_x_643:
        /* <DEDUP_REMOVED lines=135> */
.L_x_668:
        /* <DEDUP_REMOVED lines=14> */
[----:B------:R-:W-:Y:S01]  /*12240*/  LOP3.LUT P1, RZ, R5, 0x3, RZ, 0xc0, !PT ;  /* 0x0000000305ff7812 */ /* 0x000fe2000782c0ff */
[----:B------:R-:W-:Y:S01]  /*12250*/  IMAD R3, R2, 0x8, R0 ;  /* 0x0000000802037824 */ /* 0x000fe200078e0200 */
[----:B------:R-:W-:Y:S01]  /*12260*/  SHF.R.S32.HI R0, RZ, 0x1f, R34 ;  /* 0x0000001fff007819 */ /* 0x000fe20000011422 */
[----:B------:R-:W-:Y:S01]  /*12270*/  UMOV UR18, UR6 ;  /* 0x0000000600127c82 */ /* 0x000fe20008000000 */
[----:B------:R-:W-:Y:S01]  /*12280*/  SHF.R.S32.HI R2, RZ, 0x1f, R5 ;  /* 0x0000001fff027819 */ /* 0x000fe20000011405 */
[----:B------:R-:W-:Y:S01]  /*12290*/  UMOV UR19, UR7 ;  /* 0x0000000700137c82 */ /* 0x000fe20008000000 */
[----:B------:R-:W-:Y:S01]  /*122a0*/  LEA.HI R0, R0, R34, RZ, 0x2 ;  /* 0x0000002200007211 */ /* 0x000fe200078f10ff */
[----:B------:R-:W-:Y:S01]  /*122b0*/  UIMAD.WIDE.U32 UR18, UR9, UR4, UR18 ;  /* 0x00000004091272a5 */ /* 0x000fe2000f8e0012 */
[----:B------:R-:W-:Y:S01]  /*122c0*/  LEA.HI R2, R2, R5, RZ, 0x2 ;  /* 0x0000000502027211 */ /* 0x000fe200078f10ff */
[----:B------:R-:W-:Y:S01]  /*122d0*/  UIMAD UR12, UR9, UR5, UR12 ;  /* 0x00000005090c72a4 */ /* 0x000fe2000f8e020c */
[----:B------:R-:W-:Y:S01]  /*122e0*/  LOP3.LUT R0, R0, 0xffffffc, RZ, 0xc0, !PT ;  /* 0x0ffffffc00007812 */ /* 0x000fe200078ec0ff */
[----:B------:R-:W-:Y:S01]  /*122f0*/  USHF.R.S32.HI UR10, URZ, 0x1f, UR13 ;  /* 0x0000001f3f0a7899 */ /* 0x000fe2000801140d */
[----:B------:R-:W-:Y:S01]  /*12300*/  SHF.R.S32.HI R2, RZ, 0x2, R2 ;  /* 0x00000002ff027819 */ /* 0x000fe20000011402 */
[----:B------:R-:W-:Y:S01]  /*12310*/  ULDC.64 UR4, c[0x0][0x3a0] ;  /* 0x0000e80000047ab9 */ /* 0x000fe20000000a00 */
[----:B------:R-:W-:Y:S01]  /*12320*/  LEA.HI R21, R41, R40, RZ, 0x6 ;  /* 0x0000002829157211 */ /* 0x000fe200078f30ff */
[----:B------:R-:W-:Y:S01]  /*12330*/  IMAD.IADD R0, R34, 0x1, -R0 ;  /* 0x0000000122007824 */ /* 0x000fe200078e0a00 */
[----:B------:R-:W-:-:S02]  /*12340*/  UIMAD UR17, UR7, UR4, URZ ;  /* 0x00000004071172a4 */ /* 0x000fc4000f8e023f */
[----:B------:R-:W-:Y:S01]  /*12350*/  USEL UR10, UR10, URZ, !UP1 ;  /* 0x0000003f0a0a7287 */ /* 0x000fe2000c800000 */
        /* <DEDUP_REMOVED lines=16> */
[--C-:B------:R-:W-:Y:S01]  /*12460*/  IMAD.MOV.U32 R2, RZ, RZ, R3.reuse ;  /* 0x000000ffff027224 */ /* 0x100fe200078e0003 */
        /* <DEDUP_REMOVED lines=37> */
[----:B------:R-:W-:Y:S01]  /*126c0*/  IMAD R6, R9, c[0x0][0x3e0], RZ ;  /* 0x0000f80009067a24 */ /* 0x000fe200078e02ff */
[----:B------:R-:W-:Y:S01]  /*126d0*/  LEA R9, P0, R4, c[0x0][0x450], 0x2 ;  /* 0x0001140004097a11 */ /* 0x000fe200078010ff */
[----:B------:R-:W-:Y:S02]  /*126e0*/  IMAD.U32 R2, RZ, RZ, UR16 ;  /* 0x00000010ff027e24 */ /* 0x000fe4000f8e00ff */
[----:B------:R-:W-:Y:S02]  /*126f0*/  IMAD.U32 R3, RZ, RZ, UR5 ;  /* 0x00000005ff037e24 */ /* 0x000fe4000f8e00ff */
[----:B------:R-:W-:Y:S01]  /*12700*/  IMAD.IADD R8, R5, 0x1, R8 ;  /* 0x0000000105087824 */ /* 0x000fe200078e0208 */
[----:B------:R-:W-:Y:S01]  /*12710*/  SHFL.IDX PT, R16, R9, RZ, 0x1c1f ;  /* 0x001c1fff09107589 */ /* 0x000fe200000e0000 */
[----:B------:R-:W-:-:S02]  /*12720*/  IMAD R5, R7, c[0x0][0x3e4], R6 ;  /* 0x0000f90007057a24 */ /* 0x000fc400078e0206 */
[----:B------:R-:W-:Y:S01]  /*12730*/  IMAD.WIDE.U32 R6, R7, c[0x0][0x3e0], R2 ;  /* 0x0000f80007067a25 */ /* 0x000fe200078e0002 */
[----:B------:R-:W-:Y:S01]  /*12740*/  LEA.HI.X R3, R4, c[0x0][0x454], R8, 0x2, P0 ;  /* 0x0001150004037a11 */ /* 0x000fe200000f1408 */
[----:B------:R-:W-:Y:S02]  /*12750*/  SHFL.IDX PT, R14, R9, 0x1, 0x1c1f ;  /* 0x003c1f00090e7f89 */ /* 0x000fe400000e0000 */
[----:B------:R-:W-:Y:S02]  /*12760*/  IMAD R18, R18, c[0x0][0x4e8], R10 ;  /* 0x00013a0012127a24 */ /* 0x000fe400078e020a */
[----:B------:R-:W1:Y:S01]  /*12770*/  SHFL.IDX PT, R17, R3, RZ, 0x1c1f ;  /* 0x001c1fff03117589 */ /* 0x000e6200000e0000 */
[----:B-----5:R-:W-:Y:S02]  /*12780*/  IMAD R2, R12, c[0x0][0x4e8], RZ ;  /* 0x00013a000c027a24 */ /* 0x020fe400078e02ff */
[----:B------:R-:W-:Y:S01]  /*12790*/  IMAD R8, R22, 0x80, R11 ;  /* 0x0000008016087824 */ /* 0x000fe200078e020b */
[----:B------:R-:W2:Y:S01]  /*127a0*/  SHFL.IDX PT, R15, R3, 0x1, 0x1c1f ;  /* 0x003c1f00030f7f89 */ /* 0x000ea200000e0000 */
[----:B------:R-:W-:Y:S01]  /*127b0*/  SHF.R.S32.HI R10, RZ, 0x1f, R18 ;  /* 0x0000001fff0a7819 */ /* 0x000fe20000011412 */
[----:B------:R-:W-:-:S02]  /*127c0*/  IMAD.IADD R5, R7, 0x1, R5 ;  /* 0x0000000107057824 */ /* 0x000fc400078e0205 */
[----:B------:R-:W-:Y:S01]  /*127d0*/  SHFL.IDX PT, R12, R9, 0x2, 0x1c1f ;  /* 0x005c1f00090c7f89 */ /* 0x000fe200000e0000 */
[C---:B------:R-:W-:Y:S01]  /*127e0*/  IADD3 R7, R8.reuse, 0x8, RZ ;  /* 0x0000000808077810 */ /* 0x040fe20007ffe0ff */
[----:B------:R-:W-:Y:S01]  /*127f0*/  IMAD.MOV.U32 R4, RZ, RZ, R6 ;  /* 0x000000ffff047224 */ /* 0x000fe200078e0006 */
[-C--:B------:R-:W-:Y:S01]  /*12800*/  ISETP.GE.OR P4, PT, R8, R2.reuse, P1 ;  /* 0x000000020800720c */ /* 0x080fe20000f86670 */
[----:B------:R-:W3:Y:S01]  /*12810*/  SHFL.IDX PT, R13, R3, 0x2, 0x1c1f ;  /* 0x005c1f00030d7f89 */ /* 0x000ee200000e0000 */
[----:B------:R-:W-:Y:S01]  /*12820*/  IMAD R6, R10, c[0x0][0x3d8], RZ ;  /* 0x0000f6000a067a24 */ /* 0x000fe200078e02ff */
[----:B------:R-:W-:Y:S01]  /*12830*/  ISETP.GE.OR P3, PT, R7, R2, P1 ;  /* 0x000000020700720c */ /* 0x000fe20000f66670 */
[C---:B------:R-:W-:Y:S01]  /*12840*/  IMAD.WIDE.U32 R4, R18.reuse, c[0x0][0x3d8], R4 ;  /* 0x0000f60012047a25 */ /* 0x040fe200078e0004 */
[----:B------:R4:W-:Y:S03]  /*12850*/  SHFL.IDX PT, R11, R3, 0x3, 0x1c1f ;  /* 0x007c1f00030b7f89 */ /* 0x0009e600000e0000 */
[----:B------:R-:W-:Y:S01]  /*12860*/  IMAD R6, R18, c[0x0][0x3dc], R6 ;  /* 0x0000f70012067a24 */ /* 0x000fe200078e0206 */
[----:B------:R-:W3:Y:S01]  /*12870*/  SHFL.IDX PT, R10, R9, 0x3, 0x1c1f ;  /* 0x007c1f00090a7f89 */ /* 0x000ee200000e0000 */
[----:B------:R-:W-:-:S02]  /*12880*/  IMAD.SHL.U32 R7, R21, 0x8, RZ ;  /* 0x0000000815077824 */ /* 0x000fc400078e00ff */
[----:B------:R-:W-:Y:S01]  /*12890*/  IMAD.IADD R6, R5, 0x1, R6 ;  /* 0x0000000105067824 */ /* 0x000fe200078e0206 */
[----:B------:R-:W-:Y:S01]  /*128a0*/  LEA R5, P0, R4, c[0x0][0x380], 0x1 ;  /* 0x0000e00004057a11 */ /* 0x000fe200078008ff */
[----:B-1----:R-:W-:Y:S01]  /*128b0*/  @!P4 ST.E [R16.64], R36 ;  /* 0x000000241000c985 */ /* 0x002fe2000c10190e */
[----:B------:R-:W-:Y:S02]  /*128c0*/  LOP3.LUT R7, R20, 0x7ffffe00, R7, 0xf8, !PT ;  /* 0x7ffffe0014077812 */ /* 0x000fe400078ef807 */
[----:B------:R-:W-:Y:S01]  /*128d0*/  LEA.HI.X R4, R4, c[0x0][0x384], R6, 0x1, P0 ;  /* 0x0000e10004047a11 */ /* 0x000fe200000f0c06 */
[----:B--2---:R-:W-:Y:S02]  /*128e0*/  @!P3 ST.E [R14.64], R37 ;  /* 0x000000250e00b985 */ /* 0x004fe4000c10190e */
[----:B------:R-:W-:Y:S02]  /*128f0*/  IMAD.SHL.U32 R6, R7, 0x2, RZ ;  /* 0x0000000207067824 */ /* 0x000fe400078e00ff */
[----:B------:R-:W-:Y:S04]  /*12900*/  SHFL.IDX PT, R9, R4, RZ, 0x181f ;  /* 0x00181fff04097589 */ /* 0x000fe800000e0000 */
[----:B------:R-:W-:Y:S01]  /*12910*/  SHFL.IDX PT, R14, R5, 0x2, 0x181f ;  /* 0x00581f00050e7f89 */ /* 0x000fe200000e0000 */
[----:B----4-:R-:W-:-:S02]  /*12920*/  IADD3 R3, R8, 0x40, RZ ;  /* 0x0000004008037810 */ /* 0x010fc40007ffe0ff */
[----:B------:R-:W-:Y:S01]  /*12930*/  IADD3 R8, R8, 0x48, RZ ;  /* 0x0000004808087810 */ /* 0x000fe20007ffe0ff */
[----:B------:R-:W-:Y:S01]  /*12940*/  SHFL.IDX PT, R15, R5, 0x3, 0x181f ;  /* 0x00781f00050f7f89 */ /* 0x000fe200000e0000 */
        /* <DEDUP_REMOVED lines=67> */
.L_x_667:
        /* <DEDUP_REMOVED lines=31> */
.L_x_669:
        /* <DEDUP_REMOVED lines=37> */
[----:B------:R-:W-:-:S05]  /*131c0*/  IMAD R4, R0, c[0x0][0x48c], R4 ;  /* 0x0001230000047a24 */ /* 0x000fca00078e0204 */
[----:B------:R-:W-:Y:S02]  /*131d0*/  IADD3 R0, R3, R4, RZ ;  /* 0x0000000403007210 */ /* 0x000fe40007ffe0ff */
[----:B------:R-:W-:-:S04]  /*131e0*/  LEA R4, P0, R2, c[0x0][0x450], 0x2 ;  /* 0x0001140002047a11 */ /* 0x000fc800078010ff */
[----:B------:R-:W-:Y:S01]  /*131f0*/  LEA.HI.X R5, R2, c[0x0][0x454], R0, 0x2, P0 ;  /* 0x0001150002057a11 */ /* 0x000fe200000f1400 */
[----:B------:R-:W-:-:S05]  /*13200*/  IMAD.MOV.U32 R0, RZ, RZ, -0x800000 ;  /* 0xff800000ff007424 */ /* 0x000fca00078e00ff */
[----:B------:R1:W-:Y:S03]  /*13210*/  STG.E [R4.64], R0 ;  /* 0x0000000004007986 */ /* 0x0003e6000c10190e */
.L_x_671:
[----:B------:R-:W-:Y:S05]  /*13220*/  BSYNC B0 ;  /* 0x0000000000007941 */ /* 0x000fea0003800000 */
.L_x_670:
        /* <DEDUP_REMOVED lines=107> */
.L_x_672:
        /* <DEDUP_REMOVED lines=10> */
.L_x_807:


//--------------------- .text._ZN7cutlass13device_kernelIN5flash19enable_sm80_to_sm89INS1_16FlashAttnFwdSm80INS1_25CollectiveMainloopFwdSm80ILi4ELi1ELb0EN4cute5tupleIJNS5_1CILi128EEENS7_ILi112EEENS7_ILi64EEEEEELi64ENS_6half_tEfNS_4arch4Sm80ELb1ELb0ELb0ELb1ELb1ELb1ELb1ELb0EEENS1_21CollectiveEpilogueFwdINS6_IJS8_SA_S9_EEENS6_IJNS7_ILi1EEESI_SI_EEESC_SE_Li128ELb1ELb1ELb0ELb0EEENS1_19SingleTileSchedulerILb1ELb0ELb1ELi128EEEEEEEEEvNT_6ParamsE --------------------------
	.section	.text._ZN7cutlass13device_kernelIN5flash19enable_sm80_to_sm89INS1_16FlashAttnFwdSm80INS1_25CollectiveMainloopFwdSm80ILi4ELi1ELb0EN4cute5tupleIJNS5_1CILi128EEENS7_ILi112EEENS7_ILi64EEEEEELi64ENS_6half_tEfNS_4arch4Sm80ELb1ELb0ELb0ELb1ELb1ELb1ELb1ELb0EEENS1_21CollectiveEpilogueFwdINS6_IJS8_SA_S9_EEENS6_IJNS7_ILi1EEESI_SI_EEESC_SE_Li128ELb1ELb1ELb0ELb0EEENS1_19SingleTileSchedulerILb1ELb0ELb1ELi128EEEEEEEEEvNT_6ParamsE,"ax",@progbits
	.sectioninfo	@"SHI_REGISTERS=255"
	.align	128
.text._ZN7cutlass13device_kernelIN5flash19enable_sm80_to_sm89INS1_16FlashAttnFwdSm80INS1_25CollectiveMainloopFwdSm80ILi4ELi1ELb0EN4cute5tupleIJNS5_1CILi128EEENS7_ILi112EEENS7_ILi64EEEEEELi64ENS_6half_tEfNS_4arch4Sm80ELb1ELb0ELb0ELb1ELb1ELb1ELb1ELb0EEENS1_21CollectiveEpilogueFwdINS6_IJS8_SA_S9_EEENS6_IJNS7_ILi1EEESI_SI_EEESC_SE_Li128ELb1ELb1ELb0ELb0EEENS1_19SingleTileSchedulerILb1ELb0ELb1ELi128EEEEEEEEEvNT_6ParamsE:
        .type           _ZN7cutlass13device_kernelIN5flash19enable_sm80_to_sm89INS1_16FlashAttnFwdSm80INS1_25CollectiveMainloopFwdSm80ILi4ELi1ELb0EN4cute5tupleIJNS5_1CILi128EEENS7_ILi112EEENS7_ILi64EEEEEELi64ENS_6half_tEfNS_4arch4Sm80ELb1ELb0ELb0ELb1ELb1ELb1ELb1ELb0EEENS1_21CollectiveEpilogueFwdINS6_IJS8_SA_S9_EEENS6_IJNS7_ILi1EEESI_SI_EEESC_SE_Li128ELb1ELb1ELb0ELb0EEENS1_19SingleTileSchedulerILb1ELb0ELb1ELi128EEEEEEEEEvNT_6ParamsE,@function
        .size           _ZN7cutlass13device_kernelIN5flash19enable_sm80_to_sm89INS1_16FlashAttnFwdSm80INS1_25CollectiveMainloopFwdSm80ILi4ELi1ELb0EN4cute5tupleIJNS5_1CILi128EEENS7_ILi112EEENS7_ILi64EEEEEELi64ENS_6half_tEfNS_4arch4Sm80ELb1ELb0ELb0ELb1ELb1ELb1ELb1ELb0EEENS1_21CollectiveEpilogueFwdINS6_IJS8_SA_S9_EEENS6_IJNS7_ILi1EEESI_SI_EEESC_SE_Li128ELb1ELb1ELb0ELb0EEENS1_19SingleTileSchedulerILb1ELb0ELb1ELi128EEEEEEEEEvNT_6ParamsE,(.L_x_808 - _ZN7cutlass13device_kernelIN5flash19enable_sm80_to_sm89INS1_16FlashAttnFwdSm80INS1_25CollectiveMainloopFwdSm80ILi4ELi1ELb0EN4cute5tupleIJNS5_1CILi128EEENS7_ILi112EEENS7_ILi64EEEEEELi64ENS_6half_tEfNS_4arch4Sm80ELb1ELb0ELb0ELb1ELb1ELb1ELb1ELb0EEENS1_21CollectiveEpilogueFwdINS6_IJS8_SA_S9_EEENS6_IJNS7_ILi1EEESI_SI_EEESC_SE_Li128ELb1ELb1ELb0ELb0EEENS1_19SingleTileSchedulerILb1ELb0ELb1ELi128EEEEEEEEEvNT_6ParamsE)
        .other          _ZN7cutlass13device_kernelIN5flash19enable_sm80_to_sm89INS1_16FlashAttnFwdSm80INS1_25CollectiveMainloopFwdSm80ILi4ELi1ELb0EN4cute5tupleIJNS5_1CILi128EEENS7_ILi112EEENS7_ILi64EEEEEELi64ENS_6half_tEfNS_4arch4Sm80ELb1ELb0ELb0ELb1ELb1ELb1ELb1ELb0EEENS1_21CollectiveEpilogueFwdINS6_IJS8_SA_S9_EEENS6_IJNS7_ILi1EEESI_SI_EEESC_SE_Li128ELb1ELb1ELb0ELb0EEENS1_19SingleTileSchedulerILb1ELb0ELb1ELi128EEEEEEEEEvNT_6ParamsE,@"STO_CUDA_ENTRY STV_DEFAULT"
_ZN7cutlass13device_kernelIN5flash19enable_sm80_to_sm89INS1_16FlashAttnFwdSm80INS1_25CollectiveMainloopFwdSm80ILi4ELi1ELb0EN4cute5tupleIJNS5_1CILi128EEENS7_ILi112EEENS7_ILi64EEEEEELi64ENS_6half_tEfNS_4arch4Sm80ELb1ELb0ELb0ELb1ELb1ELb1ELb1ELb0EEENS1_21CollectiveEpilogueFwdINS6_IJS8_SA_S9_EEENS6_IJNS7_ILi1EEESI_SI_EEESC_SE_Li128ELb1ELb1ELb0ELb0EEENS1_19SingleTileSchedulerILb1ELb0ELb1ELi128EEEEEEEEEvNT_6ParamsE:
        /* <DEDUP_REMOVED lines=21> */
.L_x_674:
        /* <DEDUP_REMOVED lines=13> */
.L_x_676:
[----:B------:R-:W-:Y:S02]  /*0220*/  ULDC UR6, c[0x0][0x54c] ;  /* 0x0001530000067ab9 */ /* 0x000fe40000000800 */
.L_x_675:
[----:B------:R-:W-:Y:S02]  /*0230*/  ULDC UR4, c[0x0][0x548] ;  /* 0x0001520000047ab9 */ /* 0x000fe40000000800 */
[----:B------:R-:W-:-:S02]  /*0240*/  USHF.L.U32 UR17, UR17, 0x7, URZ ;  /* 0x0000000711117899 */ /* 0x000fc4000800063f */
[----:B------:R-:W-:-:S04]  /*0250*/  UIMAD UR4, UR6, UR4, URZ ;  /* 0x00000004060472a4 */ /* 0x000fc8000f8e023f */
[----:B------:R-:W-:-:S04]  /*0260*/  UISETP.GE.AND UP0, UPT, UR17, UR4, UPT ;  /* 0x000000041100728c */ /* 0x000fc8000bf06270 */
[----:B------:R-:W-:Y:S01]  /*0270*/  USEL UR21, UR21, 0xffffffff, !UP0 ;  /* 0xffffffff15157887 */ /* 0x000fe2000c000000 */
[----:B------:R-:W-:Y:S05]  /*0280*/  BRA `(.L_x_677) ;  /* 0x000001b000007947 */ /* 0x000fea0003800000 */
.L_x_673:
        /* <DEDUP_REMOVED lines=8> */
.L_x_678:
        /* <DEDUP_REMOVED lines=13> */
.L_x_680:
[----:B------:R-:W-:Y:S02]  /*03e0*/  ULDC UR6, c[0x0][0x54c] ;  /* 0x0001530000067ab9 */ /* 0x000fe40000000800 */
.L_x_679:
[----:B------:R-:W-:Y:S02]  /*03f0*/  ULDC UR4, c[0x0][0x548] ;  /* 0x0001520000047ab9 */ /* 0x000fe40000000800 */
[----:B------:R-:W-:-:S02]  /*0400*/  USHF.L.U32 UR17, UR17, 0x7, URZ ;  /* 0x0000000711117899 */ /* 0x000fc4000800063f */
[----:B------:R-:W-:-:S04]  /*0410*/  UIMAD UR4, UR6, UR4, URZ ;  /* 0x00000004060472a4 */ /* 0x000fc8000f8e023f */
[----:B------:R-:W-:-:S04]  /*0420*/  UISETP.GE.AND UP0, UPT, UR17, UR4, UPT ;  /* 0x000000041100728c */ /* 0x000fc8000bf06270 */
[----:B------:R-:W-:-:S06]  /*0430*/  USEL UR21, UR21, 0xffffffff, !UP0 ;  /* 0xffffffff15157887 */ /* 0x000fcc000c000000 */
.L_x_677:
        /* <DEDUP_REMOVED lines=16> */
[----:B------:R-:W-:Y:S01]  /*0540*/  UIMAD.WIDE UR8, UR21, UR5, UR8 ;  /* 0x00000005150872a5 */ /* 0x000fe2000f8e0208 */
[----:B------:R-:W-:Y:S02]  /*0550*/  ISETP.NE.U32.AND P4, PT, RZ, c[0x0][0x350], PT ;  /* 0x0000d400ff007a0c */ /* 0x000fe40003f85070 */
[----:B------:R-:W-:Y:S01]  /*0560*/  @UP1 UIMAD.WIDE UR10, UR21, UR5, UR10 ;  /* 0x00000005150a12a5 */ /* 0x000fe2000f8e020a */
[----:B------:R-:W-:Y:S01]  /*0570*/  IMAD.U32 R2, RZ, RZ, UR6 ;  /* 0x00000006ff027e24 */ /* 0x000fe2000f8e00ff */
[----:B------:R-:W-:Y:S01]  /*0580*/  MOV R3, UR7 ;  /* 0x0000000700037c02 */ /* 0x000fe20008000f00 */
[----:B------:R-:W-:Y:S01]  /*0590*/  ULDC.64 UR6, c[0x0][0x358] ;  /* 0x0000d60000067ab9 */ /* 0x000fe20000000a00 */
[----:B------:R-:W-:Y:S01]  /*05a0*/  IMAD.U32 R8, RZ, RZ, UR8 ;  /* 0x00000008ff087e24 */ /* 0x000fe2000f8e00ff */
[----:B------:R-:W-:Y:S01]  /*05b0*/  UISETP.NE.U32.AND UP3, UPT, URZ, UR6, UPT ;  /* 0x000000063f00728c */ /* 0x000fe2000bf65070 */
[----:B------:R-:W-:Y:S01]  /*05c0*/  IMAD.U32 R9, RZ, RZ, UR9 ;  /* 0x00000009ff097e24 */ /* 0x000fe2000f8e00ff */
[----:B------:R-:W-:Y:S01]  /*05d0*/  ISETP.NE.AND.EX P4, PT, RZ, c[0x0][0x354], PT, P4 ;  /* 0x0000d500ff007a0c */ /* 0x000fe20003f85340 */
[----:B------:R-:W-:Y:S01]  /*05e0*/  IMAD.U32 R4, RZ, RZ, UR10 ;  /* 0x0000000aff047e24 */ /* 0x000fe2000f8e00ff */
[----:B------:R-:W-:Y:S01]  /*05f0*/  UISETP.NE.AND.EX UP3, UPT, URZ, UR7, UPT, UP3 ;  /* 0x000000073f00728c */ /* 0x000fe2000bf65330 */
[----:B------:R-:W-:Y:S01]  /*0600*/  IMAD.U32 R5, RZ, RZ, UR11 ;  /* 0x0000000bff057e24 */ /* 0x000fe2000f8e00ff */
[----:B------:R-:W-:Y:S01]  /*0610*/  ULDC.64 UR8, c[0x0][0x350] ;  /* 0x0000d40000087ab9 */ /* 0x000fe20000000a00 */
[----:B------:R1:W2:Y:S01]  /*0620*/  @P1 LDG.E R0, [R2.64] ;  /* 0x0000001602001981 */ /* 0x0002a2000c1e1900 */
[----:B------:R-:W-:-:S02]  /*0630*/  ULDC.64 UR6, c[0x0][0x358] ;  /* 0x0000d60000067ab9 */ /* 0x000fc40000000a00 */
[----:B------:R-:W-:Y:S01]  /*0640*/  PLOP3.LUT P0, PT, PT, PT, UP3, 0x80, 0x0 ;  /* 0x000000000000781c */ /* 0x000fe20003f0f038 */
[----:B------:R-:W-:Y:S01]  /*0650*/  UIMAD.WIDE UR8, UR21, UR5, UR8 ;  /* 0x00000005150872a5 */ /* 0x000fe2000f8e0208 */
[----:B------:R3:W4:Y:S01]  /*0660*/  @P2 LDG.E R7, [R4.64] ;  /* 0x0000001604072981 */ /* 0x000722000c1e1900 */
[----:B------:R-:W-:Y:S01]  /*0670*/  UIMAD.WIDE UR6, UR21, UR5, UR6 ;  /* 0x00000005150672a5 */ /* 0x000fe2000f8e0206 */
[----:B------:R-:W-:Y:S01]  /*0680*/  MOV R23, RZ ;  /* 0x000000ff00177202 */ /* 0x000fe20000000f00 */
[----:B------:R-:W-:Y:S01]  /*0690*/  IMAD.MOV.U32 R10, RZ, RZ, RZ ;  /* 0x000000ffff0a7224 */ /* 0x000fe200078e00ff */
[----:B------:R-:W4:Y:S03]  /*06a0*/  @P3 LDG.E R6, [R8.64] ;  /* 0x0000001608063981 */ /* 0x000f26000c1e1900 */
[----:B-1----:R-:W-:Y:S01]  /*06b0*/  IMAD.U32 R2, RZ, RZ, UR6 ;  /* 0x00000006ff027e24 */ /* 0x002fe2000f8e00ff */
[----:B------:R-:W-:Y:S01]  /*06c0*/  MOV R3, UR7 ;  /* 0x0000000700037c02 */ /* 0x000fe20008000f00 */
[----:B---3--:R-:W-:Y:S01]  /*06d0*/  IMAD.U32 R4, RZ, RZ, UR8 ;  /* 0x00000008ff047e24 */ /* 0x008fe2000f8e00ff */
[----:B------:R-:W-:-:S03]  /*06e0*/  MOV R5, UR9 ;  /* 0x0000000900057c02 */ /* 0x000fc60008000f00 */
        /* <DEDUP_REMOVED lines=21> */
.L_x_681:
        /* <DEDUP_REMOVED lines=10> */
.L_x_682:
[----:B------:R-:W-:Y:S05]  /*08e0*/  @!P4 BRA `(.L_x_683) ;  /* 0x000000500000c947 */ /* 0x000fea0003800000 */
[----:B-1--4-:R1:W4:Y:S04]  /*08f0*/  LDG.E R0, [R4.64] ;  /* 0x0000001604007981 */ /* 0x012328000c1e1900 */
[----:B-1-3--:R-:W3:Y:S01]  /*0900*/  LDG.E R4, [R4.64+0x4] ;  /* 0x0000041604047981 */ /* 0x00aee2000c1e1900 */
[----:B----4-:R-:W1:Y:S08]  /*0910*/  R2UR UR24, R0 ;  /* 0x00000000001873c2 */ /* 0x010e7000000e0000 */
[----:B---3--:R-:W1:Y:S02]  /*0920*/  R2UR UR6, R4 ;  /* 0x00000000040673c2 */ /* 0x008e6400000e0000 */
[----:B-1----:R-:W-:-:S06]  /*0930*/  UIADD3 UR24, -UR24, UR6, URZ ;  /* 0x0000000618187290 */ /* 0x002fcc000fffe13f */
.L_x_683:
        /* <DEDUP_REMOVED lines=12> */
[----:B------:R-:W-:Y:S02]  /*0a00*/  ULDC UR10, c[0x0][0x2c4] ;  /* 0x0000b100000a7ab9 */ /* 0x000fe40000000800 */
[----:B------:R-:W-:Y:S02]  /*0a10*/  UISETP.NE.AND UP2, UPT, UR10, 0x1, UPT ;  /* 0x000000010a00788c */ /* 0x000fe4000bf45270 */
[----:B------:R-:W-:-:S09]  /*0a20*/  UIADD3 UR10, -UR18, UR24, URZ ;  /* 0x00000018120a7290 */ /* 0x000fd2000fffe13f */
[----:B------:R-:W-:Y:S01]  /*0a30*/  @UP2 UIADD3 UR26, UR17, 0x7f, URZ ;  /* 0x0000007f111a2890 */ /* 0x000fe2000fffe03f */
[----:B----4-:R-:W4:Y:S08]  /*0a40*/  @P0 R2UR UR6, R0 ;  /* 0x00000000000603c2 */ /* 0x010f3000000e0000 */
[----:B---3--:R-:W4:Y:S02]  /*0a50*/  @P0 R2UR UR7, R2 ;  /* 0x00000000020703c2 */ /* 0x008f2400000e0000 */
[----:B----4-:R-:W-:-:S03]  /*0a60*/  @UP3 UIADD3 UR4, -UR6, UR7, URZ ;  /* 0x0000000706043290 */ /* 0x010fc6000fffe13f */
[----:B------:R-:W-:Y:S02]  /*0a70*/  ULDC.64 UR6, c[0x0][0x2c8] ;  /* 0x0000b20000067ab9 */ /* 0x000fe40000000a00 */
[----:B------:R-:W-:Y:S02]  /*0a80*/  UIMAD.WIDE.U32 UR26, UR26, UR6, URZ ;  /* 0x000000061a1a72a5 */ /* 0x000fe4000f8e003f */
[----:B------:R-:W-:Y:S02]  /*0a90*/  UIADD3 UR14, UR10, UR4, URZ ;  /* 0x000000040a0e7290 */ /* 0x000fe4000fffe03f */
[----:B------:R-:W-:Y:S02]  /*0aa0*/  UIADD3 UR6, UR17, 0x7f, URZ ;  /* 0x0000007f11067890 */ /* 0x000fe4000fffe03f */
[----:B--2---:R-:W-:Y:S02]  /*0ab0*/  UIADD3 UR12, UR14, 0x70, -UR20 ;  /* 0x000000700e0c7890 */ /* 0x004fe4000fffe814 */
[----:B------:R-:W-:-:S02]  /*0ac0*/  @UP2 UMOV UR11, UR27 ;  /* 0x0000001b000b2c82 */ /* 0x000fc40008000000 */
[----:B------:R-:W-:Y:S02]  /*0ad0*/  @UP2 USHF.R.U32.HI UR6, URZ, UR7, UR11 ;  /* 0x000000073f062299 */ /* 0x000fe4000801160b */
[----:B------:R-:W-:Y:S02]  /*0ae0*/  UIADD3 UR27, UR14, 0x6f, URZ ;  /* 0x0000006f0e1b7890 */ /* 0x000fe4000fffe03f */
[----:B------:R-:W-:Y:S02]  /*0af0*/  UIADD3 UR7, UR12, UR6, URZ ;  /* 0x000000060c077290 */ /* 0x000fe4000fffe03f */
[----:B------:R-:W-:Y:S02]  /*0b00*/  UMOV UR26, URZ ;  /* 0x0000003f001a7c82 */ /* 0x000fe40008000000 */
[----:B------:R-:W-:Y:S02]  /*0b10*/  UMOV UR6, URZ ;  /* 0x0000003f00067c82 */ /* 0x000fe40008000000 */
[----:B------:R-:W-:-:S02]  /*0b20*/  UIMAD.WIDE UR26, UR27, -0x6db6db6d, UR26 ;  /* 0x924924931b1a78a5 */ /* 0x000fc4000f8e021a */
[----:B------:R-:W-:Y:S02]  /*0b30*/  UIMAD.WIDE UR6, UR7, -0x6db6db6d, UR6 ;  /* 0x92492493070678a5 */ /* 0x000fe4000f8e0206 */
[----:B------:R-:W-:-:S03]  /*0b40*/  UIADD3 UR6, -UR10, URZ, URZ ;  /* 0x0000003f0a067290 */ /* 0x000fc6000fffe13f */
[----:B------:R-:W-:Y:S02]  /*0b50*/  UMOV UR25, UR27 ;  /* 0x0000001b00197c82 */ /* 0x000fe40008000000 */
[----:B------:R-:W-:Y:S02]  /*0b60*/  UMOV UR11, UR7 ;  /* 0x00000007000b7c82 */ /* 0x000fe40008000000 */
[----:B------:R-:W-:Y:S02]  /*0b70*/  USHF.R.U32.HI UR13, URZ, 0x1f, UR25 ;  /* 0x0000001f3f0d7899 */ /* 0x000fe40008011619 */
[----:B------:R-:W-:Y:S02]  /*0b80*/  USHF.R.U32.HI UR7, URZ, 0x1f, UR11 ;  /* 0x0000001f3f077899 */ /* 0x000fe4000801160b */
[----:B------:R-:W-:Y:S02]  /*0b90*/  UISETP.LT.AND UP0, UPT, URZ, UR6, UPT ;  /* 0x000000063f00728c */ /* 0x000fe4000bf01270 */
[----:B------:R-:W-:-:S02]  /*0ba0*/  ULEA.HI.SX32 UR13, UR25, UR13, 0x1a ;  /* 0x0000000d190d7291 */ /* 0x000fc4000f8fd23f */
[----:B------:R-:W-:Y:S02]  /*0bb0*/  ULEA.HI.SX32 UR11, UR11, UR7, 0x1a ;  /* 0x000000070b0b7291 */ /* 0x000fe4000f8fd23f */
[----:B------:R-:W-:Y:S02]  /*0bc0*/  USEL UR7, URZ, UR6, !UP0 ;  /* 0x000000063f077287 */ /* 0x000fe4000c000000 */
[----:B------:R-:W-:Y:S02]  /*0bd0*/  UISETP.LT.AND UP1, UPT, UR13, UR11, UPT ;  /* 0x0000000b0d00728c */ /* 0x000fe4000bf21270 */
[----:B------:R-:W-:Y:S02]  /*0be0*/  USHF.R.U32.HI UR6, URZ, 0x4, UR7 ;  /* 0x000000043f067899 */ /* 0x000fe40008011607 */
[----:B------:R-:W-:-:S04]  /*0bf0*/  USEL UR11, UR13, UR11, UP1 ;  /* 0x0000000b0d0b7287 */ /* 0x000fc80008800000 */
[----:B------:R-:W-:Y:S01]  /*0c00*/  UIMAD UR11, UR11, 0x70, -UR10 ;  /* 0x000000700b0b78a4 */ /* 0x000fe2000f8e0a0a */
[----:B------:R-:W-:-:S03]  /*0c10*/  MOV R0, UR6 ;  /* 0x0000000600007c02 */ /* 0x000fc60008000f00 */
[----:B------:R-:W-:Y:S02]  /*0c20*/  UISETP.LT.AND UP0, UPT, UR11, UR4, UPT ;  /* 0x000000040b00728c */ /* 0x000fe4000bf01270 */
[----:B------:R-:W-:Y:S02]  /*0c30*/  IMAD.WIDE.U32 R2, R0, 0x24924925, RZ ;  /* 0x2492492500027825 */ /* 0x000fe400078e00ff */
[----:B------:R-:W-:Y:S02]  /*0c40*/  USEL UR6, UR11, UR4, UP0 ;  /* 0x000000040b067287 */ /* 0x000fe40008000000 */
[----:B------:R-:W2:Y:S02]  /*0c50*/  R2UR UR27, R3 ;  /* 0x00000000031b73c2 */ /* 0x000ea400000e0000 */
[----:B------:R-:W-:-:S06]  /*0c60*/  UISETP.GT.AND UP0, UPT, UR6, UR7, UPT ;  /* 0x000000070600728c */ /* 0x000fcc000bf04270 */
[----:B------:R1:W3:Y:S05]  /*0c70*/  R2UR UR26, R2 ;  /* 0x00000000021a73c2 */ /* 0x0002ea00000e0000 */
[----:B------:R-:W-:-:S03]  /*0c80*/  @UP0 UIADD3 UR7, UR6, 0x6f, URZ ;  /* 0x0000006f06070890 */ /* 0x000fc6000fffe03f */
[----:B------:R-:W-:Y:S02]  /*0c90*/  @UP0 UMOV UR6, URZ ;  /* 0x0000003f00060c82 */ /* 0x000fe40008000000 */
[----:B------:R-:W-:-:S04]  /*0ca0*/  @UP0 UIMAD.WIDE UR8, UR7, -0x6db6db6d, UR6 ;  /* 0x92492493070808a5 */ /* 0x000fc8000f8e0206 */
[----:B------:R-:W-:Y:S02]  /*0cb0*/  @UP0 USHF.R.U32.HI UR6, URZ, 0x1f, UR9 ;  /* 0x0000001f3f060899 */ /* 0x000fe40008011609 */
[----:B--2---:R-:W-:Y:S02]  /*0cc0*/  UMOV UR11, UR27 ;  /* 0x0000001b000b7c82 */ /* 0x004fe40008000000 */
[----:B------:R-:W-:Y:S02]  /*0cd0*/  @UP0 ULEA.HI.SX32 UR11, UR9, UR6, 0x1a ;  /* 0x00000006090b0291 */ /* 0x000fe4000f8fd23f */
[----:B------:R-:W-:Y:S02]  /*0ce0*/  UMOV UR7, UR27 ;  /* 0x0000001b00077c82 */ /* 0x000fe40008000000 */
[----:B------:R-:W-:-:S06]  /*0cf0*/  UISETP.GT.AND UP0, UPT, UR11, UR27, UPT ;  /* 0x0000001b0b00728c */ /* 0x000fcc000bf04270 */
[----:B------:R-:W-:-:S13]  /*0d00*/  PLOP3.LUT P0, PT, PT, PT, UP0, 0x80, 0x0 ;  /* 0x000000000000781c */ /* 0x000fda0003f0f008 */
[----:B-1-3--:R-:W-:Y:S05]  /*0d10*/  @!P0 BRA `(.L_x_684) ;  /* 0x0000762000008947 */ /* 0x00afea0003800000 */
        /* <DEDUP_REMOVED lines=9> */
[----:B------:R-:W-:-:S03]  /*0db0*/  ULDC.64 UR8, c[0x0][0x240] ;  /* 0x0000900000087ab9 */ /* 0x000fc60000000a00 */
[----:B------:R-:W-:Y:S01]  /*0dc0*/  LEA.HI R0, R28, R250, RZ, 0x3 ;  /* 0x000000fa1c007211 */ /* 0x000fe200078f18ff */
[----:B------:R1:W2:Y:S01]  /*0dd0*/  @P5 LDG.E R17, [R2.64] ;  /* 0x0000001602115981 */ /* 0x0002a2000c1e1900 */
[----:B------:R-:W-:Y:S01]  /*0de0*/  UIADD3 UR6, UR11, -0x1, URZ ;  /* 0xffffffff0b067890 */ /* 0x000fe2000fffe03f */
[----:B------:R-:W-:Y:S01]  /*0df0*/  IMAD.MOV.U32 R148, RZ, RZ, c[0x0][0x238] ;  /* 0x00008e00ff947624 */ /* 0x000fe200078e00ff */
[----:B------:R-:W-:Y:S01]  /*0e00*/  SHF.R.S32.HI R8, RZ, 0x3, R0 ;  /* 0x00000003ff087819 */ /* 0x000fe20000011400 */
[----:B------:R-:W-:Y:S01]  /*0e10*/  UMOV UR5, 0x70 ;  /* 0x0000007000057882 */ /* 0x000fe20000000000 */
[----:B------:R-:W-:Y:S01]  /*0e20*/  LOP3.LUT R0, R0, 0x1ffffff8, RZ, 0xc0, !PT ;  /* 0x1ffffff800007812 */ /* 0x000fe200078ec0ff */
[----:B------:R-:W-:Y:S01]  /*0e30*/  ULDC.64 UR10, c[0x0][0x238] ;  /* 0x00008e00000a7ab9 */ /* 0x000fe20000000a00 */
        /* <DEDUP_REMOVED lines=9> */
[----:B------:R-:W-:Y:S01]  /*0ed0*/  IMAD.WIDE.U32 R12, R148, 0x20, RZ ;  /* 0x00000020940c7825 */ /* 0x000fe200078e00ff */
[----:B------:R-:W-:Y:S01]  /*0ee0*/  USEL UR28, UR21, URZ, !UP3 ;  /* 0x0000003f151c7287 */ /* 0x000fe2000d800000 */
[----:B------:R-:W-:Y:S01]  /*0ef0*/  LEA.HI R90, R28, R250, RZ, 0x6 ;  /* 0x000000fa1c5a7211 */ /* 0x000fe200078f30ff */
[----:B------:R-:W-:Y:S01]  /*0f00*/  USEL UR25, UR10, URZ, !UP3 ;  /* 0x0000003f0a197287 */ /* 0x000fe2000d800000 */
[----:B------:R-:W-:Y:S01]  /*0f10*/  SHF.R.S32.HI R5, RZ, 0x1f, R4 ;  /* 0x0000001fff057819 */ /* 0x000fe20000011404 */
[----:B------:R-:W-:Y:S01]  /*0f20*/  ULDC.64 UR8, c[0x0][0x248] ;  /* 0x0000920000087ab9 */ /* 0x000fe20000000a00 */
[----:B------:R-:W-:Y:S01]  /*0f30*/  IMAD.U32 R6, RZ, RZ, UR26 ;  /* 0x0000001aff067e24 */ /* 0x000fe2000f8e00ff */
[----:B------:R-:W-:Y:S01]  /*0f40*/  UIMAD UR8, UR25, UR8, URZ ;  /* 0x00000008190872a4 */ /* 0x000fe2000f8e023f */
[----:B------:R-:W-:Y:S01]  /*0f50*/  IMAD.U32 R96, RZ, RZ, UR28 ;  /* 0x0000001cff607e24 */ /* 0x000fe2000f8e00ff */
[----:B-1----:R-:W-:Y:S01]  /*0f60*/  SHF.R.S32.HI R2, RZ, 0x1f, R10 ;  /* 0x0000001fff027819 */ /* 0x002fe2000001140a */
[----:B------:R-:W-:Y:S01]  /*0f70*/  UIMAD UR11, UR5, UR11, URZ ;  /* 0x0000000b050b72a4 */ /* 0x000fe2000f8e023f */
[----:B------:R-:W-:Y:S01]  /*0f80*/  IMAD.MOV.U32 R145, RZ, RZ, R6 ;  /* 0x000000ffff917224 */ /* 0x000fe200078e0006 */
[----:B------:R-:W-:Y:S01]  /*0f90*/  UIMAD UR8, UR28, UR9, UR8 ;  /* 0x000000091c0872a4 */ /* 0x000fe2000f8e0208 */
[----:B------:R-:W-:Y:S01]  /*0fa0*/  LEA.HI.X.SX32 R129, R8, R2, 0x1, P0 ;  /* 0x0000000208817211 */ /* 0x000fe200000f0eff */
[----:B------:R-:W-:Y:S01]  /*0fb0*/  IMAD.WIDE.U32 R2, R128, c[0x0][0x238], R4 ;  /* 0x00008e0080027a25 */ /* 0x000fe200078e0004 */
[----:B------:R-:W-:Y:S01]  /*0fc0*/  UIADD3 UR11, UR27, UR11, URZ ;  /* 0x0000000b1b0b7290 */ /* 0x000fe2000fffe03f */
[----:B------:R-:W-:-:S02]  /*0fd0*/  ISETP.GE.AND P6, PT, R4, c[0x0][0x1d4], PT ;  /* 0x0000750004007a0c */ /* 0x000fc40003fc6270 */
[----:B------:R-:W-:Y:S01]  /*0fe0*/  IMAD R0, R129, c[0x0][0x238], RZ ;  /* 0x00008e0081007a24 */ /* 0x000fe200078e02ff */
[----:B------:R-:W-:Y:S01]  /*0ff0*/  UIMAD UR9, UR11, UR6, URZ ;  /* 0x000000060b0972a4 */ /* 0x000fe2000f8e023f */
[----:B------:R-:W-:Y:S01]  /*1000*/  IMAD.U32 R7, RZ, RZ, UR27 ;  /* 0x0000001bff077e24 */ /* 0x000fe2000f8e00ff */
[----:B------:R-:W-:Y:S01]  /*1010*/  LEA.HI R22, R28, R250, RZ, 0x2 ;  /* 0x000000fa1c167211 */ /* 0x000fe200078f10ff */
[----:B------:R-:W-:Y:S01]  /*1020*/  IMAD R0, R128, c[0x0][0x23c], R0 ;  /* 0x00008f0080007a24 */ /* 0x000fe200078e0200 */
[----:B------:R-:W-:Y:S01]  /*1030*/  IADD3 R146, R23, UR24, RZ ;  /* 0x0000001817927c10 */ /* 0x000fe2000fffe0ff */
[----:B------:R-:W-:Y:S01]  /*1040*/  IMAD.SHL.U32 R11, R29, 0x20, RZ ;  /* 0x000000201d0b7824 */ /* 0x000fe200078e00ff */
[----:B------:R-:W-:Y:S01]  /*1050*/  SHF.R.S32.HI R38, RZ, 0x2, R22 ;  /* 0x00000002ff267819 */ /* 0x000fe20000011416 */
[----:B------:R-:W-:Y:S01]  /*1060*/  IMAD.IADD R3, R3, 0x1, R0 ;  /* 0x0000000103037824 */ /* 0x000fe200078e0200 */
[----:B------:R-:W-:Y:S01]  /*1070*/  ULDC UR24, c[0x0][0x294] ;  /* 0x0000a50000187ab9 */ /* 0x000fe20000000800 */
[----:B------:R-:W-:Y:S01]  /*1080*/  IMAD.U32 R0, RZ, RZ, UR16 ;  /* 0x00000010ff007e24 */ /* 0x000fe2000f8e00ff */
[----:B------:R-:W-:Y:S01]  /*1090*/  IADD3 R157, R38, 0x40, RZ ;  /* 0x00000040269d7810 */ /* 0x000fe20007ffe0ff */
[----:B------:R-:W-:Y:S01]  /*10a0*/  IMAD.SHL.U32 R90, R90, 0x8, RZ ;  /* 0x000000085a5a7824 */ /* 0x000fe200078e00ff */
[----:B------:R-:W-:Y:S01]  /*10b0*/  IADD3 R158, R38, 0x20, RZ ;  /* 0x00000020269e7810 */ /* 0x000fe20007ffe0ff */
[----:B------:R-:W-:Y:S01]  /*10c0*/  IMAD.WIDE.U32 R2, R0, c[0x0][0x240], R2 ;  /* 0x0000900000027a25 */ /* 0x000fe200078e0002 */
[----:B------:R-:W-:Y:S01]  /*10d0*/  IADD3 R156, R38, 0x60, RZ ;  /* 0x00000060269c7810 */ /* 0x000fe20007ffe0ff */
[----:B------:R-:W-:Y:S01]  /*10e0*/  UIMAD UR24, UR5, UR24, URZ ;  /* 0x00000018051872a4 */ /* 0x000fe2000f8e023f */
[----:B------:R-:W-:Y:S01]  /*10f0*/  P2R R121, PR, RZ, 0x40 ;  /* 0x00000040ff797803 */ /* 0x000fe20000000000 */
[----:B------:R-:W-:Y:S01]  /*1100*/  IMAD.U32 R0, RZ, RZ, UR6 ;  /* 0x00000006ff007e24 */ /* 0x000fe2000f8e00ff */
[----:B------:R-:W-:Y:S01]  /*1110*/  IADD3 R3, R3, UR29, RZ ;  /* 0x0000001d03037c10 */ /* 0x000fe2000fffe0ff */
[----:B------:R-:W-:Y:S01]  /*1120*/  USHF.R.S32.HI UR29, URZ, 0x1f, UR6 ;  /* 0x0000001f3f1d7899 */ /* 0x000fe20008011406 */
[----:B------:R-:W-:-:S02]  /*1130*/  IMAD.MOV.U32 R153, RZ, RZ, 0x6 ;  /* 0x00000006ff997424 */ /* 0x000fc400078e00ff */
        /* <DEDUP_REMOVED lines=8> */
[----:B------:R-:W-:Y:S01]  /*11c0*/  IMAD.MOV.U32 R155, RZ, RZ, 0x5 ;  /* 0x00000005ff9b7424 */ /* 0x000fe200078e00ff */
[----:B------:R-:W-:Y:S01]  /*11d0*/  LOP3.LUT R0, R0, 0x1c0, RZ, 0xc0, !PT ;  /* 0x000001c000007812 */ /* 0x000fe200078ec0ff */
[----:B------:R-:W-:Y:S01]  /*11e0*/  IMAD.SHL.U32 R150, R148, 0x20, RZ ;  /* 0x0000002094967824 */ /* 0x000fe200078e00ff */
        /* <DEDUP_REMOVED lines=14> */
[----:B------:R-:W-:Y:S01]  /*12d0*/  IMAD.MOV.U32 R174, RZ, RZ, c[0x0][0x27c] ;  /* 0x00009f00ffae7624 */ /* 0x000fe200078e00ff */
[----:B------:R-:W-:Y:S01]  /*12e0*/  @P0 LEA R6, P2, R0, c[0x0][0x220], 0x1 ;  /* 0x0000880000060a11 */ /* 0x000fe200078408ff */
[----:B------:R-:W-:Y:S01]  /*12f0*/  IMAD.MOV.U32 R151, RZ, RZ, c[0x0][0x27c] ;  /* 0x00009f00ff977624 */ /* 0x000fe200078e00ff */
[----:B------:R-:W-:Y:S01]  /*1300*/  @P4 IADD3.X R11, R3, R13, R11, P3, !PT ;  /* 0x0000000d030b4210 */ /* 0x000fe20001ffe40b */
[----:B------:R-:W-:Y:S01]  /*1310*/  IMAD.WIDE.U32 R12, R12, c[0x0][0x260], R4 ;  /* 0x000098000c0c7a25 */ /* 0x000fe200078e0004 */
[----:B------:R-:W-:-:S02]  /*1320*/  LOP3.LUT R90, R9, 0xfffffe00, R90, 0xf8, !PT ;  /* 0xfffffe00095a7812 */ /* 0x000fc400078ef85a */
[----:B------:R-:W-:Y:S01]  /*1330*/  @P1 LEA R4, P3, R2, c[0x0][0x220], 0x1 ;  /* 0x0000880002041a11 */ /* 0x000fe200078608ff */
[----:B------:R-:W-:Y:S01]  /*1340*/  IMAD.SHL.U32 R151, R151, 0x2, RZ ;  /* 0x0000000297977824 */ /* 0x000fe200078e00ff */
[----:B------:R-:W-:Y:S01]  /*1350*/  @P0 LEA.HI.X R7, R0, c[0x0][0x224], R7, 0x1, P2 ;  /* 0x0000890000070a11 */ /* 0x000fe200010f0c07 */
[----:B------:R-:W-:Y:S01]  /*1360*/  IMAD.SHL.U32 R90, R90, 0x2, RZ ;  /* 0x000000025a5a7824 */ /* 0x000fe200078e00ff */
[----:B------:R-:W-:Y:S02]  /*1370*/  LOP3.LUT R0, R22, 0xfffffffc, RZ, 0xc0, !PT ;  /* 0xfffffffc16007812 */ /* 0x000fe400078ec0ff */
[----:B------:R-:W-:Y:S02]  /*1380*/  @P1 LEA.HI.X R5, R2, c[0x0][0x224], R3, 0x1, P3 ;  /* 0x0000890002051a11 */ /* 0x000fe400018f0c03 */
        /* <DEDUP_REMOVED lines=44> */
[C---:B---3--:R-:W-:Y:S01]  /*1650*/  IMAD.WIDE.U32 R6, R38.reuse, c[0x0][0x290], R36 ;  /* 0x0000a40026067a25 */ /* 0x048fe200078e0024 */
        /* <DEDUP_REMOVED lines=30> */
[----:B--2---:R1:W2:Y:S02]  /*1840*/  @P5 R2UR UR30, R17 ;  /* 0x00000000111e53c2 */ /* 0x0042a400000e0000 */
[----:B-1----:R-:W-:Y:S01]  /*1850*/  IMAD.IADD R17, R16, 0x1, R7 ;  /* 0x0000000110117824 */ /* 0x002fe200078e0207 */
[----:B--2---:R-:W-:Y:S01]  /*1860*/  @UP0 USHF.R.S32.HI UR39, URZ, 0x1f, UR30 ;  /* 0x0000001f3f270899 */ /* 0x004fe2000801141e */
[----:B------:R-:W-:Y:S01]  /*1870*/  IMAD.IADD R7, R20, 0x1, R8 ;  /* 0x0000000114077824 */ /* 0x000fe200078e0208 */
[----:B------:R-:W-:Y:S01]  /*1880*/  @UP0 UMOV UR38, UR30 ;  /* 0x0000001e00260c82 */ /* 0x000fe20008000000 */
[----:B------:R-:W-:Y:S01]  /*1890*/  IMAD.MOV.U32 R16, RZ, RZ, R6 ;  /* 0x000000ffff107224 */ /* 0x000fe200078e0006 */
[C---:B------:R-:W-:Y:S01]  /*18a0*/  @P3 LEA R6, P4, R148.reuse, R2, 0x6 ;  /* 0x0000000294063211 */ /* 0x040fe200078830ff */
[----:B------:R-:W-:Y:S01]  /*18b0*/  @!UP0 UMOV UR38, UR21 ;  /* 0x0000001500268c82 */ /* 0x000fe20008000000 */
[----:B----4-:R-:W-:Y:S01]  /*18c0*/  SHF.R.S32.HI R14, RZ, 0x1f, R7 ;  /* 0x0000001fff0e7819 */ /* 0x010fe20000011407 */
        /* <DEDUP_REMOVED lines=116> */
.L_x_731:
        /* <DEDUP_REMOVED lines=77> */
.L_x_689:
[----:B------:R-:W-:Y:S05]  /*24e0*/  BSYNC B0 ;  /* 0x0000000000007941 */ /* 0x000fea0003800000 */
.L_x_688:
        /* <DEDUP_REMOVED lines=39> */
.L_x_691:
[----:B------:R-:W-:Y:S05]  /*2760*/  BSYNC B0 ;  /* 0x0000000000007941 */ /* 0x000fea0003800000 */
.L_x_690:
        /* <DEDUP_REMOVED lines=40> */
.L_x_693:
[----:B------:R-:W-:Y:S05]  /*29f0*/  BSYNC B0 ;  /* 0x0000000000007941 */ /* 0x000fea0003800000 */
.L_x_692:
        /* <DEDUP_REMOVED lines=38> */
.L_x_695:
[----:B------:R-:W-:Y:S05]  /*2c60*/  BSYNC B0 ;  /* 0x0000000000007941 */ /* 0x000fea0003800000 */
.L_x_694:
        /* <DEDUP_REMOVED lines=74> */
.L_x_699:
[----:B------:R-:W-:Y:S05]  /*3110*/  BSYNC B0 ;  /* 0x0000000000007941 */ /* 0x000fea0003800000 */
.L_x_698:
        /* <DEDUP_REMOVED lines=57> */
.L_x_697:
[----:B------:R-:W-:Y:S05]  /*34b0*/  BSYNC B1 ;  /* 0x0000000000017941 */ /* 0x000fea0003800000 */
.L_x_696:
        /* <DEDUP_REMOVED lines=62> */
.L_x_703:
[----:B------:R-:W-:Y:S05]  /*38a0*/  BSYNC B0 ;  /* 0x0000000000007941 */ /* 0x000fea0003800000 */
.L_x_702:
        /* <DEDUP_REMOVED lines=57> */
.L_x_701:
[----:B------:R-:W-:Y:S05]  /*3c40*/  BSYNC B1 ;  /* 0x0000000000017941 */ /* 0x000fea0003800000 */
.L_x_700:
        /* <DEDUP_REMOVED lines=62> */
.L_x_707:
[----:B------:R-:W-:Y:S05]  /*4030*/  BSYNC B0 ;  /* 0x0000000000007941 */ /* 0x000fea0003800000 */
.L_x_706:
        /* <DEDUP_REMOVED lines=57> */
.L_x_705:
[----:B------:R-:W-:Y:S05]  /*43d0*/  BSYNC B1 ;  /* 0x0000000000017941 */ /* 0x000fea0003800000 */
.L_x_704:
        /* <DEDUP_REMOVED lines=61> */
.L_x_710:
[----:B------:R-:W-:Y:S05]  /*47b0*/  BSYNC B0 ;  /* 0x0000000000007941 */ /* 0x000fea0003800000 */
.L_x_709:
        /* <DEDUP_REMOVED lines=58> */
.L_x_687:
        /* <DEDUP_REMOVED lines=232> */
.L_x_712:
[----:B------:R-:W-:Y:S05]  /*59e0*/  BSYNC B0 ;  /* 0x0000000000007941 */ /* 0x000fea0003800000 */
.L_x_711:
        /* <DEDUP_REMOVED lines=118> */
.L_x_714:
[----:B------:R-:W-:Y:S05]  /*6150*/  BSYNC B0 ;  /* 0x0000000000007941 */ /* 0x000fea0003800000 */
.L_x_713:
        /* <DEDUP_REMOVED lines=118> */
.L_x_716:
[----:B------:R-:W-:Y:S05]  /*68c0*/  BSYNC B0 ;  /* 0x0000000000007941 */ /* 0x000fea0003800000 */
.L_x_715:
        /* <DEDUP_REMOVED lines=120> */
.L_x_686:
        /* <DEDUP_REMOVED lines=22> */
.L_x_718:
[----:B-123--:R-:W-:Y:S05]  /*71b0*/  BSYNC B0 ;  /* 0x0000000000007941 */ /* 0x00efea0003800000 */
.L_x_717:
        /* <DEDUP_REMOVED lines=17> */
.L_x_720:
[----:B------:R-:W-:Y:S05]  /*72d0*/  BSYNC B0 ;  /* 0x0000000000007941 */ /* 0x000fea0003800000 */
.L_x_719:
[----:B--2---:R2:W4:Y:S01]  /*72e0*/  SHFL.IDX PT, R3, R88, 0x2, 0x1c1f ;  /* 0x005c1f0058037f89 */ /* 0x00452200000e0000 */
        /* <DEDUP_REMOVED lines=16> */
.L_x_722:
[----:B------:R-:W-:Y:S05]  /*73f0*/  BSYNC B0 ;  /* 0x0000000000007941 */ /* 0x000fea0003800000 */
.L_x_721:
[----:B---34-:R3:W4:Y:S01]  /*7400*/  SHFL.IDX PT, R3, R88, 0x3, 0x1c1f ;  /* 0x007c1f0058037f89 */ /* 0x01872200000e0000 */
[----:B------:R-:W-:Y:S03]  /*7410*/  ISETP.GE.AND P0, PT, R12, 0x61, PT ;  /* 0x000000610c00780c */ /* 0x000fe60003f06270 */
        /* <DEDUP_REMOVED lines=14> */
.L_x_708:
[----:B------:R-:W-:Y:S05]  /*7500*/  BSYNC B2 ;  /* 0x0000000000027941 */ /* 0x000fea0003800000 */
.L_x_685:
[----:B-1-3--:R-:W-:Y:S01]  /*7510*/  IMAD.U32 R2, RZ, RZ, UR6 ;  /* 0x00000006ff027e24 */ /* 0x00afe2000f8e00ff */
        /* <DEDUP_REMOVED lines=12> */
[----:B--2---:R-:W-:Y:S03]  /*75e0*/  P2R R8, PR, RZ, 0x20 ;  /* 0x00000020ff087803 */ /* 0x004fe60000000000 */
        /* <DEDUP_REMOVED lines=93> */
[C---:B----4-:R-:W-:Y:S02]  /*7bc0*/  IMAD R4, R100.reuse, c[0x0][0x20c], R2 ;  /* 0x0000830064047a24 */ /* 0x050fe400078e0202 */
        /* <DEDUP_REMOVED lines=17> */
[----:B-1----:R-:W1:Y:S01]  /*7ce0*/  @!P1 LDS.128 R8, [R91] ;  /* 0x000000005b089984 */ /* 0x002e620000000c00 */
[CC--:B--2---:R-:W-:Y:S04]  /*7cf0*/  @!P1 LEA R4, P0, R20.reuse, R2.reuse, 0x1 ;  /* 0x0000000214049211 */ /* 0x0c4fe800078008ff */
[-C--:B---3--:R-:W-:Y:S02]  /*7d00*/  @!P1 LEA.HI.X R5, R20, R3.reuse, R21, 0x1, P0 ;  /* 0x0000000314059211 */ /* 0x088fe400000f0c15 */
[----:B------:R-:W-:Y:S11]  /*7d10*/  ISETP.GE.AND P0, PT, R94, c[0x0][0x1d4], PT ;  /* 0x000075005e007a0c */ /* 0x000ff60003f06270 */
[----:B------:R-:W-:Y:S02]  /*7d20*/  @!UPT UIADD3 URZ, URZ, URZ, URZ ;  /* 0x0000003f3f3ff290 */ /* 0x000fe4000fffe03f */
[C---:B------:R-:W-:Y:S04]  /*7d30*/  @!P0 LEA R2, P2, R83.reuse, R2, 0x1 ;  /* 0x0000000253028211 */ /* 0x040fe800078408ff */
[----:B------:R-:W-:Y:S01]  /*7d40*/  @!P0 LEA.HI.X R3, R83, R3, R93, 0x1, P2 ;  /* 0x0000000353038211 */ /* 0x000fe200010f0c5d */
[----:B-1----:R-:W-:Y:S04]  /*7d50*/  @!P1 ST.E.128 [R4.64], R8 ;  /* 0x0000000804009985 */ /* 0x002fe8000c101d16 */
[----:B------:R-:W1:Y:S04]  /*7d60*/  @!P0 LDS.128 R4, [R92] ;  /* 0x000000005c048984 */ /* 0x000e680000000c00 */
[----:B-1----:R1:W-:Y:S02]  /*7d70*/  @!P0 ST.E.128 [R2.64], R4 ;  /* 0x0000000402008985 */ /* 0x0023e4000c101d16 */
.L_x_724:
[----:B------:R-:W-:Y:S05]  /*7d80*/  BSYNC B0 ;  /* 0x0000000000007941 */ /* 0x000fea0003800000 */
.L_x_723:
[----:B-1-3--:R1:W3:Y:S01]  /*7d90*/  SHFL.IDX PT, R3, R13, 0x1, 0x1c1f ;  /* 0x003c1f000d037f89 */ /* 0x00a2e200000e0000 */
[----:B------:R-:W-:Y:S01]  /*7da0*/  ISETP.GE.AND P0, PT, R12, 0x21, PT ;  /* 0x000000210c00780c */ /* 0x000fe20003f06270 */
[----:B------:R-:W-:Y:S02]  /*7db0*/  BSSY B0, `(.L_x_725) ;  /* 0x000000f000007945 */ /* 0x000fe40003800000 */
[----:B--2---:R1:W2:Y:S10]  /*7dc0*/  SHFL.IDX PT, R2, R14, 0x1, 0x1c1f ;  /* 0x003c1f000e027f89 */ /* 0x0042b400000e0000 */
[----:B------:R-:W-:-:S05]  /*7dd0*/  @!P0 BRA `(.L_x_726) ;  /* 0x000000c000008947 */ /* 0x000fca0003800000 */
[C---:B------:R-:W-:Y:S11]  /*7de0*/  ISETP.GE.AND P1, PT, R20.reuse, c[0x0][0x1d4], PT ;  /* 0x0000750014007a0c */ /* 0x040ff60003f26270 */
[----:B------:R-:W-:Y:S02]  /*7df0*/  @!UPT UIADD3 URZ, URZ, URZ, URZ ;  /* 0x0000003f3f3ff290 */ /* 0x000fe4000fffe03f */
[----:B------:R-:W4:Y:S01]  /*7e00*/  @!P1 LDS.128 R8, [R91+0x1000] ;  /* 0x001000005b089984 */ /* 0x000f220000000c00 */
        /* <DEDUP_REMOVED lines=9> */
.L_x_726:
[----:B------:R-:W-:Y:S05]  /*7ea0*/  BSYNC B0 ;  /* 0x0000000000007941 */ /* 0x000fea0003800000 */
.L_x_725:
[----:B--23--:R2:W3:Y:S01]  /*7eb0*/  SHFL.IDX PT, R3, R13, 0x2, 0x1c1f ;  /* 0x005c1f000d037f89 */ /* 0x00c4e200000e0000 */
[----:B------:R-:W-:Y:S01]  /*7ec0*/  ISETP.GE.AND P0, PT, R12, 0x41, PT ;  /* 0x000000410c00780c */ /* 0x000fe20003f06270 */
[----:B------:R-:W-:Y:S02]  /*7ed0*/  BSSY B0, `(.L_x_727) ;  /* 0x000000f000007945 */ /* 0x000fe40003800000 */
[----:B------:R2:W4:Y:S10]  /*7ee0*/  SHFL.IDX PT, R2, R14, 0x2, 0x1c1f ;  /* 0x005c1f000e027f89 */ /* 0x00053400000e0000 */
[----:B------:R-:W-:-:S05]  /*7ef0*/  @!P0 BRA `(.L_x_728) ;  /* 0x000000c000008947 */ /* 0x000fca0003800000 */
[C---:B------:R-:W-:Y:S11]  /*7f00*/  ISETP.GE.AND P1, PT, R20.reuse, c[0x0][0x1d4], PT ;  /* 0x0000750014007a0c */ /* 0x040ff60003f26270 */
[----:B------:R-:W-:Y:S02]  /*7f10*/  @!UPT UIADD3 URZ, URZ, URZ, URZ ;  /* 0x0000003f3f3ff290 */ /* 0x000fe4000fffe03f */
[----:B------:R-:W5:Y:S01]  /*7f20*/  @!P1 LDS.128 R8, [R91+0x2000] ;  /* 0x002000005b089984 */ /* 0x000f620000000c00 */
[CC--:B----4-:R-:W-:Y:S04]  /*7f30*/  @!P1 LEA R4, P0, R20.reuse, R2.reuse, 0x1 ;  /* 0x0000000214049211 */ /* 0x0d0fe800078008ff */
[-C--:B---3--:R-:W-:Y:S02]  /*7f40*/  @!P1 LEA.HI.X R5, R20, R3.reuse, R21, 0x1, P0 ;  /* 0x0000000314059211 */ /* 0x088fe400000f0c15 */
[----:B------:R-:W-:Y:S11]  /*7f50*/  ISETP.GE.AND P0, PT, R94, c[0x0][0x1d4], PT ;  /* 0x000075005e007a0c */ /* 0x000ff60003f06270 */
[----:B------:R-:W-:Y:S02]  /*7f60*/  @!UPT UIADD3 URZ, URZ, URZ, URZ ;  /* 0x0000003f3f3ff290 */ /* 0x000fe4000fffe03f */
[C---:B------:R-:W-:Y:S04]  /*7f70*/  @!P0 LEA R2, P2, R83.reuse, R2, 0x1 ;  /* 0x0000000253028211 */ /* 0x040fe800078408ff */
[----:B------:R-:W-:Y:S01]  /*7f80*/  @!P0 LEA.HI.X R3, R83, R3, R93, 0x1, P2 ;  /* 0x0000000353038211 */ /* 0x000fe200010f0c5d */
[----:B-----5:R-:W-:Y:S04]  /*7f90*/  @!P1 ST.E.128 [R4.64], R8 ;  /* 0x0000000804009985 */ /* 0x020fe8000c101d16 */
[----:B------:R-:W3:Y:S04]  /*7fa0*/  @!P0 LDS.128 R4, [R92+0x2000] ;  /* 0x002000005c048984 */ /* 0x000ee80000000c00 */
[----:B---3--:R3:W-:Y:S02]  /*7fb0*/  @!P0 ST.E.128 [R2.64], R4 ;  /* 0x0000000402008985 */ /* 0x0087e4000c101d16 */
.L_x_728:
[----:B------:R-:W-:Y:S05]  /*7fc0*/  BSYNC B0 ;  /* 0x0000000000007941 */ /* 0x000fea0003800000 */
.L_x_727:
[----:B---3--:R3:W1:Y:S01]  /*7fd0*/  SHFL.IDX PT, R3, R13, 0x3, 0x1c1f ;  /* 0x007c1f000d037f89 */ /* 0x00866200000e0000 */
[----:B------:R-:W-:Y:S01]  /*7fe0*/  ISETP.GE.AND P0, PT, R12, 0x61, PT ;  /* 0x000000610c00780c */ /* 0x000fe20003f06270 */
[----:B------:R-:W-:Y:S02]  /*7ff0*/  BSSY B0, `(.L_x_729) ;  /* 0x000000f000007945 */ /* 0x000fe40003800000 */
[----:B----4-:R3:W4:Y:S10]  /*8000*/  SHFL.IDX PT, R2, R14, 0x3, 0x1c1f ;  /* 0x007c1f000e027f89 */ /* 0x01073400000e0000 */
[----:B------:R-:W-:-:S05]  /*8010*/  @!P0 BRA `(.L_x_730) ;  /* 0x000000c000008947 */ /* 0x000fca0003800000 */
[C---:B------:R-:W-:Y:S11]  /*8020*/  ISETP.GE.AND P1, PT, R20.reuse, c[0x0][0x1d4], PT ;  /* 0x0000750014007a0c */ /* 0x040ff60003f26270 */
[----:B------:R-:W-:Y:S02]  /*8030*/  @!UPT UIADD3 URZ, URZ, URZ, URZ ;  /* 0x0000003f3f3ff290 */ /* 0x000fe4000fffe03f */
[----:B------:R-:W5:Y:S01]  /*8040*/  @!P1 LDS.128 R8, [R91+0x3000] ;  /* 0x003000005b089984 */ /* 0x000f620000000c00 */
[CC--:B----4-:R-:W-:Y:S04]  /*8050*/  @!P1 LEA R4, P0, R20.reuse, R2.reuse, 0x1 ;  /* 0x0000000214049211 */ /* 0x0d0fe800078008ff */
[-C--:B-1----:R-:W-:Y:S02]  /*8060*/  @!P1 LEA.HI.X R5, R20, R3.reuse, R21, 0x1, P0 ;  /* 0x0000000314059211 */ /* 0x082fe400000f0c15 */
[----:B------:R-:W-:Y:S11]  /*8070*/  ISETP.GE.AND P0, PT, R94, c[0x0][0x1d4], PT ;  /* 0x000075005e007a0c */ /* 0x000ff60003f06270 */
[----:B------:R-:W-:Y:S02]  /*8080*/  @!UPT UIADD3 URZ, URZ, URZ, URZ ;  /* 0x0000003f3f3ff290 */ /* 0x000fe4000fffe03f */
[C---:B------:R-:W-:Y:S04]  /*8090*/  @!P0 LEA R2, P2, R83.reuse, R2, 0x1 ;  /* 0x0000000253028211 */ /* 0x040fe800078408ff */
[----:B------:R-:W-:Y:S01]  /*80a0*/  @!P0 LEA.HI.X R3, R83, R3, R93, 0x1, P2 ;  /* 0x0000000353038211 */ /* 0x000fe200010f0c5d */
[----:B-----5:R-:W-:Y:S04]  /*80b0*/  @!P1 ST.E.128 [R4.64], R8 ;  /* 0x0000000804009985 */ /* 0x020fe8000c101d16 */
[----:B------:R-:W1:Y:S04]  /*80c0*/  @!P0 LDS.128 R4, [R92+0x3000] ;  /* 0x003000005c048984 */ /* 0x000e680000000c00 */
[----:B-1----:R1:W-:Y:S02]  /*80d0*/  @!P0 ST.E.128 [R2.64], R4 ;  /* 0x0000000402008985 */ /* 0x0023e4000c101d16 */
.L_x_730:
[----:B------:R-:W-:Y:S05]  /*80e0*/  BSYNC B0 ;  /* 0x0000000000007941 */ /* 0x000fea0003800000 */
.L_x_729:
[----:B------:R-:W-:Y:S02]  /*80f0*/  UISETP.GT.AND UP0, UPT, UR6, UR7, UPT ;  /* 0x000000070600728c */ /* 0x000fe4000bf04270 */
[----:B------:R-:W-:Y:S04]  /*8100*/  UIADD3 UR6, UR6, -0x1, URZ ;  /* 0xffffffff06067890 */ /* 0x000fe8000fffe03f */
[----:B------:R-:W-:Y:S05]  /*8110*/  PLOP3.LUT P0, PT, PT, PT, UP0, 0x80, 0x0 ;  /* 0x000000000000781c */ /* 0x000fea0003f0f008 */
[----:B------:R-:W-:Y:S02]  /*8120*/  @UP0 USHF.R.S32.HI UR9, URZ, 0x1f, UR6 ;  /* 0x0000001f3f090899 */ /* 0x000fe40008011406 */
[----:B------:R-:W-:Y:S04]  /*8130*/  @UP0 UIMAD UR5, UR11, UR6, URZ ;  /* 0x000000060b0502a4 */ /* 0x000fe8000f8e023f */
[----:B------:R-:W-:Y:S02]  /*8140*/  @UP0 UIMAD UR5, UR9, UR26, UR5 ;  /* 0x0000001a090502a4 */ /* 0x000fe4000f8e0205 */
[----:B-1--4-:R-:W-:Y:S02]  /*8150*/  @P0 IMAD.MOV.U32 R2, RZ, RZ, R130 ;  /* 0x000000ffff020224 */ /* 0x012fe400078e0082 */
[----:B------:R-:W-:Y:S04]  /*8160*/  @P0 IMAD.MOV.U32 R3, RZ, RZ, R127 ;  /* 0x000000ffff030224 */ /* 0x000fe800078e007f */
[----:B------:R-:W-:Y:S05]  /*8170*/  @P0 IMAD.WIDE.U32 R2, R145, UR6, R2 ;  /* 0x0000000691020c25 */ /* 0x000fea000f8e0002 */
[C---:B------:R-:W-:Y:S02]  /*8180*/  @P0 LEA R12, P1, R2.reuse, c[0x0][0x220], 0x1 ;  /* 0x00008800020c0a11 */ /* 0x040fe400078208ff */
[----:B------:R-:W-:Y:S04]  /*8190*/  @P0 IADD3 R3, R3, UR5, RZ ;  /* 0x0000000503030c10 */ /* 0x000fe8000fffe0ff */
[----:B--23--:R-:W-:Y:S02]  /*81a0*/  @P0 LEA.HI.X R13, R2, c[0x0][0x224], R3, 0x1, P1 ;  /* 0x00008900020d0a11 */ /* 0x00cfe400008f0c03 */
        /* <DEDUP_REMOVED lines=25> */
.L_x_684:
[----:B------:R-:W-:Y:S01]  /*8340*/  UIADD3 UR6, UR17, 0x7f, URZ ;  /* 0x0000007f11067890 */ /* 0x000fe2000fffe03f */
[----:B------:R-:W-:Y:S01]  /*8350*/  PLOP3.LUT P4, PT, PT, PT, PT, 0x80, 0x0 ;  /* 0x000000000000781c */ /* 0x000fe20003f8f070 */
[----:B------:R-:W-:Y:S01]  /*8360*/  ULDC.64 UR4, c[0x0][0x2c8] ;  /* 0x0000b20000047ab9 */ /* 0x000fe20000000a00 */
[----:B------:R-:W-:Y:S01]  /*8370*/  CS2R R186, SRZ ;  /* 0x0000000000ba7805 */ /* 0x000fe2000001ff00 */
[----:B------:R-:W-:Y:S01]  /*8380*/  UIMAD.WIDE.U32 UR8, UR6, UR4, URZ ;  /* 0x00000004060872a5 */ /* 0x000fe2000f8e003f */
[----:B------:R-:W-:Y:S01]  /*8390*/  CS2R R184, SRZ ;  /* 0x0000000000b87805 */ /* 0x000fe2000001ff00 */
[----:B------:R-:W-:Y:S01]  /*83a0*/  CS2R R130, SRZ ;  /* 0x0000000000827805 */ /* 0x000fe2000001ff00 */
[----:B------:R-:W-:Y:S01]  /*83b0*/  UMOV UR4, URZ ;  /* 0x0000003f00047c82 */ /* 0x000fe20008000000 */
[----:B------:R-:W-:Y:S01]  /*83c0*/  CS2R R128, SRZ ;  /* 0x0000000000807805 */ /* 0x000fe2000001ff00 */
[----:B------:R-:W-:Y:S01]  /*83d0*/  @UP2 USHF.R.U32.HI UR6, URZ, UR5, UR9 ;  /* 0x000000053f062299 */ /* 0x000fe20008011609 */
[----:B-1----:R-:W-:Y:S01]  /*83e0*/  IMAD.MOV.U32 R15, RZ, RZ, RZ ;  /* 0x000000ffff0f7224 */ /* 0x002fe200078e00ff */
[----:B------:R-:W-:Y:S01]  /*83f0*/  MOV R11, RZ ;  /* 0x000000ff000b7202 */ /* 0x000fe20000000f00 */
[----:B------:R-:W-:Y:S01]  /*8400*/  IMAD.MOV.U32 R126, RZ, RZ, RZ ;  /* 0x000000ffff7e7224 */ /* 0x000fe200078e00ff */
[----:B------:R-:W-:Y:S01]  /*8410*/  UIADD3 UR5, UR12, UR6, URZ ;  /* 0x000000060c057290 */ /* 0x000fe2000fffe03f */
[----:B------:R-:W-:Y:S01]  /*8420*/  IMAD.MOV.U32 R124, RZ, RZ, RZ ;  /* 0x000000ffff7c7224 */ /* 0x000fe200078e00ff */
[----:B------:R-:W-:Y:S01]  /*8430*/  CS2R R16, SRZ ;  /* 0x0000000000107805 */ /* 0x000fe2000001ff00 */
[----:B------:R-:W-:Y:S01]  /*8440*/  MOV R122, RZ ;  /* 0x000000ff007a7202 */ /* 0x000fe20000000f00 */
[----:B------:R-:W-:Y:S01]  /*8450*/  UIMAD.WIDE UR4, UR5, -0x6db6db6d, UR4 ;  /* 0x92492493050478a5 */ /* 0x000fe2000f8e0204 */
[----:B------:R-:W-:Y:S01]  /*8460*/  IMAD.MOV.U32 R120, RZ, RZ, RZ ;  /* 0x000000ffff787224 */ /* 0x000fe200078e00ff */
[----:B------:R-:W-:Y:S01]  /*8470*/  CS2R R18, SRZ ;  /* 0x0000000000127805 */ /* 0x000fe2000001ff00 */
[----:B------:R-:W-:Y:S01]  /*8480*/  MOV R182, RZ ;  /* 0x000000ff00b67202 */ /* 0x000fe20000000f00 */
[----:B------:R-:W-:Y:S01]  /*8490*/  USHF.R.U32.HI UR4, URZ, 0x1f, UR5 ;  /* 0x0000001f3f047899 */ /* 0x000fe20008011605 */
[----:B------:R-:W-:Y:S01]  /*84a0*/  CS2R R12, SRZ ;  /* 0x00000000000c7805 */ /* 0x000fe2000001ff00 */
[----:B------:R-:W-:Y:S01]  /*84b0*/  IMAD.MOV.U32 R180, RZ, RZ, RZ ;  /* 0x000000ffffb47224 */ /* 0x000fe200078e00ff */
[----:B------:R-:W-:Y:S01]  /*84c0*/  MOV R118, RZ ;  /* 0x000000ff00767202 */ /* 0x000fe20000000f00 */
[----:B------:R-:W-:Y:S01]  /*84d0*/  ULEA.HI.SX32 UR4, UR5, UR4, 0x1a ;  /* 0x0000000405047291 */ /* 0x000fe2000f8fd23f */
[----:B------:R-:W-:Y:S01]  /*84e0*/  IMAD.MOV.U32 R116, RZ, RZ, RZ ;  /* 0x000000ffff747224 */ /* 0x000fe200078e00ff */
[----:B------:R-:W-:Y:S01]  /*84f0*/  CS2R R178, SRZ ;  /* 0x0000000000b27805 */ /* 0x000fe2000001ff00 */
[----:B-----5:R-:W-:Y:S01]  /*8500*/  CS2R R22, SRZ ;  /* 0x0000000000167805 */ /* 0x020fe2000001ff00 */
[----:B------:R-:W-:Y:S01]  /*8510*/  UISETP.LT.AND UP0, UPT, UR13, UR4, UPT ;  /* 0x000000040d00728c */ /* 0x000fe2000bf01270 */
[----:B------:R-:W-:Y:S01]  /*8520*/  MOV R176, RZ ;  /* 0x000000ff00b07202 */ /* 0x000fe20000000f00 */
[----:B------:R-:W-:Y:S01]  /*8530*/  IMAD.MOV.U32 R174, RZ, RZ, RZ ;  /* 0x000000ffffae7224 */ /* 0x000fe200078e00ff */
[----:B------:R-:W-:Y:S01]  /*8540*/  CS2R R24, SRZ ;  /* 0x0000000000187805 */ /* 0x000fe2000001ff00 */
[----:B------:R-:W-:Y:S01]  /*8550*/  USEL UR13, UR13, UR4, UP0 ;  /* 0x000000040d0d7287 */ /* 0x000fe20008000000 */
[----:B------:R-:W-:Y:S01]  /*8560*/  MOV R172, RZ ;  /* 0x000000ff00ac7202 */ /* 0x000fe20000000f00 */
[----:B------:R-:W-:Y:S01]  /*8570*/  CS2R R166, SRZ ;  /* 0x0000000000a67805 */ /* 0x000fe2000001ff00 */
[----:B------:R-:W-:Y:S01]  /*8580*/  IMAD.MOV.U32 R164, RZ, RZ, RZ ;  /* 0x000000ffffa47224 */ /* 0x000fe200078e00ff */
[----:B------:R-:W-:Y:S01]  /*8590*/  UISETP.GE.AND UP0, UPT, UR13, 0x1, UPT ;  /* 0x000000010d00788c */ /* 0x000fe2000bf06270 */
[----:B------:R-:W-:Y:S01]  /*85a0*/  CS2R R20, SRZ ;  /* 0x0000000000147805 */ /* 0x000fe2000001ff00 */
[----:B------:R-:W-:Y:S01]  /*85b0*/  MOV R170, RZ ;  /* 0x000000ff00aa7202 */ /* 0x000fe20000000f00 */
[----:B------:R-:W-:Y:S01]  /*85c0*/  IMAD.MOV.U32 R168, RZ, RZ, RZ ;  /* 0x000000ffffa87224 */ /* 0x000fe200078e00ff */
[----:B------:R-:W-:Y:S01]  /*85d0*/  CS2R R162, SRZ ;  /* 0x0000000000a27805 */ /* 0x000fe2000001ff00 */
[----:B------:R-:W-:Y:S01]  /*85e0*/  CS2R R28, SRZ ;  /* 0x00000000001c7805 */ /* 0x000fe2000001ff00 */
[----:B------:R-:W-:Y:S01]  /*85f0*/  PLOP3.LUT P0, PT, PT, PT, UP0, 0x80, 0x0 ;  /* 0x000000000000781c */ /* 0x000fe20003f0f008 */
[----:B------:R-:W-:Y:S01]  /*8600*/  IMAD.MOV.U32 R158, RZ, RZ, RZ ;  /* 0x000000ffff9e7224 */ /* 0x000fe200078e00ff */
[----:B------:R-:W-:Y:S01]  /*8610*/  MOV R160, RZ ;  /* 0x000000ff00a07202 */ /* 0x000fe20000000f00 */
        /* <DEDUP_REMOVED lines=24> */
[----:B------:R-:W-:Y:S01]  /*87a0*/  USHF.R.S32.HI UR6, URZ, 0x1f, UR19 ;  /* 0x0000001f3f067899 */ /* 0x000fe20008011413 */
[----:B------:R-:W-:Y:S01]  /*87b0*/  SHF.R.S32.HI R249, RZ, 0x1f, R250 ;  /* 0x0000001ffff97819 */ /* 0x000fe200000114fa */
[----:B------:R-:W-:Y:S02]  /*87c0*/  ULDC.64 UR4, c[0x0][0x178] ;  /* 0x00005e0000047ab9 */ /* 0x000fe40000000a00 */
        /* <DEDUP_REMOVED lines=9> */
[----:B------:R-:W-:Y:S02]  /*8860*/  UISETP.NE.U32.AND UP0, UPT, URZ, UR6, UPT ;  /* 0x000000063f00728c */ /* 0x000fe4000bf05070 */
[----:B------:R-:W-:Y:S02]  /*8870*/  ULDC.64 UR4, c[0x0][0x1b8] ;  /* 0x00006e0000047ab9 */ /* 0x000fe40000000a00 */
[----:B------:R-:W-:Y:S02]  /*8880*/  UISETP.NE.AND.EX UP0, UPT, URZ, UR7, UPT, UP0 ;  /* 0x000000073f00728c */ /* 0x000fe4000bf05300 */
[----:B------:R-:W-:Y:S02]  /*8890*/  USHF.R.S32.HI UR7, URZ, 0x1f, UR21 ;  /* 0x0000001f3f077899 */ /* 0x000fe40008011415 */
[----:B------:R-:W-:Y:S02]  /*88a0*/  UIADD3 UR9, UR9, UR19, URZ ;  /* 0x0000001309097290 */ /* 0x000fe4000fffe03f */
[----:B------:R-:W-:-:S02]  /*88b0*/  UIMAD UR6, UR15, UR4, URZ ;  /* 0x000000040f0672a4 */ /* 0x000fc4000f8e023f */
[----:B------:R-:W-:Y:S02]  /*88c0*/  USEL UR7, UR7, URZ, !UP0 ;  /* 0x0000003f07077287 */ /* 0x000fe4000c000000 */
[----:B------:R-:W-:Y:S01]  /*88d0*/  UIMAD UR6, UR16, UR5, UR6 ;  /* 0x00000005100672a4 */ /* 0x000fe2000f8e0206 */
[----:B-1----:R-:W-:Y:S01]  /*88e0*/  LEA.HI R2, R249, R250, RZ, 0x3 ;  /* 0x000000faf9027211 */ /* 0x002fe200078f18ff */
[----:B------:R-:W-:Y:S02]  /*88f0*/  UIMAD.WIDE.U32 UR10, UR16, UR4, UR8 ;  /* 0x00000004100a72a5 */ /* 0x000fe4000f8e0008 */
[----:B------:R-:W-:Y:S01]  /*8900*/  USEL UR8, UR21, URZ, !UP0 ;  /* 0x0000003f15087287 */ /* 0x000fe2000c000000 */
[----:B------:R-:W-:Y:S01]  /*8910*/  LOP3.LUT R0, R2, 0xfffffff8, RZ, 0xc0, !PT ;  /* 0xfffffff802007812 */ /* 0x000fe200078ec0ff */
[----:B------:R-:W-:Y:S01]  /*8920*/  ULDC.64 UR4, c[0x0][0x1c0] ;  /* 0x0000700000047ab9 */ /* 0x000fe20000000a00 */
[----:B------:R-:W-:Y:S01]  /*8930*/  SHF.R.S32.HI R77, RZ, 0x3, R2 ;  /* 0x00000003ff4d7819 */ /* 0x000fe20000011402 */
[----:B------:R-:W-:-:S02]  /*8940*/  UIMAD UR7, UR7, UR4, URZ ;  /* 0x00000004070772a4 */ /* 0x000fc4000f8e023f */
[----:B------:R-:W-:Y:S01]  /*8950*/  IMAD.IADD R6, R250, 0x1, -R0 ;  /* 0x00000001fa067824 */ /* 0x000fe200078e0a00 */
[----:B------:R-:W-:Y:S02]  /*8960*/  UIADD3 UR11, UR11, UR6, URZ ;  /* 0x000000060b0b7290 */ /* 0x000fe4000fffe03f */
[----:B------:R-:W-:Y:S01]  /*8970*/  UIMAD UR5, UR8, UR5, UR7 ;  /* 0x00000005080572a4 */ /* 0x000fe2000f8e0207 */
[C---:B------:R-:W-:Y:S01]  /*8980*/  IMAD R251, R6.reuse, 0x10, R77 ;  /* 0x0000001006fb7824 */ /* 0x040fe200078e024d */
[----:B------:R-:W-:Y:S01]  /*8990*/  UIMAD.WIDE.U32 UR8, UR8, UR4, UR10 ;  /* 0x00000004080872a5 */ /* 0x000fe2000f8e000a */
[----:B------:R-:W-:Y:S02]  /*89a0*/  IMAD.SHL.U32 R6, R6, 0x8, RZ ;  /* 0x0000000806067824 */ /* 0x000fe400078e00ff */
[----:B------:R-:W-:Y:S01]  /*89b0*/  ULDC UR10, c[0x0][0x2c4] ;  /* 0x0000b100000a7ab9 */ /* 0x000fe20000000800 */
[----:B------:R-:W-:Y:S01]  /*89c0*/  IADD3 R4, R251, UR17, RZ ;  /* 0x00000011fb047c10 */ /* 0x000fe2000fffe0ff */
[----:B------:R-:W-:Y:S01]  /*89d0*/  UIADD3 UR5, UR9, UR5, URZ ;  /* 0x0000000509057290 */ /* 0x000fe2000fffe03f */
[----:B------:R-:W-:Y:S01]  /*89e0*/  IMAD.U32 R3, RZ, RZ, UR9 ;  /* 0x00000009ff037e24 */ /* 0x000fe2000f8e00ff */
[----:B------:R-:W-:Y:S01]  /*89f0*/  UIMAD UR10, UR20, UR10, URZ ;  /* 0x0000000a140a72a4 */ /* 0x000fe2000f8e023f */
[----:B------:R1:W-:Y:S01]  /*8a00*/  STL [R1+0x18], R251 ;  /* 0x000018fb01007387 */ /* 0x0003e20000100800 */
[----:B------:R-:W-:Y:S01]  /*8a10*/  @P1 IMAD.HI.U32 R2, R4, c[0x0][0x2c8], RZ ;  /* 0x0000b20004021a27 */ /* 0x000fe200078e00ff */
[----:B------:R-:W-:-:S03]  /*8a20*/  ISETP.GE.AND P4, PT, R6, c[0x0][0x198], PT ;  /* 0x0000660006007a0c */ /* 0x000fc60003f86270 */
[----:B------:R-:W-:Y:S01]  /*8a30*/  IMAD.MOV.U32 R0, RZ, RZ, R4 ;  /* 0x000000ffff007224 */ /* 0x000fe200078e0004 */
[----:B------:R-:W-:Y:S01]  /*8a40*/  @P0 SHF.R.U32.HI R0, RZ, c[0x0][0x2cc], R2 ;  /* 0x0000b300ff000a19 */ /* 0x000fe20000011602 */
[----:B------:R-:W-:Y:S02]  /*8a50*/  IMAD.U32 R2, RZ, RZ, UR8 ;  /* 0x00000008ff027e24 */ /* 0x000fe4000f8e00ff */
[----:B------:R-:W-:Y:S01]  /*8a60*/  IMAD.U32 R3, RZ, RZ, UR5 ;  /* 0x00000005ff037e24 */ /* 0x000fe2000f8e00ff */
        /* <DEDUP_REMOVED lines=25> */
[----:B------:R-:W-:Y:S02]  /*8c00*/  LEA.HI R83, R2, R0, RZ, 0x3 ;  /* 0x0000000002537211 */ /* 0x000fe400078f18ff */
[----:B------:R-:W-:Y:S02]  /*8c10*/  IADD3 R5, R77, UR17, RZ ;  /* 0x000000114d057c10 */ /* 0x000fe4000fffe0ff */
[----:B------:R-:W-:Y:S02]  /*8c20*/  LOP3.LUT R2, R3, 0xfffffff8, RZ, 0xc0, !PT ;  /* 0xfffffff803027812 */ /* 0x000fe400078ec0ff */
[----:B------:R-:W-:-:S02]  /*8c30*/  LOP3.LUT R3, R83, 0xfffffff8, RZ, 0xc0, !PT ;  /* 0xfffffff853037812 */ /* 0x000fc400078ec0ff */
[----:B------:R-:W-:Y:S01]  /*8c40*/  ISETP.GE.AND P0, PT, R5, UR10, PT ;  /* 0x0000000a05007c0c */ /* 0x000fe2000bf06270 */
[----:B------:R-:W-:Y:S02]  /*8c50*/  IMAD.IADD R70, R250, 0x1, -R2 ;  /* 0x00000001fa467824 */ /* 0x000fe400078e0a02 */
[----:B------:R-:W-:Y:S02]  /*8c60*/  IMAD.IADD R82, R0, 0x1, -R3 ;  /* 0x0000000100527824 */ /* 0x000fe400078e0a03 */
[----:B------:R-:W-:Y:S02]  /*8c70*/  IMAD.SHL.U32 R71, R70, 0x8, RZ ;  /* 0x0000000846477824 */ /* 0x000fe400078e00ff */
[----:B------:R-:W-:Y:S02]  /*8c80*/  IMAD.MOV.U32 R2, RZ, RZ, 0x10 ;  /* 0x00000010ff027424 */ /* 0x000fe400078e00ff */
[----:B------:R-:W-:Y:S01]  /*8c90*/  IMAD.MOV.U32 R3, RZ, RZ, 0x20 ;  /* 0x00000020ff037424 */ /* 0x000fe200078e00ff */
        /* <DEDUP_REMOVED lines=15> */
.L_x_734:
[----:B-1-34-:R-:W-:Y:S05]  /*8d90*/  BSYNC B0 ;  /* 0x0000000000007941 */ /* 0x01afea0003800000 */
.L_x_733:
        /* <DEDUP_REMOVED lines=11> */
.L_x_736:
[----:B------:R-:W-:Y:S05]  /*8e50*/  BSYNC B0 ;  /* 0x0000000000007941 */ /* 0x000fea0003800000 */
.L_x_735:
        /* <DEDUP_REMOVED lines=11> */
.L_x_738:
[----:B------:R-:W-:Y:S05]  /*8f10*/  BSYNC B0 ;  /* 0x0000000000007941 */ /* 0x000fea0003800000 */
.L_x_737:
        /* <DEDUP_REMOVED lines=11> */
.L_x_740:
[----:B------:R-:W-:Y:S05]  /*8fd0*/  BSYNC B0 ;  /* 0x0000000000007941 */ /* 0x000fea0003800000 */
.L_x_739:
        /* <DEDUP_REMOVED lines=11> */
.L_x_742:
[----:B------:R-:W-:Y:S05]  /*9090*/  BSYNC B0 ;  /* 0x0000000000007941 */ /* 0x000fea0003800000 */
.L_x_741:
        /* <DEDUP_REMOVED lines=11> */
.L_x_744:
[----:B------:R-:W-:Y:S05]  /*9150*/  BSYNC B0 ;  /* 0x0000000000007941 */ /* 0x000fea0003800000 */
.L_x_743:
        /* <DEDUP_REMOVED lines=11> */
.L_x_746:
[----:B------:R-:W-:Y:S05]  /*9210*/  BSYNC B0 ;  /* 0x0000000000007941 */ /* 0x000fea0003800000 */
.L_x_745:
[----:B-123--:R-:W1:Y:S01]  /*9220*/  SHFL.IDX PT, R8, R8, 0x7, 0x181f ;  /* 0x00f81f0008087f89 */ /* 0x00ee6200000e0000 */
[----:B----4-:R-:W-:Y:S01]  /*9230*/  IADD3 R3, R5, 0x70, RZ ;  /* 0x0000007005037810 */ /* 0x010fe20007ffe0ff */
[----:B------:R-:W-:Y:S01]  /*9240*/  UMOV UR6, 0x70 ;  /* 0x0000007000067882 */ /* 0x000fe20000000000 */
[----:B------:R-:W-:Y:S01]  /*9250*/  IMAD.MOV.U32 R252, RZ, RZ, c[0x0][0x2b8] ;  /* 0x0000ae00fffc7624 */ /* 0x000fe200078e00ff */
[----:B------:R-:W2:Y:S01]  /*9260*/  SHFL.IDX PT, R9, R9, 0x7, 0x181f ;  /* 0x00f81f0009097f89 */ /* 0x000ea200000e0000 */
[----:B------:R-:W-:Y:S01]  /*9270*/  ISETP.GE.AND P1, PT, R3, UR10, PT ;  /* 0x0000000a03007c0c */ /* 0x000fe2000bf26270 */
[----:B------:R-:W-:Y:S01]  /*9280*/  UIMAD UR6, UR13, UR6, -0x70 ;  /* 0xffffff900d0674a4 */ /* 0x000fe2000f8e0206 */
[----:B------:R-:W-:Y:S01]  /*9290*/  IMAD.MOV.U32 R98, RZ, RZ, RZ ;  /* 0x000000ffff627224 */ /* 0x000fe200078e00ff */
[----:B------:R-:W-:Y:S01]  /*92a0*/  ISETP.NE.AND P2, PT, R252, 0x1, PT ;  /* 0x00000001fc00780c */ /* 0x000fe20003f45270 */
[----:B------:R-:W-:Y:S02]  /*92b0*/  USHF.R.S32.HI UR7, URZ, 0x1f, UR11 ;  /* 0x0000001f3f077899 */ /* 0x000fe4000801140b */
[----:B------:R-:W-:Y:S01]  /*92c0*/  ULDC.64 UR4, c[0x0][0x2b0] ;  /* 0x0000ac0000047ab9 */ /* 0x000fe20000000a00 */
[----:B------:R-:W-:Y:S01]  /*92d0*/  IADD3 R0, R251, UR6, RZ ;  /* 0x00000006fb007c10 */ /* 0x000fe2000fffe0ff */
[----:B------:R-:W-:-:S02]  /*92e0*/  UIMAD UR7, UR7, UR4, URZ ;  /* 0x00000004070772a4 */ /* 0x000fc4000f8e023f */
[----:B------:R-:W-:Y:S01]  /*92f0*/  UIMAD.WIDE.U32 UR8, UR11, UR4, URZ ;  /* 0x000000040b0872a5 */ /* 0x000fe2000f8e003f */
[----:B------:R-:W-:Y:S01]  /*9300*/  ISETP.GE.AND P0, PT, R0, UR14, PT ;  /* 0x0000000e00007c0c */ /* 0x000fe2000bf06270 */
[----:B------:R-:W-:Y:S01]  /*9310*/  UIMAD UR7, UR11, UR5, UR7 ;  /* 0x000000050b0772a4 */ /* 0x000fe2000f8e0207 */
[----:B------:R-:W-:Y:S01]  /*9320*/  @!P1 IMAD.SHL.U32 R10, R68, 0x2, RZ ;  /* 0x00000002440a9824 */ /* 0x000fe200078e00ff */
[----:B------:R-:W-:Y:S01]  /*9330*/  IADD3 R5, R0, UR18, RZ ;  /* 0x0000001200057c10 */ /* 0x000fe2000fffe0ff */
[----:B------:R-:W-:Y:S01]  /*9340*/  ULDC.64 UR4, c[0x0][0x1e8] ;  /* 0x00007a0000047ab9 */ /* 0x000fe20000000a00 */
[----:B------:R-:W-:Y:S01]  /*9350*/  ISETP.GT.OR P0, PT, R251, 0x6f, P0 ;  /* 0x0000006ffb00780c */ /* 0x000fe20000704670 */
[----:B------:R-:W-:Y:S01]  /*9360*/  UIADD3 UR7, UR9, UR7, URZ ;  /* 0x0000000709077290 */ /* 0x000fe2000fffe03f */
[----:B-1----:R-:W-:Y:S01]  /*9370*/  @!P1 LEA R8, P3, R71, R8, 0x1 ;  /* 0x0000000847089211 */ /* 0x002fe200078608ff */
[----:B------:R-:W-:-:S03]  /*9380*/  @P2 IMAD.HI.U32 R3, R5, c[0x0][0x2bc], RZ ;  /* 0x0000af0005032a27 */ /* 0x000fc600078e00ff */
[----:B--2---:R-:W-:Y:S01]  /*9390*/  @!P1 LEA.HI.X R9, R71, R9, R246, 0x1, P3 ;  /* 0x0000000947099211 */ /* 0x004fe200018f0cf6 */
[----:B------:R-:W-:Y:S01]  /*93a0*/  IMAD.MOV.U32 R0, RZ, RZ, R5 ;  /* 0x000000ffff007224 */ /* 0x000fe200078e0005 */
[----:B------:R-:W-:-:S03]  /*93b0*/  @P2 SHF.R.U32.HI R0, RZ, c[0x0][0x2c0], R3 ;  /* 0x0000b000ff002a19 */ /* 0x000fc60000011603 */
[----:B------:R-:W-:Y:S01]  /*93c0*/  @!PT LDS RZ, [RZ] ;  /* 0x00000000fffff984 */ /* 0x000fe20000000800 */
[----:B------:R1:W-:Y:S02]  /*93d0*/  @!P1 LDGSTS.E.BYPASS.LTC128B.128 [R10+0xa900], [R8.64], !P4 ;  /* 0x0a900000080a9fae */ /* 0x0003e4000e101d56 */
[C---:B------:R-:W-:Y:S02]  /*93e0*/  @!P0 IADD3 R3, P2, R0.reuse, UR8, RZ ;  /* 0x0000000800038c10 */ /* 0x040fe4000ff5e0ff */
[----:B------:R-:W0:Y:S02]  /*93f0*/  LDGDEPBAR ;  /* 0x00000000000079af */ /* 0x000e240000000000 */
        /* <DEDUP_REMOVED lines=11> */
[----:B-1----:R-:W-:Y:S01]  /*94b0*/  IMAD.U32 R10, RZ, RZ, UR16 ;  /* 0x00000010ff0a7e24 */ /* 0x002fe2000f8e00ff */
[----:B------:R-:W-:Y:S01]  /*94c0*/  UIADD3 UR12, UR13, -0x1, URZ ;  /* 0xffffffff0d0c7890 */ /* 0x000fe2000fffe03f */
[----:B------:R-:W-:Y:S01]  /*94d0*/  IMAD R8, R99, c[0x0][0x1e0], RZ ;  /* 0x0000780063087a24 */ /* 0x000fe200078e02ff */
[----:B------:R-:W-:Y:S01]  /*94e0*/  SHF.R.S32.HI R96, RZ, 0x1f, R99 ;  /* 0x0000001fff607819 */ /* 0x000fe20000011463 */
[----:B------:R-:W-:Y:S01]  /*94f0*/  UIADD3 UR11, UR25, UR11, URZ ;  /* 0x0000000b190b7290 */ /* 0x000fe2000fffe03f */
[----:B------:R-:W-:Y:S01]  /*9500*/  STL [R1+0x4], R99 ;  /* 0x0000046301007387 */ /* 0x000fe20000100800 */
[----:B------:R-:W-:Y:S01]  /*9510*/  UIMAD UR12, UR12, -0x70, UR14 ;  /* 0xffffff900c0c78a4 */ /* 0x000fe2000f8e020e */
[----:B------:R-:W-:Y:S01]  /*9520*/  LEA.HI R231, R249, R250, RZ, 0x5 ;  /* 0x000000faf9e77211 */ /* 0x000fe200078f28ff */
[----:B------:R-:W-:Y:S01]  /*9530*/  IMAD R0, R96, c[0x0][0x1e0], RZ ;  /* 0x0000780060007a24 */ /* 0x000fe200078e02ff */
[----:B------:R-:W-:Y:S01]  /*9540*/  ULDC.64 UR4, c[0x0][0x210] ;  /* 0x0000840000047ab9 */ /* 0x000fe20000000a00 */
[----:B------:R-:W-:Y:S01]  /*9550*/  ISETP.GT.AND P5, PT, R251, 0x6f, PT ;  /* 0x0000006ffb00780c */ /* 0x000fe20003fa4270 */
[----:B------:R-:W-:Y:S01]  /*9560*/  UIMAD UR15, UR15, UR4, URZ ;  /* 0x000000040f0f72a4 */ /* 0x000fe2000f8e023f */
[----:B------:R-:W-:Y:S01]  /*9570*/  IMAD R0, R99, c[0x0][0x1e4], R0 ;  /* 0x0000790063007a24 */ /* 0x000fe200078e0200 */
[----:B------:R-:W-:Y:S01]  /*9580*/  IADD3 R69, -R77, UR12, RZ ;  /* 0x0000000c4d457c10 */ /* 0x000fe2000fffe1ff */
[----:B------:R-:W-:Y:S01]  /*9590*/  UIMAD.WIDE.U32 UR26, UR16, UR4, URZ ;  /* 0x00000004101a72a5 */ /* 0x000fe2000f8e003f */
[----:B------:R-:W-:Y:S01]  /*95a0*/  SHF.R.S32.HI R232, RZ, 0x5, R231 ;  /* 0x00000005ffe87819 */ /* 0x000fe200000114e7 */
[----:B------:R-:W-:Y:S01]  /*95b0*/  UIMAD UR15, UR16, UR5, UR15 ;  /* 0x00000005100f72a4 */ /* 0x000fe2000f8e020f */
[----:B------:R-:W-:Y:S01]  /*95c0*/  ISETP.GE.AND P1, PT, R69, 0x1, PT ;  /* 0x000000014500780c */ /* 0x000fe20003f26270 */
[----:B--2---:R-:W-:Y:S01]  /*95d0*/  IMAD.WIDE.U32 R6, R99, c[0x0][0x1e0], RZ ;  /* 0x0000780063067a25 */ /* 0x004fe200078e00ff */
[C---:B------:R-:W-:Y:S01]  /*95e0*/  ISETP.GE.AND P3, PT, R69.reuse, 0x21, PT ;  /* 0x000000214500780c */ /* 0x040fe20003f66270 */
[----:B------:R-:W-:Y:S01]  /*95f0*/  UIADD3 UR15, UR27, UR15, URZ ;  /* 0x0000000f1b0f7290 */ /* 0x000fe2000fffe03f */
[----:B------:R-:W-:Y:S01]  /*9600*/  ISETP.GE.AND P4, PT, R69, 0x31, PT ;  /* 0x000000314500780c */ /* 0x000fe20003f86270 */
[----:B------:R-:W-:Y:S01]  /*9610*/  IMAD.IADD R7, R7, 0x1, R0 ;  /* 0x0000000107077824 */ /* 0x000fe200078e0200 */
[----:B---3--:R-:W-:-:S03]  /*9620*/  SHF.R.S32.HI R97, RZ, 0x1f, R98 ;  /* 0x0000001fff617819 */ /* 0x008fc60000011462 */
[----:B------:R-:W-:Y:S01]  /*9630*/  IMAD.WIDE.U32 R6, R98, c[0x0][0x1f0], R6 ;  /* 0x00007c0062067a25 */ /* 0x000fe200078e0006 */
[----:B------:R-:W-:Y:S03]  /*9640*/  STL [R1], R98 ;  /* 0x0000006201007387 */ /* 0x000fe60000100800 */
[----:B------:R-:W-:Y:S01]  /*9650*/  IMAD R3, R97, c[0x0][0x1f0], RZ ;  /* 0x00007c0061037a24 */ /* 0x000fe200078e02ff */
[----:B------:R-:W-:Y:S01]  /*9660*/  IADD3 R0, P0, R6, UR24, RZ ;  /* 0x0000001806007c10 */ /* 0x000fe2000ff1e0ff */
[C---:B------:R-:W-:Y:S02]  /*9670*/  IMAD R8, R98.reuse, c[0x0][0x1f0], R8 ;  /* 0x00007c0062087a24 */ /* 0x040fe400078e0208 */
[----:B------:R-:W-:Y:S02]  /*9680*/  IMAD R3, R98, c[0x0][0x1f4], R3 ;  /* 0x00007d0062037a24 */ /* 0x000fe400078e0203 */
[----:B------:R-:W-:-:S03]  /*9690*/  IMAD R8, R10, c[0x0][0x1e8], R8 ;  /* 0x00007a000a087a24 */ /* 0x000fc600078e0208 */
[----:B------:R-:W-:Y:S02]  /*96a0*/  IADD3.X R6, R7, UR11, R3, P0, !PT ;  /* 0x0000000b07067c10 */ /* 0x000fe400087fe403 */
[----:B------:R-:W-:-:S04]  /*96b0*/  LEA R3, P0, R0, c[0x0][0x1c8], 0x1 ;  /* 0x0000720000037a11 */ /* 0x000fc800078008ff */
[----:B------:R-:W-:Y:S01]  /*96c0*/  LEA.HI.X R0, R0, c[0x0][0x1cc], R6, 0x1, P0 ;  /* 0x0000730000007a11 */ /* 0x000fe200000f0c06 */
[----:B------:R-:W-:Y:S01]  /*96d0*/  SHFL.IDX PT, R9, R3, 0x1, 0x181f ;  /* 0x00381f0003097f89 */ /* 0x000fe200000e0000 */
[----:B------:R-:W-:-:S03]  /*96e0*/  ISETP.GE.AND P0, PT, R69, 0x11, PT ;  /* 0x000000114500780c */ /* 0x000fc60003f06270 */
[----:B------:R-:W1:Y:S04]  /*96f0*/  SHFL.IDX PT, R6, R3, RZ, 0x181f ;  /* 0x00181fff03067589 */ /* 0x000e6800000e0000 */
[----:B------:R-:W2:Y:S04]  /*9700*/  SHFL.IDX PT, R5, R0, RZ, 0x181f ;  /* 0x00181fff00057589 */ /* 0x000ea800000e0000 */
[----:B------:R-:W3:Y:S02]  /*9710*/  SHFL.IDX PT, R15, R3, 0x2, 0x181f ;  /* 0x00581f00030f7f89 */ /* 0x000ee400000e0000 */
[----:B------:R-:W-:-:S02]  /*9720*/  @P0 IMAD.SHL.U32 R10, R68, 0x2, RZ ;  /* 0x00000002440a0824 */ /* 0x000fc400078e00ff */
[----:B------:R-:W4:Y:S04]  /*9730*/  SHFL.IDX PT, R18, R0, 0x1, 0x181f ;  /* 0x00381f0000127f89 */ /* 0x000f2800000e0000 */
[----:B------:R-:W5:Y:S04]  /*9740*/  SHFL.IDX PT, R17, R0, 0x2, 0x181f ;  /* 0x00581f0000117f89 */ /* 0x000f6800000e0000 */
[----:B------:R-:W3:Y:S01]  /*9750*/  SHFL.IDX PT, R14, R3, 0x3, 0x181f ;  /* 0x00781f00030e7f89 */ /* 0x000ee200000e0000 */
[----:B-1----:R-:W-:-:S03]  /*9760*/  @P1 LEA R6, P2, R71, R6, 0x1 ;  /* 0x0000000647061211 */ /* 0x002fc600078408ff */
[----:B------:R-:W1:Y:S01]  /*9770*/  SHFL.IDX PT, R11, R0, 0x3, 0x181f ;  /* 0x00781f00000b7f89 */ /* 0x000e6200000e0000 */
[C---:B--2---:R-:W-:Y:S01]  /*9780*/  @P1 LEA.HI.X R7, R71.reuse, R5, R246, 0x1, P2 ;  /* 0x0000000547071211 */ /* 0x044fe200010f0cf6 */
[----:B------:R-:W-:Y:S02]  /*9790*/  @P1 IMAD.SHL.U32 R5, R68, 0x2, RZ ;  /* 0x0000000244051824 */ /* 0x000fe400078e00ff */
[----:B------:R-:W2:Y:S04]  /*97a0*/  SHFL.IDX PT, R13, R3, 0x4, 0x181f ;  /* 0x00981f00030d7f89 */ /* 0x000ea800000e0000 */
[----:B------:R1:W-:Y:S04]  /*97b0*/  @P1 LDGSTS.E.BYPASS.LTC128B.128 [R5+0x3900], [R6.64], !P6 ;  /* 0x0390000006051fae */ /* 0x0003e8000f101d56 */
[----:B------:R-:W2:Y:S04]  /*97c0*/  SHFL.IDX PT, R3, R3, 0x5, 0x181f ;  /* 0x00b81f0003037f89 */ /* 0x000ea800000e0000 */
[----:B------:R-:W2:Y:S01]  /*97d0*/  SHFL.IDX PT, R16, R0, 0x4, 0x181f ;  /* 0x00981f0000107f89 */ /* 0x000ea200000e0000 */
[----:B-1----:R-:W-:Y:S01]  /*97e0*/  LEA R7, R8, c[0x0][0x1c8], 0x1 ;  /* 0x0000720008077a11 */ /* 0x002fe200078e08ff */
[----:B------:R-:W-:Y:S01]  /*97f0*/  @P3 IMAD.SHL.U32 R5, R68, 0x2, RZ ;  /* 0x0000000244053824 */ /* 0x000fe200078e00ff */
[----:B------:R-:W-:-:S02]  /*9800*/  @P0 LEA R8, P2, R71, R9, 0x1 ;  /* 0x0000000947080211 */ /* 0x000fc400078408ff */
[C---:B---3--:R-:W-:Y:S02]  /*9810*/  @P3 LEA R6, P1, R71.reuse, R15, 0x1 ;  /* 0x0000000f47063211 */ /* 0x048fe400078208ff */
[----:B------:R5:W-:Y:S01]  /*9820*/  SHFL.IDX PT, R15, R7, 0x6, 0x181f ;  /* 0x00d81f00070f7f89 */ /* 0x000be200000e0000 */
[----:B----4-:R-:W-:Y:S02]  /*9830*/  @P0 LEA.HI.X R9, R71, R18, R246, 0x1, P2 ;  /* 0x0000001247090211 */ /* 0x010fe400010f0cf6 */
[C---:B------:R-:W-:Y:S01]  /*9840*/  ISETP.GE.AND P2, PT, R69.reuse, 0x41, PT ;  /* 0x000000414500780c */ /* 0x040fe20003f46270 */
[----:B------:R-:W1:Y:S04]  /*9850*/  SHFL.IDX PT, R18, R0, 0x5, 0x181f ;  /* 0x00b81f0000127f89 */ /* 0x000e6800000e0000 */
[----:B------:R2:W-:Y:S01]  /*9860*/  @P0 LDGSTS.E.BYPASS.LTC128B.128 [R10+0x4100], [R8.64], !P6 ;  /* 0x04100000080a0fae */ /* 0x0005e2000f101d56 */
[----:B------:R-:W-:-:S02]  /*9870*/  ISETP.GE.AND P0, PT, R69, 0x61, PT ;  /* 0x000000614500780c */ /* 0x000fc40003f06270 */
[----:B-----5:R-:W-:Y:S02]  /*9880*/  @P3 LEA.HI.X R7, R71, R17, R246, 0x1, P1 ;  /* 0x0000001147073211 */ /* 0x020fe400008f0cf6 */
[----:B------:R3:W4:Y:S01]  /*9890*/  SHFL.IDX PT, R17, R0, 0x6, 0x181f ;  /* 0x00d81f0000117f89 */ /* 0x00072200000e0000 */
[----:B------:R-:W-:-:S03]  /*98a0*/  ISETP.GE.AND P1, PT, R69, 0x51, PT ;  /* 0x000000514500780c */ /* 0x000fc60003f26270 */
[----:B------:R5:W-:Y:S01]  /*98b0*/  @P3 LDGSTS.E.BYPASS.LTC128B.128 [R5+0x4900], [R6.64], !P6 ;  /* 0x0490000006053fae */ /* 0x000be2000f101d56 */
[C---:B---3--:R-:W-:Y:S01]  /*98c0*/  @P4 IMAD.SHL.U32 R0, R68.reuse, 0x2, RZ ;  /* 0x0000000244004824 */ /* 0x048fe200078e00ff */
[----:B-----5:R-:W-:Y:S01]  /*98d0*/  @P4 LEA R6, P3, R71, R14, 0x1 ;  /* 0x0000000e47064211 */ /* 0x020fe200078608ff */
[----:B------:R-:W-:-:S03]  /*98e0*/  @P2 IMAD.SHL.U32 R5, R68, 0x2, RZ ;  /* 0x0000000244052824 */ /* 0x000fc600078e00ff */
[C---:B------:R-:W-:Y:S02]  /*98f0*/  @P4 LEA.HI.X R7, R71.reuse, R11, R246, 0x1, P3 ;  /* 0x0000000b47074211 */ /* 0x040fe400018f0cf6 */
[----:B--2---:R-:W-:-:S03]  /*9900*/  @P2 LEA R10, P3, R71, R13, 0x1 ;  /* 0x0000000d470a2211 */ /* 0x004fc600078608ff */
[----:B------:R2:W-:Y:S01]  /*9910*/  @P4 LDGSTS.E.BYPASS.LTC128B.128 [R0+0x5100], [R6.64], !P6 ;  /* 0x0510000006004fae */ /* 0x0005e2000f101d56 */
[C---:B------:R-:W-:Y:S01]  /*9920*/  @P1 LEA R8, P4, R71.reuse, R3, 0x1 ;  /* 0x0000000347081211 */ /* 0x040fe200078808ff */
[----:B------:R-:W-:Y:S01]  /*9930*/  @P1 IMAD.SHL.U32 R3, R68, 0x2, RZ ;  /* 0x0000000244031824 */ /* 0x000fe200078e00ff */
[C-C-:B------:R-:W-:Y:S02]  /*9940*/  @P2 LEA.HI.X R11, R71.reuse, R16, R246.reuse, 0x1, P3 ;  /* 0x00000010470b2211 */ /* 0x140fe400018f0cf6 */
[----:B-1----:R-:W-:-:S03]  /*9950*/  @P1 LEA.HI.X R9, R71, R18, R246, 0x1, P4 ;  /* 0x0000001247091211 */ /* 0x002fc600020f0cf6 */
[----:B------:R1:W-:Y:S04]  /*9960*/  @P2 LDGSTS.E.BYPASS.LTC128B.128 [R5+0x5900], [R10.64], !P6 ;  /* 0x059000000a052fae */ /* 0x0003e8000f101d56 */
[----:B------:R1:W-:Y:S01]  /*9970*/  @P1 LDGSTS.E.BYPASS.LTC128B.128 [R3+0x6100], [R8.64], !P6 ;  /* 0x0610000008031fae */ /* 0x0003e2000f101d56 */
[----:B--2---:R-:W-:Y:S01]  /*9980*/  @P0 LEA R6, P3, R71, R15, 0x1 ;  /* 0x0000000f47060211 */ /* 0x004fe200078608ff */
[----:B------:R-:W-:-:S03]  /*9990*/  @P0 IMAD.SHL.U32 R0, R68, 0x2, RZ ;  /* 0x0000000244000824 */ /* 0x000fc600078e00ff */
[----:B----4-:R-:W-:-:S05]  /*99a0*/  @P0 LEA.HI.X R7, R71, R17, R246, 0x1, P3 ;  /* 0x0000001147070211 */ /* 0x010fca00018f0cf6 */
[----:B------:R1:W-:Y:S01]  /*99b0*/  @P0 LDGSTS.E.BYPASS.LTC128B.128 [R0+0x6900], [R6.64], !P6 ;  /* 0x0690000006000fae */ /* 0x0003e2000f101d56 */
[----:B------:R-:W-:-:S03]  /*99c0*/  ISETP.LT.AND P0, PT, RZ, c[0x0][0x27c], PT ;  /* 0x00009f00ff007a0c */ /* 0x000fc60003f01270 */
[----:B------:R-:W0:Y:S10]  /*99d0*/  LDGDEPBAR ;  /* 0x00000000000079af */ /* 0x000e340000000000 */
[----:B------:R-:W-:Y:S05]  /*99e0*/  @P0 BRA `(.L_x_747) ;  /* 0x0000002000000947 */ /* 0x000fea0003800000 */
[----:B------:R-:W-:-:S04]  /*99f0*/  DEPBAR.LE SB0, 0x1 ;  /* 0x000080400000791a */ /* 0x000fc80000000000 */
[----:B------:R-:W-:Y:S05]  /*9a00*/  BRA `(.L_x_748) ;  /* 0x00004b8000007947 */ /* 0x000fea0003800000 */
.L_x_747:
[----:B------:R-:W-:Y:S01]  /*9a10*/  ULDC.U8 UR4, c[0x0][0x298] ;  /* 0x0000a60000047ab9 */ /* 0x000fe20000000000 */
[----:B-1----:R-:W-:Y:S01]  /*9a20*/  SHF.R.S32.HI R0, RZ, 0x1f, R149 ;  /* 0x0000001fff007819 */ /* 0x002fe20000011495 */
        /* <DEDUP_REMOVED lines=18> */
[----:B------:R-:W-:Y:S01]  /*9b50*/  PLOP3.LUT P1, PT, PT, PT, UP2, 0x80, 0x0 ;  /* 0x000000000000781c */ /* 0x000fe20003f2f028 */
[----:B------:R-:W-:Y:S01]  /*9b60*/  IMAD.MOV.U32 R8, RZ, RZ, R12 ;  /* 0x000000ffff087224 */ /* 0x000fe200078e000c */
[----:B------:R-:W-:Y:S01]  /*9b70*/  PLOP3.LUT P0, PT, PT, PT, UP2, 0x80, 0x0 ;  /* 0x000000000000781c */ /* 0x000fe20003f0f028 */
[----:B------:R-:W-:Y:S01]  /*9b80*/  BSSY B0, `(.L_x_750) ;  /* 0x000002f000007945 */ /* 0x000fe20003800000 */
[----:B------:R-:W-:Y:S01]  /*9b90*/  MOV R6, R10 ;  /* 0x0000000a00067202 */ /* 0x000fe20000000f00 */
[----:B------:R-:W-:Y:S01]  /*9ba0*/  IMAD.SHL.U32 R16, R14, 0x4, RZ ;  /* 0x000000040e107824 */ /* 0x000fe200078e00ff */
[----:B------:R-:W-:Y:S01]  /*9bb0*/  CS2R R36, SRZ ;  /* 0x0000000000247805 */ /* 0x000fe2000001ff00 */
[----:B------:R-:W-:Y:S01]  /*9bc0*/  CS2R R26, SRZ ;  /* 0x00000000001a7805 */ /* 0x000fe2000001ff00 */
[----:B------:R-:W-:Y:S01]  /*9bd0*/  CS2R R14, SRZ ;  /* 0x00000000000e7805 */ /* 0x000fe2000001ff00 */
[----:B------:R-:W-:Y:S01]  /*9be0*/  CS2R R28, SRZ ;  /* 0x00000000001c7805 */ /* 0x000fe2000001ff00 */
[----:B------:R-:W-:-:S03]  /*9bf0*/  CS2R R18, SRZ ;  /* 0x0000000000127805 */ /* 0x000fc6000001ff00 */
        /* <DEDUP_REMOVED lines=39> */
.L_x_751:
[----:B------:R-:W-:Y:S05]  /*9e70*/  BSYNC B0 ;  /* 0x0000000000007941 */ /* 0x000fea0003800000 */
.L_x_750:
        /* <DEDUP_REMOVED lines=45> */
.L_x_753:
[----:B----4-:R-:W-:Y:S05]  /*a150*/  BSYNC B0 ;  /* 0x0000000000007941 */ /* 0x010fea0003800000 */
.L_x_752:
        /* <DEDUP_REMOVED lines=47> */
.L_x_755:
[----:B--2---:R-:W-:Y:S05]  /*a450*/  BSYNC B0 ;  /* 0x0000000000007941 */ /* 0x004fea0003800000 */
.L_x_754:
        /* <DEDUP_REMOVED lines=45> */
.L_x_757:
[----:B----4-:R-:W-:Y:S05]  /*a730*/  BSYNC B0 ;  /* 0x0000000000007941 */ /* 0x010fea0003800000 */
.L_x_756:
        /* <DEDUP_REMOVED lines=32> */
[----:B------:R-:W-:Y:S02]  /*a940*/  @P1 IADD3 R3, R0, -0x20, RZ ;  /* 0xffffffe000031810 */ /* 0x000fe40007ffe0ff */
        /* <DEDUP_REMOVED lines=49> */
.L_x_761:
[----:B------:R-:W-:Y:S05]  /*ac60*/  BSYNC B0 ;  /* 0x0000000000007941 */ /* 0x000fea0003800000 */
.L_x_760:
        /* <DEDUP_REMOVED lines=45> */
.L_x_759:
[----:B------:R-:W-:Y:S05]  /*af40*/  BSYNC B1 ;  /* 0x0000000000017941 */ /* 0x000fea0003800000 */
.L_x_758:
        /* <DEDUP_REMOVED lines=49> */
.L_x_765:
[----:B------:R-:W-:Y:S05]  /*b260*/  BSYNC B0 ;  /* 0x0000000000007941 */ /* 0x000fea0003800000 */
.L_x_764:
        /* <DEDUP_REMOVED lines=45> */
.L_x_763:
[----:B------:R-:W-:Y:S05]  /*b540*/  BSYNC B1 ;  /* 0x0000000000017941 */ /* 0x000fea0003800000 */
.L_x_762:
        /* <DEDUP_REMOVED lines=49> */
.L_x_769:
[----:B------:R-:W-:Y:S05]  /*b860*/  BSYNC B0 ;  /* 0x0000000000007941 */ /* 0x000fea0003800000 */
.L_x_768:
        /* <DEDUP_REMOVED lines=45> */
.L_x_767:
[----:B------:R-:W-:Y:S05]  /*bb40*/  BSYNC B1 ;  /* 0x0000000000017941 */ /* 0x000fea0003800000 */
.L_x_766:
        /* <DEDUP_REMOVED lines=48> */
.L_x_772:
[----:B------:R-:W-:Y:S05]  /*be50*/  BSYNC B0 ;  /* 0x0000000000007941 */ /* 0x000fea0003800000 */
.L_x_771:
        /* <DEDUP_REMOVED lines=46> */
.L_x_749:
[----:B------:R-:W-:Y:S01]  /*c140*/  PLOP3.LUT P1, PT, PT, PT, UP2, 0x80, 0x0 ;  /* 0x000000000000781c */ /* 0x000fe20003f2f028 */
[----:B------:R-:W-:Y:S01]  /*c150*/  IMAD.MOV.U32 R8, RZ, RZ, R12 ;  /* 0x000000ffff087224 */ /* 0x000fe200078e000c */
[----:B------:R-:W-:Y:S01]  /*c160*/  PLOP3.LUT P0, PT, PT, PT, UP2, 0x80, 0x0 ;  /* 0x000000000000781c */ /* 0x000fe20003f0f028 */
[----:B------:R-:W-:Y:S01]  /*c170*/  IMAD.MOV.U32 R6, RZ, RZ, R10 ;  /* 0x000000ffff067224 */ /* 0x000fe200078e000a */
[----:B------:R-:W-:Y:S01]  /*c180*/  SHF.R.S32.HI R26, RZ, 0x1f, R25 ;  /* 0x0000001fff1a7819 */ /* 0x000fe20000011419 */
[----:B------:R-:W-:Y:S01]  /*c190*/  CS2R R22, SRZ ;  /* 0x0000000000167805 */ /* 0x000fe2000001ff00 */
[----:B------:R-:W-:-:S07]  /*c1a0*/  CS2R R20, SRZ ;  /* 0x0000000000147805 */ /* 0x000fce000001ff00 */
[----:B------:R-:W-:Y:S01]  /*c1b0*/  @P1 IMAD.HI.U32 R3, R0, c[0x0][0x2c8], RZ ;  /* 0x0000b20000031a27 */ /* 0x000fe200078e00ff */
[----:B------:R-:W-:-:S04]  /*c1c0*/  ISETP.GE.AND P1, PT, R25, c[0x0][0x27c], PT ;  /* 0x00009f0019007a0c */ /* 0x000fc80003f26270 */
        /* <DEDUP_REMOVED lines=69> */
.L_x_774:
[----:B-1-3--:R-:W-:Y:S05]  /*c620*/  BSYNC B0 ;  /* 0x0000000000007941 */ /* 0x00afea0003800000 */
.L_x_773:
        /* <DEDUP_REMOVED lines=73> */
.L_x_776:
[----:B-1-3--:R-:W-:Y:S05]  /*cac0*/  BSYNC B0 ;  /* 0x0000000000007941 */ /* 0x00afea0003800000 */
.L_x_775:
        /* <DEDUP_REMOVED lines=40> */
[----:B------:R-:W-:Y:S01]  /*cd50*/  SHF.R.U32.HI R26, RZ, 0x10, R21 ;  /* 0x00000010ff1a7819 */ /* 0x000fe20000011615 */
[----:B------:R-:W2:Y:S01]  /*cd60*/  LDS.128 R12, [R36+0x7100] ;  /* 0x00710000240c7984 */ /* 0x000ea20000000c00 */
[----:B------:R-:W-:Y:S01]  /*cd70*/  HADD2.F32 R37, -RZ, R5.H0_H0 ;  /* 0x20000005ff257230 */ /* 0x000fe20000004100 */
[----:B------:R-:W-:Y:S02]  /*cd80*/  SHF.R.U64 R42, R16, 0x10, R17 ;  /* 0x00000010102a7819 */ /* 0x000fe40000001211 */
        /* <DEDUP_REMOVED lines=39> */
[----:B------:R-:W-:Y:S01]  /*d000*/  HADD2.F32 R0, -RZ, R59.H0_H0 ;  /* 0x2000003bff007230 */ /* 0x000fe20000004100 */
        /* <DEDUP_REMOVED lines=20> */
[C---:B------:R-:W-:Y:S02]  /*d150*/  FMUL.FTZ R5, R23.reuse, R3 ;  /* 0x0000000317057220 */ /* 0x040fe40000410000 */
        /* <DEDUP_REMOVED lines=14> */
.L_x_778:
[----:B------:R-:W-:Y:S05]  /*d240*/  BSYNC B0 ;  /* 0x0000000000007941 */ /* 0x000fea0003800000 */
.L_x_777:
        /* <DEDUP_REMOVED lines=102> */
.L_x_780:
[----:B------:R-:W-:Y:S05]  /*d8b0*/  BSYNC B0 ;  /* 0x0000000000007941 */ /* 0x000fea0003800000 */
.L_x_779:
        /* <DEDUP_REMOVED lines=102> */
.L_x_782:
[----:B------:R-:W-:Y:S05]  /*df20*/  BSYNC B0 ;  /* 0x0000000000007941 */ /* 0x000fea0003800000 */
.L_x_781:
        /* <DEDUP_REMOVED lines=101> */
.L_x_770:
[----:B------:R-:W-:Y:S05]  /*e580*/  BSYNC B2 ;  /* 0x0000000000027941 */ /* 0x000fea0003800000 */
.L_x_748:
[----:B-1----:R-:W-:Y:S01]  /*e590*/  SHF.R.S32.HI R7, RZ, 0x4, R84 ;  /* 0x00000004ff077819 */ /* 0x002fe20000011454 */
[----:B------:R-:W-:Y:S01]  /*e5a0*/  IMAD.SHL.U32 R6, R70, 0x40, RZ ;  /* 0x0000004046067824 */ /* 0x000fe200078e00ff */
[----:B------:R-:W-:-:S04]  /*e5b0*/  DEPBAR.LE SB0, 0x0 ;  /* 0x000080000000791a */ /* 0x000fc80000000000 */
[----:B------:R-:W-:Y:S01]  /*e5c0*/  LEA.HI R0, R84, R7, RZ, 0x1 ;  /* 0x0000000754007211 */ /* 0x000fe200078f08ff */
[----:B------:R-:W-:Y:S01]  /*e5d0*/  IMAD.SHL.U32 R3, R82, 0x40, RZ ;  /* 0x0000004052037824 */ /* 0x000fe200078e00ff */
[----:B------:R-:W-:Y:S01]  /*e5e0*/  LOP3.LUT P0, RZ, R70, 0x2, RZ, 0xc0, !PT ;  /* 0x0000000246ff7812 */ /* 0x000fe2000780c0ff */
[----:B------:R-:W-:Y:S01]  /*e5f0*/  IMAD.SHL.U32 R5, R83, 0x40, RZ ;  /* 0x0000004053057824 */ /* 0x000fe200078e00ff */
[----:B------:R-:W-:Y:S01]  /*e600*/  LOP3.LUT R0, R0, 0xfffffffe, RZ, 0xc0, !PT ;  /* 0xfffffffe00007812 */ /* 0x000fe200078ec0ff */
[----:B------:R-:W-:Y:S01]  /*e610*/  IMAD.SHL.U32 R8, R77, 0x8, RZ ;  /* 0x000000084d087824 */ /* 0x000fe200078e00ff */
        /* <DEDUP_REMOVED lines=31> */
[--C-:B------:R-:W-:Y:S01]  /*e810*/  IMAD R238, R2, 0x2, R235.reuse ;  /* 0x0000000202ee7824 */ /* 0x100fe200078e02eb */
[----:B------:R-:W-:Y:S01]  /*e820*/  IADD3 R243, R239, 0x1800, RZ ;  /* 0x00001800eff37810 */ /* 0x000fe20007ffe0ff */
[----:B------:R-:W-:Y:S01]  /*e830*/  IMAD.IADD R7, R7, 0x1, R0 ;  /* 0x0000000107077824 */ /* 0x000fe200078e0200 */
[C---:B------:R-:W-:Y:S01]  /*e840*/  IADD3 R242, R239.reuse, 0x2000, RZ ;  /* 0x00002000eff27810 */ /* 0x040fe20007ffe0ff */
        /* <DEDUP_REMOVED lines=25> */
[----:B------:R-:W-:Y:S01]  /*e9e0*/  LDSM.16.M88.4 R80, [R239] ;  /* 0x00000000ef50783b */ /* 0x000fe20000000200 */
[C---:B--2---:R-:W-:Y:S03]  /*e9f0*/  HMMA.16816.F32 R56, R8.reuse, R20, RZ ;  /* 0x000000140838723c */ /* 0x044fe600000018ff */
[----:B------:R-:W-:Y:S04]  /*ea00*/  LDSM.16.M88.4 R76, [R239+0x800] ;  /* 0x00080000ef4c783b */ /* 0x000fe80000000200 */
        /* <DEDUP_REMOVED lines=37> */
[C---:B------:R-:W-:Y:S01]  /*ec60*/  HMMA.16816.F32 R132, R12.reuse, R36, RZ ;  /* 0x000000240c84723c */ /* 0x040fe200000018ff */
[----:B------:R-:W-:Y:S04]  /*ec70*/  SHFL.IDX PT, R36, R3, 0x4, 0x181f ;  /* 0x00981f0003247f89 */ /* 0x000fe800000e0000 */
[----:B------:R-:W-:Y:S03]  /*ec80*/  SHFL.IDX PT, R37, R0, 0x4, 0x181f ;  /* 0x00981f0000257f89 */ /* 0x000fe600000e0000 */
[C---:B------:R-:W-:Y:S08]  /*ec90*/  HMMA.16816.F32 R180, R12.reuse, R38, RZ ;  /* 0x000000260cb4723c */ /* 0x040ff000000018ff */
[C---:B------:R-:W-:Y:S08]  /*eca0*/  HMMA.16816.F32 R116, R12.reuse, R40, RZ ;  /* 0x000000280c74723c */ /* 0x040ff000000018ff */
[----:B------:R-:W-:Y:S01]  /*ecb0*/  HMMA.16816.F32 R112, R12, R42, RZ ;  /* 0x0000002a0c70723c */ /* 0x000fe200000018ff */
[----:B------:R-:W2:Y:S04]  /*ecc0*/  SHFL.IDX PT, R14, R3, 0x3, 0x181f ;  /* 0x00781f00030e7f89 */ /* 0x000ea800000e0000 */
[----:B------:R-:W3:Y:S02]  /*ecd0*/  SHFL.IDX PT, R15, R0, 0x3, 0x181f ;  /* 0x00781f00000f7f89 */ /* 0x000ee400000e0000 */
[----:B------:R-:W-:Y:S01]  /*ece0*/  IADD3 R12, P2, R5, R247, RZ ;  /* 0x000000f7050c7210 */ /* 0x000fe20007f5e0ff */
[C---:B-1----:R-:W-:Y:S01]  /*ecf0*/  HMMA.16816.F32 R40, R16.reuse, R24, R72 ;  /* 0x000000181028723c */ /* 0x042fe20000001848 */
[----:B------:R-:W1:Y:S03]  /*ed00*/  SHFL.IDX PT, R3, R3, 0x6, 0x181f ;  /* 0x00d81f0003037f89 */ /* 0x000e6600000e0000 */
[----:B------:R-:W-:Y:S01]  /*ed10*/  IMAD.X R13, R9, 0x1, R246, P2 ;  /* 0x00000001090d7824 */ /* 0x000fe200010e06f6 */
[C---:B------:R-:W-:Y:S01]  /*ed20*/  ISETP.LT.OR P2, PT, R69.reuse, 0x11, P0 ;  /* 0x000000114500780c */ /* 0x040fe20000741670 */
[----:B------:R-:W-:Y:S02]  /*ed30*/  LDSM.16.M88.4 R8, [R238+0x7100] ;  /* 0x00710000ee08783b */ /* 0x000fe40000000200 */
[----:B------:R-:W-:Y:S02]  /*ed40*/  HMMA.16816.F32 R108, R16, R80, R52 ;  /* 0x00000050106c723c */ /* 0x000fe40000001834 */
[----:B------:R-:W-:Y:S01]  /*ed50*/  @!PT LDS RZ, [RZ] ;  /* 0x00000000fffff984 */ /* 0x000fe20000000800 */
[----:B------:R-:W-:Y:S01]  /*ed60*/  @!PT LDS RZ, [RZ] ;  /* 0x00000000fffff984 */ /* 0x000fe20000000800 */
[----:B------:R-:W-:Y:S01]  /*ed70*/  @!PT LDS RZ, [RZ] ;  /* 0x00000000fffff984 */ /* 0x000fe20000000800 */
[----:B------:R4:W-:Y:S01]  /*ed80*/  LDGSTS.E.BYPASS.LTC128B.128 [R248+0x100], [R12.64], !P4 ;  /* 0x001000000cf87fae */ /* 0x0009e2000e101d56 */
[----:B------:R-:W-:-:S03]  /*ed90*/  ISETP.LT.OR P4, PT, R69, 0x41, P0 ;  /* 0x000000414500780c */ /* 0x000fc60000781670 */
[----:B------:R5:W1:Y:S02]  /*eda0*/  SHFL.IDX PT, R5, R0, 0x6, 0x181f ;  /* 0x00d81f0000057f89 */ /* 0x000a6400000e0000 */
[----:B------:R-:W-:Y:S01]  /*edb0*/  HMMA.16816.F32 R104, R16, R76, R56 ;  /* 0x0000004c1068723c */ /* 0x000fe20000001838 */
[----:B--2---:R-:W-:Y:S01]  /*edc0*/  IADD3 R14, P1, R14, R247, RZ ;  /* 0x000000f70e0e7210 */ /* 0x004fe20007f3e0ff */
[----:B------:R2:W-:Y:S01]  /*edd0*/  LDGSTS.E.BYPASS.LTC128B.128 [R248+0x900], [R6.64], !P2 ;  /* 0x0090000006f87fae */ /* 0x0005e2000d101d56 */
[----:B------:R-:W-:-:S03]  /*ede0*/  ISETP.LT.OR P2, PT, R69, 0x31, P0 ;  /* 0x000000314500780c */ /* 0x000fc60000741670 */
[----:B---3--:R-:W-:Y:S01]  /*edf0*/  IMAD.X R15, R15, 0x1, R246, P1 ;  /* 0x000000010f0f7824 */ /* 0x008fe200008e06f6 */
        /* <DEDUP_REMOVED lines=9> */
[-C--:B--2---:R-:W-:Y:S02]  /*ee90*/  IADD3 R6, P1, R36, R247.reuse, RZ ;  /* 0x000000f724067210 */ /* 0x084fe40007f3e0ff */
[----:B------:R-:W-:Y:S02]  /*eea0*/  IMAD.IADD R234, R228, 0x1, R0 ;  /* 0x00000001e4ea7824 */ /* 0x000fe400078e0200 */
[----:B------:R-:W-:Y:S01]  /*eeb0*/  IMAD.IADD R233, R0, 0x1, R239 ;  /* 0x0000000100e97824 */ /* 0x000fe200078e02ef */
[----:B------:R-:W-:Y:S01]  /*eec0*/  LOP3.LUT R0, R229, R230, RZ, 0xfc, !PT ;  /* 0x000000e6e5007212 */ /* 0x000fe200078efcff */
[--C-:B------:R-:W-:Y:S01]  /*eed0*/  IMAD.X R7, R37, 0x1, R246.reuse, P1 ;  /* 0x0000000125077824 */ /* 0x100fe200008e06f6 */
[----:B----4-:R-:W-:Y:S01]  /*eee0*/  IADD3 R12, P1, R22, R247, RZ ;  /* 0x000000f7160c7210 */ /* 0x010fe20007f3e0ff */
[----:B------:R-:W-:Y:S03]  /*eef0*/  HMMA.16816.F32 R36, R16, R82, R84 ;  /* 0x000000521024723c */ /* 0x000fe60000001854 */
[----:B------:R1:W-:Y:S01]  /*ef00*/  LDGSTS.E.BYPASS.LTC128B.128 [R248+0x2100], [R6.64], !P4 ;  /* 0x0210000006f87fae */ /* 0x0003e2000e101d56 */
[----:B------:R-:W-:Y:S01]  /*ef10*/  IMAD.X R13, R23, 0x1, R246, P1 ;  /* 0x00000001170d7824 */ /* 0x000fe200008e06f6 */
[----:B------:R-:W-:-:S03]  /*ef20*/  ISETP.LT.OR P1, PT, R69, 0x61, P0 ;  /* 0x000000614500780c */ /* 0x000fc60000721670 */
[C---:B------:R-:W-:Y:S01]  /*ef30*/  HMMA.16816.F32 R88, R16.reuse, R32, R88 ;  /* 0x000000201058723c */ /* 0x040fe20000001858 */
[----:B------:R2:W-:Y:S07]  /*ef40*/  LDGSTS.E.BYPASS.LTC128B.128 [R248+0x2900], [R12.64], !P3 ;  /* 0x029000000cf87fae */ /* 0x0005ee000d901d56 */
[C---:B------:R-:W-:Y:S08]  /*ef50*/  HMMA.16816.F32 R92, R16.reuse, R28, R92 ;  /* 0x0000001c105c723c */ /* 0x040ff0000000185c */
[----:B------:R-:W-:Y:S01]  /*ef60*/  HMMA.16816.F32 R120, R16, R50, R124 ;  /* 0x000000321078723c */ /* 0x000fe2000000187c */
[----:B-1----:R-:W-:-:S07]  /*ef70*/  IADD3 R6, P0, R3, R247, RZ ;  /* 0x000000f703067210 */ /* 0x002fce0007f1e0ff */
[----:B------:R-:W-:Y:S01]  /*ef80*/  HMMA.16816.F32 R204, R16, R46, R128 ;  /* 0x0000002e10cc723c */ /* 0x000fe20000001880 */
[----:B------:R-:W-:Y:S01]  /*ef90*/  IMAD.X R7, R5, 0x1, R246, P0 ;  /* 0x0000000105077824 */ /* 0x000fe200000e06f6 */
[----:B------:R-:W-:-:S04]  /*efa0*/  PLOP3.LUT P0, PT, PT, PT, UP0, 0x80, 0x0 ;  /* 0x000000000000781c */ /* 0x000fc80003f0f008 */
[----:B------:R1:W-:Y:S02]  /*efb0*/  LDGSTS.E.BYPASS.LTC128B.128 [R248+0x3100], [R6.64], !P1 ;  /* 0x0310000006f87fae */ /* 0x0003e4000c901d56 */
[C---:B------:R-:W-:Y:S02]  /*efc0*/  HMMA.16816.F32 R200, R16.reuse, R34, R148 ;  /* 0x0000002210c8723c */ /* 0x040fe40000001894 */
[----:B---3--:R-:W-:Y:S04]  /*efd0*/  LDSM.16.M88.4 R20, [R236+0x9100] ;  /* 0x00910000ec14783b */ /* 0x008fe80000000200 */
[----:B------:R-:W-:Y:S02]  /*efe0*/  LDSM.16.M88.4 R72, [R234+0x3900] ;  /* 0x00390000ea48783b */ /* 0x000fe40000000200 */
[C---:B------:R-:W-:Y:S02]  /*eff0*/  HMMA.16816.F32 R196, R16.reuse, R30, R152 ;  /* 0x0000001e10c4723c */ /* 0x040fe40000001898 */
[----:B------:R-:W3:Y:S04]  /*f000*/  LDSM.16.M88.4 R84, [R234+0x6900] ;  /* 0x00690000ea54783b */ /* 0x000ee80000000200 */
[----:B------:R-:W4:Y:S02]  /*f010*/  LDSM.16.M88.4 R64, [R234+0x4900] ;  /* 0x00490000ea40783b */ /* 0x000f240000000200 */
[----:B------:R-:W-:Y:S02]  /*f020*/  HMMA.16816.F32 R176, R16, R26, R176 ;  /* 0x0000001a10b0723c */ /* 0x000fe400000018b0 */
[----:B------:R-:W5:Y:S04]  /*f030*/  LDSM.16.M88.4 R60, [R234+0x5100] ;  /* 0x00510000ea3c783b */ /* 0x000f680000000200 */
        /* <DEDUP_REMOVED lines=25> */
[----:B------:R-:W2:Y:S03]  /*f1d0*/  LDSM.16.M88.4 R24, [R233+0x3000] ;  /* 0x00300000e918783b */ /* 0x000ea60000000200 */
[C---:B---3--:R-:W-:Y:S01]  /*f1e0*/  HMMA.16816.F32 R132, R20.reuse, R84, R40 ;  /* 0x000000541484723c */ /* 0x048fe20000001828 */
[----:B------:R-:W3:Y:S07]  /*f1f0*/  LDSM.16.M88.4 R40, [R233+0x1000] ;  /* 0x00100000e928783b */ /* 0x000eee0000000200 */
[----:B------:R-:W-:Y:S01]  /*f200*/  HMMA.16816.F32 R128, R20, R74, R36 ;  /* 0x0000004a1480723c */ /* 0x000fe20000001824 */
[----:B------:R-:W2:Y:S01]  /*f210*/  LDSM.16.M88.4 R36, [R233+0x1800] ;  /* 0x00180000e924783b */ /* 0x000ea20000000200 */
[----:B------:R-:W-:-:S06]  /*f220*/  DEPBAR.LE SB0, 0x0 ;  /* 0x000080000000791a */ /* 0x000fcc0000000000 */
[C---:B----4-:R-:W-:Y:S08]  /*f230*/  HMMA.16816.F32 R156, R20.reuse, R64, R100 ;  /* 0x00000040149c723c */ /* 0x050ff00000001864 */
[C---:B-----5:R-:W-:Y:S08]  /*f240*/  HMMA.16816.F32 R148, R20.reuse, R60, R96 ;  /* 0x0000003c1494723c */ /* 0x060ff00000001860 */
[C---:B-1----:R-:W-:Y:S08]  /*f250*/  HMMA.16816.F32 R140, R20.reuse, R56, R88 ;  /* 0x00000038148c723c */ /* 0x042ff00000001858 */
[C---:B------:R-:W-:Y:S08]  /*f260*/  HMMA.16816.F32 R136, R20.reuse, R52, R92 ;  /* 0x000000341488723c */ /* 0x040ff0000000185c */
[C---:B------:R-:W-:Y:S08]  /*f270*/  HMMA.16816.F32 R168, R20.reuse, R72, R108 ;  /* 0x0000004814a8723c */ /* 0x040ff0000000186c */
[C---:B------:R-:W-:Y:S08]  /*f280*/  HMMA.16816.F32 R160, R20.reuse, R68, R104 ;  /* 0x0000004414a0723c */ /* 0x040ff00000001868 */
[----:B------:R-:W-:Y:S08]  /*f290*/  HMMA.16816.F32 R124, R20, R70, R220 ;  /* 0x00000046147c723c */ /* 0x000ff000000018dc */
[C---:B------:R-:W-:Y:S08]  /*f2a0*/  HMMA.16816.F32 R100, R16.reuse, R72, R184 ;  /* 0x000000481064723c */ /* 0x040ff000000018b8 */
        /* <DEDUP_REMOVED lines=19> */
[----:B------:R-:W-:Y:S08]  /*f3e0*/  HMMA.16816.F32 R104, R8, R26, R104 ;  /* 0x0000001a0868723c */ /* 0x000ff00000001868 */
[----:B------:R-:W-:Y:S08]  /*f3f0*/  HMMA.16816.F32 R20, R12, R24, R20 ;  /* 0x000000180c14723c */ /* 0x000ff00000001814 */
[C---:B------:R-:W-:Y:S08]  /*f400*/  HMMA.16816.F32 R168, R8.reuse, R48, R168 ;  /* 0x0000003008a8723c */ /* 0x040ff000000018a8 */
[C---:B------:R-:W-:Y:S08]  /*f410*/  HMMA.16816.F32 R164, R8.reuse, R50, R128 ;  /* 0x0000003208a4723c */ /* 0x040ff00000001880 */
[C---:B------:R-:W-:Y:S08]  /*f420*/  HMMA.16816.F32 R160, R8.reuse, R44, R160 ;  /* 0x0000002c08a0723c */ /* 0x040ff000000018a0 */
[C---:B------:R-:W-:Y:S08]  /*f430*/  HMMA.16816.F32 R124, R8.reuse, R46, R124 ;  /* 0x0000002e087c723c */ /* 0x040ff0000000187c */
        /* <DEDUP_REMOVED lines=38> */
[----:B------:R-:W-:Y:S01]  /*f6a0*/  SHF.R.S32.HI R3, RZ, 0x1f, R10 ;  /* 0x0000001fff037819 */ /* 0x000fe2000001140a */
[----:B------:R-:W-:Y:S04]  /*f6b0*/  STL [R1+0x4], R10 ;  /* 0x0000040a01007387 */ /* 0x000fe80000100800 */
[----:B------:R-:W-:-:S04]  /*f6c0*/  IMAD R3, R3, c[0x0][0x1e0], RZ ;  /* 0x0000780003037a24 */ /* 0x000fc800078e02ff */
[C---:B------:R-:W-:Y:S02]  /*f6d0*/  IMAD R3, R10.reuse, c[0x0][0x1e4], R3 ;  /* 0x000079000a037a24 */ /* 0x040fe400078e0203 */
[----:B-1----:R-:W-:-:S04]  /*f6e0*/  IMAD.WIDE.U32 R6, R10, c[0x0][0x1e0], RZ ;  /* 0x000078000a067a25 */ /* 0x002fc800078e00ff */
[----:B------:R-:W-:Y:S01]  /*f6f0*/  IMAD.IADD R7, R7, 0x1, R3 ;  /* 0x0000000107077824 */ /* 0x000fe200078e0203 */
[----:B--2---:R-:W-:-:S03]  /*f700*/  SHF.R.S32.HI R3, RZ, 0x1f, R9 ;  /* 0x0000001fff037819 */ /* 0x004fc60000011409 */
[----:B------:R-:W-:Y:S01]  /*f710*/  IMAD.WIDE.U32 R6, R9, c[0x0][0x1f0], R6 ;  /* 0x00007c0009067a25 */ /* 0x000fe200078e0006 */
[----:B------:R-:W-:Y:S03]  /*f720*/  STL [R1], R9 ;  /* 0x0000000901007387 */ /* 0x000fe60000100800 */
        /* <DEDUP_REMOVED lines=41> */
.L_x_783:
[----:B------:R-:W-:Y:S01]  /*f9c0*/  LOP3.LUT R3, R231, 0xffffffe0, RZ, 0xc0, !PT ;  /* 0xffffffe0e7037812 */ /* 0x000fe200078ec0ff */
        /* <DEDUP_REMOVED lines=18> */
[----:B------:R-:W-:Y:S01]  /*faf0*/  STL [R1+0x28], R228 ;  /* 0x000028e401007387 */ /* 0x000fe20000100800 */
[----:B------:R-:W-:Y:S01]  /*fb00*/  PLOP3.LUT P1, PT, PT, PT, UP2, 0x80, 0x0 ;  /* 0x000000000000781c */ /* 0x000fe20003f2f028 */
[C---:B------:R-:W-:Y:S01]  /*fb10*/  IMAD.SHL.U32 R10, R6.reuse, 0x20, RZ ;  /* 0x00000020060a7824 */ /* 0x040fe200078e00ff */
[----:B------:R-:W-:Y:S01]  /*fb20*/  LOP3.LUT R6, R6, 0x1ffffffe, RZ, 0xc0, !PT ;  /* 0x1ffffffe06067812 */ /* 0x000fe200078ec0ff */
[----:B------:R-:W-:Y:S01]  /*fb30*/  IMAD R9, R9, 0x10, R8 ;  /* 0x0000001009097824 */ /* 0x000fe200078e0208 */
[----:B------:R-:W-:Y:S01]  /*fb40*/  PLOP3.LUT P0, PT, PT, PT, UP2, 0x80, 0x0 ;  /* 0x000000000000781c */ /* 0x000fe20003f0f028 */
[----:B------:R-:W-:Y:S01]  /*fb50*/  IMAD R232, R2, 0x2, R229 ;  /* 0x0000000202e87824 */ /* 0x000fe200078e02e5 */
[----:B------:R-:W-:Y:S01]  /*fb60*/  LOP3.LUT R8, R10, 0xffffffc0, RZ, 0xc0, !PT ;  /* 0xffffffc00a087812 */ /* 0x000fe200078ec0ff */
[----:B------:R-:W-:Y:S01]  /*fb70*/  IMAD.IADD R6, R3, 0x1, -R6 ;  /* 0x0000000103067824 */ /* 0x000fe200078e0a06 */
[----:B------:R-:W-:Y:S01]  /*fb80*/  LDSM.16.MT88.4 R36, [R231+0x100] ;  /* 0x00010000e724783b */ /* 0x000fe20000004200 */
[----:B------:R-:W-:-:S02]  /*fb90*/  ULDC.64 UR4, c[0x0][0x2c8] ;  /* 0x0000b20000047ab9 */ /* 0x000fc40000000a00 */
[----:B------:R-:W-:Y:S01]  /*fba0*/  IMAD.IADD R3, R8, 0x1, R9 ;  /* 0x0000000108037824 */ /* 0x000fe200078e0209 */
[----:B------:R-:W0:Y:S03]  /*fbb0*/  LDGDEPBAR ;  /* 0x00000000000079af */ /* 0x000e260000000000 */
[----:B------:R-:W-:-:S04]  /*fbc0*/  IMAD R11, R6, 0x8, R3 ;  /* 0x00000008060b7824 */ /* 0x000fc800078e0203 */
[----:B------:R-:W-:Y:S01]  /*fbd0*/  @P1 IMAD.HI.U32 R6, R11, c[0x0][0x2c8], RZ ;  /* 0x0000b2000b061a27 */ /* 0x000fe200078e00ff */
[----:B------:R-:W-:Y:S03]  /*fbe0*/  STL [R1+0x20], R11 ;  /* 0x0000200b01007387 */ /* 0x000fe60000100800 */
[----:B------:R-:W-:Y:S01]  /*fbf0*/  IMAD.MOV.U32 R3, RZ, RZ, R11 ;  /* 0x000000ffff037224 */ /* 0x000fe200078e000b */
[----:B------:R-:W-:-:S05]  /*fc00*/  @P0 SHF.R.U32.HI R3, RZ, c[0x0][0x2cc], R6 ;  /* 0x0000b300ff030a19 */ /* 0x000fca0000011606 */
[----:B------:R-:W1:Y:S04]  /*fc10*/  SHFL.IDX PT, R6, R3, RZ, 0x1c1f ;  /* 0x001c1fff03067589 */ /* 0x000e6800000e0000 */
[----:B------:R-:W2:Y:S04]  /*fc20*/  SHFL.IDX PT, R9, R3, 0x1, 0x1c1f ;  /* 0x003c1f0003097f89 */ /* 0x000ea800000e0000 */
[----:B------:R-:W3:Y:S04]  /*fc30*/  SHFL.IDX PT, R11, R3, 0x2, 0x1c1f ;  /* 0x005c1f00030b7f89 */ /* 0x000ee800000e0000 */
[----:B------:R4:W1:Y:S02]  /*fc40*/  SHFL.IDX PT, R10, R3, 0x3, 0x1c1f ;  /* 0x007c1f00030a7f89 */ /* 0x00086400000e0000 */
[----:B----4-:R-:W-:-:S05]  /*fc50*/  LOP3.LUT R3, R7, 0x7ffffffc, RZ, 0xc0, !PT ;  /* 0x7ffffffc07037812 */ /* 0x010fca00078ec0ff */
[----:B------:R-:W-:Y:S02]  /*fc60*/  IMAD.IADD R5, R5, 0x1, -R3 ;  /* 0x0000000105057824 */ /* 0x000fe400078e0a03 */
[----:B------:R-:W-:Y:S02]  /*fc70*/  IMAD.U32 R3, RZ, RZ, UR12 ;  /* 0x0000000cff037e24 */ /* 0x000fe4000f8e00ff */
[----:B------:R-:W-:-:S05]  /*fc80*/  IMAD.SHL.U32 R8, R5, 0x2, RZ ;  /* 0x0000000205087824 */ /* 0x000fca00078e00ff */
[----:B------:R-:W-:Y:S01]  /*fc90*/  IADD3 R3, -R8, 0x1, R3 ;  /* 0x0000000108037810 */ /* 0x000fe20007ffe103 */
[----:B------:R4:W-:Y:S03]  /*fca0*/  STL [R1+0x24], R8 ;  /* 0x0000240801007387 */ /* 0x0009e60000100800 */
[----:B------:R-:W-:-:S05]  /*fcb0*/  IADD3 R3, R3, -UR20, RZ ;  /* 0x8000001403037c10 */ /* 0x000fca000fffe0ff */
[C---:B-1----:R-:W-:Y:S02]  /*fcc0*/  IMAD.IADD R6, R3.reuse, 0x1, R6 ;  /* 0x0000000103067824 */ /* 0x042fe400078e0206 */
[C---:B--2---:R-:W-:Y:S02]  /*fcd0*/  IMAD.IADD R7, R3.reuse, 0x1, R9 ;  /* 0x0000000103077824 */ /* 0x044fe400078e0209 */
[C---:B---3--:R-:W-:Y:S02]  /*fce0*/  IMAD.IADD R5, R3.reuse, 0x1, R11 ;  /* 0x0000000103057824 */ /* 0x048fe400078e020b */
[----:B------:R-:W-:Y:S01]  /*fcf0*/  IMAD.IADD R3, R3, 0x1, R10 ;  /* 0x0000000103037824 */ /* 0x000fe200078e020a */
[----:B----4-:R-:W-:-:S04]  /*fd00*/  IADD3 R8, -R8, UR12, RZ ;  /* 0x0000000c08087c10 */ /* 0x010fc8000fffe1ff */
[C---:B------:R-:W-:Y:S02]  /*fd10*/  IMNMX R6, R8.reuse, R6, PT ;  /* 0x0000000608067217 */ /* 0x040fe40003800200 */
[----:B------:R-:W-:Y:S02]  /*fd20*/  IMNMX R7, R8, R7, PT ;  /* 0x0000000708077217 */ /* 0x000fe40003800200 */
[----:B------:R-:W-:Y:S02]  /*fd30*/  ISETP.GT.AND P2, PT, R6, 0x1, PT ;  /* 0x000000010600780c */ /* 0x000fe40003f44270 */
[----:B------:R-:W-:Y:S02]  /*fd40*/  ISETP.GT.AND P1, PT, R7, RZ, PT ;  /* 0x000000ff0700720c */ /* 0x000fe40003f24270 */
[----:B------:R-:W-:Y:S02]  /*fd50*/  FSEL R29, R101, -INF , P2 ;  /* 0xff800000651d7808 */ /* 0x000fe40001000000 */
[----:B------:R-:W-:-:S02]  /*fd60*/  FSEL R32, R102, -INF , P1 ;  /* 0xff80000066207808 */ /* 0x000fc40000800000 */
[C---:B------:R-:W-:Y:S02]  /*fd70*/  ISETP.GT.AND P3, PT, R6.reuse, RZ, PT ;  /* 0x000000ff0600720c */ /* 0x040fe40003f64270 */
[----:B------:R-:W-:Y:S02]  /*fd80*/  ISETP.GT.AND P2, PT, R6, 0x9, PT ;  /* 0x000000090600780c */ /* 0x000fe40003f44270 */
[C---:B------:R-:W-:Y:S02]  /*fd90*/  ISETP.GT.AND P1, PT, R7.reuse, 0x8, PT ;  /* 0x000000080700780c */ /* 0x040fe40003f24270 */
[----:B------:R-:W-:Y:S02]  /*fda0*/  ISETP.GT.AND P0, PT, R7, 0x1, PT ;  /* 0x000000010700780c */ /* 0x000fe40003f04270 */
[----:B------:R-:W-:Y:S02]  /*fdb0*/  FSEL R10, R100, -INF , P3 ;  /* 0xff800000640a7808 */ /* 0x000fe40001800000 */
[----:B------:R-:W-:-:S02]  /*fdc0*/  FSEL R31, R97, -INF , P2 ;  /* 0xff800000611f7808 */ /* 0x000fc40001000000 */
[----:B------:R-:W-:Y:S02]  /*fdd0*/  FSEL R34, R98, -INF , P1 ;  /* 0xff80000062227808 */ /* 0x000fe40000800000 */
[C---:B------:R-:W-:Y:S02]  /*fde0*/  ISETP.GT.AND P3, PT, R6.reuse, 0x8, PT ;  /* 0x000000080600780c */ /* 0x040fe40003f64270 */
[----:B------:R-:W-:Y:S02]  /*fdf0*/  ISETP.GT.AND P2, PT, R6, 0x11, PT ;  /* 0x000000110600780c */ /* 0x000fe40003f44270 */
[----:B------:R-:W-:Y:S02]  /*fe00*/  ISETP.GT.AND P1, PT, R7, 0x10, PT ;  /* 0x000000100700780c */ /* 0x000fe40003f24270 */
[----:B------:R-:W-:Y:S02]  /*fe10*/  FSEL R33, R103, -INF , P0 ;  /* 0xff80000067217808 */ /* 0x000fe40000000000 */
[----:B------:R-:W-:-:S02]  /*fe20*/  FSEL R30, R96, -INF , P3 ;  /* 0xff800000601e7808 */ /* 0x000fc40001800000 */
[----:B------:R-:W-:Y:S02]  /*fe30*/  ISETP.GT.AND P0, PT, R7, 0x9, PT ;  /* 0x000000090700780c */ /* 0x000fe40003f04270 */
[----:B------:R-:W-:Y:S02]  /*fe40*/  FSEL R93, R93, -INF , P2 ;  /* 0xff8000005d5d7808 */ /* 0x000fe40001000000 */
[----:B------:R-:W-:Y:S02]  /*fe50*/  FSEL R116, R94, -INF , P1 ;  /* 0xff8000005e747808 */ /* 0x000fe40000800000 */
[C---:B------:R-:W-:Y:S02]  /*fe60*/  ISETP.GT.AND P3, PT, R6.reuse, 0x10, PT ;  /* 0x000000100600780c */ /* 0x040fe40003f64270 */
[----:B------:R-:W-:Y:S02]  /*fe70*/  ISETP.GT.AND P2, PT, R6, 0x19, PT ;  /* 0x000000190600780c */ /* 0x000fe40003f44270 */
[----:B------:R-:W-:-:S02]  /*fe80*/  ISETP.GT.AND P1, PT, R7, 0x18, PT ;  /* 0x000000180700780c */ /* 0x000fc40003f24270 */
[----:B------:R-:W-:Y:S02]  /*fe90*/  FSEL R35, R99, -INF , P0 ;  /* 0xff80000063237808 */ /* 0x000fe40000000000 */
[----:B------:R-:W-:Y:S02]  /*fea0*/  FSEL R92, R92, -INF , P3 ;  /* 0xff8000005c5c7808 */ /* 0x000fe40001800000 */
[----:B------:R-:W-:Y:S02]  /*feb0*/  ISETP.GT.AND P0, PT, R7, 0x11, PT ;  /* 0x000000110700780c */ /* 0x000fe40003f04270 */
[----:B------:R-:W-:Y:S02]  /*fec0*/  FSEL R89, R89, -INF , P2 ;  /* 0xff80000059597808 */ /* 0x000fe40001000000 */
[----:B------:R-:W-:Y:S02]  /*fed0*/  FSEL R119, R90, -INF , P1 ;  /* 0xff8000005a777808 */ /* 0x000fe40000800000 */
[----:B------:R-:W-:-:S02]  /*fee0*/  ISETP.GT.AND P3, PT, R6, 0x18, PT ;  /* 0x000000180600780c */ /* 0x000fc40003f64270 */
[----:B------:R-:W-:Y:S02]  /*fef0*/  ISETP.GT.AND P2, PT, R6, 0x21, PT ;  /* 0x000000210600780c */ /* 0x000fe40003f44270 */
[----:B------:R-:W-:Y:S02]  /*ff00*/  ISETP.GT.AND P1, PT, R7, 0x20, PT ;  /* 0x000000200700780c */ /* 0x000fe40003f24270 */
[----:B------:R-:W-:Y:S02]  /*ff10*/  FSEL R118, R95, -INF , P0 ;  /* 0xff8000005f767808 */ /* 0x000fe40000000000 */
[----:B------:R-:W-:Y:S02]  /*ff20*/  FSEL R94, R88, -INF , P3 ;  /* 0xff800000585e7808 */ /* 0x000fe40001800000 */
[----:B------:R-:W-:Y:S02]  /*ff30*/  ISETP.GT.AND P0, PT, R7, 0x19, PT ;  /* 0x000000190700780c */ /* 0x000fe40003f04270 */
        /* <DEDUP_REMOVED lines=11> */
[C---:B------:R-:W-:Y:S02]  /*fff0*/  ISETP.GT.AND P2, PT, R6.reuse, 0x30, PT ;  /* 0x000000300600780c */ /* 0x040fe40003f44270 */
[----:B------:R-:W-:-:S02]  /*10000*/  ISETP.GT.AND P1, PT, R6, 0x31, PT ;  /* 0x000000310600780c */ /* 0x000fc40003f24270 */
[----:B------:R-:W-:Y:S02]  /*10010*/  FSEL R134, R83, -INF , P0 ;  /* 0xff80000053867808 */ /* 0x000fe40000000000 */
[----:B------:R-:W-:Y:S02]  /*10020*/  FSEL R129, R76, -INF , P3 ;  /* 0xff8000004c817808 */ /* 0x000fe40001800000 */
[----:B------:R-:W-:Y:S02]  /*10030*/  ISETP.GT.AND P0, PT, R7, 0x29, PT ;  /* 0x000000290700780c */ /* 0x000fe40003f04270 */
[----:B------:R-:W-:Y:S02]  /*10040*/  FSEL R132, R72, -INF , P2 ;  /* 0xff80000048847808 */ /* 0x000fe40001000000 */
[----:B------:R-:W-:Y:S02]  /*10050*/  FSEL R148, R73, -INF , P1 ;  /* 0xff80000049947808 */ /* 0x000fe40000800000 */
[----:B------:R-:W-:-:S02]  /*10060*/  ISETP.GT.AND P3, PT, R7, 0x30, PT ;  /* 0x000000300700780c */ /* 0x000fc40003f64270 */
[C---:B------:R-:W-:Y:S02]  /*10070*/  ISETP.GT.AND P2, PT, R7.reuse, 0x31, PT ;  /* 0x000000310700780c */ /* 0x040fe40003f44270 */
[----:B------:R-:W-:Y:S02]  /*10080*/  ISETP.GT.AND P1, PT, R7, 0x38, PT ;  /* 0x000000380700780c */ /* 0x000fe40003f24270 */
[C---:B------:R-:W-:Y:S02]  /*10090*/  IMNMX R5, R8.reuse, R5, PT ;  /* 0x0000000508057217 */ /* 0x040fe40003800200 */
[----:B------:R-:W-:Y:S02]  /*100a0*/  IMNMX R3, R8, R3, PT ;  /* 0x0000000308037217 */ /* 0x000fe40003800200 */
[----:B------:R-:W-:Y:S02]  /*100b0*/  FSEL R139, R79, -INF , P0 ;  /* 0xff8000004f8b7808 */ /* 0x000fe40000000000 */
[----:B------:R-:W-:-:S02]  /*100c0*/  ISETP.GT.AND P0, PT, R6, 0x38, PT ;  /* 0x000000380600780c */ /* 0x000fc40003f04270 */
[----:B------:R-:W-:Y:S02]  /*100d0*/  FSEL R177, R74, -INF , P3 ;  /* 0xff8000004ab17808 */ /* 0x000fe40001800000 */
[----:B------:R-:W-:Y:S02]  /*100e0*/  FSEL R178, R75, -INF , P2 ;  /* 0xff8000004bb27808 */ /* 0x000fe40001000000 */
[----:B------:R-:W-:Y:S02]  /*100f0*/  FSEL R179, R70, -INF , P1 ;  /* 0xff80000046b37808 */ /* 0x000fe40000800000 */
[C---:B------:R-:W-:Y:S02]  /*10100*/  ISETP.GT.AND P3, PT, R5.reuse, RZ, PT ;  /* 0x000000ff0500720c */ /* 0x040fe40003f64270 */
[----:B------:R-:W-:Y:S02]  /*10110*/  ISETP.GT.AND P2, PT, R5, 0x1, PT ;  /* 0x000000010500780c */ /* 0x000fe40003f44270 */
[----:B------:R-:W-:-:S02]  /*10120*/  ISETP.GT.AND P1, PT, R3, RZ, PT ;  /* 0x000000ff0300720c */ /* 0x000fc40003f24270 */
[----:B------:R-:W-:Y:S02]  /*10130*/  FSEL R149, R68, -INF , P0 ;  /* 0xff80000044957808 */ /* 0x000fe40000000000 */
[----:B------:R-:W-:Y:S02]  /*10140*/  ISETP.GT.AND P0, PT, R7, 0x39, PT ;  /* 0x000000390700780c */ /* 0x000fe40003f04270 */
[----:B------:R-:W-:Y:S02]  /*10150*/  FSEL R11, R168, -INF , P3 ;  /* 0xff800000a80b7808 */ /* 0x000fe40001800000 */
[----:B------:R-:W-:Y:S02]  /*10160*/  FSEL R12, R169, -INF , P2 ;  /* 0xff800000a90c7808 */ /* 0x000fe40001000000 */
[----:B------:R-:W-:Y:S02]  /*10170*/  FSEL R15, R170, -INF , P1 ;  /* 0xff800000aa0f7808 */ /* 0x000fe40000800000 */
[----:B------:R-:W-:-:S02]  /*10180*/  ISETP.GT.AND P3, PT, R5, 0x8, PT ;  /* 0x000000080500780c */ /* 0x000fc40003f64270 */
[----:B------:R-:W-:Y:S02]  /*10190*/  ISETP.GT.AND P2, PT, R5, 0x9, PT ;  /* 0x000000090500780c */ /* 0x000fe40003f44270 */
[----:B------:R-:W-:Y:S02]  /*101a0*/  ISETP.GT.AND P1, PT, R3, 0x8, PT ;  /* 0x000000080300780c */ /* 0x000fe40003f24270 */
[----:B------:R-:W-:Y:S02]  /*101b0*/  FSEL R186, R71, -INF , P0 ;  /* 0xff80000047ba7808 */ /* 0x000fe40000000000 */
        /* <DEDUP_REMOVED lines=8> */
[----:B------:R-:W-:-:S02]  /*10240*/  ISETP.GT.AND P4, PT, R6, 0x39, PT ;  /* 0x000000390600780c */ /* 0x000fc40003f84270 */
[----:B------:R-:W-:Y:S02]  /*10250*/  ISETP.GT.AND P0, PT, R3, 0x9, PT ;  /* 0x000000090300780c */ /* 0x000fe40003f04270 */
[----:B------:R-:W-:Y:S02]  /*10260*/  FSEL R40, R160, -INF , P3 ;  /* 0xff800000a0287808 */ /* 0x000fe40001800000 */
[----:B------:R-:W-:Y:S02]  /*10270*/  FSEL R41, R161, -INF , P2 ;  /* 0xff800000a1297808 */ /* 0x000fe40001000000 */
[----:B------:R-:W-:Y:S02]  /*10280*/  FSEL R71, R162, -INF , P1 ;  /* 0xff800000a2477808 */ /* 0x000fe40000800000 */
[C---:B------:R-:W-:Y:S02]  /*10290*/  ISETP.GT.AND P3, PT, R5.reuse, 0x18, PT ;  /* 0x000000180500780c */ /* 0x040fe40003f64270 */
[----:B------:R-:W-:-:S02]  /*102a0*/  ISETP.GT.AND P2, PT, R5, 0x19, PT ;  /* 0x000000190500780c */ /* 0x000fc40003f44270 */
[----:B------:R-:W-:Y:S02]  /*102b0*/  ISETP.GT.AND P1, PT, R3, 0x18, PT ;  /* 0x000000180300780c */ /* 0x000fe40003f24270 */
[----:B------:R-:W-:Y:S02]  /*102c0*/  FSEL R176, R69, -INF , P4 ;  /* 0xff80000045b07808 */ /* 0x000fe40002000000 */
        /* <DEDUP_REMOVED lines=10> */
[----:B------:R-:W-:Y:S02]  /*10370*/  FSEL R117, R156, -INF , P3 ;  /* 0xff8000009c757808 */ /* 0x000fe40001800000 */
[----:B------:R-:W-:Y:S02]  /*10380*/  FSEL R121, R157, -INF , P2 ;  /* 0xff8000009d797808 */ /* 0x000fe40001000000 */
[----:B------:R-:W-:Y:S02]  /*10390*/  FSEL R125, R158, -INF , P1 ;  /* 0xff8000009e7d7808 */ /* 0x000fe40000800000 */
[C---:B------:R-:W-:Y:S02]  /*103a0*/  ISETP.GT.AND P3, PT, R5.reuse, 0x28, PT ;  /* 0x000000280500780c */ /* 0x040fe40003f64270 */
[----:B------:R-:W-:Y:S02]  /*103b0*/  ISETP.GT.AND P2, PT, R5, 0x29, PT ;  /* 0x000000290500780c */ /* 0x000fe40003f44270 */
[----:B------:R-:W-:-:S02]  /*103c0*/  ISETP.GT.AND P1, PT, R3, 0x28, PT ;  /* 0x000000280300780c */ /* 0x000fc40003f24270 */
        /* <DEDUP_REMOVED lines=18> */
[----:B------:R-:W-:Y:S02]  /*104f0*/  FSEL R153, R85, -INF , P2 ;  /* 0xff80000055997808 */ /* 0x000fe40001000000 */
[----:B------:R-:W-:Y:S02]  /*10500*/  FSEL R155, R86, -INF , P1 ;  /* 0xff800000569b7808 */ /* 0x000fe40000800000 */
[----:B------:R-:W-:Y:S02]  /*10510*/  ISETP.GT.AND P0, PT, R3, 0x31, PT ;  /* 0x000000310300780c */ /* 0x000fe40003f04270 */
[C---:B------:R-:W-:Y:S02]  /*10520*/  ISETP.GT.AND P3, PT, R6.reuse, 0x40, PT ;  /* 0x000000400600780c */ /* 0x040fe40003f64270 */
[C---:B------:R-:W-:Y:S02]  /*10530*/  ISETP.GT.AND P2, PT, R6.reuse, 0x48, PT ;  /* 0x000000480600780c */ /* 0x040fe40003f44270 */
[----:B------:R-:W-:-:S02]  /*10540*/  ISETP.GT.AND P1, PT, R6, 0x50, PT ;  /* 0x000000500600780c */ /* 0x000fc40003f24270 */
[----:B------:R-:W-:Y:S02]  /*10550*/  FSEL R156, R147, -INF , P0 ;  /* 0xff800000939c7808 */ /* 0x000fe40000000000 */
[----:B------:R-:W-:Y:S02]  /*10560*/  FSEL R158, R64, -INF , P3 ;  /* 0xff800000409e7808 */ /* 0x000fe40001800000 */
[----:B------:R-:W-:Y:S02]  /*10570*/  FSEL R160, R60, -INF , P2 ;  /* 0xff8000003ca07808 */ /* 0x000fe40001000000 */
[----:B------:R-:W-:Y:S02]  /*10580*/  FSEL R164, R56, -INF , P1 ;  /* 0xff80000038a47808 */ /* 0x000fe40000800000 */
[----:B------:R-:W-:Y:S02]  /*10590*/  ISETP.GT.AND P0, PT, R3, 0x39, PT ;  /* 0x000000390300780c */ /* 0x000fe40003f04270 */
[----:B------:R-:W-:-:S02]  /*105a0*/  ISETP.GT.AND P3, PT, R6, 0x49, PT ;  /* 0x000000490600780c */ /* 0x000fc40003f64270 */
[C---:B------:R-:W-:Y:S02]  /*105b0*/  ISETP.GT.AND P2, PT, R6.reuse, 0x59, PT ;  /* 0x000000590600780c */ /* 0x040fe40003f44270 */
[----:B------:R-:W-:Y:S02]  /*105c0*/  ISETP.GT.AND P1, PT, R6, 0x60, PT ;  /* 0x000000600600780c */ /* 0x000fe40003f24270 */
[----:B------:R-:W-:Y:S02]  /*105d0*/  FSEL R157, R87, -INF , P0 ;  /* 0xff800000579d7808 */ /* 0x000fe40000000000 */
[----:B------:R-:W-:Y:S02]  /*105e0*/  FSEL R168, R61, -INF , P3 ;  /* 0xff8000003da87808 */ /* 0x000fe40001800000 */
[----:B------:R-:W-:Y:S02]  /*105f0*/  FSEL R204, R53, -INF , P2 ;  /* 0xff80000035cc7808 */ /* 0x000fe40001000000 */
[----:B------:R-:W-:-:S02]  /*10600*/  FSEL R193, R20, -INF , P1 ;  /* 0xff80000014c17808 */ /* 0x000fc40000800000 */
[C---:B------:R-:W-:Y:S02]  /*10610*/  ISETP.GT.AND P0, PT, R6.reuse, 0x41, PT ;  /* 0x000000410600780c */ /* 0x040fe40003f04270 */
[----:B------:R-:W-:Y:S02]  /*10620*/  ISETP.GT.AND P3, PT, R6, 0x58, PT ;  /* 0x000000580600780c */ /* 0x000fe40003f64270 */
[----:B------:R-:W-:Y:S02]  /*10630*/  ISETP.GT.AND P2, PT, R5, 0x41, PT ;  /* 0x000000410500780c */ /* 0x000fe40003f44270 */
[----:B------:R-:W-:Y:S02]  /*10640*/  ISETP.GT.AND P1, PT, R3, 0x40, PT ;  /* 0x000000400300780c */ /* 0x000fe40003f24270 */
[----:B------:R-:W-:Y:S02]  /*10650*/  FSEL R159, R65, -INF , P0 ;  /* 0xff800000419f7808 */ /* 0x000fe40000000000 */
[----:B------:R-:W-:-:S02]  /*10660*/  FSEL R214, R52, -INF , P3 ;  /* 0xff80000034d67808 */ /* 0x000fc40001800000 */
[----:B------:R-:W-:Y:S02]  /*10670*/  FSEL R171, R141, -INF , P2 ;  /* 0xff8000008dab7808 */ /* 0x000fe40001000000 */
[----:B------:R-:W-:Y:S02]  /*10680*/  FSEL R185, R142, -INF , P1 ;  /* 0xff8000008eb97808 */ /* 0x000fe40000800000 */
[C---:B------:R-:W-:Y:S02]  /*10690*/  ISETP.GT.AND P0, PT, R6.reuse, 0x51, PT ;  /* 0x000000510600780c */ /* 0x040fe40003f04270 */
[C---:B------:R-:W-:Y:S02]  /*106a0*/  ISETP.GT.AND P3, PT, R6.reuse, 0x61, PT ;  /* 0x000000610600780c */ /* 0x040fe40003f64270 */
[C---:B------:R-:W-:Y:S02]  /*106b0*/  ISETP.GT.AND P2, PT, R6.reuse, 0x68, PT ;  /* 0x000000680600780c */ /* 0x040fe40003f44270 */
[----:B------:R-:W-:-:S02]  /*106c0*/  ISETP.GT.AND P1, PT, R6, 0x69, PT ;  /* 0x000000690600780c */ /* 0x000fc40003f24270 */
[----:B------:R-:W-:Y:S02]  /*106d0*/  FMNMX.FTZ R6, R10, R29, !PT ;  /* 0x0000001d0a067209 */ /* 0x000fe40007810000 */
[----:B------:R-:W-:Y:S02]  /*106e0*/  FSEL R165, R57, -INF , P0 ;  /* 0xff80000039a57808 */ /* 0x000fe40000000000 */
[----:B------:R-:W-:Y:S02]  /*106f0*/  FMNMX.FTZ R6, R30, R6, !PT ;  /* 0x000000061e067209 */ /* 0x000fe40007810000 */
[----:B------:R-:W-:Y:S02]  /*10700*/  FMNMX.FTZ R8, R11, R12, !PT ;  /* 0x0000000c0b087209 */ /* 0x000fe40007810000 */
[----:B------:R-:W-:Y:S02]  /*10710*/  ISETP.GT.AND P0, PT, R5, 0x40, PT ;  /* 0x000000400500780c */ /* 0x000fe40003f04270 */
[----:B------:R-:W-:-:S02]  /*10720*/  FMNMX.FTZ R6, R31, R6, !PT ;  /* 0x000000061f067209 */ /* 0x000fc40007810000 */
[----:B------:R-:W-:Y:S02]  /*10730*/  FMNMX.FTZ R8, R13, R8, !PT ;  /* 0x000000080d087209 */ /* 0x000fe40007810000 */
[----:B------:R-:W-:Y:S02]  /*10740*/  FSEL R169, R140, -INF , P0 ;  /* 0xff8000008ca97808 */ /* 0x000fe40000000000 */
[----:B------:R-:W-:Y:S02]  /*10750*/  FSEL R161, R25, -INF , P1 ;  /* 0xff80000019a17808 */ /* 0x000fe40000800000 */
[----:B------:R-:W-:Y:S02]  /*10760*/  ISETP.GT.AND P0, PT, R3, 0x41, PT ;  /* 0x000000410300780c */ /* 0x000fe40003f04270 */
[----:B------:R-:W-:Y:S02]  /*10770*/  ISETP.GT.AND P1, PT, R5, 0x50, PT ;  /* 0x000000500500780c */ /* 0x000fe40003f24270 */
[----:B------:R-:W-:-:S02]  /*10780*/  FMNMX.FTZ R6, R92, R6, !PT ;  /* 0x000000065c067209 */ /* 0x000fc40007810000 */
[----:B------:R-:W-:Y:S02]  /*10790*/  FMNMX.FTZ R8, R14, R8, !PT ;  /* 0x000000080e087209 */ /* 0x000fe40007810000 */
[----:B------:R-:W-:Y:S02]  /*107a0*/  FSEL R187, R143, -INF , P0 ;  /* 0xff8000008fbb7808 */ /* 0x000fe40000000000 */
[----:B------:R-:W-:Y:S02]  /*107b0*/  FSEL R163, R24, -INF , P2 ;  /* 0xff80000018a37808 */ /* 0x000fe40001000000 */
[----:B------:R-:W-:Y:S02]  /*107c0*/  FSEL R206, R172, -INF , P1 ;  /* 0xff800000acce7808 */ /* 0x000fe40000800000 */
[----:B------:R-:W-:Y:S02]  /*107d0*/  FMNMX.FTZ R6, R93, R6, !PT ;  /* 0x000000065d067209 */ /* 0x000fe40007810000 */
[----:B------:R-:W-:-:S02]  /*107e0*/  ISETP.GT.AND P0, PT, R5, 0x48, PT ;  /* 0x000000480500780c */ /* 0x000fc40003f04270 */
[C---:B------:R-:W-:Y:S02]  /*107f0*/  ISETP.GT.AND P2, PT, R5.reuse, 0x49, PT ;  /* 0x000000490500780c */ /* 0x040fe40003f44270 */
[----:B------:R-:W-:Y:S02]  /*10800*/  ISETP.GT.AND P1, PT, R5, 0x59, PT ;  /* 0x000000590500780c */ /* 0x000fe40003f24270 */
[----:B------:R-:W-:Y:S02]  /*10810*/  FMNMX.FTZ R8, R40, R8, !PT ;  /* 0x0000000828087209 */ /* 0x000fe40007810000 */
        /* <DEDUP_REMOVED lines=66> */
[----:B------:R-:W-:Y:S02]  /*10c40*/  ISETP.GT.AND P0, PT, R3, 0x49, PT ;  /* 0x000000490300780c */ /* 0x000fe40003f04270 */
[----:B------:R-:W-:Y:S02]  /*10c50*/  FMNMX.FTZ R135, R184, R135, !PT ;  /* 0x00000087b8877209 */ /* 0x000fe40007810000 */
[----:B------:R-:W-:-:S02]  /*10c60*/  FMNMX.FTZ R5, R185, R5, !PT ;  /* 0x00000005b9057209 */ /* 0x000fc40007810000 */
[----:B------:R-:W-:Y:S02]  /*10c70*/  FMNMX.FTZ R137, R193, R137, !PT ;  /* 0x00000089c1897209 */ /* 0x000fe40007810000 */
[----:B------:R-:W-:Y:S02]  /*10c80*/  FMNMX.FTZ R6, R118, R6, !PT ;  /* 0x0000000676067209 */ /* 0x000fe40007810000 */
[----:B------:R-:W-:Y:S02]  /*10c90*/  FSEL R173, R115, -INF , P0 ;  /* 0xff80000073ad7808 */ /* 0x000fe40000000000 */
[----:B------:R-:W-:Y:S02]  /*10ca0*/  ISETP.GT.AND P0, PT, R3, 0x50, PT ;  /* 0x000000500300780c */ /* 0x000fe40003f04270 */
[----:B------:R-:W-:Y:S02]  /*10cb0*/  FMNMX.FTZ R135, R206, R135, !PT ;  /* 0x00000087ce877209 */ /* 0x000fe40007810000 */
[----:B------:R-:W-:-:S02]  /*10cc0*/  FMNMX.FTZ R5, R187, R5, !PT ;  /* 0x00000005bb057209 */ /* 0x000fc40007810000 */
[----:B------:R-:W-:Y:S02]  /*10cd0*/  FMNMX.FTZ R137, R195, R137, !PT ;  /* 0x00000089c3897209 */ /* 0x000fe40007810000 */
[----:B------:R-:W-:Y:S02]  /*10ce0*/  FMNMX.FTZ R6, R119, R6, !PT ;  /* 0x0000000677067209 */ /* 0x000fe40007810000 */
[----:B------:R-:W-:Y:S02]  /*10cf0*/  FSEL R207, R174, -INF , P0 ;  /* 0xff800000aecf7808 */ /* 0x000fe40000000000 */
[----:B------:R-:W-:Y:S02]  /*10d00*/  FMNMX.FTZ R135, R210, R135, !PT ;  /* 0x00000087d2877209 */ /* 0x000fe40007810000 */
[----:B------:R-:W-:Y:S02]  /*10d10*/  ISETP.GT.AND P0, PT, R3, 0x51, PT ;  /* 0x000000510300780c */ /* 0x000fe40003f04270 */
[----:B------:R-:W-:-:S02]  /*10d20*/  FMNMX.FTZ R5, R172, R5, !PT ;  /* 0x00000005ac057209 */ /* 0x000fc40007810000 */
[----:B------:R-:W-:Y:S02]  /*10d30*/  FMNMX.FTZ R137, R163, R137, !PT ;  /* 0x00000089a3897209 */ /* 0x000fe40007810000 */
[----:B------:R-:W-:Y:S02]  /*10d40*/  FMNMX.FTZ R6, R120, R6, !PT ;  /* 0x0000000678067209 */ /* 0x000fe40007810000 */
[----:B------:R-:W-:Y:S02]  /*10d50*/  FMNMX.FTZ R135, R211, R135, !PT ;  /* 0x00000087d3877209 */ /* 0x000fe40007810000 */
[----:B------:R-:W-:Y:S02]  /*10d60*/  FSEL R209, R175, -INF , P0 ;  /* 0xff800000afd17808 */ /* 0x000fe40000000000 */
[----:B------:R-:W-:Y:S02]  /*10d70*/  FMNMX.FTZ R5, R173, R5, !PT ;  /* 0x00000005ad057209 */ /* 0x000fe40007810000 */
[----:B------:R-:W-:-:S02]  /*10d80*/  ISETP.GT.AND P0, PT, R3, 0x58, PT ;  /* 0x000000580300780c */ /* 0x000fc40003f04270 */
[----:B------:R-:W-:Y:S02]  /*10d90*/  FMNMX.FTZ R137, R161, R137, !PT ;  /* 0x00000089a1897209 */ /* 0x000fe40007810000 */
[----:B------:R-:W-:Y:S02]  /*10da0*/  FMNMX.FTZ R6, R133, R6, !PT ;  /* 0x0000000685067209 */ /* 0x000fe40007810000 */
[----:B------:R-:W-:Y:S01]  /*10db0*/  FMNMX.FTZ R135, R213, R135, !PT ;  /* 0x00000087d5877209 */ /* 0x000fe20007810000 */
[----:B------:R-:W1:Y:S01]  /*10dc0*/  SHFL.BFLY PT, R8, R137, 0x2, 0x1f ;  /* 0x0c401f0089087f89 */ /* 0x000e6200000e0000 */
[----:B------:R-:W-:Y:S02]  /*10dd0*/  FMNMX.FTZ R5, R207, R5, !PT ;  /* 0x00000005cf057209 */ /* 0x000fe40007810000 */
[----:B------:R-:W-:Y:S02]  /*10de0*/  FSEL R205, R110, -INF , P0 ;  /* 0xff8000006ecd7808 */ /* 0x000fe40000000000 */
[----:B------:R-:W-:-:S02]  /*10df0*/  FMNMX.FTZ R6, R134, R6, !PT ;  /* 0x0000000686067209 */ /* 0x000fc40007810000 */
[----:B------:R-:W-:Y:S02]  /*10e00*/  ISETP.GT.AND P0, PT, R3, 0x59, PT ;  /* 0x000000590300780c */ /* 0x000fe40003f04270 */
[----:B------:R-:W-:Y:S02]  /*10e10*/  FSEL R196, R181, -INF , P3 ;  /* 0xff800000b5c47808 */ /* 0x000fe40001800000 */
[----:B------:R-:W-:Y:S02]  /*10e20*/  FMNMX.FTZ R135, R189, R135, !PT ;  /* 0x00000087bd877209 */ /* 0x000fe40007810000 */
[----:B------:R-:W-:Y:S02]  /*10e30*/  FMNMX.FTZ R5, R209, R5, !PT ;  /* 0x00000005d1057209 */ /* 0x000fe40007810000 */
[----:B------:R-:W-:Y:S02]  /*10e40*/  FMNMX.FTZ R6, R138, R6, !PT ;  /* 0x000000068a067209 */ /* 0x000fe40007810000 */
[----:B------:R-:W-:-:S02]  /*10e50*/  FSEL R208, R111, -INF , P0 ;  /* 0xff8000006fd07808 */ /* 0x000fc40000000000 */
[----:B------:R-:W-:Y:S02]  /*10e60*/  FSEL R203, R104, -INF , P2 ;  /* 0xff80000068cb7808 */ /* 0x000fe40001000000 */
[----:B------:R-:W-:Y:S02]  /*10e70*/  FSEL R105, R105, -INF , P1 ;  /* 0xff80000069697808 */ /* 0x000fe40000800000 */
[C---:B------:R-:W-:Y:S02]  /*10e80*/  ISETP.GT.AND P0, PT, R3.reuse, 0x60, PT ;  /* 0x000000600300780c */ /* 0x040fe40003f04270 */
[----:B------:R-:W-:Y:S02]  /*10e90*/  FMNMX.FTZ R135, R196, R135, !PT ;  /* 0x00000087c4877209 */ /* 0x000fe40007810000 */
[C---:B------:R-:W-:Y:S02]  /*10ea0*/  ISETP.GT.AND P1, PT, R3.reuse, 0x61, PT ;  /* 0x000000610300780c */ /* 0x040fe40003f24270 */
[----:B------:R-:W-:-:S02]  /*10eb0*/  ISETP.GT.AND P3, PT, R3, 0x68, PT ;  /* 0x000000680300780c */ /* 0x000fc40003f64270 */
[----:B------:R-:W-:Y:S02]  /*10ec0*/  ISETP.GT.AND P2, PT, R3, 0x69, PT ;  /* 0x000000690300780c */ /* 0x000fe40003f44270 */
        /* <DEDUP_REMOVED lines=8> */
[----:B------:R-:W-:Y:S01]  /*10f50*/  FMNMX.FTZ R3, R226, R3, !PT ;  /* 0x00000003e2037209 */ /* 0x000fe20007810000 */
[----:B------:R-:W2:Y:S01]  /*10f60*/  SHFL.BFLY PT, R9, R135, 0x2, 0x1f ;  /* 0x0c401f0087097f89 */ /* 0x000ea200000e0000 */
[----:B------:R-:W-:Y:S02]  /*10f70*/  FMNMX.FTZ R5, R178, R5, !PT ;  /* 0x00000005b2057209 */ /* 0x000fe40007810000 */
[----:B------:R-:W-:-:S02]  /*10f80*/  ISETP.GT.AND P0, PT, R7, 0x40, PT ;  /* 0x000000400700780c */ /* 0x000fc40003f04270 */
[----:B------:R-:W-:Y:S02]  /*10f90*/  FSEL R200, R106, -INF , P3 ;  /* 0xff8000006ac87808 */ /* 0x000fe40001800000 */
[----:B------:R-:W-:Y:S02]  /*10fa0*/  FMNMX.FTZ R3, R224, R3, !PT ;  /* 0x00000003e0037209 */ /* 0x000fe40007810000 */
[----:B------:R-:W-:Y:S02]  /*10fb0*/  FMNMX.FTZ R5, R179, R5, !PT ;  /* 0x00000005b3057209 */ /* 0x000fe40007810000 */
[----:B------:R-:W-:Y:S02]  /*10fc0*/  FSEL R142, R66, -INF , P0 ;  /* 0xff800000428e7808 */ /* 0x000fe40000000000 */
[----:B------:R-:W-:Y:S02]  /*10fd0*/  ISETP.GT.AND P0, PT, R7, 0x41, PT ;  /* 0x000000410700780c */ /* 0x000fe40003f04270 */
[----:B------:R-:W-:-:S02]  /*10fe0*/  FSEL R192, R107, -INF , P2 ;  /* 0xff8000006bc07808 */ /* 0x000fc40001000000 */
[----:B------:R-:W-:Y:S02]  /*10ff0*/  FMNMX.FTZ R3, R200, R3, !PT ;  /* 0x00000003c8037209 */ /* 0x000fe40007810000 */
[----:B------:R-:W-:Y:S02]  /*11000*/  FMNMX.FTZ R5, R186, R5, !PT ;  /* 0x00000005ba057209 */ /* 0x000fe40007810000 */
[----:B-1----:R-:W-:Y:S02]  /*11010*/  FMNMX.FTZ R137, R8, R137, !PT ;  /* 0x0000008908897209 */ /* 0x002fe40007810000 */
[----:B------:R-:W-:Y:S02]  /*11020*/  FSEL R141, R67, -INF , P0 ;  /* 0xff800000438d7808 */ /* 0x000fe40000000000 */
[----:B------:R-:W-:Y:S01]  /*11030*/  ISETP.GT.AND P1, PT, R7, 0x48, PT ;  /* 0x000000480700780c */ /* 0x000fe20003f24270 */
[----:B------:R-:W1:Y:S01]  /*11040*/  SHFL.BFLY PT, R8, R137, 0x1, 0x1f ;  /* 0x0c201f0089087f89 */ /* 0x000e6200000e0000 */
[----:B------:R-:W-:-:S02]  /*11050*/  FMNMX.FTZ R3, R192, R3, !PT ;  /* 0x00000003c0037209 */ /* 0x000fc40007810000 */
[----:B------:R-:W-:Y:S02]  /*11060*/  FMNMX.FTZ R5, R142, R5, !PT ;  /* 0x000000058e057209 */ /* 0x000fe40007810000 */
[----:B------:R-:W-:Y:S01]  /*11070*/  ISETP.GT.AND P0, PT, R7, 0x49, PT ;  /* 0x000000490700780c */ /* 0x000fe20003f04270 */
[----:B------:R-:W3:Y:S01]  /*11080*/  SHFL.BFLY PT, R6, R3, 0x2, 0x1f ;  /* 0x0c401f0003067f89 */ /* 0x000ee200000e0000 */
[----:B------:R-:W-:Y:S02]  /*11090*/  FSEL R140, R62, -INF , P1 ;  /* 0xff8000003e8c7808 */ /* 0x000fe40000800000 */
[----:B------:R-:W-:Y:S02]  /*110a0*/  FMNMX.FTZ R5, R141, R5, !PT ;  /* 0x000000058d057209 */ /* 0x000fe40007810000 */
[----:B------:R-:W-:Y:S02]  /*110b0*/  FSEL R143, R63, -INF , P0 ;  /* 0xff8000003f8f7808 */ /* 0x000fe40000000000 */
[----:B------:R-:W-:-:S02]  /*110c0*/  ISETP.GT.AND P1, PT, R7, 0x50, PT ;  /* 0x000000500700780c */ /* 0x000fc40003f24270 */
[----:B------:R-:W-:Y:S02]  /*110d0*/  FMNMX.FTZ R5, R140, R5, !PT ;  /* 0x000000058c057209 */ /* 0x000fe40007810000 */
[----:B------:R-:W-:Y:S02]  /*110e0*/  ISETP.GT.AND P0, PT, R7, 0x51, PT ;  /* 0x000000510700780c */ /* 0x000fe40003f04270 */
[----:B------:R-:W-:Y:S02]  /*110f0*/  FSEL R174, R58, -INF , P1 ;  /* 0xff8000003aae7808 */ /* 0x000fe40000800000 */
[----:B------:R-:W-:Y:S02]  /*11100*/  FMNMX.FTZ R5, R143, R5, !PT ;  /* 0x000000058f057209 */ /* 0x000fe40007810000 */
[----:B--2---:R-:W-:Y:S02]  /*11110*/  FMNMX.FTZ R135, R135, R9, !PT ;  /* 0x0000000987877209 */ /* 0x004fe40007810000 */
[----:B------:R-:W-:-:S02]  /*11120*/  FSEL R175, R59, -INF , P0 ;  /* 0xff8000003baf7808 */ /* 0x000fc40000000000 */
[C---:B------:R-:W-:Y:S01]  /*11130*/  ISETP.GT.AND P0, PT, R7.reuse, 0x58, PT ;  /* 0x000000580700780c */ /* 0x040fe20003f04270 */
[----:B------:R-:W2:Y:S01]  /*11140*/  SHFL.BFLY PT, R9, R135, 0x1, 0x1f ;  /* 0x0c201f0087097f89 */ /* 0x000ea200000e0000 */
[----:B------:R-:W-:Y:S02]  /*11150*/  FMNMX.FTZ R5, R174, R5, !PT ;  /* 0x00000005ae057209 */ /* 0x000fe40007810000 */
[----:B------:R-:W-:Y:S02]  /*11160*/  ISETP.GT.AND P2, PT, R7, 0x59, PT ;  /* 0x000000590700780c */ /* 0x000fe40003f44270 */
[----:B------:R-:W-:Y:S02]  /*11170*/  FSEL R180, R54, -INF , P0 ;  /* 0xff80000036b47808 */ /* 0x000fe40000000000 */
[----:B------:R-:W-:Y:S02]  /*11180*/  FMNMX.FTZ R5, R175, R5, !PT ;  /* 0x00000005af057209 */ /* 0x000fe40007810000 */
[----:B------:R-:W-:-:S02]  /*11190*/  ISETP.GT.AND P1, PT, R7, 0x60, PT ;  /* 0x000000600700780c */ /* 0x000fc40003f24270 */
[----:B------:R-:W-:Y:S02]  /*111a0*/  FSEL R181, R55, -INF , P2 ;  /* 0xff80000037b57808 */ /* 0x000fe40001000000 */
[----:B------:R-:W-:Y:S02]  /*111b0*/  FMNMX.FTZ R5, R180, R5, !PT ;  /* 0x00000005b4057209 */ /* 0x000fe40007810000 */
[----:B-1----:R-:W-:Y:S02]  /*111c0*/  FMNMX.FTZ R137, R137, R8, !PT ;  /* 0x0000000889897209 */ /* 0x002fe40007810000 */
[----:B------:R-:W-:Y:S02]  /*111d0*/  ISETP.GT.AND P0, PT, R7, 0x61, PT ;  /* 0x000000610700780c */ /* 0x000fe40003f04270 */
[----:B------:R-:W-:Y:S02]  /*111e0*/  FSEL R234, R22, -INF , P1 ;  /* 0xff80000016ea7808 */ /* 0x000fe40000800000 */
[----:B------:R-:W-:-:S02]  /*111f0*/  FMNMX.FTZ R5, R181, R5, !PT ;  /* 0x00000005b5057209 */ /* 0x000fc40007810000 */
[----:B---3--:R-:W-:Y:S01]  /*11200*/  FMNMX.FTZ R3, R3, R6, !PT ;  /* 0x0000000603037209 */ /* 0x008fe20007810000 */
[----:B------:R-:W-:Y:S01]  /*11210*/  FMUL.FTZ R6, R137, c[0x0][0x2d0] ;  /* 0x0000b40089067a20 */ /* 0x000fe20000410000 */
[----:B------:R-:W-:Y:S02]  /*11220*/  FSEL R197, R23, -INF , P0 ;  /* 0xff80000017c57808 */ /* 0x000fe40000000000 */
[----:B------:R-:W-:Y:S01]  /*11230*/  ISETP.GT.AND P1, PT, R7, 0x68, PT ;  /* 0x000000680700780c */ /* 0x000fe20003f24270 */
[----:B------:R-:W1:Y:S01]  /*11240*/  SHFL.BFLY PT, R70, R3, 0x1, 0x1f ;  /* 0x0c201f0003467f89 */ /* 0x000e6200000e0000 */
[----:B------:R-:W-:Y:S02]  /*11250*/  FMNMX.FTZ R5, R234, R5, !PT ;  /* 0x00000005ea057209 */ /* 0x000fe40007810000 */
[----:B------:R-:W-:Y:S01]  /*11260*/  FSETP.NEU.FTZ.AND P0, PT, R137, -INF , PT ;  /* 0xff8000008900780b */ /* 0x000fe20003f1d000 */
[----:B------:R-:W-:Y:S01]  /*11270*/  LDSM.16.MT88.4 R20, [R229+0x100] ;  /* 0x00010000e514783b */ /* 0x000fe20000004200 */
[----:B------:R-:W-:-:S02]  /*11280*/  ISETP.GT.AND P2, PT, R7, 0x69, PT ;  /* 0x000000690700780c */ /* 0x000fc40003f44270 */
[----:B------:R-:W-:Y:S02]  /*11290*/  FSEL R235, R26, -INF , P1 ;  /* 0xff8000001aeb7808 */ /* 0x000fe40000800000 */
[----:B------:R-:W-:Y:S02]  /*112a0*/  FMNMX.FTZ R7, R197, R5, !PT ;  /* 0x00000005c5077209 */ /* 0x000fe40007810000 */
[----:B------:R-:W-:Y:S02]  /*112b0*/  FSEL R6, R6, RZ, P0 ;  /* 0x000000ff06067208 */ /* 0x000fe40000000000 */
[----:B------:R-:W-:Y:S02]  /*112c0*/  FMNMX.FTZ R8, R235, R7, !PT ;  /* 0x00000007eb087209 */ /* 0x000fe40007810000 */
[----:B------:R-:W-:Y:S01]  /*112d0*/  FSEL R249, R27, -INF , P2 ;  /* 0xff8000001bf97808 */ /* 0x000fe20001000000 */
[----:B------:R-:W-:Y:S01]  /*112e0*/  FFMA.FTZ R7, R10, c[0x0][0x2d0], -R6 ;  /* 0x0000b4000a077a23 */ /* 0x000fe20000010806 */
[----:B--2---:R-:W-:Y:S01]  /*112f0*/  FMNMX.FTZ R135, R135, R9, !PT ;  /* 0x0000000987877209 */ /* 0x004fe20007810000 */
[----:B------:R-:W-:Y:S02]  /*11300*/  LDSM.16.MT88.4 R24, [R230+0x100] ;  /* 0x00010000e618783b */ /* 0x000fe40000004200 */
[----:B------:R2:W-:Y:S01]  /*11310*/  MUFU.EX2 R223, R7 ;  /* 0x0000000700df7308 */ /* 0x0005e20000000800 */
[C---:B------:R-:W-:Y:S01]  /*11320*/  FSETP.NEU.FTZ.AND P0, PT, R135.reuse, -INF , PT ;  /* 0xff8000008700780b */ /* 0x040fe20003f1d000 */
[----:B------:R-:W-:Y:S01]  /*11330*/  FMUL.FTZ R5, R135, c[0x0][0x2d0] ;  /* 0x0000b40087057a20 */ /* 0x000fe20000410000 */
[----:B-1----:R-:W-:-:S04]  /*11340*/  FMNMX.FTZ R70, R70, R3, !PT ;  /* 0x0000000346467209 */ /* 0x002fc80007810000 */
[----:B------:R-:W-:Y:S02]  /*11350*/  FSEL R5, R5, RZ, P0 ;  /* 0x000000ff05057208 */ /* 0x000fe40000000000 */
[----:B------:R-:W-:-:S03]  /*11360*/  FSETP.NEU.FTZ.AND P0, PT, R70, -INF , PT ;  /* 0xff8000004600780b */ /* 0x000fc60003f1d000 */
[--C-:B------:R-:W-:Y:S01]  /*11370*/  FFMA.FTZ R3, R12, c[0x0][0x2d0], -R5.reuse ;  /* 0x0000b4000c037a23 */ /* 0x100fe20000010805 */
[----:B--2---:R-:W-:Y:S01]  /*11380*/  FMNMX.FTZ R7, R249, R8, !PT ;  /* 0x00000008f9077209 */ /* 0x004fe20007810000 */
        /* <DEDUP_REMOVED lines=11> */
[----:B-1----:R-:W-:-:S07]  /*11440*/  FFMA.FTZ R8, R14, c[0x0][0x2d0], -R5 ;  /* 0x0000b4000e087a23 */ /* 0x002fce0000010805 */
[----:B------:R1:W3:Y:S01]  /*11450*/  MUFU.EX2 R233, R8 ;  /* 0x0000000800e97308 */ /* 0x0002e20000000800 */
[--C-:B--2---:R-:W-:Y:S02]  /*11460*/  FFMA.FTZ R0, R17, c[0x0][0x2d0], -R3.reuse ;  /* 0x0000b40011007a23 */ /* 0x104fe40000010803 */
[----:B------:R-:W-:Y:S05]  /*11470*/  LDSM.16.MT88.4 R16, [R232+0x100] ;  /* 0x00010000e810783b */ /* 0x000fea0000004200 */
[----:B------:R2:W-:Y:S01]  /*11480*/  MUFU.EX2 R167, R0 ;  /* 0x0000000000a77308 */ /* 0x0005e20000000800 */
[----:B-1----:R-:W-:Y:S01]  /*11490*/  FFMA.FTZ R8, R15, c[0x0][0x2d0], -R3 ;  /* 0x0000b4000f087a23 */ /* 0x002fe20000010803 */
[----:B---3--:R-:W-:-:S06]  /*114a0*/  F2FP.PACK_AB R10, R233, R201 ;  /* 0x000000c9e90a723e */ /* 0x008fcc00000000ff */
[----:B------:R1:W3:Y:S01]  /*114b0*/  MUFU.EX2 R199, R8 ;  /* 0x0000000800c77308 */ /* 0x0002e20000000800 */
[----:B--2---:R-:W-:-:S07]  /*114c0*/  FFMA.FTZ R0, R28, c[0x0][0x2d0], -R3 ;  /* 0x0000b4001c007a23 */ /* 0x004fce0000010803 */
[----:B------:R2:W4:Y:S01]  /*114d0*/  MUFU.EX2 R212, R0 ;  /* 0x0000000000d47308 */ /* 0x0005220000000800 */
[----:B-1----:R-:W1:Y:S01]  /*114e0*/  SHFL.BFLY PT, R8, R7, 0x1, 0x1f ;  /* 0x0c201f0007087f89 */ /* 0x002e6200000e0000 */
[----:B---3--:R-:W-:Y:S01]  /*114f0*/  F2FP.PACK_AB R9, R190, R199 ;  /* 0x000000c7be09723e */ /* 0x008fe200000000ff */
[----:B--2---:R-:W-:Y:S01]  /*11500*/  FFMA.FTZ R0, R29, c[0x0][0x2d0], -R6 ;  /* 0x0000b4001d007a23 */ /* 0x004fe20000010806 */
[----:B----4-:R-:W-:-:S04]  /*11510*/  F2FP.PACK_AB R11, R212, R167 ;  /* 0x000000a7d40b723e */ /* 0x010fc800000000ff */
[----:B------:R2:W3:Y:S01]  /*11520*/  MUFU.EX2 R215, R0 ;  /* 0x0000000000d77308 */ /* 0x0004e20000000800 */
[----:B-1----:R-:W-:Y:S02]  /*11530*/  FMNMX.FTZ R136, R7, R8, !PT ;  /* 0x0000000807887209 */ /* 0x002fe40007810000 */
[----:B------:R-:W-:Y:S01]  /*11540*/  F2FP.PACK_AB R8, R191, R198 ;  /* 0x000000c6bf08723e */ /* 0x000fe200000000ff */
[--C-:B--2---:R-:W-:Y:S01]  /*11550*/  FFMA.FTZ R0, R30, c[0x0][0x2d0], -R6.reuse ;  /* 0x0000b4001e007a23 */ /* 0x104fe20000010806 */
[C---:B------:R-:W-:Y:S01]  /*11560*/  FSETP.NEU.FTZ.AND P0, PT, R136.reuse, -INF , PT ;  /* 0xff8000008800780b */ /* 0x040fe20003f1d000 */
[----:B------:R-:W-:Y:S01]  /*11570*/  FMUL.FTZ R2, R136, c[0x0][0x2d0] ;  /* 0x0000b40088027a20 */ /* 0x000fe20000410000 */
[----:B---3--:R-:W-:Y:S01]  /*11580*/  F2FP.PACK_AB R12, R215, R223 ;  /* 0x000000dfd70c723e */ /* 0x008fe200000000ff */
        /* <DEDUP_REMOVED lines=25> */
[----:B------:R1:W2:Y:S02]  /*11720*/  MUFU.EX2 R194, R2 ;  /* 0x0000000200c27308 */ /* 0x0002a40000000800 */
[C---:B------:R-:W-:Y:S08]  /*11730*/  HMMA.16816.F32 R112, R12.reuse, R26, RZ ;  /* 0x0000001a0c70723c */ /* 0x040ff000000018ff */
[----:B------:R-:W-:Y:S01]  /*11740*/  HMMA.16816.F32 R84, R12, R20, RZ ;  /* 0x000000140c54723c */ /* 0x000fe200000018ff */
[----:B-1----:R-:W-:-:S04]  /*11750*/  FFMA.FTZ R2, R41, c[0x0][0x2d0], -R5 ;  /* 0x0000b40029027a23 */ /* 0x002fc80000010805 */
[----:B------:R1:W3:Y:S03]  /*11760*/  MUFU.EX2 R188, R2 ;  /* 0x0000000200bc7308 */ /* 0x0002e60000000800 */
[C---:B------:R-:W-:Y:S01]  /*11770*/  HMMA.16816.F32 R96, R12.reuse, R22, RZ ;  /* 0x000000160c60723c */ /* 0x040fe200000018ff */
[----:B------:R-:W4:Y:S07]  /*11780*/  LDSM.16.MT88.4 R20, [R229+0x900] ;  /* 0x00090000e514783b */ /* 0x000f2e0000004200 */
[----:B------:R-:W-:Y:S01]  /*11790*/  HMMA.16816.F32 R80, R12, R16, RZ ;  /* 0x000000100c50723c */ /* 0x000fe200000018ff */
[----:B-1----:R-:W-:-:S07]  /*117a0*/  FFMA.FTZ R2, R68, c[0x0][0x2d0], -R5 ;  /* 0x0000b40044027a23 */ /* 0x002fce0000010805 */
[-C--:B------:R-:W-:Y:S01]  /*117b0*/  HMMA.16816.F32 R40, R8, R38.reuse, RZ ;  /* 0x000000260828723c */ /* 0x080fe200000018ff */
[----:B------:R1:W-:Y:S07]  /*117c0*/  MUFU.EX2 R162, R2 ;  /* 0x0000000200a27308 */ /* 0x0003ee0000000800 */
[----:B------:R-:W-:Y:S01]  /*117d0*/  HMMA.16816.F32 R100, R12, R38, RZ ;  /* 0x000000260c64723c */ /* 0x000fe200000018ff */
[----:B-1----:R-:W-:Y:S02]  /*117e0*/  FFMA.FTZ R2, R69, c[0x0][0x2d0], -R5 ;  /* 0x0000b40045027a23 */ /* 0x002fe40000010805 */
[----:B--2---:R-:W-:-:S02]  /*117f0*/  IMAD.MOV.U32 R69, RZ, RZ, R194 ;  /* 0x000000ffff457224 */ /* 0x004fc400078e00c2 */
[----:B------:R1:W2:Y:S03]  /*11800*/  MUFU.EX2 R228, R2 ;  /* 0x0000000200e47308 */ /* 0x0002a60000000800 */
[----:B---3--:R-:W-:Y:S01]  /*11810*/  F2FP.PACK_AB R8, R188, R69 ;  /* 0x00000045bc08723e */ /* 0x008fe200000000ff */
[----:B-1----:R-:W-:Y:S01]  /*11820*/  FFMA.FTZ R2, R71, c[0x0][0x2d0], -R3 ;  /* 0x0000b40047027a23 */ /* 0x002fe20000010803 */
[----:B--2---:R-:W-:Y:S01]  /*11830*/  F2FP.PACK_AB R10, R228, R162 ;  /* 0x000000a2e40a723e */ /* 0x004fe200000000ff */
[----:B------:R-:W-:Y:S02]  /*11840*/  IMAD.MOV.U32 R71, RZ, RZ, R105 ;  /* 0x000000ffff477224 */ /* 0x000fe400078e0069 */
[----:B------:R1:W-:Y:S01]  /*11850*/  MUFU.EX2 R7, R2 ;  /* 0x0000000200077308 */ /* 0x0003e20000000800 */
[----:B------:R-:W-:Y:S01]  /*11860*/  HMMA.16816.F32 R104, R12, R18, RZ ;  /* 0x000000120c68723c */ /* 0x000fe200000018ff */
[----:B------:R-:W2:Y:S01]  /*11870*/  LDSM.16.MT88.4 R16, [R230+0x900] ;  /* 0x00090000e610783b */ /* 0x000ea20000004200 */
[----:B-1----:R-:W-:-:S05]  /*11880*/  FFMA.FTZ R2, R76, c[0x0][0x2d0], -R3 ;  /* 0x0000b4004c027a23 */ /* 0x002fca0000010803 */
[----:B------:R1:W3:Y:S02]  /*11890*/  MUFU.EX2 R182, R2 ;  /* 0x0000000200b67308 */ /* 0x0002e40000000800 */
[----:B-1----:R-:W-:Y:S01]  /*118a0*/  FFMA.FTZ R2, R77, c[0x0][0x2d0], -R3 ;  /* 0x0000b4004d027a23 */ /* 0x002fe20000010803 */
[----:B---3--:R-:W-:Y:S01]  /*118b0*/  F2FP.PACK_AB R9, R182, R7 ;  /* 0x00000007b609723e */ /* 0x008fe200000000ff */
[C---:B------:R-:W-:Y:S04]  /*118c0*/  HMMA.16816.F32 R76, R12.reuse, R24, RZ ;  /* 0x000000180c4c723c */ /* 0x040fe800000018ff */
[----:B------:R1:W-:Y:S04]  /*118d0*/  MUFU.EX2 R194, R2 ;  /* 0x0000000200c27308 */ /* 0x0003e80000000800 */
[----:B------:R-:W-:Y:S01]  /*118e0*/  HMMA.16816.F32 R24, R12, R36, RZ ;  /* 0x000000240c18723c */ /* 0x000fe200000018ff */
[----:B------:R-:W3:Y:S06]  /*118f0*/  LDSM.16.MT88.4 R12, [R229+0x1100] ;  /* 0x00110000e50c783b */ /* 0x000eec0000004200 */
[----:B------:R-:W-:-:S02]  /*11900*/  IMAD.MOV.U32 R37, RZ, RZ, R214 ;  /* 0x000000ffff257224 */ /* 0x000fc400078e00d6 */
[----:B-1----:R-:W-:-:S04]  /*11910*/  FFMA.FTZ R2, R88, c[0x0][0x2d0], -R3 ;  /* 0x0000b40058027a23 */ /* 0x002fc80000010803 */
[----:B------:R1:W1:Y:S02]  /*11920*/  MUFU.EX2 R68, R2 ;  /* 0x0000000200447308 */ /* 0x0002640000000800 */
[----:B-1----:R-:W-:Y:S01]  /*11930*/  FFMA.FTZ R2, R92, c[0x0][0x2d0], -R6 ;  /* 0x0000b4005c027a23 */ /* 0x002fe20000010806 */
[----:B------:R-:W-:-:S05]  /*11940*/  F2FP.PACK_AB R11, R68, R194 ;  /* 0x000000c2440b723e */ /* 0x000fca00000000ff */
[----:B------:R1:W-:Y:S02]  /*11950*/  MUFU.EX2 R36, R2 ;  /* 0x0000000200247308 */ /* 0x0003e40000000800 */
[C---:B----4-:R-:W-:Y:S08]  /*11960*/  HMMA.16816.F32 R144, R8.reuse, R20, R72 ;  /* 0x000000140890723c */ /* 0x050ff00000001848 */
[----:B------:R-:W-:Y:S01]  /*11970*/  HMMA.16816.F32 R108, R8, R32, R60 ;  /* 0x00000020086c723c */ /* 0x000fe2000000183c */
[----:B-1----:R-:W-:-:S04]  /*11980*/  FFMA.FTZ R2, R93, c[0x0][0x2d0], -R6 ;  /* 0x0000b4005d027a23 */ /* 0x002fc80000010806 */
[----:B------:R1:W4:Y:S03]  /*11990*/  MUFU.EX2 R252, R2 ;  /* 0x0000000200fc7308 */ /* 0x0003260000000800 */
[C---:B------:R-:W-:Y:S08]  /*119a0*/  HMMA.16816.F32 R72, R8.reuse, R22, R64 ;  /* 0x000000160848723c */ /* 0x040ff00000001840 */
[----:B------:R-:W-:Y:S01]  /*119b0*/  HMMA.16816.F32 R64, R8, R34, R56 ;  /* 0x000000220840723c */ /* 0x000fe20000001838 */
[----:B-1----:R-:W-:-:S07]  /*119c0*/  FFMA.FTZ R2, R94, c[0x0][0x2d0], -R6 ;  /* 0x0000b4005e027a23 */ /* 0x002fce0000010806 */
[C---:B--2---:R-:W-:Y:S01]  /*119d0*/  HMMA.16816.F32 R60, R8.reuse, R18, R48 ;  /* 0x00000012083c723c */ /* 0x044fe20000001830 */
[----:B------:R1:W-:Y:S07]  /*119e0*/  MUFU.EX2 R227, R2 ;  /* 0x0000000200e37308 */ /* 0x0003ee0000000800 */
[----:B------:R-:W-:Y:S01]  /*119f0*/  HMMA.16816.F32 R92, R8, R16, R52 ;  /* 0x00000010085c723c */ /* 0x000fe20000001834 */
[----:B-1----:R-:W-:-:S07]  /*11a00*/  FFMA.FTZ R2, R89, c[0x0][0x2d0], -R6 ;  /* 0x0000b40059027a23 */ /* 0x002fce0000010806 */
[C---:B------:R-:W-:Y:S01]  /*11a10*/  HMMA.16816.F32 R88, R8.reuse, R28, R44 ;  /* 0x0000001c0858723c */ /* 0x040fe2000000182c */
[----:B------:R1:W2:Y:S07]  /*11a20*/  MUFU.EX2 R251, R2 ;  /* 0x0000000200fb7308 */ /* 0x0002ae0000000800 */
[----:B------:R-:W-:Y:S07]  /*11a30*/  HMMA.16816.F32 R44, R8, R30, R40 ;  /* 0x0000001e082c723c */ /* 0x000fee0000001828 */
[----:B----4-:R-:W-:Y:S01]  /*11a40*/  F2FP.PACK_AB R8, R252, R36 ;  /* 0x00000024fc08723e */ /* 0x010fe200000000ff */
        /* <DEDUP_REMOVED lines=15> */
[----:B------:R-:W-:Y:S02]  /*11b40*/  IMAD.MOV.U32 R122, RZ, RZ, R189 ;  /* 0x000000ffff7a7224 */ /* 0x000fe400078e00bd */
[----:B------:R1:W-:Y:S04]  /*11b50*/  MUFU.EX2 R221, R2 ;  /* 0x0000000200dd7308 */ /* 0x0003e80000000800 */
[C---:B------:R-:W-:Y:S07]  /*11b60*/  HMMA.16816.F32 R76, R8.reuse, R16, R76 ;  /* 0x00000010084c723c */ /* 0x040fee000000184c */
[----:B------:R-:W-:Y:S01]  /*11b70*/  IMAD.MOV.U32 R16, RZ, RZ, R204 ;  /* 0x000000ffff107224 */ /* 0x000fe200078e00cc */
[----:B------:R-:W-:Y:S01]  /*11b80*/  HMMA.16816.F32 R48, R8, R20, R84 ;  /* 0x000000140830723c */ /* 0x000fe20000001854 */
[----:B------:R-:W-:-:S02]  /*11b90*/  IMAD.MOV.U32 R17, RZ, RZ, R37 ;  /* 0x000000ffff117224 */ /* 0x000fc400078e0025 */
[----:B-1----:R-:W-:-:S04]  /*11ba0*/  FFMA.FTZ R2, R117, c[0x0][0x2d0], -R5 ;  /* 0x0000b40075027a23 */ /* 0x002fc80000010805 */
[----:B------:R1:W-:Y:S01]  /*11bb0*/  MUFU.EX2 R216, R2 ;  /* 0x0000000200d87308 */ /* 0x0003e20000000800 */
[C---:B------:R-:W-:Y:S01]  /*11bc0*/  HMMA.16816.F32 R116, R8.reuse, R28, R24 ;  /* 0x0000001c0874723c */ /* 0x040fe20000001818 */
[----:B------:R-:W-:Y:S06]  /*11bd0*/  LDSM.16.MT88.4 R24, [R230+0x1100] ;  /* 0x00110000e618783b */ /* 0x000fec0000004200 */
[----:B------:R-:W-:Y:S01]  /*11be0*/  IMAD.MOV.U32 R29, RZ, RZ, R68 ;  /* 0x000000ffff1d7224 */ /* 0x000fe200078e0044 */
[----:B------:R-:W-:Y:S01]  /*11bf0*/  HMMA.16816.F32 R40, R8, R22, R96 ;  /* 0x000000160828723c */ /* 0x000fe20000001860 */
[----:B------:R-:W-:Y:S01]  /*11c00*/  IMAD.MOV.U32 R68, RZ, RZ, R203 ;  /* 0x000000ffff447224 */ /* 0x000fe200078e00cb */
[----:B------:R-:W2:Y:S01]  /*11c10*/  LDSM.16.MT88.4 R20, [R232+0x1100] ;  /* 0x00110000e814783b */ /* 0x000ea20000004200 */
[----:B------:R-:W-:-:S02]  /*11c20*/  IMAD.MOV.U32 R28, RZ, RZ, R202 ;  /* 0x000000ffff1c7224 */ /* 0x000fc400078e00ca */
[----:B-1----:R-:W-:-:S03]  /*11c30*/  FFMA.FTZ R2, R121, c[0x0][0x2d0], -R5 ;  /* 0x0000b40079027a23 */ /* 0x002fc60000010805 */
[C---:B------:R-:W-:Y:S01]  /*11c40*/  HMMA.16816.F32 R52, R8.reuse, R32, R80 ;  /* 0x000000200834723c */ /* 0x040fe20000001850 */
[----:B------:R-:W-:Y:S01]  /*11c50*/  IMAD.MOV.U32 R121, RZ, RZ, R36 ;  /* 0x000000ffff797224 */ /* 0x000fe200078e0024 */
[----:B------:R1:W4:Y:S06]  /*11c60*/  MUFU.EX2 R217, R2 ;  /* 0x0000000200d97308 */ /* 0x00032c0000000800 */
[C---:B------:R-:W-:Y:S01]  /*11c70*/  HMMA.16816.F32 R36, R8.reuse, R34, R104 ;  /* 0x000000220824723c */ /* 0x040fe20000001868 */
[----:B------:R-:W2:Y:S06]  /*11c80*/  LDSM.16.MT88.4 R32, [R231+0x1100] ;  /* 0x00110000e720783b */ /* 0x000eac0000004200 */
[----:B------:R-:W-:Y:S01]  /*11c90*/  IMAD.MOV.U32 R107, RZ, RZ, R199 ;  /* 0x000000ffff6b7224 */ /* 0x000fe200078e00c7 */
[----:B------:R-:W-:Y:S01]  /*11ca0*/  HMMA.16816.F32 R56, R8, R18, R112 ;  /* 0x000000120838723c */ /* 0x000fe20000001870 */
[----:B------:R-:W-:-:S02]  /*11cb0*/  IMAD.MOV.U32 R104, RZ, RZ, R198 ;  /* 0x000000ffff687224 */ /* 0x000fc400078e00c6 */
[----:B-1----:R-:W-:Y:S02]  /*11cc0*/  FFMA.FTZ R2, R123, c[0x0][0x2d0], -R5 ;  /* 0x0000b4007b027a23 */ /* 0x002fe40000010805 */
[----:B------:R-:W-:Y:S02]  /*11cd0*/  IMAD.MOV.U32 R123, RZ, RZ, R212 ;  /* 0x000000ffff7b7224 */ /* 0x000fe400078e00d4 */
[----:B------:R1:W-:Y:S01]  /*11ce0*/  MUFU.EX2 R214, R2 ;  /* 0x0000000200d67308 */ /* 0x0003e20000000800 */
[----:B------:R-:W-:Y:S01]  /*11cf0*/  IMAD.MOV.U32 R105, RZ, RZ, R197 ;  /* 0x000000ffff697224 */ /* 0x000fe200078e00c5 */
[----:B------:R-:W-:Y:S01]  /*11d00*/  HMMA.16816.F32 R84, R8, R30, R100 ;  /* 0x0000001e0854723c */ /* 0x000fe20000001864 */
[----:B------:R-:W-:Y:S02]  /*11d10*/  IMAD.MOV.U32 R106, RZ, RZ, R196 ;  /* 0x000000ffff6a7224 */ /* 0x000fe400078e00c4 */
[----:B------:R-:W-:Y:S02]  /*11d20*/  IMAD.MOV.U32 R115, RZ, RZ, R191 ;  /* 0x000000ffff737224 */ /* 0x000fe400078e00bf */
[----:B------:R-:W-:-:S02]  /*11d30*/  IMAD.MOV.U32 R114, RZ, RZ, R190 ;  /* 0x000000ffff727224 */ /* 0x000fc400078e00be */
[----:B----4-:R-:W-:Y:S01]  /*11d40*/  F2FP.PACK_AB R8, R217, R216 ;  /* 0x000000d8d908723e */ /* 0x010fe200000000ff */
[----:B------:R-:W-:Y:S02]  /*11d50*/  IMAD.MOV.U32 R112, RZ, RZ, R104 ;  /* 0x000000ffff707224 */ /* 0x000fe400078e0068 */
[----:B------:R-:W-:Y:S02]  /*11d60*/  IMAD.MOV.U32 R104, RZ, RZ, R17 ;  /* 0x000000ffff687224 */ /* 0x000fe400078e0011 */
[----:B-1----:R-:W-:Y:S02]  /*11d70*/  FFMA.FTZ R2, R124, c[0x0][0x2d0], -R5 ;  /* 0x0000b4007c027a23 */ /* 0x002fe40000010805 */
[----:B------:R-:W-:Y:S02]  /*11d80*/  IMAD.MOV.U32 R124, RZ, RZ, R194 ;  /* 0x000000ffff7c7224 */ /* 0x000fe400078e00c2 */
[----:B------:R1:W4:Y:S02]  /*11d90*/  MUFU.EX2 R212, R2 ;  /* 0x0000000200d47308 */ /* 0x0003240000000800 */
[----:B-1----:R-:W-:Y:S01]  /*11da0*/  FFMA.FTZ R2, R125, c[0x0][0x2d0], -R3 ;  /* 0x0000b4007d027a23 */ /* 0x002fe20000010803 */
[----:B----4-:R-:W-:Y:S01]  /*11db0*/  F2FP.PACK_AB R10, R212, R214 ;  /* 0x000000d6d40a723e */ /* 0x010fe200000000ff */
[----:B------:R-:W-:-:S04]  /*11dc0*/  IMAD.MOV.U32 R125, RZ, RZ, R193 ;  /* 0x000000ffff7d7224 */ /* 0x000fc800078e00c1 */
[----:B------:R1:W-:Y:S02]  /*11dd0*/  MUFU.EX2 R204, R2 ;  /* 0x0000000200cc7308 */ /* 0x0003e40000000800 */
[----:B-1----:R-:W-:Y:S02]  /*11de0*/  FFMA.FTZ R2, R126, c[0x0][0x2d0], -R3 ;  /* 0x0000b4007e027a23 */ /* 0x002fe40000010803 */
[----:B------:R-:W-:-:S04]  /*11df0*/  IMAD.MOV.U32 R126, RZ, RZ, R201 ;  /* 0x000000ffff7e7224 */ /* 0x000fc800078e00c9 */
        /* <DEDUP_REMOVED lines=9> */
[----:B------:R-:W-:Y:S02]  /*11e90*/  IMAD.MOV.U32 R128, RZ, RZ, R16 ;  /* 0x000000ffff807224 */ /* 0x000fe400078e0010 */
[----:B------:R-:W-:Y:S01]  /*11ea0*/  LDSM.16.MT88.4 R16, [R229+0x1900] ;  /* 0x00190000e510783b */ /* 0x000fe20000004200 */
[----:B-1----:R-:W-:Y:S01]  /*11eb0*/  FFMA.FTZ R2, R130, c[0x0][0x2d0], -R6 ;  /* 0x0000b40082027a23 */ /* 0x002fe20000010806 */
[----:B----4-:R-:W-:Y:S01]  /*11ec0*/  F2FP.PACK_AB R11, R201, R202 ;  /* 0x000000cac90b723e */ /* 0x010fe200000000ff */
[----:B------:R-:W-:Y:S02]  /*11ed0*/  IMAD.MOV.U32 R130, RZ, RZ, R115 ;  /* 0x000000ffff827224 */ /* 0x000fe400078e0073 */
[----:B------:R1:W4:Y:S01]  /*11ee0*/  MUFU.EX2 R200, R2 ;  /* 0x0000000200c87308 */ /* 0x0003220000000800 */
[----:B------:R-:W-:-:S02]  /*11ef0*/  IMAD.MOV.U32 R115, RZ, RZ, R127 ;  /* 0x000000ffff737224 */ /* 0x000fc400078e007f */
[----:B------:R-:W-:Y:S01]  /*11f00*/  IMAD.MOV.U32 R127, RZ, RZ, R28 ;  /* 0x000000ffff7f7224 */ /* 0x000fe200078e001c */
[C---:B---3--:R-:W-:Y:S08]  /*11f10*/  HMMA.16816.F32 R80, R8.reuse, R14, R72 ;  /* 0x0000000e0850723c */ /* 0x048ff00000001848 */
[----:B--2---:R-:W-:Y:S01]  /*11f20*/  HMMA.16816.F32 R72, R8, R22, R64 ;  /* 0x000000160848723c */ /* 0x004fe20000001840 */
        /* <DEDUP_REMOVED lines=8> */
[----:B------:R1:W2:Y:S01]  /*11fb0*/  MUFU.EX2 R198, R2 ;  /* 0x0000000200c67308 */ /* 0x0002a20000000800 */
[----:B------:R-:W-:-:S05]  /*11fc0*/  IMAD.MOV.U32 R68, RZ, RZ, R166 ;  /* 0x000000ffff447224 */ /* 0x000fca00078e00a6 */
[C---:B------:R-:W-:Y:S08]  /*11fd0*/  HMMA.16816.F32 R92, R8.reuse, R24, R92 ;  /* 0x00000018085c723c */ /* 0x040ff0000000185c */
[----:B------:R-:W-:Y:S01]  /*11fe0*/  HMMA.16816.F32 R96, R8, R32, R88 ;  /* 0x000000200860723c */ /* 0x000fe20000001858 */
[----:B-1----:R-:W-:-:S04]  /*11ff0*/  FFMA.FTZ R2, R132, c[0x0][0x2d0], -R6 ;  /* 0x0000b40084027a23 */ /* 0x002fc80000010806 */
        /* <DEDUP_REMOVED lines=18> */
[----:B------:R-:W-:Y:S01]  /*12120*/  LDSM.16.MT88.4 R12, [R232+0x1900] ;  /* 0x00190000e80c783b */ /* 0x000fe20000004200 */
[----:B-1----:R-:W-:-:S04]  /*12130*/  FFMA.FTZ R2, R149, c[0x0][0x2d0], -R6 ;  /* 0x0000b40095027a23 */ /* 0x002fc80000010806 */
[----:B------:R1:W-:Y:S02]  /*12140*/  MUFU.EX2 R191, R2 ;  /* 0x0000000200bf7308 */ /* 0x0003e40000000800 */
[C---:B------:R-:W-:Y:S07]  /*12150*/  HMMA.16816.F32 R88, R8.reuse, R32, R116 ;  /* 0x000000200858723c */ /* 0x040fee0000001874 */
[----:B------:R-:W-:Y:S01]  /*12160*/  IMAD.MOV.U32 R117, RZ, RZ, R115 ;  /* 0x000000ffff757224 */ /* 0x000fe200078e0073 */
[----:B------:R-:W-:Y:S01]  /*12170*/  HMMA.16816.F32 R40, R8, R20, R52 ;  /* 0x000000140828723c */ /* 0x000fe20000001834 */
[----:B------:R-:W-:-:S02]  /*12180*/  IMAD.MOV.U32 R119, RZ, RZ, R112 ;  /* 0x000000ffff777224 */ /* 0x000fc400078e0070 */
[----:B------:R-:W-:Y:S02]  /*12190*/  IMAD.MOV.U32 R116, RZ, RZ, R4 ;  /* 0x000000ffff747224 */ /* 0x000fe400078e0004 */
[----:B------:R-:W-:Y:S02]  /*121a0*/  IMAD.MOV.U32 R4, RZ, RZ, R163 ;  /* 0x000000ffff047224 */ /* 0x000fe400078e00a3 */
[--C-:B-1----:R-:W-:Y:S01]  /*121b0*/  FFMA.FTZ R2, R150, c[0x0][0x2d0], -R5.reuse ;  /* 0x0000b40096027a23 */ /* 0x102fe20000010805 */
[C---:B------:R-:W-:Y:S01]  /*121c0*/  HMMA.16816.F32 R36, R8.reuse, R22, R36 ;  /* 0x000000160824723c */ /* 0x040fe20000001824 */
[----:B------:R-:W-:Y:S02]  /*121d0*/  LDSM.16.MT88.4 R20, [R229+0x2100] ;  /* 0x00210000e514783b */ /* 0x000fe40000004200 */
[----:B------:R1:W-:Y:S05]  /*121e0*/  MUFU.EX2 R190, R2 ;  /* 0x0000000200be7308 */ /* 0x0003ea0000000800 */
[C---:B------:R-:W-:Y:S08]  /*121f0*/  HMMA.16816.F32 R56, R8.reuse, R26, R56 ;  /* 0x0000001a0838723c */ /* 0x040ff00000001838 */
[----:B------:R-:W-:Y:S01]  /*12200*/  HMMA.16816.F32 R84, R8, R34, R84 ;  /* 0x000000220854723c */ /* 0x000fe20000001854 */
[----:B------:R-:W2:Y:S01]  /*12210*/  LDSM.16.MT88.4 R32, [R231+0x1900] ;  /* 0x00190000e720783b */ /* 0x000ea20000004200 */
[----:B-1----:R-:W-:-:S04]  /*12220*/  FFMA.FTZ R2, R151, c[0x0][0x2d0], -R5 ;  /* 0x0000b40097027a23 */ /* 0x002fc80000010805 */
[----:B------:R1:W3:Y:S02]  /*12230*/  MUFU.EX2 R189, R2 ;  /* 0x0000000200bd7308 */ /* 0x0002e40000000800 */
[--C-:B-1----:R-:W-:Y:S02]  /*12240*/  FFMA.FTZ R2, R152, c[0x0][0x2d0], -R5.reuse ;  /* 0x0000b40098027a23 */ /* 0x102fe40000010805 */
[----:B------:R-:W-:Y:S02]  /*12250*/  IMAD.MOV.U32 R152, RZ, RZ, R122 ;  /* 0x000000ffff987224 */ /* 0x000fe400078e007a */
[----:B------:R-:W-:Y:S02]  /*12260*/  IMAD.MOV.U32 R122, RZ, RZ, R188 ;  /* 0x000000ffff7a7224 */ /* 0x000fe400078e00bc */
[----:B------:R1:W-:Y:S02]  /*12270*/  MUFU.EX2 R188, R2 ;  /* 0x0000000200bc7308 */ /* 0x0003e40000000800 */
[----:B-1----:R-:W-:-:S02]  /*12280*/  FFMA.FTZ R2, R153, c[0x0][0x2d0], -R5 ;  /* 0x0000b40099027a23 */ /* 0x002fc40000010805 */
[----:B------:R-:W-:-:S04]  /*12290*/  IMAD.MOV.U32 R153, RZ, RZ, R114 ;  /* 0x000000ffff997224 */ /* 0x000fc800078e0072 */
[----:B------:R1:W4:Y:S01]  /*122a0*/  MUFU.EX2 R139, R2 ;  /* 0x00000002008b7308 */ /* 0x0003220000000800 */
[----:B------:R-:W-:Y:S02]  /*122b0*/  IMAD.MOV.U32 R114, RZ, RZ, R107 ;  /* 0x000000ffff727224 */ /* 0x000fe400078e006b */
[----:B------:R-:W-:Y:S02]  /*122c0*/  IMAD.MOV.U32 R107, RZ, RZ, R29 ;  /* 0x000000ffff6b7224 */ /* 0x000fe400078e001d */
[----:B------:R-:W-:Y:S01]  /*122d0*/  IMAD.MOV.U32 R118, RZ, RZ, R114 ;  /* 0x000000ffff767224 */ /* 0x000fe200078e0072 */
[----:B------:R-:W-:Y:S01]  /*122e0*/  HMMA.16816.F32 R28, R8, R24, R76 ;  /* 0x00000018081c723c */ /* 0x000fe2000000184c */
[----:B------:R-:W2:Y:S06]  /*122f0*/  LDSM.16.MT88.4 R24, [R230+0x1900] ;  /* 0x00190000e618783b */ /* 0x000eac0000004200 */
[----:B---3--:R-:W-:Y:S01]  /*12300*/  F2FP.PACK_AB R8, R189, R190 ;  /* 0x000000bebd08723e */ /* 0x008fe200000000ff */
[----:B-1----:R-:W-:Y:S01]  /*12310*/  FFMA.FTZ R2, R154, c[0x0][0x2d0], -R3 ;  /* 0x0000b4009a027a23 */ /* 0x002fe20000010803 */
[----:B----4-:R-:W-:Y:S01]  /*12320*/  F2FP.PACK_AB R10, R139, R188 ;  /* 0x000000bc8b0a723e */ /* 0x010fe200000000ff */
[----:B------:R-:W-:-:S02]  /*12330*/  IMAD.MOV.U32 R154, RZ, RZ, R105 ;  /* 0x000000ffff9a7224 */ /* 0x000fc400078e0069 */
        /* <DEDUP_REMOVED lines=10> */
[----:B------:R1:W3:Y:S01]  /*123e0*/  MUFU.EX2 R133, R2 ;  /* 0x0000000200857308 */ /* 0x0002e20000000800 */
[----:B------:R-:W-:Y:S02]  /*123f0*/  IMAD.MOV.U32 R130, RZ, RZ, R71 ;  /* 0x000000ffff827224 */ /* 0x000fe400078e0047 */
[----:B------:R-:W-:Y:S02]  /*12400*/  IMAD.MOV.U32 R71, RZ, RZ, R164 ;  /* 0x000000ffff477224 */ /* 0x000fe400078e00a4 */
[----:B-1----:R-:W-:Y:S01]  /*12410*/  FFMA.FTZ R2, R176, c[0x0][0x2d0], -R6 ;  /* 0x0000b400b0027a23 */ /* 0x002fe20000010806 */
[----:B---3--:R-:W-:-:S03]  /*12420*/  F2FP.PACK_AB R11, R133, R132 ;  /* 0x00000084850b723e */ /* 0x008fc600000000ff */
[----:B------:R1:W-:Y:S04]  /*12430*/  MUFU.EX2 R115, R2 ;  /* 0x0000000200737308 */ /* 0x0003e80000000800 */
[C---:B--2---:R-:W-:Y:S08]  /*12440*/  HMMA.16816.F32 R76, R8.reuse, R32, R96 ;  /* 0x00000020084c723c */ /* 0x044ff00000001860 */
[----:B------:R-:W-:Y:S01]  /*12450*/  HMMA.16816.F32 R148, R8, R18, R80 ;  /* 0x000000120894723c */ /* 0x000fe20000001850 */
[----:B-1----:R-:W-:-:S02]  /*12460*/  FFMA.FTZ R2, R158, c[0x0][0x2d0], -R6 ;  /* 0x0000b4009e027a23 */ /* 0x002fc40000010806 */
[----:B------:R-:W-:Y:S02]  /*12470*/  IMAD.MOV.U32 R158, RZ, RZ, R125 ;  /* 0x000000ffff9e7224 */ /* 0x000fe400078e007d */
[----:B------:R1:W-:Y:S01]  /*12480*/  MUFU.EX2 R114, R2 ;  /* 0x0000000200727308 */ /* 0x0003e20000000800 */
[----:B------:R-:W-:Y:S02]  /*12490*/  IMAD.MOV.U32 R125, RZ, RZ, R162 ;  /* 0x000000ffff7d7224 */ /* 0x000fe400078e00a2 */
[C---:B------:R-:W-:Y:S08]  /*124a0*/  HMMA.16816.F32 R144, R8.reuse, R16, R144 ;  /* 0x000000100890723c */ /* 0x040ff00000001890 */
[----:B------:R-:W-:Y:S01]  /*124b0*/  HMMA.16816.F32 R80, R8, R26, R64 ;  /* 0x0000001a0850723c */ /* 0x000fe20000001840 */
[----:B-1----:R-:W-:-:S02]  /*124c0*/  FFMA.FTZ R2, R159, c[0x0][0x2d0], -R6 ;  /* 0x0000b4009f027a23 */ /* 0x002fc40000010806 */
[----:B------:R-:W-:Y:S02]  /*124d0*/  IMAD.MOV.U32 R159, RZ, RZ, R113 ;  /* 0x000000ffff9f7224 */ /* 0x000fe400078e0071 */
[----:B------:R1:W-:Y:S02]  /*124e0*/  MUFU.EX2 R113, R2 ;  /* 0x0000000200717308 */ /* 0x0003e40000000800 */
[----:B-1----:R-:W-:Y:S02]  /*124f0*/  FFMA.FTZ R2, R160, c[0x0][0x2d0], -R6 ;  /* 0x0000b400a0027a23 */ /* 0x002fe40000010806 */
[----:B------:R-:W-:Y:S04]  /*12500*/  HMMA.16816.F32 R160, R8, R12, R108 ;  /* 0x0000000c08a0723c */ /* 0x000fe8000000186c */
[----:B------:R1:W-:Y:S03]  /*12510*/  MUFU.EX2 R112, R2 ;  /* 0x0000000200707308 */ /* 0x0003e60000000800 */
[----:B------:R-:W-:-:S02]  /*12520*/  IMAD.MOV.U32 R111, RZ, RZ, R128 ;  /* 0x000000ffff6f7224 */ /* 0x000fc400078e0080 */
[----:B------:R-:W-:Y:S02]  /*12530*/  IMAD.MOV.U32 R128, RZ, RZ, R107 ;  /* 0x000000ffff807224 */ /* 0x000fe400078e006b */
[----:B------:R-:W-:Y:S02]  /*12540*/  IMAD.MOV.U32 R110, RZ, RZ, R104 ;  /* 0x000000ffff6e7224 */ /* 0x000fe400078e0068 */
[----:B------:R-:W-:Y:S02]  /*12550*/  IMAD.MOV.U32 R109, RZ, RZ, R165 ;  /* 0x000000ffff6d7224 */ /* 0x000fe400078e00a5 */
[----:B------:R-:W-:Y:S01]  /*12560*/  HMMA.16816.F32 R164, R8, R14, R72 ;  /* 0x0000000e08a4723c */ /* 0x000fe20000001848 */
[----:B-1----:R-:W-:-:S04]  /*12570*/  FFMA.FTZ R2, R177, c[0x0][0x2d0], -R0 ;  /* 0x0000b400b1027a23 */ /* 0x002fc80000010800 */
[----:B------:R1:W-:Y:S03]  /*12580*/  MUFU.EX2 R107, R2 ;  /* 0x00000002006b7308 */ /* 0x0003e60000000800 */
[----:B------:R-:W-:Y:S01]  /*12590*/  HMMA.16816.F32 R72, R8, R34, R60 ;  /* 0x000000220848723c */ /* 0x000fe2000000183c */
[----:B-1----:R-:W-:-:S04]  /*125a0*/  FFMA.FTZ R2, R178, c[0x0][0x2d0], -R0 ;  /* 0x0000b400b2027a23 */ /* 0x002fc80000010800 */
[----:B------:R1:W2:Y:S02]  /*125b0*/  MUFU.EX2 R106, R2 ;  /* 0x00000002006a7308 */ /* 0x0002a40000000800 */
[----:B-1----:R-:W-:Y:S02]  /*125c0*/  FFMA.FTZ R2, R179, c[0x0][0x2d0], -R0 ;  /* 0x0000b400b3027a23 */ /* 0x002fe40000010800 */
[----:B------:R-:W-:Y:S04]  /*125d0*/  HMMA.16816.F32 R176, R8, R24, R92 ;  /* 0x0000001808b0723c */ /* 0x000fe8000000185c */
[----:B------:R1:W-:Y:S03]  /*125e0*/  MUFU.EX2 R105, R2 ;  /* 0x0000000200697308 */ /* 0x0003e60000000800 */
[----:B------:R-:W-:-:S02]  /*125f0*/  F2FP.PACK_AB R8, R193, R197 ;  /* 0x000000c5c108723e */ /* 0x000fc400000000ff */
[----:B--2---:R-:W-:Y:S02]  /*12600*/  F2FP.PACK_AB R9, R106, R107 ;  /* 0x0000006b6a09723e */ /* 0x004fe400000000ff */
[----:B------:R-:W-:Y:S01]  /*12610*/  F2FP.PACK_AB R10, R115, R191 ;  /* 0x000000bf730a723e */ /* 0x000fe200000000ff */
[----:B-1----:R-:W-:Y:S02]  /*12620*/  FFMA.FTZ R2, R186, c[0x0][0x2d0], -R0 ;  /* 0x0000b400ba027a23 */ /* 0x002fe40000010800 */
[----:B------:R-:W-:Y:S02]  /*12630*/  IMAD.MOV.U32 R186, RZ, RZ, R110 ;  /* 0x000000ffffba7224 */ /* 0x000fe400078e006e */
[----:B------:R1:W2:Y:S01]  /*12640*/  MUFU.EX2 R104, R2 ;  /* 0x0000000200687308 */ /* 0x0002a20000000800 */
[----:B------:R-:W-:Y:S02]  /*12650*/  IMAD.MOV.U32 R110, RZ, RZ, R152 ;  /* 0x000000ffff6e7224 */ /* 0x000fe400078e0098 */
[----:B------:R-:W-:-:S02]  /*12660*/  IMAD.MOV.U32 R152, RZ, RZ, R123 ;  /* 0x000000ffff987224 */ /* 0x000fc400078e007b */
[----:B------:R-:W-:Y:S02]  /*12670*/  IMAD.MOV.U32 R123, RZ, RZ, R69 ;  /* 0x000000ffff7b7224 */ /* 0x000fe400078e0045 */
[----:B-1----:R-:W-:Y:S01]  /*12680*/  FFMA.FTZ R2, R168, c[0x0][0x2d0], -R6 ;  /* 0x0000b400a8027a23 */ /* 0x002fe20000010806 */
[----:B--2---:R-:W-:-:S03]  /*12690*/  F2FP.PACK_AB R11, R104, R105 ;  /* 0x00000069680b723e */ /* 0x004fc600000000ff */
[----:B------:R1:W-:Y:S04]  /*126a0*/  MUFU.EX2 R108, R2 ;  /* 0x00000002006c7308 */ /* 0x0003e80000000800 */
        /* <DEDUP_REMOVED lines=14> */
[----:B---3--:R-:W-:-:S04]  /*12790*/  FFMA.FTZ R2, R170, c[0x0][0x2d0], -R5 ;  /* 0x0000b400aa027a23 */ /* 0x008fc80000010805 */
[----:B------:R3:W-:Y:S03]  /*127a0*/  MUFU.EX2 R101, R2 ;  /* 0x0000000200657308 */ /* 0x0007e60000000800 */
        /* <DEDUP_REMOVED lines=63> */
[----:B-1----:R-:W-:-:S06]  /*12ba0*/  FFMA.FTZ R2, R71, c[0x0][0x2d0], -R6 ;  /* 0x0000b40047027a23 */ /* 0x002fcc0000010806 */
[----:B------:R1:W-:Y:S02]  /*12bb0*/  MUFU.EX2 R71, R2 ;  /* 0x0000000200477308 */ /* 0x0003e40000000800 */
[----:B-1----:R-:W-:Y:S02]  /*12bc0*/  FFMA.FTZ R2, R109, c[0x0][0x2d0], -R6 ;  /* 0x0000b4006d027a23 */ /* 0x002fe40000010806 */
[----:B------:R-:W-:-:S04]  /*12bd0*/  IMAD.MOV.U32 R109, RZ, RZ, R111 ;  /* 0x000000ffff6d7224 */ /* 0x000fc800078e006f */
[----:B------:R1:W1:Y:S01]  /*12be0*/  MUFU.EX2 R69, R2 ;  /* 0x0000000200457308 */ /* 0x0002620000000800 */
[----:B---3--:R-:W-:Y:S01]  /*12bf0*/  F2FP.PACK_AB R8, R90, R91 ;  /* 0x0000005b5a08723e */ /* 0x008fe200000000ff */
[----:B------:R-:W-:Y:S01]  /*12c00*/  IMAD.MOV.U32 R111, RZ, RZ, R117 ;  /* 0x000000ffff6f7224 */ /* 0x000fe200078e0075 */
[----:B------:R-:W-:Y:S01]  /*12c10*/  F2FP.PACK_AB R9, R86, R87 ;  /* 0x000000575609723e */ /* 0x000fe200000000ff */
[----:B------:R-:W-:Y:S01]  /*12c20*/  IMAD.MOV.U32 R117, RZ, RZ, R118 ;  /* 0x000000ffff757224 */ /* 0x000fe200078e0076 */
[----:B------:R-:W-:Y:S01]  /*12c30*/  F2FP.PACK_AB R10, R88, R89 ;  /* 0x00000059580a723e */ /* 0x000fe200000000ff */
[----:B------:R-:W-:Y:S01]  /*12c40*/  IMAD.MOV.U32 R118, RZ, RZ, R119 ;  /* 0x000000ffff767224 */ /* 0x000fe200078e0077 */
[----:B------:R-:W-:Y:S01]  /*12c50*/  F2FP.PACK_AB R11, R85, R84 ;  /* 0x00000054550b723e */ /* 0x000fe200000000ff */
[----:B------:R-:W-:Y:S02]  /*12c60*/  IMAD.MOV.U32 R119, RZ, RZ, R157 ;  /* 0x000000ffff777224 */ /* 0x000fe400078e009d */
[----:B------:R-:W-:-:S02]  /*12c70*/  IMAD.MOV.U32 R157, RZ, RZ, R153 ;  /* 0x000000ffff9d7224 */ /* 0x000fc400078e0099 */
[----:B------:R-:W-:Y:S02]  /*12c80*/  IMAD.MOV.U32 R153, RZ, RZ, R121 ;  /* 0x000000ffff997224 */ /* 0x000fe400078e0079 */
[----:B-1----:R-:W-:Y:S02]  /*12c90*/  FFMA.FTZ R2, R186, c[0x0][0x2d0], -R6 ;  /* 0x0000b400ba027a23 */ /* 0x002fe40000010806 */
[----:B------:R-:W-:Y:S02]  /*12ca0*/  IMAD.MOV.U32 R186, RZ, RZ, R109 ;  /* 0x000000ffffba7224 */ /* 0x000fe400078e006d */
[----:B------:R-:W-:Y:S02]  /*12cb0*/  IMAD.MOV.U32 R109, RZ, RZ, R110 ;  /* 0x000000ffff6d7224 */ /* 0x000fe400078e006e */
[----:B------:R-:W-:Y:S02]  /*12cc0*/  IMAD.MOV.U32 R110, RZ, RZ, R156 ;  /* 0x000000ffff6e7224 */ /* 0x000fe400078e009c */
[----:B------:R-:W-:-:S02]  /*12cd0*/  IMAD.MOV.U32 R156, RZ, RZ, R131 ;  /* 0x000000ffff9c7224 */ /* 0x000fc400078e0083 */
[----:B------:R-:W-:Y:S02]  /*12ce0*/  IMAD.MOV.U32 R131, RZ, RZ, R129 ;  /* 0x000000ffff837224 */ /* 0x000fe400078e0081 */
[----:B------:R-:W-:Y:S02]  /*12cf0*/  IMAD.MOV.U32 R129, RZ, RZ, R68 ;  /* 0x000000ffff817224 */ /* 0x000fe400078e0044 */
[----:B------:R1:W-:Y:S01]  /*12d00*/  MUFU.EX2 R68, R2 ;  /* 0x0000000200447308 */ /* 0x0003e20000000800 */
[----:B------:R-:W-:Y:S01]  /*12d10*/  HMMA.16816.F32 R144, R8, R24, R144 ;  /* 0x000000180890723c */ /* 0x000fe20000001890 */
[----:B------:R-:W-:Y:S02]  /*12d20*/  IMAD.MOV.U32 R121, RZ, RZ, R7 ;  /* 0x000000ffff797224 */ /* 0x000fe400078e0007 */
[----:B------:R-:W-:Y:S02]  /*12d30*/  IMAD.MOV.U32 R168, RZ, RZ, R109 ;  /* 0x000000ffffa87224 */ /* 0x000fe400078e006d */
[----:B-1----:R-:W-:-:S03]  /*12d40*/  FFMA.FTZ R2, R186, c[0x0][0x2d0], -R6 ;  /* 0x0000b400ba027a23 */ /* 0x002fc60000010806 */
[C---:B------:R-:W-:Y:S01]  /*12d50*/  HMMA.16816.F32 R148, R8.reuse, R26, R148 ;  /* 0x0000001a0894723c */ /* 0x040fe20000001894 */
[----:B------:R-:W-:Y:S01]  /*12d60*/  IMAD.MOV.U32 R7, RZ, RZ, R235 ;  /* 0x000000ffff077224 */ /* 0x000fe200078e00eb */
[----:B------:R1:W-:Y:S01]  /*12d70*/  MUFU.EX2 R59, R2 ;  /* 0x00000002003b7308 */ /* 0x0003e20000000800 */
[----:B------:R-:W-:Y:S01]  /*12d80*/  IMAD.MOV.U32 R186, RZ, RZ, R110 ;  /* 0x000000ffffba7224 */ /* 0x000fe200078e006e */
[----:B------:R-:W-:Y:S01]  /*12d90*/  UIMAD.WIDE.U32 UR24, UR17, UR4, URZ ;  /* 0x00000004111872a5 */ /* 0x000fe2000f8e003f */
[----:B------:R-:W-:Y:S01]  /*12da0*/  IMAD.MOV.U32 R109, RZ, RZ, R156 ;  /* 0x000000ffff6d7224 */ /* 0x000fe200078e009c */
[----:B------:R3:W5:Y:S01]  /*12db0*/  LDL.LU R235, [R1+0x34] ;  /* 0x0000340001eb7983 */ /* 0x0007620000300800 */
[----:B------:R-:W-:Y:S01]  /*12dc0*/  IMAD.MOV.U32 R110, RZ, RZ, R120 ;  /* 0x000000ffff6e7224 */ /* 0x000fe200078e0078 */
[----:B--2---:R-:W-:Y:S01]  /*12dd0*/  HMMA.16816.F32 R160, R8, R20, R160 ;  /* 0x0000001408a0723c */ /* 0x004fe200000018a0 */
[----:B------:R-:W-:Y:S02]  /*12de0*/  IMAD.MOV.U32 R156, RZ, RZ, R183 ;  /* 0x000000ffff9c7224 */ /* 0x000fe400078e00b7 */
[----:B------:R-:W-:-:S05]  /*12df0*/  IMAD.MOV.U32 R120, RZ, RZ, R182 ;  /* 0x000000ffff787224 */ /* 0x000fca00078e00b6 */
[----:B------:R-:W-:Y:S01]  /*12e00*/  HMMA.16816.F32 R164, R8, R22, R164 ;  /* 0x0000001608a4723c */ /* 0x000fe200000018a4 */
[----:B-1----:R-:W-:-:S04]  /*12e10*/  FFMA.FTZ R2, R174, c[0x0][0x2d0], -R0 ;  /* 0x0000b400ae027a23 */ /* 0x002fc80000010800 */
[----:B------:R1:W-:Y:S03]  /*12e20*/  MUFU.EX2 R58, R2 ;  /* 0x00000002003a7308 */ /* 0x0003e60000000800 */
[C---:B----4-:R-:W-:Y:S08]  /*12e30*/  HMMA.16816.F32 R176, R8.reuse, R16, R176 ;  /* 0x0000001008b0723c */ /* 0x050ff000000018b0 */
[----:B------:R-:W-:Y:S01]  /*12e40*/  HMMA.16816.F32 R76, R8, R12, R76 ;  /* 0x0000000c084c723c */ /* 0x000fe2000000184c */
[----:B-1----:R-:W-:-:S04]  /*12e50*/  FFMA.FTZ R2, R175, c[0x0][0x2d0], -R0 ;  /* 0x0000b400af027a23 */ /* 0x002fc80000010800 */
[----:B------:R1:W2:Y:S02]  /*12e60*/  MUFU.EX2 R57, R2 ;  /* 0x0000000200397308 */ /* 0x0002a40000000800 */
[----:B-1----:R-:W-:-:S06]  /*12e70*/  FFMA.FTZ R2, R180, c[0x0][0x2d0], -R0 ;  /* 0x0000b400b4027a23 */ /* 0x002fcc0000010800 */
[----:B------:R1:W-:Y:S02]  /*12e80*/  MUFU.EX2 R56, R2 ;  /* 0x0000000200387308 */ /* 0x0003e40000000800 */
[----:B-1----:R-:W-:Y:S01]  /*12e90*/  FFMA.FTZ R2, R181, c[0x0][0x2d0], -R0 ;  /* 0x0000b400b5027a23 */ /* 0x002fe20000010800 */
[C---:B------:R-:W-:Y:S05]  /*12ea0*/  HMMA.16816.F32 R72, R8.reuse, R14, R72 ;  /* 0x0000000e0848723c */ /* 0x040fea0000001848 */
[----:B------:R1:W4:Y:S03]  /*12eb0*/  MUFU.EX2 R31, R2 ;  /* 0x00000002001f7308 */ /* 0x0003260000000800 */
[----:B------:R-:W-:Y:S01]  /*12ec0*/  HMMA.16816.F32 R180, R8, R18, R80 ;  /* 0x0000001208b4723c */ /* 0x000fe20000001850 */
[----:B-1----:R-:W-:-:S02]  /*12ed0*/  FFMA.FTZ R2, R168, c[0x0][0x2d0], -R5 ;  /* 0x0000b400a8027a23 */ /* 0x002fc40000010805 */
[----:B------:R-:W-:Y:S02]  /*12ee0*/  IMAD.MOV.U32 R168, RZ, RZ, R186 ;  /* 0x000000ffffa87224 */ /* 0x000fe400078e00ba */
[----:B------:R-:W-:Y:S01]  /*12ef0*/  IMAD.MOV.U32 R186, RZ, RZ, R109 ;  /* 0x000000ffffba7224 */ /* 0x000fe200078e006d */
[----:B------:R1:W-:Y:S01]  /*12f00*/  MUFU.EX2 R29, R2 ;  /* 0x00000002001d7308 */ /* 0x0003e20000000800 */
[----:B------:R-:W-:Y:S01]  /*12f10*/  IMAD.MOV.U32 R109, RZ, RZ, R110 ;  /* 0x000000ffff6d7224 */ /* 0x000fe200078e006e */
[----:B------:R-:W-:Y:S01]  /*12f20*/  F2FP.PACK_AB R8, R69, R71 ;  /* 0x000000474508723e */ /* 0x000fe200000000ff */
[----:B------:R-:W-:Y:S01]  /*12f30*/  IMAD.MOV.U32 R110, RZ, RZ, R111 ;  /* 0x000000ffff6e7224 */ /* 0x000fe200078e006f */
[----:B--2---:R-:W-:Y:S01]  /*12f40*/  F2FP.PACK_AB R9, R57, R58 ;  /* 0x0000003a3909723e */ /* 0x004fe200000000ff */
[----:B------:R-:W-:Y:S01]  /*12f50*/  IMAD.MOV.U32 R111, RZ, RZ, R159 ;  /* 0x000000ffff6f7224 */ /* 0x000fe200078e009f */
[----:B------:R-:W-:Y:S01]  /*12f60*/  F2FP.PACK_AB R10, R59, R68 ;  /* 0x000000443b0a723e */ /* 0x000fe200000000ff */
[----:B------:R-:W-:Y:S01]  /*12f70*/  IMAD.MOV.U32 R159, RZ, RZ, R158 ;  /* 0x000000ffff9f7224 */ /* 0x000fe200078e009e */
[----:B----4-:R-:W-:Y:S01]  /*12f80*/  F2FP.PACK_AB R11, R31, R56 ;  /* 0x000000381f0b723e */ /* 0x010fe200000000ff */
[----:B------:R-:W-:-:S02]  /*12f90*/  IMAD.MOV.U32 R158, RZ, RZ, R116 ;  /* 0x000000ffff9e7224 */ /* 0x000fc400078e0074 */
[----:B------:R-:W-:Y:S02]  /*12fa0*/  IMAD.MOV.U32 R116, RZ, RZ, R155 ;  /* 0x000000ffff747224 */ /* 0x000fe400078e009b */
[----:B------:R-:W-:Y:S02]  /*12fb0*/  IMAD.MOV.U32 R155, RZ, RZ, R234 ;  /* 0x000000ffff9b7224 */ /* 0x000fe400078e00ea */
[----:B-1----:R-:W-:Y:S01]  /*12fc0*/  FFMA.FTZ R2, R168, c[0x0][0x2d0], -R5 ;  /* 0x0000b400a8027a23 */ /* 0x002fe20000010805 */
[C---:B------:R-:W-:Y:S01]  /*12fd0*/  HMMA.16816.F32 R64, R8.reuse, R24, R64 ;  /* 0x000000180840723c */ /* 0x040fe20000001840 */
[----:B------:R-:W-:Y:S02]  /*12fe0*/  IMAD.MOV.U32 R168, RZ, RZ, R186 ;  /* 0x000000ffffa87224 */ /* 0x000fe400078e00ba */
[----:B------:R-:W-:Y:S02]  /*12ff0*/  FFMA.FTZ R4, R4, c[0x0][0x2d0], -R6 ;  /* 0x0000b40004047a23 */ /* 0x000fe40000010806 */
[----:B------:R-:W-:Y:S01]  /*13000*/  FFMA.FTZ R7, R7, c[0x0][0x2d0], -R0 ;  /* 0x0000b40007077a23 */ /* 0x000fe20000010800 */
[----:B------:R-:W-:Y:S01]  /*13010*/  @UP2 UMOV UR19, UR25 ;  /* 0x0000001900132c82 */ /* 0x000fe20008000000 */
[----:B------:R-:W-:Y:S01]  /*13020*/  IMAD.MOV.U32 R186, RZ, RZ, R109 ;  /* 0x000000ffffba7224 */ /* 0x000fe200078e006d */
[----:B------:R1:W2:Y:S01]  /*13030*/  MUFU.EX2 R30, R2 ;  /* 0x00000002001e7308 */ /* 0x0002a20000000800 */
[----:B------:R-:W-:Y:S01]  /*13040*/  IMAD.MOV.U32 R109, RZ, RZ, R110 ;  /* 0x000000ffff6d7224 */ /* 0x000fe200078e006e */
[----:B------:R-:W-:Y:S01]  /*13050*/  HMMA.16816.F32 R48, R8, R22, R48 ;  /* 0x000000160830723c */ /* 0x000fe20000001830 */
[----:B------:R-:W-:Y:S01]  /*13060*/  IMAD.MOV.U32 R110, RZ, RZ, R111 ;  /* 0x000000ffff6e7224 */ /* 0x000fe200078e006f */
[----:B------:R-:W-:Y:S01]  /*13070*/  UMOV UR4, URZ ;  /* 0x0000003f00047c82 */ /* 0x000fe20008000000 */
[----:B------:R-:W-:Y:S01]  /*13080*/  IMAD.MOV.U32 R111, RZ, RZ, R159 ;  /* 0x000000ffff6f7224 */ /* 0x000fe200078e009f */
[----:B------:R3:W5:Y:S01]  /*13090*/  LDL.LU R234, [R1+0x30] ;  /* 0x0000300001ea7983 */ /* 0x0007620000300800 */
[----:B------:R-:W-:-:S02]  /*130a0*/  IMAD.MOV.U32 R159, RZ, RZ, R158 ;  /* 0x000000ffff9f7224 */ /* 0x000fc400078e009e */
[----:B------:R-:W-:Y:S02]  /*130b0*/  IMAD.MOV.U32 R158, RZ, RZ, R116 ;  /* 0x000000ffff9e7224 */ /* 0x000fe400078e0074 */
[----:B------:R-:W-:Y:S02]  /*130c0*/  IMAD.MOV.U32 R116, RZ, RZ, R155 ;  /* 0x000000ffff747224 */ /* 0x000fe400078e009b */
[----:B------:R-:W-:Y:S02]  /*130d0*/  IMAD.MOV.U32 R155, RZ, RZ, R154 ;  /* 0x000000ffff9b7224 */ /* 0x000fe400078e009a */
[----:B------:R-:W-:Y:S02]  /*130e0*/  IMAD.MOV.U32 R154, RZ, RZ, R153 ;  /* 0x000000ffff9a7224 */ /* 0x000fe400078e0099 */
[----:B-1----:R-:W-:Y:S02]  /*130f0*/  FFMA.FTZ R2, R168, c[0x0][0x2d0], -R5 ;  /* 0x0000b400a8027a23 */ /* 0x002fe40000010805 */
[----:B------:R-:W-:-:S02]  /*13100*/  IMAD.MOV.U32 R168, RZ, RZ, R186 ;  /* 0x000000ffffa87224 */ /* 0x000fc400078e00ba */
[----:B------:R1:W-:Y:S01]  /*13110*/  MUFU.EX2 R28, R2 ;  /* 0x00000002001c7308 */ /* 0x0003e20000000800 */
[----:B------:R-:W-:Y:S02]  /*13120*/  IMAD.MOV.U32 R186, RZ, RZ, R109 ;  /* 0x000000ffffba7224 */ /* 0x000fe400078e006d */
[----:B------:R-:W-:Y:S02]  /*13130*/  IMAD.MOV.U32 R109, RZ, RZ, R110 ;  /* 0x000000ffff6d7224 */ /* 0x000fe400078e006e */
[----:B------:R-:W-:Y:S02]  /*13140*/  IMAD.MOV.U32 R110, RZ, RZ, R111 ;  /* 0x000000ffff6e7224 */ /* 0x000fe400078e006f */
[----:B------:R-:W-:Y:S02]  /*13150*/  IMAD.MOV.U32 R111, RZ, RZ, R159 ;  /* 0x000000ffff6f7224 */ /* 0x000fe400078e009f */
[----:B------:R-:W-:Y:S02]  /*13160*/  IMAD.MOV.U32 R153, RZ, RZ, R152 ;  /* 0x000000ffff997224 */ /* 0x000fe400078e0098 */
[----:B-1----:R-:W-:-:S02]  /*13170*/  FFMA.FTZ R2, R168, c[0x0][0x2d0], -R5 ;  /* 0x0000b400a8027a23 */ /* 0x002fc40000010805 */
[----:B------:R-:W-:Y:S02]  /*13180*/  IMAD.MOV.U32 R171, RZ, RZ, R109 ;  /* 0x000000ffffab7224 */ /* 0x000fe400078e006d */
[----:B------:R1:W-:Y:S01]  /*13190*/  MUFU.EX2 R25, R2 ;  /* 0x0000000200197308 */ /* 0x0003e20000000800 */
[----:B------:R-:W-:Y:S02]  /*131a0*/  IMAD.MOV.U32 R159, RZ, RZ, R158 ;  /* 0x000000ffff9f7224 */ /* 0x000fe400078e009e */
[----:B------:R-:W-:Y:S02]  /*131b0*/  IMAD.MOV.U32 R152, RZ, RZ, R233 ;  /* 0x000000ffff987224 */ /* 0x000fe400078e00e9 */
[----:B------:R-:W-:Y:S01]  /*131c0*/  IMAD.MOV.U32 R158, RZ, RZ, R116 ;  /* 0x000000ffff9e7224 */ /* 0x000fe200078e0074 */
[----:B------:R-:W-:Y:S01]  /*131d0*/  HMMA.16816.F32 R52, R8, R20, R52 ;  /* 0x000000140834723c */ /* 0x000fe20000001834 */
[----:B------:R-:W-:-:S07]  /*131e0*/  IMAD.MOV.U32 R116, RZ, RZ, R155 ;  /* 0x000000ffff747224 */ /* 0x000fce00078e009b */
[----:B------:R-:W-:Y:S01]  /*131f0*/  HMMA.16816.F32 R44, R8, R12, R44 ;  /* 0x0000000c082c723c */ /* 0x000fe2000000182c */
[----:B-1----:R-:W-:-:S07]  /*13200*/  FFMA.FTZ R2, R226, c[0x0][0x2d0], -R3 ;  /* 0x0000b400e2027a23 */ /* 0x002fce0000010803 */
[----:B------:R-:W-:Y:S01]  /*13210*/  HMMA.16816.F32 R32, R8, R14, R32 ;  /* 0x0000000e0820723c */ /* 0x000fe20000001820 */
[----:B------:R1:W-:Y:S01]  /*13220*/  MUFU.EX2 R24, R2 ;  /* 0x0000000200187308 */ /* 0x0003e20000000800 */
[----:B------:R-:W-:-:S06]  /*13230*/  IMAD.MOV.U32 R170, RZ, RZ, R186 ;  /* 0x000000ffffaa7224 */ /* 0x000fcc00078e00ba */
[----:B------:R-:W-:Y:S01]  /*13240*/  HMMA.16816.F32 R60, R8, R26, R60 ;  /* 0x0000001a083c723c */ /* 0x000fe2000000183c */
[----:B------:R-:W-:-:S07]  /*13250*/  IMAD.MOV.U32 R155, RZ, RZ, R154 ;  /* 0x000000ffff9b7224 */ /* 0x000fce00078e009a */
[----:B------:R-:W-:Y:S01]  /*13260*/  HMMA.16816.F32 R36, R8, R16, R36 ;  /* 0x000000100824723c */ /* 0x000fe20000001824 */
[----:B-1----:R-:W-:-:S07]  /*13270*/  FFMA.FTZ R2, R224, c[0x0][0x2d0], -R3 ;  /* 0x0000b400e0027a23 */ /* 0x002fce0000010803 */
[----:B------:R-:W-:Y:S01]  /*13280*/  HMMA.16816.F32 R40, R8, R18, R40 ;  /* 0x000000120828723c */ /* 0x000fe20000001828 */
[----:B------:R-:W-:Y:S01]  /*13290*/  IMAD.MOV.U32 R141, RZ, RZ, R171 ;  /* 0x000000ffff8d7224 */ /* 0x000fe200078e00ab */
[----:B------:R1:W4:Y:S01]  /*132a0*/  MUFU.EX2 R23, R2 ;  /* 0x0000000200177308 */ /* 0x0003220000000800 */
[----:B------:R-:W-:Y:S01]  /*132b0*/  IMAD.MOV.U32 R154, RZ, RZ, R153 ;  /* 0x000000ffff9a7224 */ /* 0x000fe200078e0099 */
[----:B------:R-:W-:Y:S01]  /*132c0*/  @UP2 USHF.R.U32.HI UR17, URZ, UR5, UR19 ;  /* 0x000000053f112299 */ /* 0x000fe20008011613 */
[----:B------:R-:W-:Y:S01]  /*132d0*/  IMAD.MOV.U32 R169, RZ, RZ, R110 ;  /* 0x000000ffffa97224 */ /* 0x000fe200078e006e */
[----:B------:R-:W-:Y:S01]  /*132e0*/  LDSM.16.MT88.4 R16, [R231+0x3100] ;  /* 0x00310000e710783b */ /* 0x000fe20000004200 */
[----:B------:R-:W-:Y:S02]  /*132f0*/  IMAD.MOV.U32 R153, RZ, RZ, R152 ;  /* 0x000000ffff997224 */ /* 0x000fe400078e0098 */
[----:B------:R-:W-:Y:S01]  /*13300*/  IMAD.MOV.U32 R152, RZ, RZ, R130 ;  /* 0x000000ffff987224 */ /* 0x000fe200078e0082 */
[----:B------:R3:W5:Y:S01]  /*13310*/  LDL.LU R233, [R1+0x2c] ;  /* 0x00002c0001e97983 */ /* 0x0007620000300800 */
[----:B------:R-:W-:-:S02]  /*13320*/  IMAD.MOV.U32 R142, RZ, RZ, R169 ;  /* 0x000000ffff8e7224 */ /* 0x000fc400078e00a9 */
[----:B------:R-:W-:Y:S02]  /*13330*/  IMAD.MOV.U32 R168, RZ, RZ, R111 ;  /* 0x000000ffffa87224 */ /* 0x000fe400078e006f */
[----:B------:R-:W-:Y:S02]  /*13340*/  IMAD.MOV.U32 R186, RZ, RZ, R159 ;  /* 0x000000ffffba7224 */ /* 0x000fe400078e009f */
[--C-:B-1----:R-:W-:Y:S02]  /*13350*/  FFMA.FTZ R2, R170, c[0x0][0x2d0], -R3.reuse ;  /* 0x0000b400aa027a23 */ /* 0x102fe40000010803 */
[----:B------:R-:W-:Y:S02]  /*13360*/  FFMA.FTZ R3, R141, c[0x0][0x2d0], -R3 ;  /* 0x0000b4008d037a23 */ /* 0x000fe40000010803 */
[----:B------:R-:W-:Y:S02]  /*13370*/  IMAD.MOV.U32 R109, RZ, RZ, R158 ;  /* 0x000000ffff6d7224 */ /* 0x000fe400078e009e */
[----:B------:R-:W-:Y:S01]  /*13380*/  IMAD.MOV.U32 R110, RZ, RZ, R116 ;  /* 0x000000ffff6e7224 */ /* 0x000fe200078e0074 */
[----:B------:R1:W-:Y:S01]  /*13390*/  MUFU.EX2 R21, R3 ;  /* 0x0000000300157308 */ /* 0x0003e20000000800 */
[----:B------:R-:W-:-:S02]  /*133a0*/  IMAD.MOV.U32 R111, RZ, RZ, R155 ;  /* 0x000000ffff6f7224 */ /* 0x000fc400078e009b */
[----:B------:R-:W-:Y:S02]  /*133b0*/  IMAD.MOV.U32 R159, RZ, RZ, R154 ;  /* 0x000000ffff9f7224 */ /* 0x000fe400078e009a */
[----:B------:R-:W-:Y:S02]  /*133c0*/  IMAD.MOV.U32 R158, RZ, RZ, R153 ;  /* 0x000000ffff9e7224 */ /* 0x000fe400078e0099 */
[----:B------:R-:W-:Y:S02]  /*133d0*/  IMAD.MOV.U32 R116, RZ, RZ, R152 ;  /* 0x000000ffff747224 */ /* 0x000fe400078e0098 */
[----:B------:R-:W-:Y:S02]  /*133e0*/  IMAD.MOV.U32 R173, RZ, RZ, R168 ;  /* 0x000000ffffad7224 */ /* 0x000fe400078e00a8 */
[----:B------:R-:W-:Y:S01]  /*133f0*/  IMAD.MOV.U32 R172, RZ, RZ, R186 ;  /* 0x000000ffffac7224 */ /* 0x000fe200078e00ba */
[----:B------:R2:W2:Y:S01]  /*13400*/  MUFU.EX2 R22, R2 ;  /* 0x0000000200167308 */ /* 0x0004a20000000800 */
[----:B------:R-:W-:Y:S01]  /*13410*/  IMAD.MOV.U32 R187, RZ, RZ, R109 ;  /* 0x000000ffffbb7224 */ /* 0x000fe200078e006d */
[----:B------:R-:W3:Y:S01]  /*13420*/  LDSM.16.MT88.4 R152, [R229+0x3100] ;  /* 0x00310000e598783b */ /* 0x000ee20000004200 */
[----:B------:R-:W-:-:S02]  /*13430*/  IMAD.MOV.U32 R185, RZ, RZ, R110 ;  /* 0x000000ffffb97224 */ /* 0x000fc400078e006e */
[----:B-1----:R-:W-:Y:S01]  /*13440*/  FFMA.FTZ R3, R142, c[0x0][0x2d0], -R6 ;  /* 0x0000b4008e037a23 */ /* 0x002fe20000010806 */
[----:B------:R-:W1:Y:S01]  /*13450*/  LDSM.16.MT88.4 R168, [R232+0x3100] ;  /* 0x00310000e8a8783b */ /* 0x000e620000004200 */
[----:B------:R-:W-:Y:S02]  /*13460*/  IMAD.MOV.U32 R184, RZ, RZ, R111 ;  /* 0x000000ffffb87224 */ /* 0x000fe400078e006f */
[----:B------:R-:W-:Y:S02]  /*13470*/  IMAD.MOV.U32 R186, RZ, RZ, R159 ;  /* 0x000000ffffba7224 */ /* 0x000fe400078e009f */
[----:B------:R-:W-:Y:S02]  /*13480*/  IMAD.MOV.U32 R109, RZ, RZ, R158 ;  /* 0x000000ffff6d7224 */ /* 0x000fe400078e009e */
[----:B------:R-:W-:Y:S01]  /*13490*/  IMAD.MOV.U32 R110, RZ, RZ, R116 ;  /* 0x000000ffff6e7224 */ /* 0x000fe200078e0074 */
[----:B------:R4:W-:Y:S01]  /*134a0*/  MUFU.EX2 R20, R3 ;  /* 0x0000000300147308 */ /* 0x0009e20000000800 */
[----:B------:R-:W-:-:S02]  /*134b0*/  IMAD.MOV.U32 R111, RZ, RZ, R117 ;  /* 0x000000ffff6f7224 */ /* 0x000fc400078e0075 */
[----:B------:R-:W-:Y:S02]  /*134c0*/  IMAD.MOV.U32 R159, RZ, RZ, R118 ;  /* 0x000000ffff9f7224 */ /* 0x000fe400078e0076 */
[----:B------:R-:W-:Y:S02]  /*134d0*/  IMAD.MOV.U32 R158, RZ, RZ, R119 ;  /* 0x000000ffff9e7224 */ /* 0x000fe400078e0077 */
[----:B--2---:R-:W-:Y:S02]  /*134e0*/  FFMA.FTZ R2, R173, c[0x0][0x2d0], -R6 ;  /* 0x0000b400ad027a23 */ /* 0x004fe40000010806 */
[----:B------:R-:W-:Y:S01]  /*134f0*/  FADD.FTZ R12, R223, R215 ;  /* 0x000000d7df0c7221 */ /* 0x000fe20000010000 */
[----:B------:R2:W-:Y:S01]  /*13500*/  MUFU.EX2 R14, R4 ;  /* 0x00000004000e7308 */ /* 0x0005e20000000800 */
[----:B------:R-:W-:Y:S01]  /*13510*/  FFMA.FTZ R5, R187, c[0x0][0x2d0], -R0 ;  /* 0x0000b400bb057a23 */ /* 0x000fe20000010800 */
[----:B------:R-:W1:Y:S01]  /*13520*/  LDSM.16.MT88.4 R116, [R230+0x3100] ;  /* 0x00310000e674783b */ /* 0x000e620000004200 */
[----:B------:R-:W-:-:S02]  /*13530*/  IMAD.MOV.U32 R213, RZ, RZ, R109 ;  /* 0x000000ffffd57224 */ /* 0x000fc400078e006d */
[----:B------:R-:W-:Y:S02]  /*13540*/  IMAD.MOV.U32 R207, RZ, RZ, R110 ;  /* 0x000000ffffcf7224 */ /* 0x000fe400078e006e */
[----:B----4-:R-:W-:Y:S02]  /*13550*/  FFMA.FTZ R3, R172, c[0x0][0x2d0], -R6 ;  /* 0x0000b400ac037a23 */ /* 0x010fe40000010806 */
[----:B------:R-:W-:Y:S02]  /*13560*/  FFMA.FTZ R6, R185, c[0x0][0x2d0], -R0 ;  /* 0x0000b400b9067a23 */ /* 0x000fe40000010800 */
[----:B------:R-:W-:Y:S02]  /*13570*/  IMAD.MOV.U32 R110, RZ, RZ, R111 ;  /* 0x000000ffff6e7224 */ /* 0x000fe400078e006f */
[----:B------:R-:W-:Y:S02]  /*13580*/  IMAD.MOV.U32 R172, RZ, RZ, R159 ;  /* 0x000000ffffac7224 */ /* 0x000fe400078e009f */
[----:B------:R-:W-:-:S02]  /*13590*/  IMAD.MOV.U32 R173, RZ, RZ, R158 ;  /* 0x000000ffffad7224 */ /* 0x000fc400078e009e */
[----:B------:R-:W-:Y:S02]  /*135a0*/  IMAD.MOV.U32 R109, RZ, RZ, R157 ;  /* 0x000000ffff6d7224 */ /* 0x000fe400078e009d */
[----:B------:R-:W-:Y:S02]  /*135b0*/  FFMA.FTZ R0, R249, c[0x0][0x2d0], -R0 ;  /* 0x0000b400f9007a23 */ /* 0x000fe40000010800 */
[----:B------:R-:W-:Y:S01]  /*135c0*/  IMAD.MOV.U32 R111, RZ, RZ, R156 ;  /* 0x000000ffff6f7224 */ /* 0x000fe200078e009c */
[----:B------:R4:W1:Y:S01]  /*135d0*/  MUFU.EX2 R15, R2 ;  /* 0x00000002000f7308 */ /* 0x0008620000000800 */
[----:B------:R-:W-:Y:S02]  /*135e0*/  IMAD.MOV.U32 R159, RZ, RZ, R127 ;  /* 0x000000ffff9f7224 */ /* 0x000fe400078e007f */
[----:B------:R-:W-:Y:S02]  /*135f0*/  IMAD.MOV.U32 R158, RZ, RZ, R126 ;  /* 0x000000ffff9e7224 */ /* 0x000fe400078e007e */
[----:B--2---:R-:W-:-:S02]  /*13600*/  FADD.FTZ R4, R250, R225 ;  /* 0x000000e1fa047221 */ /* 0x004fc40000010000 */
[----:B------:R-:W-:Y:S01]  /*13610*/  IMAD.MOV.U32 R130, RZ, RZ, R228 ;  /* 0x000000ffff827224 */ /* 0x000fe200078e00e4 */
[----:B------:R2:W-:Y:S01]  /*13620*/  MUFU.EX2 R13, R3 ;  /* 0x00000003000d7308 */ /* 0x0005e20000000800 */
[----:B------:R-:W-:-:S07]  /*13630*/  IMAD.MOV.U32 R211, RZ, RZ, R186 ;  /* 0x000000ffffd37224 */ /* 0x000fce00078e00ba */
[----:B------:R-:W-:Y:S01]  /*13640*/  MUFU.EX2 R10, R7 ;  /* 0x00000007000a7308 */ /* 0x000fe20000000800 */
[----:B----4-:R-:W-:Y:S01]  /*13650*/  FADD.FTZ R2, R110, R109 ;  /* 0x0000006d6e027221 */ /* 0x010fe20000010000 */
[----:B------:R-:W-:Y:S01]  /*13660*/  UIADD3 UR5, UR17, UR14, -UR20 ;  /* 0x0000000e11057290 */ /* 0x000fe2000fffe814 */
[----:B------:R-:W-:Y:S01]  /*13670*/  FADD.FTZ R4, R159, R4 ;  /* 0x000000049f047221 */ /* 0x000fe20000010000 */
[----:B------:R4:W5:Y:S01]  /*13680*/  LDL.LU R228, [R1+0x28] ;  /* 0x0000280001e47983 */ /* 0x0009620000300800 */
[----:B------:R-:W-:Y:S01]  /*13690*/  FADD.FTZ R2, R131, R2 ;  /* 0x0000000283027221 */ /* 0x000fe20000010000 */
[----:B------:R-:W-:Y:S01]  /*136a0*/  UIMAD.WIDE UR4, UR5, -0x6db6db6d, UR4 ;  /* 0x92492493050478a5 */ /* 0x000fe2000f8e0204 */
[----:B------:R-:W-:Y:S01]  /*136b0*/  IMAD.MOV.U32 R210, RZ, RZ, R184 ;  /* 0x000000ffffd27224 */ /* 0x000fe200078e00b8 */
[----:B------:R1:W1:Y:S01]  /*136c0*/  MUFU.EX2 R11, R0 ;  /* 0x00000000000b7308 */ /* 0x0002620000000800 */
[----:B--2---:R-:W-:Y:S01]  /*136d0*/  FADD.FTZ R3, R172, R173 ;  /* 0x000000adac037221 */ /* 0x004fe20000010000 */
[----:B------:R-:W-:Y:S01]  /*136e0*/  USHF.R.U32.HI UR6, URZ, 0x1f, UR5 ;  /* 0x0000001f3f067899 */ /* 0x000fe20008011605 */
[----:B------:R-:W-:Y:S01]  /*136f0*/  FADD.FTZ R2, R211, R2 ;  /* 0x00000002d3027221 */ /* 0x000fe20000010000 */
[----:B------:R-:W-:Y:S01]  /*13700*/  UIADD3 UR12, UR13, -0x2, URZ ;  /* 0xfffffffe0d0c7890 */ /* 0x000fe2000fffe03f */
[----:B------:R-:W-:Y:S01]  /*13710*/  FADD.FTZ R3, R158, R3 ;  /* 0x000000039e037221 */ /* 0x000fe20000010000 */
[----:B------:R-:W-:Y:S01]  /*13720*/  ULEA.HI.SX32 UR6, UR5, UR6, 0x1a ;  /* 0x0000000605067291 */ /* 0x000fe2000f8fd23f */
[----:B------:R-:W-:Y:S01]  /*13730*/  IMAD.MOV.U32 R157, RZ, RZ, R125 ;  /* 0x000000ffff9d7224 */ /* 0x000fe200078e007d */
[----:B------:R2:W-:Y:S01]  /*13740*/  MUFU.EX2 R8, R5 ;  /* 0x0000000500087308 */ /* 0x0005e20000000800 */
[----:B------:R-:W-:Y:S01]  /*13750*/  FADD.FTZ R3, R213, R3 ;  /* 0x00000003d5037221 */ /* 0x000fe20000010000 */
[----:B------:R-:W-:Y:S01]  /*13760*/  UISETP.LT.AND UP0, UPT, URZ, UR6, UPT ;  /* 0x000000063f00728c */ /* 0x000fe2000bf01270 */
[----:B------:R-:W-:Y:S01]  /*13770*/  IMAD.MOV.U32 R156, RZ, RZ, R124 ;  /* 0x000000ffff9c7224 */ /* 0x000fe200078e007c */
[----:B------:R-:W-:Y:S01]  /*13780*/  F2FP.PACK_AB R184, R30, R29 ;  /* 0x0000001d1eb8723e */ /* 0x000fe200000000ff */
[----:B------:R-:W-:Y:S01]  /*13790*/  FADD.FTZ R3, R123, R3 ;  /* 0x000000037b037221 */ /* 0x000fe20000010000 */
[----:B------:R-:W-:Y:S01]  /*137a0*/  USEL UR6, URZ, UR6, !UP0 ;  /* 0x000000063f067287 */ /* 0x000fe2000c000000 */
[----:B------:R-:W-:Y:S01]  /*137b0*/  FADD.FTZ R2, R121, R2 ;  /* 0x0000000279027221 */ /* 0x000fe20000010000 */
[----:B------:R-:W3:Y:S01]  /*137c0*/  MUFU.EX2 R9, R6 ;  /* 0x0000000600097308 */ /* 0x000ee20000000800 */
[----:B-1----:R-:W-:Y:S01]  /*137d0*/  FADD.FTZ R0, R111, R12 ;  /* 0x0000000c6f007221 */ /* 0x002fe20000010000 */
[----:B------:R-:W-:Y:S01]  /*137e0*/  UISETP.GE.AND UP0, UPT, UR12, UR6, UPT ;  /* 0x000000060c00728c */ /* 0x000fe2000bf06270 */
[----:B------:R-:W-:Y:S01]  /*137f0*/  IMAD.MOV.U32 R206, RZ, RZ, R157 ;  /* 0x000000ffffce7224 */ /* 0x000fe200078e009d */
[----:B------:R-:W-:Y:S01]  /*13800*/  F2FP.PACK_AB R185, R23, R24 ;  /* 0x0000001817b9723e */ /* 0x000fe200000000ff */
[----:B------:R-:W-:Y:S01]  /*13810*/  IMAD.MOV.U32 R109, RZ, RZ, R156 ;  /* 0x000000ffff6d7224 */ /* 0x000fe200078e009c */
[----:B------:R-:W-:Y:S01]  /*13820*/  F2FP.PACK_AB R186, R25, R28 ;  /* 0x0000001c19ba723e */ /* 0x000fe200000000ff */
[----:B------:R-:W-:Y:S01]  /*13830*/  IMAD.MOV.U32 R111, RZ, RZ, R128 ;  /* 0x000000ffff6f7224 */ /* 0x000fe200078e0080 */
[----:B------:R-:W-:Y:S01]  /*13840*/  PLOP3.LUT P0, PT, PT, PT, UP0, 0x80, 0x0 ;  /* 0x000000000000781c */ /* 0x000fe20003f0f008 */
[----:B--2---:R-:W-:Y:S01]  /*13850*/  FADD.FTZ R5, R129, R0 ;  /* 0x0000000081057221 */ /* 0x004fe20000010000 */
[----:B------:R-:W-:Y:S01]  /*13860*/  F2FP.PACK_AB R187, R21, R22 ;  /* 0x0000001615bb723e */ /* 0x000fe200000000ff */
[----:B------:R-:W-:Y:S01]  /*13870*/  FADD.FTZ R0, R207, R4 ;  /* 0x00000004cf007221 */ /* 0x000fe20000010000 */
[----:B------:R-:W-:Y:S01]  /*13880*/  F2FP.PACK_AB R128, R15, R20 ;  /* 0x000000140f80723e */ /* 0x000fe200000000ff */
[----:B------:R-:W-:Y:S01]  /*13890*/  FADD.FTZ R5, R210, R5 ;  /* 0x00000005d2057221 */ /* 0x000fe20000010000 */
[----:B------:R-:W-:Y:S01]  /*138a0*/  F2FP.PACK_AB R131, R11, R10 ;  /* 0x0000000a0b83723e */ /* 0x000fe200000000ff */
[----:B------:R-:W-:Y:S01]  /*138b0*/  FADD.FTZ R4, R218, R0 ;  /* 0x00000000da047221 */ /* 0x000fe20000010000 */
[----:B---3--:R-:W-:Y:S01]  /*138c0*/  F2FP.PACK_AB R129, R9, R8 ;  /* 0x000000080981723e */ /* 0x008fe200000000ff */
        /* <DEDUP_REMOVED lines=12> */
[----:B------:R-:W-:Y:S01]  /*13990*/  IMAD.MOV.U32 R110, RZ, RZ, R130 ;  /* 0x000000ffff6e7224 */ /* 0x000fe200078e0082 */
[----:B------:R-:W-:Y:S01]  /*139a0*/  F2FP.PACK_AB R130, R13, R14 ;  /* 0x0000000e0d82723e */ /* 0x000fe200000000ff */
        /* <DEDUP_REMOVED lines=92> */
[----:B------:R1:W-:Y:S01]  /*13f70*/  STL [R1+0x8], R0 ;  /* 0x0000080001007387 */ /* 0x0003e20000100800 */
[----:B------:R-:W-:Y:S02]  /*13f80*/  FADD.FTZ R3, R28, R3 ;  /* 0x000000031c037221 */ /* 0x000fe40000010000 */
[----:B------:R-:W-:Y:S02]  /*13f90*/  FADD.FTZ R5, R11, R2 ;  /* 0x000000020b057221 */ /* 0x000fe40000010000 */
[----:B------:R-:W-:-:S03]  /*13fa0*/  FADD.FTZ R2, R25, R3 ;  /* 0x0000000319027221 */ /* 0x000fc60000010000 */
[----:B------:R4:W-:Y:S01]  /*13fb0*/  STL [R1+0xc], R5 ;  /* 0x00000c0501007387 */ /* 0x0009e20000100800 */
[----:B-1----:R-:W-:-:S05]  /*13fc0*/  FADD.FTZ R0, R21, R4 ;  /* 0x0000000415007221 */ /* 0x002fca0000010000 */
[----:B------:R4:W-:Y:S04]  /*13fd0*/  STL [R1+0x14], R0 ;  /* 0x0000140001007387 */ /* 0x0009e80000100800 */
[----:B------:R4:W-:Y:S01]  /*13fe0*/  STL [R1+0x10], R2 ;  /* 0x0000100201007387 */ /* 0x0009e20000100800 */
[----:B------:R-:W-:Y:S05]  /*13ff0*/  @!P0 BRA `(.L_x_784) ;  /* 0x000056e000008947 */ /* 0x000fea0003800000 */
[----:B------:R-:W2:Y:S01]  /*14000*/  LDL R111, [R1+0x20] ;  /* 0x00002000016f7983 */ /* 0x000ea20000100800 */
[----:B------:R-:W-:Y:S01]  /*14010*/  PLOP3.LUT P1, PT, PT, PT, UP2, 0x80, 0x0 ;  /* 0x000000000000781c */ /* 0x000fe20003f2f028 */
[----:B------:R-:W-:Y:S01]  /*14020*/  IMAD.MOV.U32 R132, RZ, RZ, R136 ;  /* 0x000000ffff847224 */ /* 0x000fe200078e0088 */
[----:B------:R-:W-:Y:S01]  /*14030*/  PLOP3.LUT P0, PT, PT, PT, UP2, 0x80, 0x0 ;  /* 0x000000000000781c */ /* 0x000fe20003f0f028 */
[----:B------:R-:W-:Y:S01]  /*14040*/  IMAD.MOV.U32 R3, RZ, RZ, R137 ;  /* 0x000000ffff037224 */ /* 0x000fe200078e0089 */
[----:B------:R-:W-:Y:S01]  /*14050*/  MOV R134, R70 ;  /* 0x0000004600867202 */ /* 0x000fe20000000f00 */
[----:B------:R-:W-:Y:S01]  /*14060*/  IMAD.MOV.U32 R133, RZ, RZ, R135 ;  /* 0x000000ffff857224 */ /* 0x000fe200078e0087 */
[----:B------:R-:W-:-:S02]  /*14070*/  ULDC UR5, c[0x0][0x210] ;  /* 0x0000840000057ab9 */ /* 0x000fc40000000800 */
[----:B------:R-:W-:Y:S02]  /*14080*/  ULDC UR4, c[0x0][0x1e8] ;  /* 0x00007a0000047ab9 */ /* 0x000fe40000000800 */
[----:B------:R-:W-:Y:S02]  /*14090*/  UIMAD UR5, UR16, UR5, URZ ;  /* 0x00000005100572a4 */ /* 0x000fe4000f8e023f */
[----:B------:R-:W-:Y:S01]  /*140a0*/  UIMAD UR4, UR16, UR4, URZ ;  /* 0x00000004100472a4 */ /* 0x000fe2000f8e023f */
[----:B--2-4-:R-:W-:-:S05]  /*140b0*/  @P1 IMAD.HI.U32 R0, R111, c[0x0][0x2c8], RZ ;  /* 0x0000b2006f001a27 */ /* 0x014fca00078e00ff */
[----:B------:R-:W-:-:S05]  /*140c0*/  @P0 SHF.R.U32.HI R0, RZ, c[0x0][0x2cc], R0 ;  /* 0x0000b300ff000a19 */ /* 0x000fca0000011600 */
[----:B------:R1:W-:Y:S02]  /*140d0*/  @P0 STL [R1+0x1c], R0 ;  /* 0x00001c0001000387 */ /* 0x0003e40000100800 */
.L_x_787:
[----:B------:R-:W-:Y:S04]  /*140e0*/  DEPBAR.LE SB0, 0x0 ;  /* 0x000080000000791a */ /* 0x000fe80000000000 */
[----:B------:R-:W-:Y:S01]  /*140f0*/  BAR.SYNC.DEFER_BLOCKING 0x0 ;  /* 0x0000000000007b1d */ /* 0x000fe20000010000 */
[----:B------:R-:W-:Y:S05]  /*14100*/  ISETP.LE.AND P0, PT, RZ, UR12, PT ;  /* 0x0000000cff007c0c */ /* 0x000fea000bf03270 */
[----:B--2--5:R2:W3:Y:S04]  /*14110*/  LDSM.16.M88.4 R112, [R235+0x7100] ;  /* 0x00710000eb70783b */ /* 0x0244e80000000200 */
        /* <DEDUP_REMOVED lines=18> */
[----:B---34-:R-:W3:Y:S04]  /*14240*/  LDL R2, [R1+0x4] ;  /* 0x0000040001027983 */ /* 0x018ee80000100800 */
[----:B------:R-:W4:Y:S01]  /*14250*/  LDL R6, [R1] ;  /* 0x0000000001067983 */ /* 0x000f220000100800 */
[----:B-1-3--:R-:W-:Y:S01]  /*14260*/  SHF.R.S32.HI R0, RZ, 0x1f, R2 ;  /* 0x0000001fff007819 */ /* 0x00afe20000011402 */
[----:B------:R-:W-:Y:S04]  /*14270*/  IMAD.WIDE.U32 R4, R2, c[0x0][0x208], RZ ;  /* 0x0000820002047a25 */ /* 0x000fe800078e00ff */
[----:B------:R-:W-:Y:S04]  /*14280*/  IMAD R0, R0, c[0x0][0x208], RZ ;  /* 0x0000820000007a24 */ /* 0x000fe800078e02ff */
[----:B------:R-:W-:Y:S01]  /*14290*/  IMAD R0, R2, c[0x0][0x20c], R0 ;  /* 0x0000830002007a24 */ /* 0x000fe200078e0200 */
[----:B----4-:R-:W-:Y:S03]  /*142a0*/  SHF.R.S32.HI R2, RZ, 0x1f, R6 ;  /* 0x0000001fff027819 */ /* 0x010fe60000011406 */
[----:B------:R-:W-:Y:S02]  /*142b0*/  IMAD.IADD R5, R5, 0x1, R0 ;  /* 0x0000000105057824 */ /* 0x000fe400078e0200 */
[----:B------:R-:W-:Y:S02]  /*142c0*/  IMAD R2, R2, c[0x0][0x218], RZ ;  /* 0x0000860002027a24 */ /* 0x000fe400078e02ff */
        /* <DEDUP_REMOVED lines=8> */
[----:B------:R-:W4:Y:S04]  /*14350*/  SHFL.IDX PT, R5, R0, RZ, 0x181f ;  /* 0x00181fff00057589 */ /* 0x000f2800000e0000 */
[----:B------:R-:W5:Y:S04]  /*14360*/  SHFL.IDX PT, R8, R0, 0x1, 0x181f ;  /* 0x00381f0000087f89 */ /* 0x000f6800000e0000 */
[----:B------:R-:W-:Y:S04]  /*14370*/  SHFL.IDX PT, R11, R0, 0x2, 0x181f ;  /* 0x00581f00000b7f89 */ /* 0x000fe800000e0000 */
[----:B------:R-:W-:Y:S04]  /*14380*/  SHFL.IDX PT, R22, R0, 0x3, 0x181f ;  /* 0x00781f0000167f89 */ /* 0x000fe800000e0000 */
[----:B------:R-:W-:Y:S01]  /*14390*/  SHFL.IDX PT, R21, R0, 0x4, 0x181f ;  /* 0x00981f0000157f89 */ /* 0x000fe200000e0000 */
[-C--:B-1----:R-:W-:Y:S03]  /*143a0*/  IADD3 R6, P1, R6, R247.reuse, RZ ;  /* 0x000000f706067210 */ /* 0x082fe60007f3e0ff */
[----:B------:R-:W-:Y:S01]  /*143b0*/  SHFL.IDX PT, R20, R0, 0x5, 0x181f ;  /* 0x00b81f0000147f89 */ /* 0x000fe200000e0000 */
[-C--:B---3--:R-:W-:Y:S03]  /*143c0*/  IADD3 R4, P0, R4, R247.reuse, RZ ;  /* 0x000000f704047210 */ /* 0x088fe60007f1e0ff */
[----:B------:R1:W-:Y:S01]  /*143d0*/  SHFL.IDX PT, R15, R0, 0x6, 0x181f ;  /* 0x00d81f00000f7f89 */ /* 0x0003e200000e0000 */
[--C-:B----4-:R-:W-:Y:S03]  /*143e0*/  IMAD.X R7, R5, 0x1, R246.reuse, P1 ;  /* 0x0000000105077824 */ /* 0x110fe600008e06f6 */
[----:B------:R-:W3:Y:S01]  /*143f0*/  SHFL.IDX PT, R12, R2, 0x2, 0x181f ;  /* 0x00581f00020c7f89 */ /* 0x000ee200000e0000 */
[--C-:B-----5:R-:W-:Y:S03]  /*14400*/  IMAD.X R5, R8, 0x1, R246.reuse, P0 ;  /* 0x0000000108057824 */ /* 0x120fe600000e06f6 */
[----:B------:R-:W4:Y:S04]  /*14410*/  SHFL.IDX PT, R10, R2, 0x3, 0x181f ;  /* 0x00781f00020a7f89 */ /* 0x000f2800000e0000 */
[----:B------:R-:W5:Y:S04]  /*14420*/  SHFL.IDX PT, R9, R2, 0x4, 0x181f ;  /* 0x00981f0002097f89 */ /* 0x000f6800000e0000 */
[----:B------:R-:W2:Y:S04]  /*14430*/  SHFL.IDX PT, R14, R2, 0x5, 0x181f ;  /* 0x00b81f00020e7f89 */ /* 0x000ea800000e0000 */
[----:B------:R-:W2:Y:S01]  /*14440*/  SHFL.IDX PT, R2, R2, 0x6, 0x181f ;  /* 0x00d81f0002027f89 */ /* 0x000ea200000e0000 */
[----:B-1----:R-:W-:Y:S05]  /*14450*/  IADD3 R0, R248, 0x100, RZ ;  /* 0x00000100f8007810 */ /* 0x002fea0007ffe0ff */
[----:B------:R2:W-:Y:S01]  /*14460*/  LDGSTS.E.BYPASS.LTC128B.128 [R0], [R6.64], !P6 ;  /* 0x0000000006007fae */ /* 0x0005e2000f101d56 */
[-C--:B---3--:R-:W-:Y:S03]  /*14470*/  IADD3 R12, P0, R12, R247.reuse, RZ ;  /* 0x000000f70c0c7210 */ /* 0x088fe60007f1e0ff */
[----:B------:R1:W-:Y:S01]  /*14480*/  LDGSTS.E.BYPASS.LTC128B.128 [R0+0x800], [R4.64], !P6 ;  /* 0x0080000004007fae */ /* 0x0003e2000f101d56 */
[-C--:B----4-:R-:W-:Y:S01]  /*14490*/  IADD3 R10, P3, R10, R247.reuse, RZ ;  /* 0x000000f70a0a7210 */ /* 0x090fe20007f7e0ff */
[--C-:B------:R-:W-:Y:S01]  /*144a0*/  IMAD.X R13, R11, 0x1, R246.reuse, P0 ;  /* 0x000000010b0d7824 */ /* 0x100fe200000e06f6 */
[-C--:B-----5:R-:W-:Y:S03]  /*144b0*/  IADD3 R8, P2, R9, R247.reuse, RZ ;  /* 0x000000f709087210 */ /* 0x0a0fe60007f5e0ff */
[--C-:B------:R-:W-:Y:S01]  /*144c0*/  IMAD.X R11, R22, 0x1, R246.reuse, P3 ;  /* 0x00000001160b7824 */ /* 0x100fe200018e06f6 */
[----:B------:R3:W-:Y:S01]  /*144d0*/  LDGSTS.E.BYPASS.LTC128B.128 [R0+0x1000], [R12.64], !P6 ;  /* 0x010000000c007fae */ /* 0x0007e2000f101d56 */
[--C-:B------:R-:W-:Y:S03]  /*144e0*/  IMAD.X R9, R21, 0x1, R246.reuse, P2 ;  /* 0x0000000115097824 */ /* 0x100fe600010e06f6 */
[----:B------:R3:W-:Y:S04]  /*144f0*/  LDGSTS.E.BYPASS.LTC128B.128 [R0+0x1800], [R10.64], !P6 ;  /* 0x018000000a007fae */ /* 0x0007e8000f101d56 */
[----:B------:R3:W-:Y:S01]  /*14500*/  LDGSTS.E.BYPASS.LTC128B.128 [R0+0x2000], [R8.64], !P6 ;  /* 0x0200000008007fae */ /* 0x0007e2000f101d56 */
[-C--:B--2---:R-:W-:Y:S02]  /*14510*/  IADD3 R6, P1, R14, R247.reuse, RZ ;  /* 0x000000f70e067210 */ /* 0x084fe40007f3e0ff */
[----:B-1----:R-:W-:Y:S03]  /*14520*/  IADD3 R4, P0, R2, R247, RZ ;  /* 0x000000f702047210 */ /* 0x002fe60007f1e0ff */
[--C-:B------:R-:W-:Y:S02]  /*14530*/  IMAD.X R7, R20, 0x1, R246.reuse, P1 ;  /* 0x0000000114077824 */ /* 0x100fe400008e06f6 */
[----:B------:R-:W-:Y:S03]  /*14540*/  IMAD.X R5, R15, 0x1, R246, P0 ;  /* 0x000000010f057824 */ /* 0x000fe600000e06f6 */
[----:B------:R3:W-:Y:S04]  /*14550*/  LDGSTS.E.BYPASS.LTC128B.128 [R0+0x2800], [R6.64], !P6 ;  /* 0x0280000006007fae */ /* 0x0007e8000f101d56 */
[----:B------:R3:W-:Y:S02]  /*14560*/  LDGSTS.E.BYPASS.LTC128B.128 [R0+0x3000], [R4.64], !P6 ;  /* 0x0300000004007fae */ /* 0x0007e4000f101d56 */
.L_x_785:
[-C--:B-1-34-:R-:W-:Y:S01]  /*14570*/  HMMA.16816.F32 R4, R112, R16.reuse, RZ ;  /* 0x000000107004723c */ /* 0x09afe200000018ff */
        /* <DEDUP_REMOVED lines=64> */
[----:B------:R-:W2:Y:S07]  /*14980*/  LDSM.16.M88.4 R196, [R234+0x5900] ;  /* 0x00590000eac4783b */ /* 0x000eae0000000200 */
[----:B------:R-:W-:Y:S01]  /*14990*/  HMMA.16816.F32 R112, R188, R222, R112 ;  /* 0x000000debc70723c */ /* 0x000fe20000001870 */
[----:B------:R-:W2:Y:S07]  /*149a0*/  LDSM.16.M88.4 R188, [R234+0x6100] ;  /* 0x00610000eabc783b */ /* 0x000eae0000000200 */
[-C--:B-1----:R-:W-:Y:S01]  /*149b0*/  HMMA.16816.F32 R4, R136, R192.reuse, R4 ;  /* 0x000000c08804723c */ /* 0x082fe20000001804 */
[----:B------:R-:W-:Y:S07]  /*149c0*/  LDSM.16.M88.4 R220, [R233+0x1800] ;  /* 0x00180000e9dc783b */ /* 0x000fee0000000200 */
[C---:B---3--:R-:W-:Y:S08]  /*149d0*/  HMMA.16816.F32 R8, R200.reuse, R192, R8 ;  /* 0x000000c0c808723c */ /* 0x048ff00000001808 */
[-C--:B------:R-:W-:Y:S08]  /*149e0*/  HMMA.16816.F32 R12, R200, R194.reuse, R12 ;  /* 0x000000c2c80c723c */ /* 0x080ff0000000180c */
[C---:B------:R-:W-:Y:S01]  /*149f0*/  HMMA.16816.F32 R16, R136.reuse, R194, R16 ;  /* 0x000000c28810723c */ /* 0x040fe20000001810 */
[----:B------:R-:W1:Y:S07]  /*14a00*/  LDSM.16.M88.4 R192, [R234+0x6900] ;  /* 0x00690000eac0783b */ /* 0x000e6e0000000200 */
        /* <DEDUP_REMOVED lines=9> */
[----:B------:R-:W-:Y:S07]  /*14aa0*/  LDSM.16.M88.4 R208, [R237+0x9100] ;  /* 0x00910000edd0783b */ /* 0x000fee0000000200 */
[-C--:B--2---:R-:W-:Y:S08]  /*14ab0*/  HMMA.16816.F32 R52, R136, R212.reuse, R52 ;  /* 0x000000d48834723c */ /* 0x084ff00000001834 */
        /* <DEDUP_REMOVED lines=14> */
[-C--:B-1----:R-:W-:Y:S08]  /*14ba0*/  HMMA.16816.F32 R100, R136, R192.reuse, R100 ;  /* 0x000000c08864723c */ /* 0x082ff00000001864 */
[C---:B------:R-:W-:Y:S08]  /*14bb0*/  HMMA.16816.F32 R104, R200.reuse, R192, R104 ;  /* 0x000000c0c868723c */ /* 0x040ff00000001868 */
[-C--:B------:R-:W-:Y:S01]  /*14bc0*/  HMMA.16816.F32 R108, R200, R194.reuse, R108 ;  /* 0x000000c2c86c723c */ /* 0x080fe2000000186c */
[----:B------:R-:W1:Y:S07]  /*14bd0*/  LDSM.16.M88.4 R200, [R233+0x2800] ;  /* 0x00280000e9c8783b */ /* 0x000e6e0000000200 */
[----:B------:R-:W-:Y:S01]  /*14be0*/  HMMA.16816.F32 R112, R136, R194, R112 ;  /* 0x000000c28870723c */ /* 0x000fe20000001870 */
[----:B------:R-:W4:Y:S01]  /*14bf0*/  LDSM.16.M88.4 R136, [R233+0x3000] ;  /* 0x00300000e988783b */ /* 0x000f220000000200 */
[----:B------:R-:W-:Y:S06]  /*14c00*/  DEPBAR.LE SB0, 0x0 ;  /* 0x000080000000791a */ /* 0x000fec0000000000 */
[-C--:B--2---:R-:W-:Y:S01]  /*14c10*/  HMMA.16816.F32 R4, R196, R204.reuse, R4 ;  /* 0x000000ccc404723c */ /* 0x084fe20000001804 */
[----:B------:R-:W-:Y:S07]  /*14c20*/  BAR.SYNC.DEFER_BLOCKING 0x0 ;  /* 0x0000000000007b1d */ /* 0x000fee0000010000 */
        /* <DEDUP_REMOVED lines=29> */
[----:B------:R-:W-:Y:S01]  /*14e00*/  IMAD.MOV.U32 R2, RZ, RZ, c[0x0][0x2b8] ;  /* 0x0000ae00ff027624 */ /* 0x000fe200078e00ff */
[----:B------:R-:W-:Y:S01]  /*14e10*/  UIMAD UR10, UR12, 0x70, UR18 ;  /* 0x000000700c0a78a4 */ /* 0x000fe2000f8e0212 */
[----:B------:R-:W-:Y:S03]  /*14e20*/  IMAD.MOV.U32 R138, RZ, RZ, RZ ;  /* 0x000000ffff8a7224 */ /* 0x000fe600078e00ff */
[----:B------:R-:W-:Y:S02]  /*14e30*/  ISETP.NE.AND P2, PT, R2, 0x1, PT ;  /* 0x000000010200780c */ /* 0x000fe40003f45270 */
[----:B------:R-:W-:Y:S05]  /*14e40*/  IMAD.U32 R2, RZ, RZ, UR10 ;  /* 0x0000000aff027e24 */ /* 0x000fea000f8e00ff */
[----:B--2---:R-:W-:Y:S02]  /*14e50*/  IADD3 R2, R2, -0x70, R0 ;  /* 0xffffff9002027810 */ /* 0x004fe40007ffe000 */
[----:B------:R-:W-:Y:S04]  /*14e60*/  ISETP.GT.AND P1, PT, R0, 0x6f, PT ;  /* 0x0000006f0000780c */ /* 0x000fe80003f24270 */
        /* <DEDUP_REMOVED lines=9> */
[----:B------:R-:W-:Y:S01]  /*14f00*/  STL [R1+0x4], R139 ;  /* 0x0000048b01007387 */ /* 0x000fe20000100800 */
[----:B------:R-:W-:Y:S03]  /*14f10*/  SHF.R.S32.HI R0, RZ, 0x1f, R139 ;  /* 0x0000001fff007819 */ /* 0x000fe6000001148b */
[----:B------:R1:W2:Y:S02]  /*14f20*/  @!P1 LDG.E R138, [R136.64] ;  /* 0x00000016888a9981 */ /* 0x0002a4000c1e1900 */
[----:B------:R-:W-:Y:S04]  /*14f30*/  IMAD R0, R0, c[0x0][0x1e0], RZ ;  /* 0x0000780000007a24 */ /* 0x000fe800078e02ff */
[C---:B------:R-:W-:Y:S02]  /*14f40*/  IMAD R0, R139.reuse, c[0x0][0x1e4], R0 ;  /* 0x000079008b007a24 */ /* 0x040fe400078e0200 */
[----:B-1----:R-:W-:Y:S04]  /*14f50*/  IMAD.WIDE.U32 R136, R139, c[0x0][0x1e0], RZ ;  /* 0x000078008b887a25 */ /* 0x002fe800078e00ff */
[----:B------:R-:W-:Y:S01]  /*14f60*/  IMAD.IADD R137, R137, 0x1, R0 ;  /* 0x0000000189897824 */ /* 0x000fe200078e0200 */
[----:B--2---:R-:W-:Y:S01]  /*14f70*/  STL [R1], R138 ;  /* 0x0000008a01007387 */ /* 0x004fe20000100800 */
[----:B------:R-:W-:Y:S02]  /*14f80*/  SHF.R.S32.HI R2, RZ, 0x1f, R138 ;  /* 0x0000001fff027819 */ /* 0x000fe4000001148a */
        /* <DEDUP_REMOVED lines=38> */
[--C-:B-1----:R-:W-:Y:S02]  /*151f0*/  IMAD.X R139, R194, 0x1, R246.reuse, P1 ;  /* 0x00000001c28b7824 */ /* 0x102fe400008e06f6 */
[----:B------:R-:W-:Y:S03]  /*15200*/  IMAD.X R137, R0, 0x1, R246, P0 ;  /* 0x0000000100897824 */ /* 0x000fe600000e06f6 */
[----:B------:R2:W-:Y:S04]  /*15210*/  LDGSTS.E.BYPASS.LTC128B.128 [R248+0x6100], [R138.64], !P6 ;  /* 0x061000008af87fae */ /* 0x0005e8000f101d56 */
[----:B------:R2:W-:Y:S02]  /*15220*/  LDGSTS.E.BYPASS.LTC128B.128 [R248+0x6900], [R136.64], !P6 ;  /* 0x0690000088f87fae */ /* 0x0005e4000f101d56 */
.L_x_786:
        /* <DEDUP_REMOVED lines=20> */
[----:B------:R-:W-:Y:S08]  /*15370*/  SHFL.IDX PT, R135, R0, RZ, 0x1c1f ;  /* 0x001c1fff00877589 */ /* 0x000ff000000e0000 */
[----:B------:R-:W-:Y:S08]  /*15380*/  SHFL.IDX PT, R138, R0, 0x2, 0x1c1f ;  /* 0x005c1f00008a7f89 */ /* 0x000ff000000e0000 */
[----:B------:R-:W-:Y:S08]  /*15390*/  SHFL.IDX PT, R137, R0, 0x3, 0x1c1f ;  /* 0x007c1f0000897f89 */ /* 0x000ff000000e0000 */
[----:B------:R3:W4:Y:S02]  /*153a0*/  SHFL.IDX PT, R2, R0, 0x1, 0x1c1f ;  /* 0x003c1f0000027f89 */ /* 0x00072400000e0000 */
[----:B---3--:R-:W-:Y:S05]  /*153b0*/  IMAD.U32 R0, RZ, RZ, UR10 ;  /* 0x0000000aff007e24 */ /* 0x008fea000f8e00ff */
[----:B--2---:R-:W-:Y:S04]  /*153c0*/  IADD3 R0, -R139, 0x1, R0 ;  /* 0x000000018b007810 */ /* 0x004fe80007ffe100 */
[----:B------:R-:W-:Y:S05]  /*153d0*/  IADD3 R136, -R136, UR14, R0 ;  /* 0x0000000e88887c10 */ /* 0x000fea000fffe100 */
[C---:B----4-:R-:W-:Y:S02]  /*153e0*/  IMAD.IADD R2, R136.reuse, 0x1, R2 ;  /* 0x0000000188027824 */ /* 0x050fe400078e0202 */
[C---:B------:R-:W-:Y:S02]  /*153f0*/  IMAD.IADD R135, R136.reuse, 0x1, R135 ;  /* 0x0000000188877824 */ /* 0x040fe400078e0287 */
[----:B------:R-:W-:Y:S01]  /*15400*/  IMAD.IADD R0, R136, 0x1, R138 ;  /* 0x0000000188007824 */ /* 0x000fe200078e028a */
[----:B------:R-:W-:Y:S01]  /*15410*/  ISETP.GT.AND P1, PT, R2, RZ, PT ;  /* 0x000000ff0200720c */ /* 0x000fe20003f24270 */
[----:B------:R-:W-:Y:S01]  /*15420*/  IMAD.IADD R136, R136, 0x1, R137 ;  /* 0x0000000188887824 */ /* 0x000fe200078e0289 */
[----:B------:R-:W-:Y:S02]  /*15430*/  ISETP.GT.AND P0, PT, R2, 0x1, PT ;  /* 0x000000010200780c */ /* 0x000fe40003f04270 */
        /* <DEDUP_REMOVED lines=25> */
[----:B------:R-:W-:Y:S02]  /*155d0*/  ISETP.GT.AND P3, PT, R135, RZ, PT ;  /* 0x000000ff8700720c */ /* 0x000fe40003f64270 */
[----:B------:R-:W-:Y:S02]  /*155e0*/  FSEL R33, R33, -INF , P2 ;  /* 0xff80000021217808 */ /* 0x000fe40001000000 */
[----:B------:R-:W-:Y:S02]  /*155f0*/  ISETP.GT.AND P2, PT, R135, 0x21, PT ;  /* 0x000000218700780c */ /* 0x000fe40003f44270 */
[C---:B------:R-:W-:Y:S02]  /*15600*/  ISETP.GT.AND P1, PT, R2.reuse, 0x28, PT ;  /* 0x000000280200780c */ /* 0x040fe40003f24270 */
[----:B------:R-:W-:Y:S02]  /*15610*/  ISETP.GT.AND P0, PT, R2, 0x29, PT ;  /* 0x000000290200780c */ /* 0x000fe40003f04270 */
[----:B------:R-:W-:Y:S02]  /*15620*/  FSEL R37, R37, -INF , P2 ;  /* 0xff80000025257808 */ /* 0x000fe40001000000 */
[----:B------:R-:W-:Y:S02]  /*15630*/  FSEL R138, R4, -INF , P3 ;  /* 0xff800000048a7808 */ /* 0x000fe40001800000 */
        /* <DEDUP_REMOVED lines=10> */
[----:B------:R-:W-:Y:S02]  /*156e0*/  FSEL R49, R49, -INF , P2 ;  /* 0xff80000031317808 */ /* 0x000fe40001000000 */
[C---:B------:R-:W-:Y:S02]  /*156f0*/  ISETP.GT.AND P2, PT, R135.reuse, 0x31, PT ;  /* 0x000000318700780c */ /* 0x040fe40003f44270 */
[C---:B------:R-:W-:Y:S02]  /*15700*/  ISETP.GT.AND P1, PT, R136.reuse, RZ, PT ;  /* 0x000000ff8800720c */ /* 0x040fe40003f24270 */
        /* <DEDUP_REMOVED lines=13> */
[----:B------:R-:W-:Y:S02]  /*157e0*/  FMNMX.FTZ R137, R138, R3, !PT ;  /* 0x000000038a897209 */ /* 0x000fe40007810000 */
[----:B------:R-:W-:Y:S02]  /*157f0*/  FSEL R9, R9, -INF , P2 ;  /* 0xff80000009097808 */ /* 0x000fe40001000000 */
[C---:B------:R-:W-:Y:S02]  /*15800*/  ISETP.GT.AND P2, PT, R135.reuse, 0x39, PT ;  /* 0x000000398700780c */ /* 0x040fe40003f44270 */
[C---:B------:R-:W-:Y:S02]  /*15810*/  ISETP.GT.AND P1, PT, R136.reuse, 0x8, PT ;  /* 0x000000088800780c */ /* 0x040fe40003f24270 */
[----:B------:R-:W-:Y:S02]  /*15820*/  ISETP.GT.AND P0, PT, R136, 0x9, PT ;  /* 0x000000098800780c */ /* 0x000fe40003f04270 */
        /* <DEDUP_REMOVED lines=19> */
[C---:B------:R-:W-:Y:S02]  /*15960*/  ISETP.GT.AND P3, PT, R0.reuse, RZ, PT ;  /* 0x000000ff0000720c */ /* 0x040fe40003f64270 */
[----:B------:R-:W-:Y:S02]  /*15970*/  FSEL R198, R69, -INF , P2 ;  /* 0xff80000045c67808 */ /* 0x000fe40001000000 */
[----:B------:R-:W-:Y:S02]  /*15980*/  ISETP.GT.AND P2, PT, R0, 0x11, PT ;  /* 0x000000110000780c */ /* 0x000fe40003f44270 */
[----:B------:R-:W-:Y:S02]  /*15990*/  FMNMX.FTZ R137, R17, R137, !PT ;  /* 0x0000008911897209 */ /* 0x000fe40007810000 */
[----:B------:R-:W-:Y:S02]  /*159a0*/  FSEL R26, R26, -INF , P1 ;  /* 0xff8000001a1a7808 */ /* 0x000fe40000800000 */
[----:B------:R-:W-:Y:S02]  /*159b0*/  FSEL R27, R27, -INF , P0 ;  /* 0xff8000001b1b7808 */ /* 0x000fe40000000000 */
[C---:B------:R-:W-:Y:S02]  /*159c0*/  ISETP.GT.AND P1, PT, R2.reuse, 0x48, PT ;  /* 0x000000480200780c */ /* 0x040fe40003f24270 */
        /* <DEDUP_REMOVED lines=46> */
[----:B------:R-:W-:Y:S02]  /*15cb0*/  FSEL R81, R97, -INF , P2 ;  /* 0xff80000061517808 */ /* 0x000fe40001000000 */
[----:B------:R-:W-:Y:S02]  /*15cc0*/  FMNMX.FTZ R137, R37, R137, !PT ;  /* 0x0000008925897209 */ /* 0x000fe40007810000 */
[----:B------:R-:W-:Y:S02]  /*15cd0*/  FSEL R208, R80, -INF , P3 ;  /* 0xff80000050d07808 */ /* 0x000fe40001800000 */
[----:B------:R-:W-:Y:S02]  /*15ce0*/  FSEL R80, R47, -INF , P0 ;  /* 0xff8000002f507808 */ /* 0x000fe40000000000 */
[----:B------:R-:W-:Y:S02]  /*15cf0*/  ISETP.GT.AND P2, PT, R0, 0x29, PT ;  /* 0x000000290000780c */ /* 0x000fe40003f44270 */
        /* <DEDUP_REMOVED lines=11> */
[----:B------:R-:W-:Y:S02]  /*15db0*/  ISETP.GT.AND P0, PT, R2, 0x69, PT ;  /* 0x000000690200780c */ /* 0x000fe40003f04270 */
[----:B------:R-:W-:Y:S02]  /*15dc0*/  FSEL R226, R101, -INF , P2 ;  /* 0xff80000065e27808 */ /* 0x000fe40001000000 */
[----:B------:R-:W-:Y:S02]  /*15dd0*/  FSEL R101, R58, -INF , P1 ;  /* 0xff8000003a657808 */ /* 0x000fe40000800000 */
[----:B------:R-:W-:Y:S02]  /*15de0*/  ISETP.GT.AND P1, PT, R2, 0x68, PT ;  /* 0x000000680200780c */ /* 0x000fe40003f24270 */
[----:B------:R-:W-:Y:S02]  /*15df0*/  FMNMX.FTZ R137, R49, R137, !PT ;  /* 0x0000008931897209 */ /* 0x000fe40007810000 */
[----:B------:R-:W-:Y:S02]  /*15e00*/  FMNMX.FTZ R2, R188, R132, !PT ;  /* 0x00000084bc027209 */ /* 0x000fe40007810000 */
[----:B------:R-:W-:Y:S02]  /*15e10*/  ISETP.GT.AND P3, PT, R0, 0x18, PT ;  /* 0x000000180000780c */ /* 0x000fe40003f64270 */
[----:B------:R-:W-:Y:S02]  /*15e20*/  FMNMX.FTZ R137, R189, R137, !PT ;  /* 0x00000089bd897209 */ /* 0x000fe40007810000 */
[----:B------:R-:W-:Y:S02]  /*15e30*/  FMNMX.FTZ R2, R7, R2, !PT ;  /* 0x0000000207027209 */ /* 0x000fe40007810000 */
[----:B------:R-:W-:Y:S02]  /*15e40*/  FSEL R28, R28, -INF , P3 ;  /* 0xff8000001c1c7808 */ /* 0x000fe40001800000 */
        /* <DEDUP_REMOVED lines=24> */
[----:B------:R-:W-:Y:S01]  /*15fd0*/  FSEL R98, R56, -INF , P3 ;  /* 0xff80000038627808 */ /* 0x000fe20001800000 */
[----:B------:R-:W-:Y:S01]  /*15fe0*/  IMAD.MOV.U32 R56, RZ, RZ, R84 ;  /* 0x000000ffff387224 */ /* 0x000fe200078e0054 */
        /* <DEDUP_REMOVED lines=18> */
[----:B------:R-:W-:Y:S02]  /*16110*/  ISETP.GT.AND P3, PT, R135, 0x68, PT ;  /* 0x000000688700780c */ /* 0x000fe40003f64270 */
[----:B------:R-:W-:Y:S02]  /*16120*/  FMNMX.FTZ R137, R251, R137, !PT ;  /* 0x00000089fb897209 */ /* 0x000fe40007810000 */
[----:B------:R-:W-:Y:S02]  /*16130*/  FMNMX.FTZ R2, R192, R2, !PT ;  /* 0x00000002c0027209 */ /* 0x000fe40007810000 */
[----:B------:R-:W-:Y:S02]  /*16140*/  FMNMX.FTZ R5, R11, R5, !PT ;  /* 0x000000050b057209 */ /* 0x000fe40007810000 */
[----:B------:R-:W-:Y:S02]  /*16150*/  FMNMX.FTZ R4, R29, R4, !PT ;  /* 0x000000041d047209 */ /* 0x000fe40007810000 */
[----:B------:R-:W-:Y:S02]  /*16160*/  FSEL R99, R57, -INF , P2 ;  /* 0xff80000039637808 */ /* 0x000fe40001000000 */
        /* <DEDUP_REMOVED lines=25> */
[----:B------:R-:W-:Y:S02]  /*16300*/  ISETP.GT.AND P2, PT, R0, 0x39, PT ;  /* 0x000000390000780c */ /* 0x000fe40003f44270 */
[----:B------:R-:W-:Y:S02]  /*16310*/  FMNMX.FTZ R4, R99, R4, !PT ;  /* 0x0000000463047209 */ /* 0x000fe40007810000 */
[----:B------:R-:W-:Y:S02]  /*16320*/  FSEL R100, R60, -INF , P3 ;  /* 0xff8000003c647808 */ /* 0x000fe40001800000 */
        /* <DEDUP_REMOVED lines=18> */
[----:B------:R-:W-:Y:S02]  /*16450*/  FMNMX.FTZ R5, R80, R5, !PT ;  /* 0x0000000550057209 */ /* 0x000fe40007810000 */
[C---:B------:R-:W-:Y:S02]  /*16460*/  ISETP.GT.AND P0, PT, R136.reuse, 0x39, PT ;  /* 0x000000398800780c */ /* 0x040fe40003f04270 */
[----:B------:R-:W-:Y:S02]  /*16470*/  ISETP.GT.AND P1, PT, R136, 0x38, PT ;  /* 0x000000388800780c */ /* 0x000fe40003f24270 */
[----:B--2---:R-:W-:Y:S02]  /*16480*/  FMNMX.FTZ R137, R6, R137, !PT ;  /* 0x0000008906897209 */ /* 0x004fe40007810000 */
[----:B------:R-:W-:Y:S02]  /*16490*/  ISETP.GT.AND P2, PT, R0, 0x49, PT ;  /* 0x000000490000780c */ /* 0x000fe40003f44270 */
[----:B------:R-:W-:Y:S01]  /*164a0*/  FSEL R203, R76, -INF , P3 ;  /* 0xff8000004ccb7808 */ /* 0x000fe20001800000 */
[----:B------:R-:W2:Y:S01]  /*164b0*/  SHFL.BFLY PT, R6, R137, 0x1, 0x1f ;  /* 0x0c201f0089067f89 */ /* 0x000ea200000e0000 */
[----:B------:R-:W-:Y:S02]  /*164c0*/  FMNMX.FTZ R4, R115, R4, !PT ;  /* 0x0000000473047209 */ /* 0x000fe40007810000 */
[----:B------:R-:W-:Y:S02]  /*164d0*/  FMNMX.FTZ R2, R212, R2, !PT ;  /* 0x00000002d4027209 */ /* 0x000fe40007810000 */
[----:B------:R-:W-:Y:S02]  /*164e0*/  FSEL R113, R63, -INF , P0 ;  /* 0xff8000003f717808 */ /* 0x000fe40000000000 */
[----:B------:R-:W-:Y:S02]  /*164f0*/  FSEL R112, R62, -INF , P1 ;  /* 0xff8000003e707808 */ /* 0x000fe40000800000 */
[----:B------:R-:W-:Y:S02]  /*16500*/  FMNMX.FTZ R5, R101, R5, !PT ;  /* 0x0000000565057209 */ /* 0x000fe40007810000 */
[C---:B------:R-:W-:Y:S02]  /*16510*/  ISETP.GT.AND P1, PT, R136.reuse, 0x40, PT ;  /* 0x000000408800780c */ /* 0x040fe40003f24270 */
[----:B------:R-:W-:Y:S02]  /*16520*/  ISETP.GT.AND P0, PT, R136, 0x41, PT ;  /* 0x000000418800780c */ /* 0x000fe40003f04270 */
[----:B------:R-:W-:Y:S02]  /*16530*/  FSEL R205, R77, -INF , P2 ;  /* 0xff8000004dcd7808 */ /* 0x000fe40001000000 */
[----:B------:R-:W-:Y:S02]  /*16540*/  ISETP.GT.AND P3, PT, R0, 0x50, PT ;  /* 0x000000500000780c */ /* 0x000fe40003f64270 */
        /* <DEDUP_REMOVED lines=15> */
[----:B------:R-:W-:Y:S02]  /*16640*/  FMNMX.FTZ R5, R112, R5, !PT ;  /* 0x0000000570057209 */ /* 0x000fe40007810000 */
[----:B------:R-:W-:Y:S02]  /*16650*/  FSEL R89, R89, -INF , P2 ;  /* 0xff80000059597808 */ /* 0x000fe40001000000 */
[----:B------:R-:W-:Y:S02]  /*16660*/  FMNMX.FTZ R4, R88, R4, !PT ;  /* 0x0000000458047209 */ /* 0x000fe40007810000 */
[----:B------:R-:W-:Y:S02]  /*16670*/  FMNMX.FTZ R2, R83, R2, !PT ;  /* 0x0000000253027209 */ /* 0x000fe40007810000 */
[----:B------:R-:W-:Y:S02]  /*16680*/  FSEL R90, R90, -INF , P1 ;  /* 0xff8000005a5a7808 */ /* 0x000fe40000800000 */
[----:B------:R-:W-:Y:S02]  /*16690*/  FSEL R91, R91, -INF , P0 ;  /* 0xff8000005b5b7808 */ /* 0x000fe40000000000 */
[C---:B------:R-:W-:Y:S02]  /*166a0*/  ISETP.GT.AND P1, PT, R0.reuse, 0x58, PT ;  /* 0x000000580000780c */ /* 0x040fe40003f24270 */
[C---:B------:R-:W-:Y:S02]  /*166b0*/  ISETP.GT.AND P0, PT, R0.reuse, 0x59, PT ;  /* 0x000000590000780c */ /* 0x040fe40003f04270 */
[C---:B------:R-:W-:Y:S02]  /*166c0*/  ISETP.GT.AND P3, PT, R0.reuse, 0x60, PT ;  /* 0x000000600000780c */ /* 0x040fe40003f64270 */
[C---:B------:R-:W-:Y:S02]  /*166d0*/  ISETP.GT.AND P5, PT, R0.reuse, 0x61, PT ;  /* 0x000000610000780c */ /* 0x040fe40003fa4270 */
[C---:B------:R-:W-:Y:S02]  /*166e0*/  ISETP.GT.AND P4, PT, R0.reuse, 0x68, PT ;  /* 0x000000680000780c */ /* 0x040fe40003f84270 */
[----:B------:R-:W-:Y:S02]  /*166f0*/  ISETP.GT.AND P2, PT, R0, 0x69, PT ;  /* 0x000000690000780c */ /* 0x000fe40003f44270 */
[----:B------:R-:W-:Y:S02]  /*16700*/  FMNMX.FTZ R0, R113, R5, !PT ;  /* 0x0000000571007209 */ /* 0x000fe40007810000 */
[----:B------:R-:W-:Y:S02]  /*16710*/  FMNMX.FTZ R135, R89, R4, !PT ;  /* 0x0000000459877209 */ /* 0x000fe40007810000 */
[----:B------:R-:W3:Y:S01]  /*16720*/  SHFL.BFLY PT, R4, R2, 0x2, 0x1f ;  /* 0x0c401f0002047f89 */ /* 0x000ee200000e0000 */
[----:B------:R-:W-:Y:S02]  /*16730*/  FMNMX.FTZ R0, R201, R0, !PT ;  /* 0x00000000c9007209 */ /* 0x000fe40007810000 */
[----:B--2---:R-:W-:Y:S02]  /*16740*/  FMNMX.FTZ R137, R137, R6, !PT ;  /* 0x0000000689897209 */ /* 0x004fe40007810000 */
[----:B------:R-:W-:Y:S02]  /*16750*/  FMNMX.FTZ R0, R202, R0, !PT ;  /* 0x00000000ca007209 */ /* 0x000fe40007810000 */
[----:B------:R-:W-:Y:S01]  /*16760*/  FSEL R250, R92, -INF , P1 ;  /* 0xff8000005cfa7808 */ /* 0x000fe20000800000 */
[----:B------:R-:W-:Y:S01]  /*16770*/  FMUL.FTZ R92, R137, c[0x0][0x2d0] ;  /* 0x0000b400895c7a20 */ /* 0x000fe20000410000 */
[----:B------:R-:W-:Y:S02]  /*16780*/  FMNMX.FTZ R0, R206, R0, !PT ;  /* 0x00000000ce007209 */ /* 0x000fe40007810000 */
[----:B------:R-:W-:Y:S02]  /*16790*/  FSEL R223, R105, -INF , P5 ;  /* 0xff80000069df7808 */ /* 0x000fe40002800000 */
[----:B------:R-:W-:Y:S02]  /*167a0*/  FMNMX.FTZ R0, R209, R0, !PT ;  /* 0x00000000d1007209 */ /* 0x000fe40007810000 */
[----:B------:R-:W-:Y:S02]  /*167b0*/  FSEL R105, R109, -INF , P2 ;  /* 0xff8000006d697808 */ /* 0x000fe40001000000 */
[----:B------:R-:W-:Y:S02]  /*167c0*/  FSETP.NEU.FTZ.AND P2, PT, R137, -INF , PT ;  /* 0xff8000008900780b */ /* 0x000fe40003f5d000 */
[----:B------:R-:W-:Y:S02]  /*167d0*/  FMNMX.FTZ R0, R90, R0, !PT ;  /* 0x000000005a007209 */ /* 0x000fe40007810000 */
[----:B------:R-:W-:Y:S02]  /*167e0*/  ISETP.GT.AND P1, PT, R136, 0x58, PT ;  /* 0x000000588800780c */ /* 0x000fe40003f24270 */
[----:B------:R-:W-:Y:S02]  /*167f0*/  FSEL R92, R92, RZ, P2 ;  /* 0x000000ff5c5c7208 */ /* 0x000fe40001000000 */
[----:B------:R-:W-:Y:S02]  /*16800*/  FMNMX.FTZ R0, R91, R0, !PT ;  /* 0x000000005b007209 */ /* 0x000fe40007810000 */
[----:B------:R-:W-:Y:S02]  /*16810*/  FSEL R204, R94, -INF , P1 ;  /* 0xff8000005ecc7808 */ /* 0x000fe40000800000 */
[----:B---3--:R-:W-:Y:S02]  /*16820*/  FMNMX.FTZ R2, R2, R4, !PT ;  /* 0x0000000402027209 */ /* 0x008fe40007810000 */
[----:B------:R-:W-:Y:S01]  /*16830*/  FMNMX.FTZ R4, R204, R0, !PT ;  /* 0x00000000cc047209 */ /* 0x000fe20007810000 */
[--C-:B------:R-:W-:Y:S01]  /*16840*/  FFMA.FTZ R0, R138, c[0x0][0x2d0], -R92.reuse ;  /* 0x0000b4008a007a23 */ /* 0x100fe2000001085c */
[----:B------:R-:W-:Y:S01]  /*16850*/  FSEL R227, R93, -INF , P0 ;  /* 0xff8000005de37808 */ /* 0x000fe20000000000 */
[----:B------:R-:W-:Y:S01]  /*16860*/  IMAD.MOV.U32 R138, RZ, RZ, R91 ;  /* 0x000000ffff8a7224 */ /* 0x000fe200078e005b */
[----:B------:R-:W2:Y:S01]  /*16870*/  SHFL.BFLY PT, R6, R2, 0x1, 0x1f ;  /* 0x0c201f0002067f89 */ /* 0x000ea200000e0000 */
[----:B------:R3:W-:Y:S01]  /*16880*/  MUFU.EX2 R224, R0 ;  /* 0x0000000000e07308 */ /* 0x0007e20000000800 */
[----:B------:R-:W-:Y:S02]  /*16890*/  ISETP.GT.AND P0, PT, R136, 0x59, PT ;  /* 0x000000598800780c */ /* 0x000fe40003f04270 */
[----:B------:R-:W-:Y:S02]  /*168a0*/  FSEL R225, R104, -INF , P3 ;  /* 0xff80000068e17808 */ /* 0x000fe40001800000 */
[----:B------:R-:W-:Y:S02]  /*168b0*/  FSEL R249, R95, -INF , P0 ;  /* 0xff8000005ff97808 */ /* 0x000fe40000000000 */
[C---:B------:R-:W-:Y:S02]  /*168c0*/  ISETP.GT.AND P0, PT, R136.reuse, 0x60, PT ;  /* 0x000000608800780c */ /* 0x040fe40003f04270 */
[----:B------:R-:W-:Y:S02]  /*168d0*/  ISETP.GT.AND P3, PT, R136, 0x61, PT ;  /* 0x000000618800780c */ /* 0x000fe40003f64270 */
[----:B------:R-:W-:Y:S01]  /*168e0*/  FSEL R222, R106, -INF , P0 ;  /* 0xff8000006ade7808 */ /* 0x000fe20000000000 */
[----:B------:R-:W-:Y:S01]  /*168f0*/  IMAD.MOV.U32 R106, RZ, RZ, R207 ;  /* 0x000000ffff6a7224 */ /* 0x000fe200078e00cf */
[----:B------:R-:W-:Y:S02]  /*16900*/  FMNMX.FTZ R4, R249, R4, !PT ;  /* 0x00000004f9047209 */ /* 0x000fe40007810000 */
[----:B------:R-:W-:Y:S02]  /*16910*/  FMNMX.FTZ R135, R250, R135, !PT ;  /* 0x00000087fa877209 */ /* 0x000fe40007810000 */
[----:B------:R-:W-:Y:S02]  /*16920*/  ISETP.GT.AND P1, PT, R136, 0x68, PT ;  /* 0x000000688800780c */ /* 0x000fe40003f24270 */
[----:B------:R-:W-:Y:S01]  /*16930*/  FSEL R217, R107, -INF , P3 ;  /* 0xff8000006bd97808 */ /* 0x000fe20001800000 */
[----:B------:R-:W-:Y:S01]  /*16940*/  IMAD.MOV.U32 R107, RZ, RZ, R251 ;  /* 0x000000ffff6b7224 */ /* 0x000fe200078e00fb */
[----:B------:R-:W-:Y:S02]  /*16950*/  FMNMX.FTZ R4, R222, R4, !PT ;  /* 0x00000004de047209 */ /* 0x000fe40007810000 */
[----:B------:R-:W-:Y:S01]  /*16960*/  FMNMX.FTZ R135, R227, R135, !PT ;  /* 0x00000087e3877209 */ /* 0x000fe20007810000 */
[--C-:B---3--:R-:W-:Y:S01]  /*16970*/  FFMA.FTZ R0, R139, c[0x0][0x2d0], -R92.reuse ;  /* 0x0000b4008b007a23 */ /* 0x108fe2000001085c */
[----:B------:R-:W-:Y:S02]  /*16980*/  FMNMX.FTZ R4, R217, R4, !PT ;  /* 0x00000004d9047209 */ /* 0x000fe40007810000 */
[----:B------:R-:W-:Y:S01]  /*16990*/  FMNMX.FTZ R135, R225, R135, !PT ;  /* 0x00000087e1877209 */ /* 0x000fe20007810000 */
[----:B------:R3:W4:Y:S01]  /*169a0*/  MUFU.EX2 R252, R0 ;  /* 0x0000000000fc7308 */ /* 0x0007220000000800 */
[----:B------:R-:W-:Y:S02]  /*169b0*/  ISETP.GT.AND P0, PT, R136, 0x69, PT ;  /* 0x000000698800780c */ /* 0x000fe40003f04270 */
[----:B------:R-:W-:Y:S02]  /*169c0*/  FSEL R214, R110, -INF , P1 ;  /* 0xff8000006ed67808 */ /* 0x000fe40000800000 */
[----:B------:R-:W-:Y:S02]  /*169d0*/  FSEL R71, R111, -INF , P0 ;  /* 0xff8000006f477808 */ /* 0x000fe40000000000 */
[----:B------:R-:W-:Y:S02]  /*169e0*/  FSEL R218, R108, -INF , P4 ;  /* 0xff8000006cda7808 */ /* 0x000fe40002000000 */
[----:B------:R-:W-:Y:S02]  /*169f0*/  FMNMX.FTZ R135, R223, R135, !PT ;  /* 0x00000087df877209 */ /* 0x000fe40007810000 */
[----:B--2---:R-:W-:Y:S01]  /*16a00*/  FMNMX.FTZ R136, R2, R6, !PT ;  /* 0x0000000602887209 */ /* 0x004fe20007810000 */
[--C-:B------:R-:W-:Y:S01]  /*16a10*/  FFMA.FTZ R6, R21, c[0x0][0x2d0], -R92.reuse ;  /* 0x0000b40015067a23 */ /* 0x100fe2000001085c */
[----:B------:R-:W-:Y:S02]  /*16a20*/  FMNMX.FTZ R135, R218, R135, !PT ;  /* 0x00000087da877209 */ /* 0x000fe40007810000 */
[C---:B------:R-:W-:Y:S01]  /*16a30*/  FSETP.NEU.FTZ.AND P1, PT, R136.reuse, -INF , PT ;  /* 0xff8000008800780b */ /* 0x040fe20003f3d000 */
[----:B------:R2:W-:Y:S01]  /*16a40*/  MUFU.EX2 R233, R6 ;  /* 0x0000000600e97308 */ /* 0x0005e20000000800 */
[----:B------:R-:W-:Y:S01]  /*16a50*/  FMNMX.FTZ R135, R105, R135, !PT ;  /* 0x0000008769877209 */ /* 0x000fe20007810000 */
[----:B------:R-:W-:Y:S04]  /*16a60*/  FMUL.FTZ R93, R136, c[0x0][0x2d0] ;  /* 0x0000b400885d7a20 */ /* 0x000fe80000410000 */
[----:B------:R-:W1:Y:S01]  /*16a70*/  SHFL.BFLY PT, R5, R135, 0x2, 0x1f ;  /* 0x0c401f0087057f89 */ /* 0x000e6200000e0000 */
[----:B------:R-:W-:Y:S02]  /*16a80*/  FSEL R93, R93, RZ, P1 ;  /* 0x000000ff5d5d7208 */ /* 0x000fe40000800000 */
[----:B---3--:R-:W-:Y:S01]  /*16a90*/  FMNMX.FTZ R0, R214, R4, !PT ;  /* 0x00000004d6007209 */ /* 0x008fe20007810000 */
[--C-:B------:R-:W-:Y:S01]  /*16aa0*/  FFMA.FTZ R4, R16, c[0x0][0x2d0], -R92.reuse ;  /* 0x0000b40010047a23 */ /* 0x100fe2000001085c */
[----:B----4-:R-:W-:Y:S01]  /*16ab0*/  F2FP.PACK_AB R72, R252, R224 ;  /* 0x000000e0fc48723e */ /* 0x010fe200000000ff */
[--C-:B------:R-:W-:Y:S01]  /*16ac0*/  FFMA.FTZ R106, R106, c[0x0][0x2d0], -R93.reuse ;  /* 0x0000b4006a6a7a23 */ /* 0x100fe2000001085d */
[----:B------:R-:W-:Y:S01]  /*16ad0*/  FMNMX.FTZ R0, R71, R0, !PT ;  /* 0x0000000047007209 */ /* 0x000fe20007810000 */
[----:B------:R3:W-:Y:S04]  /*16ae0*/  MUFU.EX2 R53, R4 ;  /* 0x0000000400357308 */ /* 0x0007e80000000800 */
[----:B------:R-:W4:Y:S06]  /*16af0*/  SHFL.BFLY PT, R2, R0, 0x2, 0x1f ;  /* 0x0c401f0000027f89 */ /* 0x000f2c00000e0000 */
[----:B------:R-:W-:Y:S01]  /*16b00*/  MUFU.EX2 R106, R106 ;  /* 0x0000006a006a7308 */ /* 0x000fe20000000800 */
[--C-:B--2---:R-:W-:Y:S01]  /*16b10*/  FFMA.FTZ R6, R36, c[0x0][0x2d0], -R92.reuse ;  /* 0x0000b40024067a23 */ /* 0x104fe2000001085c */
[----:B-1----:R-:W-:Y:S08]  /*16b20*/  FMNMX.FTZ R135, R135, R5, !PT ;  /* 0x0000000587877209 */ /* 0x002ff00007810000 */
[----:B------:R-:W-:Y:S01]  /*16b30*/  MUFU.EX2 R104, R6 ;  /* 0x0000000600687308 */ /* 0x000fe20000000800 */
[----:B------:R-:W1:Y:S01]  /*16b40*/  SHFL.BFLY PT, R5, R135, 0x1, 0x1f ;  /* 0x0c201f0087057f89 */ /* 0x000e6200000e0000 */
[--C-:B---3--:R-:W-:Y:S01]  /*16b50*/  FFMA.FTZ R4, R17, c[0x0][0x2d0], -R92.reuse ;  /* 0x0000b40011047a23 */ /* 0x108fe2000001085c */
[----:B----4-:R-:W-:Y:S01]  /*16b60*/  FMNMX.FTZ R0, R0, R2, !PT ;  /* 0x0000000200007209 */ /* 0x010fe20007810000 */
[--C-:B------:R-:W-:Y:S06]  /*16b70*/  FFMA.FTZ R2, R18, c[0x0][0x2d0], -R93.reuse ;  /* 0x0000b40012027a23 */ /* 0x100fec000001085d */
[----:B------:R2:W-:Y:S10]  /*16b80*/  MUFU.EX2 R241, R4 ;  /* 0x0000000400f17308 */ /* 0x0005f40000000800 */
[----:B------:R3:W-:Y:S01]  /*16b90*/  MUFU.EX2 R52, R2 ;  /* 0x0000000200347308 */ /* 0x0007e20000000800 */
[----:B-1----:R-:W-:Y:S01]  /*16ba0*/  FMNMX.FTZ R135, R135, R5, !PT ;  /* 0x0000000587877209 */ /* 0x002fe20007810000 */
[--C-:B------:R-:W-:Y:S03]  /*16bb0*/  FFMA.FTZ R5, R32, c[0x0][0x2d0], -R92.reuse ;  /* 0x0000b40020057a23 */ /* 0x100fe6000001085c */
[C---:B------:R-:W-:Y:S05]  /*16bc0*/  FSETP.NEU.FTZ.AND P0, PT, R135.reuse, -INF , PT ;  /* 0xff8000008700780b */ /* 0x040fea0003f1d000 */
[----:B------:R1:W-:Y:S01]  /*16bd0*/  MUFU.EX2 R63, R5 ;  /* 0x00000005003f7308 */ /* 0x0003e20000000800 */
[----:B------:R-:W-:Y:S02]  /*16be0*/  FMUL.FTZ R96, R135, c[0x0][0x2d0] ;  /* 0x0000b40087607a20 */ /* 0x000fe40000410000 */
[--C-:B--2---:R-:W-:Y:S03]  /*16bf0*/  FFMA.FTZ R4, R188, c[0x0][0x2d0], -R93.reuse ;  /* 0x0000b400bc047a23 */ /* 0x104fe6000001085d */
[----:B------:R-:W-:Y:S04]  /*16c00*/  FSEL R96, R96, RZ, P0 ;  /* 0x000000ff60607208 */ /* 0x000fe80000000000 */
[----:B------:R2:W-:Y:S01]  /*16c10*/  MUFU.EX2 R111, R4 ;  /* 0x00000004006f7308 */ /* 0x0005e20000000800 */
[----:B---3--:R-:W3:Y:S01]  /*16c20*/  SHFL.BFLY PT, R2, R0, 0x1, 0x1f ;  /* 0x0c201f0000027f89 */ /* 0x008ee200000e0000 */
[--C-:B-1----:R-:W-:Y:S08]  /*16c30*/  FFMA.FTZ R5, R37, c[0x0][0x2d0], -R92.reuse ;  /* 0x0000b40025057a23 */ /* 0x102ff0000001085c */
[----:B------:R-:W-:Y:S01]  /*16c40*/  MUFU.EX2 R60, R5 ;  /* 0x00000005003c7308 */ /* 0x000fe20000000800 */
[--C-:B--2---:R-:W-:Y:S02]  /*16c50*/  FFMA.FTZ R4, R7, c[0x0][0x2d0], -R93.reuse ;  /* 0x0000b40007047a23 */ /* 0x104fe4000001085d */
[----:B------:R-:W-:Y:S07]  /*16c60*/  FFMA.FTZ R7, R20, c[0x0][0x2d0], -R92 ;  /* 0x0000b40014077a23 */ /* 0x000fee000001085c */
[----:B------:R1:W2:Y:S01]  /*16c70*/  MUFU.EX2 R215, R4 ;  /* 0x0000000400d77308 */ /* 0x0002a20000000800 */
[----:B---3--:R-:W-:Y:S01]  /*16c80*/  FMNMX.FTZ R70, R2, R0, !PT ;  /* 0x0000000002467209 */ /* 0x008fe20007810000 */
[--C-:B------:R-:W-:Y:S02]  /*16c90*/  FFMA.FTZ R0, R12, c[0x0][0x2d0], -R96.reuse ;  /* 0x0000b4000c007a23 */ /* 0x100fe40000010860 */
[--C-:B------:R-:W-:Y:S01]  /*16ca0*/  FFMA.FTZ R2, R22, c[0x0][0x2d0], -R93.reuse ;  /* 0x0000b40016027a23 */ /* 0x100fe2000001085d */
[C---:B------:R-:W-:Y:S01]  /*16cb0*/  FSETP.NEU.FTZ.AND P3, PT, R70.reuse, -INF , PT ;  /* 0xff8000004600780b */ /* 0x040fe20003f7d000 */
[----:B------:R-:W-:Y:S04]  /*16cc0*/  FMUL.FTZ R97, R70, c[0x0][0x2d0] ;  /* 0x0000b40046617a20 */ /* 0x000fe80000410000 */
[----:B------:R3:W-:Y:S01]  /*16cd0*/  MUFU.EX2 R188, R0 ;  /* 0x0000000000bc7308 */ /* 0x0007e20000000800 */
[----:B------:R-:W-:Y:S09]  /*16ce0*/  FSEL R97, R97, RZ, P3 ;  /* 0x000000ff61617208 */ /* 0x000ff20001800000 */
[----:B------:R4:W-:Y:S01]  /*16cf0*/  MUFU.EX2 R236, R2 ;  /* 0x0000000200ec7308 */ /* 0x0009e20000000800 */
[--C-:B-1----:R-:W-:Y:S01]  /*16d00*/  FFMA.FTZ R4, R19, c[0x0][0x2d0], -R93.reuse ;  /* 0x0000b40013047a23 */ /* 0x102fe2000001085d */
[----:B--2---:R-:W-:Y:S08]  /*16d10*/  F2FP.PACK_AB R73, R215, R111 ;  /* 0x0000006fd749723e */ /* 0x004ff000000000ff */
[----:B------:R1:W-:Y:S01]  /*16d20*/  MUFU.EX2 R240, R4 ;  /* 0x0000000400f07308 */ /* 0x0003e20000000800 */
[--C-:B---3--:R-:W-:Y:S09]  /*16d30*/  FFMA.FTZ R0, R13, c[0x0][0x2d0], -R96.reuse ;  /* 0x0000b4000d007a23 */ /* 0x108ff20000010860 */
[----:B------:R2:W3:Y:S01]  /*16d40*/  MUFU.EX2 R239, R0 ;  /* 0x0000000000ef7308 */ /* 0x0004e20000000800 */
[----:B----4-:R-:W-:Y:S09]  /*16d50*/  FFMA.FTZ R2, R39, c[0x0][0x2d0], -R93 ;  /* 0x0000b40027027a23 */ /* 0x010ff2000001085d */
[----:B------:R4:W-:Y:S01]  /*16d60*/  MUFU.EX2 R94, R2 ;  /* 0x00000002005e7308 */ /* 0x0009e20000000800 */
[--C-:B-1----:R-:W-:Y:S09]  /*16d70*/  FFMA.FTZ R4, R8, c[0x0][0x2d0], -R96.reuse ;  /* 0x0000b40008047a23 */ /* 0x102ff20000010860 */
[----:B------:R1:W-:Y:S01]  /*16d80*/  MUFU.EX2 R110, R4 ;  /* 0x00000004006e7308 */ /* 0x0003e20000000800 */
[--C-:B--2---:R-:W-:Y:S01]  /*16d90*/  FFMA.FTZ R0, R10, c[0x0][0x2d0], -R97.reuse ;  /* 0x0000b4000a007a23 */ /* 0x104fe20000010861 */
[----:B---3--:R-:W-:Y:S08]  /*16da0*/  F2FP.PACK_AB R66, R239, R188 ;  /* 0x000000bcef42723e */ /* 0x008ff000000000ff */
[----:B------:R2:W-:Y:S01]  /*16db0*/  MUFU.EX2 R108, R0 ;  /* 0x00000000006c7308 */ /* 0x0005e20000000800 */
[----:B----4-:R-:W-:Y:S09]  /*16dc0*/  FSEL R2, R136, RZ, P1 ;  /* 0x000000ff88027208 */ /* 0x010ff20000800000 */
[----:B------:R-:W-:Y:S01]  /*16dd0*/  MUFU.EX2 R237, R7 ;  /* 0x0000000700ed7308 */ /* 0x000fe20000000800 */
[----:B-1----:R-:W-:Y:S09]  /*16de0*/  FFMA.FTZ R4, R9, c[0x0][0x2d0], -R96 ;  /* 0x0000b40009047a23 */ /* 0x002ff20000010860 */
[----:B------:R1:W3:Y:S01]  /*16df0*/  MUFU.EX2 R95, R4 ;  /* 0x00000004005f7308 */ /* 0x0002e20000000800 */
[--C-:B--2---:R-:W-:Y:S09]  /*16e00*/  FFMA.FTZ R0, R11, c[0x0][0x2d0], -R97.reuse ;  /* 0x0000b4000b007a23 */ /* 0x104ff20000010861 */
[----:B------:R2:W4:Y:S01]  /*16e10*/  MUFU.EX2 R109, R0 ;  /* 0x00000000006d7308 */ /* 0x0005220000000800 */
[----:B-1----:R-:W-:Y:S01]  /*16e20*/  FFMA.FTZ R4, R33, c[0x0][0x2d0], -R92 ;  /* 0x0000b40021047a23 */ /* 0x002fe2000001085c */
[----:B---3--:R-:W-:Y:S08]  /*16e30*/  F2FP.PACK_AB R64, R95, R110 ;  /* 0x0000006e5f40723e */ /* 0x008ff000000000ff */
[----:B------:R1:W-:Y:S01]  /*16e40*/  MUFU.EX2 R57, R4 ;  /* 0x0000000400397308 */ /* 0x0003e20000000800 */
[----:B--2---:R-:W-:Y:S01]  /*16e50*/  FFMA.FTZ R0, R14, c[0x0][0x2d0], -R97 ;  /* 0x0000b4000e007a23 */ /* 0x004fe20000010861 */
[----:B----4-:R-:W-:Y:S08]  /*16e60*/  F2FP.PACK_AB R65, R109, R108 ;  /* 0x0000006c6d41723e */ /* 0x010ff000000000ff */
[----:B------:R2:W-:Y:S01]  /*16e70*/  MUFU.EX2 R139, R0 ;  /* 0x00000000008b7308 */ /* 0x0005e20000000800 */
[----:B-1----:R-:W-:Y:S02]  /*16e80*/  FFMA.FTZ R4, R38, c[0x0][0x2d0], -R93 ;  /* 0x0000b40026047a23 */ /* 0x002fe4000001085d */
[----:B------:R-:W-:Y:S07]  /*16e90*/  LDSM.16.MT88.4 R36, [R232+0x100] ;  /* 0x00010000e824783b */ /* 0x000fee0000004200 */
        /* <DEDUP_REMOVED lines=27> */
[----:B--2---:R-:W-:Y:S05]  /*17050*/  FSEL R0, R137, RZ, P2 ;  /* 0x000000ff89007208 */ /* 0x004fea0001000000 */
[----:B------:R-:W-:Y:S04]  /*17060*/  FADD.FTZ R0, -R0, R3 ;  /* 0x0000000300007221 */ /* 0x000fe80000010100 */
[----:B------:R-:W-:Y:S04]  /*17070*/  FMUL.FTZ R0, R0, c[0x0][0x2d0] ;  /* 0x0000b40000007a20 */ /* 0x000fe80000410000 */
[----:B------:R2:W3:Y:S02]  /*17080*/  MUFU.EX2 R69, R0 ;  /* 0x0000000000457308 */ /* 0x0004e40000000800 */
[----:B--2---:R-:W-:Y:S01]  /*17090*/  FADD.FTZ R0, -R2, R132 ;  /* 0x0000008402007221 */ /* 0x004fe20000010100 */
[----:B------:R-:W-:Y:S01]  /*170a0*/  FSEL R2, R135, RZ, P0 ;  /* 0x000000ff87027208 */ /* 0x000fe20000000000 */
[C---:B---3--:R-:W-:Y:S01]  /*170b0*/  FMUL.FTZ R5, R69.reuse, R141 ;  /* 0x0000008d45057220 */ /* 0x048fe20000410000 */
[----:B------:R-:W-:Y:S01]  /*170c0*/  PLOP3.LUT P0, PT, PT, PT, UP0, 0x80, 0x0 ;  /* 0x000000000000781c */ /* 0x000fe20003f0f008 */
[----:B------:R-:W-:Y:S02]  /*170d0*/  FMUL.FTZ R0, R0, c[0x0][0x2d0] ;  /* 0x0000b40000007a20 */ /* 0x000fe40000410000 */
[C---:B------:R-:W-:Y:S02]  /*170e0*/  FMUL.FTZ R4, R69.reuse, R140 ;  /* 0x0000008c45047220 */ /* 0x040fe40000410000 */
[----:B------:R2:W3:Y:S01]  /*170f0*/  MUFU.EX2 R68, R0 ;  /* 0x0000000000447308 */ /* 0x0004e20000000800 */
[C---:B------:R-:W-:Y:S02]  /*17100*/  FMUL.FTZ R16, R69.reuse, R152 ;  /* 0x0000009845107220 */ /* 0x040fe40000410000 */
[C---:B------:R-:W-:Y:S02]  /*17110*/  FMUL.FTZ R17, R69.reuse, R153 ;  /* 0x0000009945117220 */ /* 0x040fe40000410000 */
[----:B------:R-:W-:Y:S02]  /*17120*/  FMUL.FTZ R33, R69, R169 ;  /* 0x000000a945217220 */ /* 0x000fe40000410000 */
[----:B------:R-:W-:Y:S02]  /*17130*/  IMAD.MOV.U32 R169, RZ, RZ, R212 ;  /* 0x000000ffffa97224 */ /* 0x000fe400078e00d4 */
[----:B------:R-:W-:Y:S02]  /*17140*/  IMAD.MOV.U32 R132, RZ, RZ, R204 ;  /* 0x000000ffff847224 */ /* 0x000fe400078e00cc */
[----:B------:R-:W-:Y:S02]  /*17150*/  IMAD.MOV.U32 R153, RZ, RZ, R83 ;  /* 0x000000ffff997224 */ /* 0x000fe400078e0053 */
[----:B------:R-:W-:Y:S02]  /*17160*/  IMAD.MOV.U32 R152, RZ, RZ, R90 ;  /* 0x000000ffff987224 */ /* 0x000fe400078e005a */
[----:B--2---:R-:W-:Y:S01]  /*17170*/  FADD.FTZ R0, -R2, R133 ;  /* 0x0000008502007221 */ /* 0x004fe20000010100 */
[----:B------:R-:W-:Y:S01]  /*17180*/  FSEL R2, R70, RZ, P3 ;  /* 0x000000ff46027208 */ /* 0x000fe20001800000 */
[----:B---3--:R-:W-:Y:S02]  /*17190*/  FMUL.FTZ R6, R68, R142 ;  /* 0x0000008e44067220 */ /* 0x008fe40000410000 */
[----:B------:R-:W-:Y:S02]  /*171a0*/  FMUL.FTZ R0, R0, c[0x0][0x2d0] ;  /* 0x0000b40000007a20 */ /* 0x000fe40000410000 */
[----:B------:R-:W-:Y:S02]  /*171b0*/  IMAD.MOV.U32 R133, RZ, RZ, R53 ;  /* 0x000000ffff857224 */ /* 0x000fe400078e0035 */
[----:B------:R2:W3:Y:S01]  /*171c0*/  MUFU.EX2 R3, R0 ;  /* 0x0000000000037308 */ /* 0x0004e20000000800 */
[C---:B------:R-:W-:Y:S02]  /*171d0*/  FMUL.FTZ R7, R68.reuse, R143 ;  /* 0x0000008f44077220 */ /* 0x040fe40000410000 */
[----:B------:R-:W-:Y:S01]  /*171e0*/  F2FP.PACK_AB R74, R241, R133 ;  /* 0x00000085f14a723e */ /* 0x000fe200000000ff */
        /* <DEDUP_REMOVED lines=8> */
[----:B--2---:R-:W-:Y:S02]  /*17270*/  FADD.FTZ R0, -R2, R134 ;  /* 0x0000008602007221 */ /* 0x004fe40000010100 */
[----:B------:R-:W-:Y:S02]  /*17280*/  FFMA.FTZ R2, R48, c[0x0][0x2d0], -R92 ;  /* 0x0000b40030027a23 */ /* 0x000fe4000001085c */
[C---:B---3--:R-:W-:Y:S02]  /*17290*/  FMUL.FTZ R8, R3.reuse, R144 ;  /* 0x0000009003087220 */ /* 0x048fe40000410000 */
[----:B------:R2:W3:Y:S01]  /*172a0*/  MUFU.EX2 R32, R2 ;  /* 0x0000000200207308 */ /* 0x0004e20000000800 */
[----:B------:R-:W-:Y:S02]  /*172b0*/  FMUL.FTZ R0, R0, c[0x0][0x2d0] ;  /* 0x0000b40000007a20 */ /* 0x000fe40000410000 */
[C---:B------:R-:W-:Y:S02]  /*172c0*/  FMUL.FTZ R29, R3.reuse, R165 ;  /* 0x000000a5031d7220 */ /* 0x040fe40000410000 */
[C---:B------:R-:W-:Y:S02]  /*172d0*/  FMUL.FTZ R28, R3.reuse, R164 ;  /* 0x000000a4031c7220 */ /* 0x040fe40000410000 */
[----:B------:R-:W-:Y:S02]  /*172e0*/  IMAD.MOV.U32 R134, RZ, RZ, R52 ;  /* 0x000000ffff867224 */ /* 0x000fe400078e0034 */
[C---:B------:R-:W-:Y:S01]  /*172f0*/  FMUL.FTZ R9, R3.reuse, R145 ;  /* 0x0000009103097220 */ /* 0x040fe20000410000 */
[----:B------:R-:W4:Y:S01]  /*17300*/  MUFU.EX2 R0, R0 ;  /* 0x0000000000007308 */ /* 0x000f220000000800 */
[C---:B------:R-:W-:Y:S01]  /*17310*/  FMUL.FTZ R13, R3.reuse, R149 ;  /* 0x00000095030d7220 */ /* 0x040fe20000410000 */
[----:B------:R-:W-:Y:S01]  /*17320*/  F2FP.PACK_AB R75, R240, R134 ;  /* 0x00000086f04b723e */ /* 0x000fe200000000ff */
[----:B------:R-:W4:Y:S01]  /*17330*/  LDSM.16.MT88.4 R52, [R230+0x100] ;  /* 0x00010000e634783b */ /* 0x000f220000004200 */
[----:B------:R-:W-:Y:S02]  /*17340*/  FMUL.FTZ R25, R3, R161 ;  /* 0x000000a103197220 */ /* 0x000fe40000410000 */
[----:B------:R-:W-:Y:S02]  /*17350*/  IMAD.MOV.U32 R161, RZ, RZ, R79 ;  /* 0x000000ffffa17224 */ /* 0x000fe400078e004f */
[----:B------:R-:W-:Y:S01]  /*17360*/  FMUL.FTZ R48, R69, R116 ;  /* 0x0000007445307220 */ /* 0x000fe20000410000 */
[-C--:B-1----:R-:W-:Y:S01]  /*17370*/  HMMA.16816.F32 R4, R72, R20.reuse, R4 ;  /* 0x000000144804723c */ /* 0x082fe20000001804 */
[C---:B------:R-:W-:Y:S02]  /*17380*/  FMUL.FTZ R12, R3.reuse, R148 ;  /* 0x00000094030c7220 */ /* 0x040fe40000410000 */
[----:B------:R-:W-:Y:S02]  /*17390*/  FMUL.FTZ R24, R3, R160 ;  /* 0x000000a003187220 */ /* 0x000fe40000410000 */
[----:B--2---:R-:W-:Y:S02]  /*173a0*/  FFMA.FTZ R2, R49, c[0x0][0x2d0], -R92 ;  /* 0x0000b40031027a23 */ /* 0x004fe4000001085c */
[----:B---3--:R-:W-:Y:S02]  /*173b0*/  IMAD.MOV.U32 R140, RZ, RZ, R32 ;  /* 0x000000ffff8c7224 */ /* 0x008fe400078e0020 */
[----:B------:R1:W-:Y:S03]  /*173c0*/  MUFU.EX2 R144, R2 ;  /* 0x0000000200907308 */ /* 0x0003e60000000800 */
[C---:B------:R-:W-:Y:S02]  /*173d0*/  FMUL.FTZ R32, R69.reuse, R168 ;  /* 0x000000a845207220 */ /* 0x040fe40000410000 */
[----:B------:R-:W-:Y:S02]  /*173e0*/  IMAD.MOV.U32 R160, RZ, RZ, R104 ;  /* 0x000000ffffa07224 */ /* 0x000fe400078e0068 */
[C---:B----4-:R-:W-:Y:S02]  /*173f0*/  FMUL.FTZ R10, R0.reuse, R146 ;  /* 0x00000092000a7220 */ /* 0x050fe40000410000 */
[C---:B------:R-:W-:Y:S02]  /*17400*/  FMUL.FTZ R11, R0.reuse, R147 ;  /* 0x00000093000b7220 */ /* 0x040fe40000410000 */
[----:B------:R-:W-:Y:S02]  /*17410*/  IMAD.MOV.U32 R116, RZ, RZ, R87 ;  /* 0x000000ffff747224 */ /* 0x000fe400078e0057 */
[----:B------:R-:W-:Y:S02]  /*17420*/  IMAD.MOV.U32 R168, RZ, RZ, R89 ;  /* 0x000000ffffa87224 */ /* 0x000fe400078e0059 */
[----:B------:R-:W-:Y:S01]  /*17430*/  LDSM.16.MT88.4 R88, [R230+0x900] ;  /* 0x00090000e658783b */ /* 0x000fe20000004200 */
[C---:B------:R-:W-:Y:S01]  /*17440*/  HMMA.16816.F32 R8, R64.reuse, R20, R8 ;  /* 0x000000144008723c */ /* 0x040fe20000001808 */
[C---:B------:R-:W-:Y:S02]  /*17450*/  FMUL.FTZ R14, R0.reuse, R150 ;  /* 0x00000096000e7220 */ /* 0x040fe40000410000 */
[C---:B------:R-:W-:Y:S02]  /*17460*/  FMUL.FTZ R15, R0.reuse, R151 ;  /* 0x00000097000f7220 */ /* 0x040fe40000410000 */
[----:B------:R-:W-:Y:S02]  /*17470*/  FMUL.FTZ R26, R0, R162 ;  /* 0x000000a2001a7220 */ /* 0x000fe40000410000 */
[----:B------:R-:W-:Y:S02]  /*17480*/  IMAD.MOV.U32 R162, RZ, RZ, R78 ;  /* 0x000000ffffa27224 */ /* 0x000fe400078e004e */
[----:B-1----:R-:W-:Y:S01]  /*17490*/  FFMA.FTZ R2, R50, c[0x0][0x2d0], -R93 ;  /* 0x0000b40032027a23 */ /* 0x002fe2000001085d */
[-C--:B------:R-:W-:Y:S02]  /*174a0*/  HMMA.16816.F32 R12, R64, R22.reuse, R12 ;  /* 0x00000016400c723c */ /* 0x080fe4000000180c */
[C---:B------:R-:W-:Y:S01]  /*174b0*/  FMUL.FTZ R20, R69.reuse, R156 ;  /* 0x0000009c45147220 */ /* 0x040fe20000410000 */
[----:B------:R1:W-:Y:S01]  /*174c0*/  MUFU.EX2 R141, R2 ;  /* 0x00000002008d7308 */ /* 0x0003e20000000800 */
[----:B------:R-:W-:Y:S02]  /*174d0*/  IMAD.MOV.U32 R156, RZ, RZ, R76 ;  /* 0x000000ffff9c7224 */ /* 0x000fe400078e004c */
[C---:B------:R-:W-:Y:S02]  /*174e0*/  FMUL.FTZ R27, R0.reuse, R163 ;  /* 0x000000a3001b7220 */ /* 0x040fe40000410000 */
[C---:B------:R-:W-:Y:S01]  /*174f0*/  HMMA.16816.F32 R16, R72.reuse, R22, R16 ;  /* 0x000000164810723c */ /* 0x040fe20000001810 */
[----:B------:R-:W-:Y:S03]  /*17500*/  FMUL.FTZ R21, R69, R157 ;  /* 0x0000009d45157220 */ /* 0x000fe60000410000 */
[----:B------:R-:W-:Y:S02]  /*17510*/  FMUL.FTZ R30, R0, R166 ;  /* 0x000000a6001e7220 */ /* 0x000fe40000410000 */
[----:B------:R-:W-:Y:S02]  /*17520*/  IMAD.MOV.U32 R104, RZ, RZ, R226 ;  /* 0x000000ffff687224 */ /* 0x000fe400078e00e2 */
[C---:B------:R-:W-:Y:S04]  /*17530*/  FMUL.FTZ R22, R68.reuse, R158 ;  /* 0x0000009e44167220 */ /* 0x040fe80000410000 */
[----:B------:R-:W-:Y:S02]  /*17540*/  FMUL.FTZ R23, R68, R159 ;  /* 0x0000009f44177220 */ /* 0x000fe40000410000 */
[----:B------:R-:W-:Y:S02]  /*17550*/  IMAD.MOV.U32 R163, RZ, RZ, R77 ;  /* 0x000000ffffa37224 */ /* 0x000fe400078e004d */
[----:B------:R-:W2:Y:S01]  /*17560*/  LDSM.16.MT88.4 R76, [R231+0x100] ;  /* 0x00010000e74c783b */ /* 0x000ea20000004200 */
[----:B------:R-:W-:Y:S02]  /*17570*/  FFMA.FTZ R104, R104, c[0x0][0x2d0], -R92 ;  /* 0x0000b40068687a23 */ /* 0x000fe4000001085c */
[-C--:B------:R-:W-:Y:S01]  /*17580*/  HMMA.16816.F32 R20, R72, R36.reuse, R20 ;  /* 0x000000244814723c */ /* 0x080fe20000001814 */
[----:B-1----:R-:W-:Y:S02]  /*17590*/  FFMA.FTZ R2, R51, c[0x0][0x2d0], -R93 ;  /* 0x0000b40033027a23 */ /* 0x002fe4000001085d */
[C---:B------:R-:W-:Y:S02]  /*175a0*/  FMUL.FTZ R49, R69.reuse, R117 ;  /* 0x0000007545317220 */ /* 0x040fe40000410000 */
[----:B------:R1:W-:Y:S01]  /*175b0*/  MUFU.EX2 R146, R2 ;  /* 0x0000000200927308 */ /* 0x0003e20000000800 */
[----:B------:R-:W-:Y:S02]  /*175c0*/  IMAD.MOV.U32 R117, RZ, RZ, R58 ;  /* 0x000000ffff757224 */ /* 0x000fe400078e003a */
[C---:B------:R-:W-:Y:S01]  /*175d0*/  HMMA.16816.F32 R24, R64.reuse, R36, R24 ;  /* 0x000000244018723c */ /* 0x040fe20000001818 */
[----:B------:R-:W-:Y:S03]  /*175e0*/  IMAD.MOV.U32 R151, RZ, RZ, R47 ;  /* 0x000000ffff977224 */ /* 0x000fe600078e002f */
[----:B------:R-:W-:Y:S02]  /*175f0*/  FMUL.FTZ R47, R0, R183 ;  /* 0x000000b7002f7220 */ /* 0x000fe40000410000 */
[C---:B------:R-:W-:Y:S02]  /*17600*/  FMUL.FTZ R50, R68.reuse, R118 ;  /* 0x0000007644327220 */ /* 0x040fe40000410000 */
[C---:B------:R-:W-:Y:S04]  /*17610*/  FMUL.FTZ R36, R69.reuse, R172 ;  /* 0x000000ac45247220 */ /* 0x040fe80000410000 */
[----:B------:R-:W-:Y:S02]  /*17620*/  FMUL.FTZ R37, R69, R173 ;  /* 0x000000ad45257220 */ /* 0x000fe40000410000 */
[----:B------:R-:W-:Y:S02]  /*17630*/  FMUL.FTZ R51, R68, R119 ;  /* 0x0000007744337220 */ /* 0x000fe40000410000 */
[----:B------:R-:W-:Y:S02]  /*17640*/  IMAD.MOV.U32 R118, RZ, RZ, R57 ;  /* 0x000000ffff767224 */ /* 0x000fe400078e0039 */
[----:B------:R-:W-:Y:S02]  /*17650*/  IMAD.MOV.U32 R148, RZ, RZ, R59 ;  /* 0x000000ffff947224 */ /* 0x000fe400078e003b */
[C---:B------:R-:W-:Y:S02]  /*17660*/  FMUL.FTZ R57, R3.reuse, R125 ;  /* 0x0000007d03397220 */ /* 0x040fe40000410000 */
[----:B-1----:R-:W-:Y:S02]  /*17670*/  FFMA.FTZ R2, R40, c[0x0][0x2d0], -R96 ;  /* 0x0000b40028027a23 */ /* 0x002fe40000010860 */
[C---:B------:R-:W-:Y:S02]  /*17680*/  FMUL.FTZ R40, R3.reuse, R176 ;  /* 0x000000b003287220 */ /* 0x040fe40000410000 */
[----:B------:R1:W-:Y:S01]  /*17690*/  MUFU.EX2 R147, R2 ;  /* 0x0000000200937308 */ /* 0x0003e20000000800 */
[C---:B------:R-:W-:Y:S02]  /*176a0*/  FMUL.FTZ R58, R0.reuse, R126 ;  /* 0x0000007e003a7220 */ /* 0x040fe40000410000 */
[C---:B------:R-:W-:Y:S02]  /*176b0*/  FMUL.FTZ R59, R0.reuse, R127 ;  /* 0x0000007f003b7220 */ /* 0x040fe40000410000 */
[----:B------:R-:W-:Y:S02]  /*176c0*/  IMAD.MOV.U32 R157, RZ, RZ, R63 ;  /* 0x000000ffff9d7224 */ /* 0x000fe400078e003f */
[----:B------:R-:W-:Y:S02]  /*176d0*/  IMAD.MOV.U32 R158, RZ, RZ, R62 ;  /* 0x000000ffff9e7224 */ /* 0x000fe400078e003e */
[----:B------:R-:W-:Y:S02]  /*176e0*/  IMAD.MOV.U32 R159, RZ, RZ, R61 ;  /* 0x000000ffff9f7224 */ /* 0x000fe400078e003d */
[----:B------:R-:W-:Y:S02]  /*176f0*/  IMAD.MOV.U32 R145, RZ, RZ, R60 ;  /* 0x000000ffff917224 */ /* 0x000fe400078e003c */
[C---:B------:R-:W-:Y:S02]  /*17700*/  FMUL.FTZ R60, R3.reuse, R184 ;  /* 0x000000b8033c7220 */ /* 0x040fe40000410000 */
[----:B------:R-:W-:Y:S02]  /*17710*/  FMUL.FTZ R61, R3, R185 ;  /* 0x000000b9033d7220 */ /* 0x000fe40000410000 */
[C---:B------:R-:W-:Y:S02]  /*17720*/  FMUL.FTZ R62, R0.reuse, R186 ;  /* 0x000000ba003e7220 */ /* 0x040fe40000410000 */
[----:B------:R-:W-:Y:S02]  /*17730*/  FMUL.FTZ R63, R0, R187 ;  /* 0x000000bb003f7220 */ /* 0x000fe40000410000 */
[----:B------:R-:W-:Y:S02]  /*17740*/  IMAD.MOV.U32 R119, RZ, RZ, R86 ;  /* 0x000000ffff777224 */ /* 0x000fe400078e0056 */
[----:B-1----:R-:W-:Y:S02]  /*17750*/  FFMA.FTZ R2, R41, c[0x0][0x2d0], -R96 ;  /* 0x0000b40029027a23 */ /* 0x002fe40000010860 */
[C---:B------:R-:W-:Y:S02]  /*17760*/  FMUL.FTZ R41, R3.reuse, R177 ;  /* 0x000000b103297220 */ /* 0x040fe40000410000 */
[----:B------:R1:W3:Y:S02]  /*17770*/  MUFU.EX2 R31, R2 ;  /* 0x00000002001f7308 */ /* 0x0002e40000000800 */
[----:B-1----:R-:W-:Y:S02]  /*17780*/  FFMA.FTZ R2, R42, c[0x0][0x2d0], -R97 ;  /* 0x0000b4002a027a23 */ /* 0x002fe40000010861 */
[----:B---3--:R-:W-:Y:S06]  /*17790*/  IMAD.MOV.U32 R166, RZ, RZ, R31 ;  /* 0x000000ffffa67224 */ /* 0x008fec00078e001f */
[----:B------:R1:W-:Y:S01]  /*177a0*/  MUFU.EX2 R165, R2 ;  /* 0x0000000200a57308 */ /* 0x0003e20000000800 */
[C---:B------:R-:W-:Y:S02]  /*177b0*/  FMUL.FTZ R31, R0.reuse, R167 ;  /* 0x000000a7001f7220 */ /* 0x040fe40000410000 */
[----:B------:R-:W-:Y:S02]  /*177c0*/  IMAD.MOV.U32 R167, RZ, RZ, R94 ;  /* 0x000000ffffa77224 */ /* 0x000fe400078e005e */
[----:B------:R-:W-:Y:S02]  /*177d0*/  FMUL.FTZ R42, R0, R178 ;  /* 0x000000b2002a7220 */ /* 0x000fe40000410000 */
[----:B------:R-:W-:Y:S01]  /*177e0*/  IMAD.MOV.U32 R94, RZ, RZ, R56 ;  /* 0x000000ffff5e7224 */ /* 0x000fe200078e0038 */
[-C--:B------:R-:W-:Y:S01]  /*177f0*/  HMMA.16816.F32 R28, R64, R38.reuse, R28 ;  /* 0x00000026401c723c */ /* 0x080fe2000000181c */
[----:B------:R-:W-:Y:S07]  /*17800*/  FMUL.FTZ R56, R3, R124 ;  /* 0x0000007c03387220 */ /* 0x000fee0000410000 */
[C---:B------:R-:W-:Y:S07]  /*17810*/  HMMA.16816.F32 R32, R72.reuse, R38, R32 ;  /* 0x000000264820723c */ /* 0x040fee0000001820 */
[C---:B------:R-:W-:Y:S02]  /*17820*/  FMUL.FTZ R38, R68.reuse, R174 ;  /* 0x000000ae44267220 */ /* 0x040fe40000410000 */
[----:B-1----:R-:W-:Y:S03]  /*17830*/  FFMA.FTZ R2, R43, c[0x0][0x2d0], -R97 ;  /* 0x0000b4002b027a23 */ /* 0x002fe60000010861 */
[----:B------:R-:W-:Y:S01]  /*17840*/  FMUL.FTZ R39, R68, R175 ;  /* 0x000000af44277220 */ /* 0x000fe20000410000 */
[----:B------:R1:W3:Y:S01]  /*17850*/  MUFU.EX2 R164, R2 ;  /* 0x0000000200a47308 */ /* 0x0002e20000000800 */
[----:B------:R-:W-:Y:S05]  /*17860*/  FMUL.FTZ R43, R0, R179 ;  /* 0x000000b3002b7220 */ /* 0x000fea0000410000 */
[-C--:B------:R-:W-:Y:S08]  /*17870*/  HMMA.16816.F32 R36, R72, R52.reuse, R36 ;  /* 0x000000344824723c */ /* 0x080ff00000001824 */
[C---:B------:R-:W-:Y:S07]  /*17880*/  HMMA.16816.F32 R40, R64.reuse, R52, R40 ;  /* 0x000000344028723c */ /* 0x040fee0000001828 */
[C---:B------:R-:W-:Y:S02]  /*17890*/  FMUL.FTZ R52, R69.reuse, R120 ;  /* 0x0000007845347220 */ /* 0x040fe40000410000 */
[----:B------:R-:W-:Y:S03]  /*178a0*/  FMUL.FTZ R53, R69, R121 ;  /* 0x0000007945357220 */ /* 0x000fe60000410000 */
[----:B-1----:R-:W-:Y:S02]  /*178b0*/  FFMA.FTZ R2, R44, c[0x0][0x2d0], -R96 ;  /* 0x0000b4002c027a23 */ /* 0x002fe40000010860 */
[----:B------:R-:W-:Y:S02]  /*178c0*/  FMUL.FTZ R44, R3, R180 ;  /* 0x000000b4032c7220 */ /* 0x000fe40000410000 */
[----:B------:R1:W-:Y:S01]  /*178d0*/  MUFU.EX2 R142, R2 ;  /* 0x00000002008e7308 */ /* 0x0003e20000000800 */
[----:B------:R-:W-:Y:S02]  /*178e0*/  IMAD.MOV.U32 R180, RZ, RZ, R85 ;  /* 0x000000ffffb47224 */ /* 0x000fe400078e0055 */
[----:B------:R-:W-:Y:S02]  /*178f0*/  LDSM.16.MT88.4 R84, [R232+0x900] ;  /* 0x00090000e854783b */ /* 0x000fe40000004200 */
[----:B------:R-:W-:Y:S02]  /*17900*/  IMAD.MOV.U32 R124, RZ, RZ, R180 ;  /* 0x000000ffff7c7224 */ /* 0x000fe400078e00b4 */
[----:B-1----:R-:W-:Y:S02]  /*17910*/  FFMA.FTZ R2, R45, c[0x0][0x2d0], -R96 ;  /* 0x0000b4002d027a23 */ /* 0x002fe40000010860 */
[----:B------:R-:W-:Y:S02]  /*17920*/  FMUL.FTZ R45, R3, R181 ;  /* 0x000000b5032d7220 */ /* 0x000fe40000410000 */
[----:B------:R1:W4:Y:S01]  /*17930*/  MUFU.EX2 R149, R2 ;  /* 0x0000000200957308 */ /* 0x0003220000000800 */
[----:B------:R-:W-:Y:S02]  /*17940*/  IMAD.MOV.U32 R181, RZ, RZ, R82 ;  /* 0x000000ffffb57224 */ /* 0x000fe400078e0052 */
[--C-:B-1----:R-:W-:Y:S02]  /*17950*/  FFMA.FTZ R2, R46, c[0x0][0x2d0], -R97.reuse ;  /* 0x0000b4002e027a23 */ /* 0x102fe40000010861 */
[----:B------:R-:W-:Y:S05]  /*17960*/  FMUL.FTZ R46, R0, R182 ;  /* 0x000000b6002e7220 */ /* 0x000fea0000410000 */
[----:B------:R1:W-:Y:S02]  /*17970*/  MUFU.EX2 R143, R2 ;  /* 0x00000002008f7308 */ /* 0x0003e40000000800 */
[-C--:B------:R-:W-:Y:S08]  /*17980*/  HMMA.16816.F32 R44, R64, R54.reuse, R44 ;  /* 0x00000036402c723c */ /* 0x080ff0000000182c */
[C---:B------:R-:W-:Y:S07]  /*17990*/  HMMA.16816.F32 R48, R72.reuse, R54, R48 ;  /* 0x000000364830723c */ /* 0x040fee0000001830 */
[C---:B------:R-:W-:Y:S02]  /*179a0*/  FMUL.FTZ R54, R68.reuse, R122 ;  /* 0x0000007a44367220 */ /* 0x040fe40000410000 */
[----:B------:R-:W-:Y:S03]  /*179b0*/  FMUL.FTZ R55, R68, R123 ;  /* 0x0000007b44377220 */ /* 0x000fe60000410000 */
[----:B-1----:R-:W-:Y:S04]  /*179c0*/  FFMA.FTZ R2, R80, c[0x0][0x2d0], -R97 ;  /* 0x0000b40050027a23 */ /* 0x002fe80000010861 */
[-C--:B--2---:R-:W-:Y:S01]  /*179d0*/  HMMA.16816.F32 R52, R72, R76.reuse, R52 ;  /* 0x0000004c4834723c */ /* 0x084fe20000001834 */
[----:B------:R1:W3:Y:S07]  /*179e0*/  MUFU.EX2 R150, R2 ;  /* 0x0000000200967308 */ /* 0x0002ee0000000800 */
[C---:B------:R-:W-:Y:S07]  /*179f0*/  HMMA.16816.F32 R56, R64.reuse, R76, R56 ;  /* 0x0000004c4038723c */ /* 0x040fee0000001838 */
[----:B------:R-:W-:Y:S01]  /*17a00*/  F2FP.PACK_AB R76, R159, R235 ;  /* 0x000000eb9f4c723e */ /* 0x000fe200000000ff */
[-C--:B------:R-:W-:Y:S01]  /*17a10*/  HMMA.16816.F32 R60, R64, R78.reuse, R60 ;  /* 0x0000004e403c723c */ /* 0x080fe2000000183c */
[----:B------:R-:W-:Y:S06]  /*17a20*/  F2FP.PACK_AB R77, R158, R234 ;  /* 0x000000ea9e4d723e */ /* 0x000fec00000000ff */
[----:B------:R-:W-:Y:S02]  /*17a30*/  FMUL.FTZ R64, R69, R128 ;  /* 0x0000008045407220 */ /* 0x000fe40000410000 */
[--C-:B-1----:R-:W-:Y:S01]  /*17a40*/  FFMA.FTZ R2, R189, c[0x0][0x2d0], -R92.reuse ;  /* 0x0000b400bd027a23 */ /* 0x102fe2000001085c */
[----:B------:R-:W2:Y:S02]  /*17a50*/  LDL.LU R128, [R1+0x8] ;  /* 0x0000080001807983 */ /* 0x000ea40000300800 */
[----:B------:R-:W-:Y:S01]  /*17a60*/  IMAD.MOV.U32 R189, RZ, RZ, R81 ;  /* 0x000000ffffbd7224 */ /* 0x000fe200078e0051 */
[----:B------:R1:W-:Y:S01]  /*17a70*/  MUFU.EX2 R120, R2 ;  /* 0x0000000200787308 */ /* 0x0003e20000000800 */
[----:B------:R-:W3:Y:S01]  /*17a80*/  LDSM.16.MT88.4 R80, [R229+0x900] ;  /* 0x00090000e550783b */ /* 0x000ee20000004200 */
[C---:B------:R-:W-:Y:S02]  /*17a90*/  FMUL.FTZ R66, R68.reuse, R130 ;  /* 0x0000008244427220 */ /* 0x040fe40000410000 */
[----:B------:R-:W-:Y:S02]  /*17aa0*/  FMUL.FTZ R67, R68, R131 ;  /* 0x0000008344437220 */ /* 0x000fe40000410000 */
[----:B------:R-:W-:Y:S07]  /*17ab0*/  FMUL.FTZ R65, R69, R129 ;  /* 0x0000008145417220 */ /* 0x000fee0000410000 */
[----:B------:R-:W-:Y:S07]  /*17ac0*/  HMMA.16816.F32 R64, R72, R78, R64 ;  /* 0x0000004e4840723c */ /* 0x000fee0000001840 */
[----:B------:R-:W-:Y:S02]  /*17ad0*/  F2FP.PACK_AB R72, R233, R237 ;  /* 0x000000ede948723e */ /* 0x000fe400000000ff */
[----:B------:R-:W-:Y:S03]  /*17ae0*/  F2FP.PACK_AB R73, R228, R236 ;  /* 0x000000ece449723e */ /* 0x000fe600000000ff */
[--C-:B-1----:R-:W-:Y:S01]  /*17af0*/  FFMA.FTZ R2, R190, c[0x0][0x2d0], -R92.reuse ;  /* 0x0000b400be027a23 */ /* 0x102fe2000001085c */
[----:B------:R-:W-:Y:S02]  /*17b00*/  F2FP.PACK_AB R74, R118, R157 ;  /* 0x0000009d764a723e */ /* 0x000fe400000000ff */
[----:B------:R-:W-:Y:S01]  /*17b10*/  F2FP.PACK_AB R75, R163, R156 ;  /* 0x0000009ca34b723e */ /* 0x000fe200000000ff */
[----:B------:R1:W-:Y:S01]  /*17b20*/  MUFU.EX2 R121, R2 ;  /* 0x0000000200797308 */ /* 0x0003e20000000800 */
[----:B------:R-:W-:Y:S02]  /*17b30*/  F2FP.PACK_AB R79, R161, R117 ;  /* 0x00000075a14f723e */ /* 0x000fe400000000ff */
[----:B------:R-:W-:Y:S03]  /*17b40*/  F2FP.PACK_AB R78, R162, R151 ;  /* 0x00000097a24e723e */ /* 0x000fe600000000ff */
[-C--:B---3--:R-:W-:Y:S08]  /*17b50*/  HMMA.16816.F32 R4, R72, R80.reuse, R4 ;  /* 0x000000504804723c */ /* 0x088ff00000001804 */
[C---:B------:R-:W-:Y:S01]  /*17b60*/  HMMA.16816.F32 R8, R76.reuse, R80, R8 ;  /* 0x000000504c08723c */ /* 0x040fe20000001808 */
[--C-:B-1----:R-:W-:Y:S07]  /*17b70*/  FFMA.FTZ R2, R191, c[0x0][0x2d0], -R93.reuse ;  /* 0x0000b400bf027a23 */ /* 0x102fee000001085d */
[-C--:B------:R-:W-:Y:S01]  /*17b80*/  HMMA.16816.F32 R12, R76, R82.reuse, R12 ;  /* 0x000000524c0c723c */ /* 0x080fe2000000180c */
[----:B------:R1:W-:Y:S07]  /*17b90*/  MUFU.EX2 R175, R2 ;  /* 0x0000000200af7308 */ /* 0x0003ee0000000800 */
[C---:B------:R-:W-:Y:S01]  /*17ba0*/  HMMA.16816.F32 R16, R72.reuse, R82, R16 ;  /* 0x000000524810723c */ /* 0x040fe20000001810 */
[----:B------:R-:W3:Y:S07]  /*17bb0*/  LDSM.16.MT88.4 R80, [R231+0x900] ;  /* 0x00090000e750783b */ /* 0x000eee0000004200 */
[-C--:B------:R-:W-:Y:S08]  /*17bc0*/  HMMA.16816.F32 R20, R72, R84.reuse, R20 ;  /* 0x000000544814723c */ /* 0x080ff00000001814 */
[C---:B------:R-:W-:Y:S01]  /*17bd0*/  HMMA.16816.F32 R24, R76.reuse, R84, R24 ;  /* 0x000000544c18723c */ /* 0x040fe20000001818 */
[----:B-1----:R-:W-:Y:S04]  /*17be0*/  FFMA.FTZ R2, R192, c[0x0][0x2d0], -R93 ;  /* 0x0000b400c0027a23 */ /* 0x002fe8000001085d */
[----:B------:R1:W1:Y:S02]  /*17bf0*/  MUFU.EX2 R174, R2 ;  /* 0x0000000200ae7308 */ /* 0x0002640000000800 */
[----:B------:R-:W-:Y:S01]  /*17c00*/  FFMA.FTZ R84, R101, c[0x0][0x2d0], -R97 ;  /* 0x0000b40065547a23 */ /* 0x000fe20000010861 */
[-C--:B------:R-:W-:Y:S01]  /*17c10*/  HMMA.16816.F32 R28, R76, R86.reuse, R28 ;  /* 0x000000564c1c723c */ /* 0x080fe2000000181c */
[--C-:B------:R-:W-:Y:S03]  /*17c20*/  FFMA.FTZ R101, R107, c[0x0][0x2d0], -R92.reuse ;  /* 0x0000b4006b657a23 */ /* 0x100fe6000001085c */
[--C-:B------:R-:W-:Y:S02]  /*17c30*/  FFMA.FTZ R107, R220, c[0x0][0x2d0], -R92.reuse ;  /* 0x0000b400dc6b7a23 */ /* 0x100fe4000001085c */
[----:B------:R-:W-:Y:S01]  /*17c40*/  IMAD.MOV.U32 R220, RZ, RZ, R145 ;  /* 0x000000ffffdc7224 */ /* 0x000fe200078e0091 */
[----:B------:R3:W-:Y:S01]  /*17c50*/  MUFU.EX2 R172, R84 ;  /* 0x0000005400ac7308 */ /* 0x0007e20000000800 */
[C---:B------:R-:W-:Y:S08]  /*17c60*/  HMMA.16816.F32 R32, R72.reuse, R86, R32 ;  /* 0x000000564820723c */ /* 0x040ff00000001820 */
[-C--:B------:R-:W-:Y:S01]  /*17c70*/  HMMA.16816.F32 R36, R72, R88.reuse, R36 ;  /* 0x000000584824723c */ /* 0x080fe20000001824 */
[----:B------:R-:W-:Y:S03]  /*17c80*/  MUFU.EX2 R107, R107 ;  /* 0x0000006b006b7308 */ /* 0x000fe60000000800 */
[--C-:B-1----:R-:W-:Y:S04]  /*17c90*/  FFMA.FTZ R2, R193, c[0x0][0x2d0], -R92.reuse ;  /* 0x0000b400c1027a23 */ /* 0x102fe8000001085c */
[C---:B------:R-:W-:Y:S03]  /*17ca0*/  HMMA.16816.F32 R40, R76.reuse, R88, R40 ;  /* 0x000000584c28723c */ /* 0x040fe60000001828 */
[----:B------:R1:W-:Y:S01]  /*17cb0*/  MUFU.EX2 R251, R2 ;  /* 0x0000000200fb7308 */ /* 0x0003e20000000800 */
[----:B---3--:R-:W3:Y:S04]  /*17cc0*/  LDSM.16.MT88.4 R84, [R229+0x1100] ;  /* 0x00110000e554783b */ /* 0x008ee80000004200 */
[-C--:B------:R-:W-:Y:S08]  /*17cd0*/  HMMA.16816.F32 R44, R76, R90.reuse, R44 ;  /* 0x0000005a4c2c723c */ /* 0x080ff0000000182c */
[C---:B------:R-:W-:Y:S01]  /*17ce0*/  HMMA.16816.F32 R48, R72.reuse, R90, R48 ;  /* 0x0000005a4830723c */ /* 0x040fe20000001830 */
[----:B------:R-:W3:Y:S07]  /*17cf0*/  LDSM.16.MT88.4 R88, [R232+0x1100] ;  /* 0x00110000e858783b */ /* 0x000eee0000004200 */
[-C--:B------:R-:W-:Y:S01]  /*17d00*/  HMMA.16816.F32 R52, R72, R80.reuse, R52 ;  /* 0x000000504834723c */ /* 0x080fe20000001834 */
[----:B-1----:R-:W-:Y:S07]  /*17d10*/  FFMA.FTZ R2, R194, c[0x0][0x2d0], -R92 ;  /* 0x0000b400c2027a23 */ /* 0x002fee000001085c */
[C---:B------:R-:W-:Y:S01]  /*17d20*/  HMMA.16816.F32 R56, R76.reuse, R80, R56 ;  /* 0x000000504c38723c */ /* 0x040fe20000001838 */
[----:B------:R1:W1:Y:S07]  /*17d30*/  MUFU.EX2 R226, R2 ;  /* 0x0000000200e27308 */ /* 0x00026e0000000800 */
[-C--:B------:R-:W-:Y:S07]  /*17d40*/  HMMA.16816.F32 R60, R76, R82.reuse, R60 ;  /* 0x000000524c3c723c */ /* 0x080fee000000183c */
[----:B------:R-:W-:Y:S01]  /*17d50*/  F2FP.PACK_AB R76, R166, R147 ;  /* 0x00000093a64c723e */ /* 0x000fe200000000ff */
[----:B------:R-:W-:Y:S01]  /*17d60*/  HMMA.16816.F32 R64, R72, R82, R64 ;  /* 0x000000524840723c */ /* 0x000fe20000001840 */
[----:B------:R-:W-:Y:S01]  /*17d70*/  F2FP.PACK_AB R77, R164, R165 ;  /* 0x000000a5a44d723e */ /* 0x000fe200000000ff */
[----:B------:R-:W3:Y:S02]  /*17d80*/  LDSM.16.MT88.4 R80, [R230+0x1100] ;  /* 0x00110000e650783b */ /* 0x000ee40000004200 */
[----:B----4-:R-:W-:Y:S02]  /*17d90*/  F2FP.PACK_AB R78, R149, R142 ;  /* 0x0000008e954e723e */ /* 0x010fe400000000ff */
[----:B------:R-:W-:Y:S02]  /*17da0*/  F2FP.PACK_AB R79, R150, R143 ;  /* 0x0000008f964f723e */ /* 0x000fe400000000ff */
[----:B------:R-:W-:Y:S01]  /*17db0*/  F2FP.PACK_AB R72, R145, R160 ;  /* 0x000000a09148723e */ /* 0x000fe200000000ff */
[--C-:B-1----:R-:W-:Y:S03]  /*17dc0*/  FFMA.FTZ R2, R195, c[0x0][0x2d0], -R93.reuse ;  /* 0x0000b400c3027a23 */ /* 0x102fe6000001085d */
[----:B------:R-:W-:Y:S01]  /*17dd0*/  F2FP.PACK_AB R73, R167, R148 ;  /* 0x00000094a749723e */ /* 0x000fe200000000ff */
[----:B------:R1:W-:Y:S01]  /*17de0*/  MUFU.EX2 R216, R2 ;  /* 0x0000000200d87308 */ /* 0x0003e20000000800 */
[----:B------:R-:W-:Y:S02]  /*17df0*/  F2FP.PACK_AB R74, R144, R140 ;  /* 0x0000008c904a723e */ /* 0x000fe400000000ff */
[----:B------:R-:W-:Y:S07]  /*17e00*/  F2FP.PACK_AB R75, R146, R141 ;  /* 0x0000008d924b723e */ /* 0x000fee00000000ff */
[-C--:B---3--:R-:W-:Y:S08]  /*17e10*/  HMMA.16816.F32 R4, R72, R84.reuse, R4 ;  /* 0x000000544804723c */ /* 0x088ff00000001804 */
[C---:B------:R-:W-:Y:S01]  /*17e20*/  HMMA.16816.F32 R8, R76.reuse, R84, R8 ;  /* 0x000000544c08723c */ /* 0x040fe20000001808 */
[--C-:B-1----:R-:W-:Y:S07]  /*17e30*/  FFMA.FTZ R2, R196, c[0x0][0x2d0], -R93.reuse ;  /* 0x0000b400c4027a23 */ /* 0x102fee000001085d */
[-C--:B------:R-:W-:Y:S01]  /*17e40*/  HMMA.16816.F32 R12, R76, R86.reuse, R12 ;  /* 0x000000564c0c723c */ /* 0x080fe2000000180c */
[----:B------:R1:W3:Y:S07]  /*17e50*/  MUFU.EX2 R221, R2 ;  /* 0x0000000200dd7308 */ /* 0x0002ee0000000800 */
[C---:B------:R-:W-:Y:S01]  /*17e60*/  HMMA.16816.F32 R16, R72.reuse, R86, R16 ;  /* 0x000000564810723c */ /* 0x040fe20000001810 */
[----:B------:R-:W4:Y:S07]  /*17e70*/  LDSM.16.MT88.4 R84, [R231+0x1100] ;  /* 0x00110000e754783b */ /* 0x000f2e0000004200 */
[-C--:B------:R-:W-:Y:S08]  /*17e80*/  HMMA.16816.F32 R20, R72, R88.reuse, R20 ;  /* 0x000000584814723c */ /* 0x080ff00000001814 */
[C---:B------:R-:W-:Y:S01]  /*17e90*/  HMMA.16816.F32 R24, R76.reuse, R88, R24 ;  /* 0x000000584c18723c */ /* 0x040fe20000001818 */
[--C-:B-1----:R-:W-:Y:S03]  /*17ea0*/  FFMA.FTZ R2, R98, c[0x0][0x2d0], -R96.reuse ;  /* 0x0000b40062027a23 */ /* 0x102fe60000010860 */
[----:B------:R-:W-:Y:S04]  /*17eb0*/  FFMA.FTZ R98, R171, c[0x0][0x2d0], -R93 ;  /* 0x0000b400ab627a23 */ /* 0x000fe8000001085d */
[-C--:B------:R-:W-:Y:S01]  /*17ec0*/  HMMA.16816.F32 R28, R76, R90.reuse, R28 ;  /* 0x0000005a4c1c723c */ /* 0x080fe2000000181c */
[----:B------:R1:W-:Y:S07]  /*17ed0*/  MUFU.EX2 R173, R2 ;  /* 0x0000000200ad7308 */ /* 0x0003ee0000000800 */
[C---:B------:R-:W-:Y:S01]  /*17ee0*/  HMMA.16816.F32 R32, R72.reuse, R90, R32 ;  /* 0x0000005a4820723c */ /* 0x040fe20000001820 */
[----:B------:R-:W-:Y:S07]  /*17ef0*/  LDSM.16.MT88.4 R88, [R232+0x1900] ;  /* 0x00190000e858783b */ /* 0x000fee0000004200 */
[-C--:B------:R-:W-:Y:S08]  /*17f00*/  HMMA.16816.F32 R36, R72, R80.reuse, R36 ;  /* 0x000000504824723c */ /* 0x080ff00000001824 */
[C---:B------:R-:W-:Y:S01]  /*17f10*/  HMMA.16816.F32 R40, R76.reuse, R80, R40 ;  /* 0x000000504c28723c */ /* 0x040fe20000001828 */
[----:B-1----:R-:W-:Y:S03]  /*17f20*/  FFMA.FTZ R2, R99, c[0x0][0x2d0], -R96 ;  /* 0x0000b40063027a23 */ /* 0x002fe60000010860 */
[----:B------:R-:W-:Y:S01]  /*17f30*/  FFMA.FTZ R99, R189, c[0x0][0x2d0], -R92 ;  /* 0x0000b400bd637a23 */ /* 0x000fe2000001085c */
[----:B------:R1:W-:Y:S03]  /*17f40*/  MUFU.EX2 R179, R2 ;  /* 0x0000000200b37308 */ /* 0x0003e60000000800 */
[-C--:B------:R-:W-:Y:S08]  /*17f50*/  HMMA.16816.F32 R44, R76, R82.reuse, R44 ;  /* 0x000000524c2c723c */ /* 0x080ff0000000182c */
[C---:B------:R-:W-:Y:S01]  /*17f60*/  HMMA.16816.F32 R48, R72.reuse, R82, R48 ;  /* 0x000000524830723c */ /* 0x040fe20000001830 */
[----:B------:R-:W3:Y:S07]  /*17f70*/  LDSM.16.MT88.4 R80, [R229+0x1900] ;  /* 0x00190000e550783b */ /* 0x000eee0000004200 */
[-C--:B----4-:R-:W-:Y:S01]  /*17f80*/  HMMA.16816.F32 R52, R72, R84.reuse, R52 ;  /* 0x000000544834723c */ /* 0x090fe20000001834 */
[----:B-1----:R-:W-:Y:S03]  /*17f90*/  FFMA.FTZ R2, R103, c[0x0][0x2d0], -R97 ;  /* 0x0000b40067027a23 */ /* 0x002fe60000010861 */
[----:B------:R-:W-:Y:S04]  /*17fa0*/  FFMA.FTZ R103, R169, c[0x0][0x2d0], -R93 ;  /* 0x0000b400a9677a23 */ /* 0x000fe8000001085d */
[C---:B------:R-:W-:Y:S01]  /*17fb0*/  HMMA.16816.F32 R56, R76.reuse, R84, R56 ;  /* 0x000000544c38723c */ /* 0x040fe20000001838 */
[----:B------:R1:W4:Y:S03]  /*17fc0*/  MUFU.EX2 R178, R2 ;  /* 0x0000000200b27308 */ /* 0x0003260000000800 */
[----:B------:R-:W-:Y:S02]  /*17fd0*/  IMAD.MOV.U32 R169, RZ, RZ, R168 ;  /* 0x000000ffffa97224 */ /* 0x000fe400078e00a8 */
[----:B------:R-:W-:Y:S02]  /*17fe0*/  IMAD.MOV.U32 R168, RZ, RZ, R152 ;  /* 0x000000ffffa87224 */ /* 0x000fe400078e0098 */
[-C--:B------:R-:W-:Y:S01]  /*17ff0*/  HMMA.16816.F32 R60, R76, R86.reuse, R60 ;  /* 0x000000564c3c723c */ /* 0x080fe2000000183c */
[----:B------:R-:W-:Y:S02]  /*18000*/  IMAD.MOV.U32 R152, RZ, RZ, R139 ;  /* 0x000000ffff987224 */ /* 0x000fe400078e008b */
[----:B------:R-:W-:Y:S01]  /*18010*/  MUFU.EX2 R139, R98 ;  /* 0x00000062008b7308 */ /* 0x000fe20000000800 */
[----:B--2---:R-:W-:Y:S03]  /*18020*/  FFMA.FTZ R69, R69, R128, R224 ;  /* 0x0000008045457223 */ /* 0x004fe600000100e0 */
[--C-:B------:R-:W-:Y:S01]  /*18030*/  FFMA.FTZ R76, R116, c[0x0][0x2d0], -R93.reuse ;  /* 0x0000b400744c7a23 */ /* 0x100fe2000001085d */
[----:B------:R-:W-:Y:S01]  /*18040*/  HMMA.16816.F32 R64, R72, R86, R64 ;  /* 0x000000564840723c */ /* 0x000fe20000001840 */
[----:B------:R-:W2:Y:S03]  /*18050*/  LDSM.16.MT88.4 R84, [R230+0x1900] ;  /* 0x00190000e654783b */ /* 0x000ea60000004200 */
[----:B------:R-:W-:Y:S01]  /*18060*/  FFMA.FTZ R116, R153, c[0x0][0x2d0], -R93 ;  /* 0x0000b40099747a23 */ /* 0x000fe2000001085d */
[----:B------:R2:W-:Y:S01]  /*18070*/  MUFU.EX2 R190, R76 ;  /* 0x0000004c00be7308 */ /* 0x0005e20000000800 */
[----:B------:R-:W-:Y:S01]  /*18080*/  IMAD.MOV.U32 R153, RZ, RZ, R188 ;  /* 0x000000ffff997224 */ /* 0x000fe200078e00bc */
[----:B------:R-:W-:Y:S01]  /*18090*/  F2FP.PACK_AB R73, R174, R175 ;  /* 0x000000afae49723e */ /* 0x000fe200000000ff */
[----:B------:R-:W-:Y:S01]  /*180a0*/  FADD.FTZ R69, R252, R69 ;  /* 0x00000045fc457221 */ /* 0x000fe20000010000 */
[----:B------:R-:W-:Y:S03]  /*180b0*/  F2FP.PACK_AB R74, R226, R251 ;  /* 0x000000fbe24a723e */ /* 0x000fe600000000ff */
[--C-:B-1----:R-:W-:Y:S01]  /*180c0*/  FFMA.FTZ R2, R100, c[0x0][0x2d0], -R96.reuse ;  /* 0x0000b40064027a23 */ /* 0x102fe20000010860 */
[----:B---3--:R-:W-:Y:S01]  /*180d0*/  F2FP.PACK_AB R75, R221, R216 ;  /* 0x000000d8dd4b723e */ /* 0x008fe200000000ff */
[--C-:B------:R-:W-:Y:S01]  /*180e0*/  FFMA.FTZ R100, R225, c[0x0][0x2d0], -R96.reuse ;  /* 0x0000b400e1647a23 */ /* 0x100fe20000010860 */
[----:B----4-:R-:W-:Y:S01]  /*180f0*/  F2FP.PACK_AB R77, R178, R172 ;  /* 0x000000acb24d723e */ /* 0x010fe200000000ff */
[----:B------:R1:W-:Y:S01]  /*18100*/  MUFU.EX2 R177, R2 ;  /* 0x0000000200b17308 */ /* 0x0003e20000000800 */
[----:B------:R-:W-:Y:S09]  /*18110*/  IMAD.MOV.U32 R225, RZ, RZ, R117 ;  /* 0x000000ffffe17224 */ /* 0x000ff200078e0075 */
[----:B------:R-:W-:Y:S01]  /*18120*/  MUFU.EX2 R100, R100 ;  /* 0x0000006400647308 */ /* 0x000fe20000000800 */
[----:B--2---:R-:W-:Y:S09]  /*18130*/  F2FP.PACK_AB R76, R179, R173 ;  /* 0x000000adb34c723e */ /* 0x004ff200000000ff */
[----:B------:R2:W-:Y:S01]  /*18140*/  MUFU.EX2 R188, R99 ;  /* 0x0000006300bc7308 */ /* 0x0005e20000000800 */
[--C-:B-1----:R-:W-:Y:S02]  /*18150*/  FFMA.FTZ R2, R102, c[0x0][0x2d0], -R96.reuse ;  /* 0x0000b40066027a23 */ /* 0x102fe40000010860 */
[----:B------:R-:W-:Y:S07]  /*18160*/  FFMA.FTZ R102, R222, c[0x0][0x2d0], -R97 ;  /* 0x0000b400de667a23 */ /* 0x000fee0000010861 */
[----:B------:R1:W3:Y:S01]  /*18170*/  MUFU.EX2 R212, R2 ;  /* 0x0000000200d47308 */ /* 0x0002e20000000800 */
[----:B--2---:R-:W-:Y:S02]  /*18180*/  FFMA.FTZ R99, R223, c[0x0][0x2d0], -R96 ;  /* 0x0000b400df637a23 */ /* 0x004fe40000010860 */
[----:B------:R-:W-:Y:S07]  /*18190*/  IMAD.MOV.U32 R223, RZ, RZ, R151 ;  /* 0x000000ffffdf7224 */ /* 0x000fee00078e0097 */
[----:B------:R-:W2:Y:S01]  /*181a0*/  MUFU.EX2 R99, R99 ;  /* 0x0000006300637308 */ /* 0x000ea20000000800 */
[----:B-1----:R-:W-:Y:S01]  /*181b0*/  FFMA.FTZ R2, R112, c[0x0][0x2d0], -R97 ;  /* 0x0000b40070027a23 */ /* 0x002fe20000010861 */
[----:B---3--:R-:W-:Y:S01]  /*181c0*/  F2FP.PACK_AB R78, R212, R177 ;  /* 0x000000b1d44e723e */ /* 0x008fe200000000ff */
[----:B------:R-:W-:Y:S02]  /*181d0*/  FFMA.FTZ R112, R154, c[0x0][0x2d0], -R93 ;  /* 0x0000b4009a707a23 */ /* 0x000fe4000001085d */
[----:B------:R-:W-:Y:S05]  /*181e0*/  IMAD.MOV.U32 R154, RZ, RZ, R95 ;  /* 0x000000ffff9a7224 */ /* 0x000fea00078e005f */
[----:B------:R1:W-:Y:S01]  /*181f0*/  MUFU.EX2 R176, R2 ;  /* 0x0000000200b07308 */ /* 0x0003e20000000800 */
[----:B--2---:R-:W-:Y:S01]  /*18200*/  F2FP.PACK_AB R184, R99, R100 ;  /* 0x0000006463b8723e */ /* 0x004fe200000000ff */
[----:B-1----:R-:W-:Y:S08]  /*18210*/  FFMA.FTZ R2, R113, c[0x0][0x2d0], -R97 ;  /* 0x0000b40071027a23 */ /* 0x002ff00000010861 */
[----:B------:R1:W2:Y:S02]  /*18220*/  MUFU.EX2 R207, R2 ;  /* 0x0000000200cf7308 */ /* 0x0002a40000000800 */
[--C-:B-1----:R-:W-:Y:S01]  /*18230*/  FFMA.FTZ R2, R197, c[0x0][0x2d0], -R92.reuse ;  /* 0x0000b400c5027a23 */ /* 0x102fe2000001085c */
[----:B--2---:R-:W-:Y:S07]  /*18240*/  F2FP.PACK_AB R79, R207, R176 ;  /* 0x000000b0cf4f723e */ /* 0x004fee00000000ff */
[----:B------:R1:W-:Y:S02]  /*18250*/  MUFU.EX2 R183, R2 ;  /* 0x0000000200b77308 */ /* 0x0003e40000000800 */
[--C-:B-1----:R-:W-:Y:S08]  /*18260*/  FFMA.FTZ R2, R198, c[0x0][0x2d0], -R92.reuse ;  /* 0x0000b400c6027a23 */ /* 0x102ff0000001085c */
        /* <DEDUP_REMOVED lines=8> */
[----:B------:R-:W-:Y:S02]  /*182f0*/  IMAD.MOV.U32 R121, RZ, RZ, R94 ;  /* 0x000000ffff797224 */ /* 0x000fe400078e005e */
[----:B------:R-:W-:Y:S02]  /*18300*/  FFMA.FTZ R94, R114, c[0x0][0x2d0], -R96 ;  /* 0x0000b400725e7a23 */ /* 0x000fe40000010860 */
[----:B------:R-:W-:Y:S02]  /*18310*/  FFMA.FTZ R114, R214, c[0x0][0x2d0], -R97 ;  /* 0x0000b400d6727a23 */ /* 0x000fe40000010861 */
[----:B-1----:R-:W-:Y:S02]  /*18320*/  FFMA.FTZ R2, R210, c[0x0][0x2d0], -R92 ;  /* 0x0000b400d2027a23 */ /* 0x002fe4000001085c */
[----:B------:R-:W-:Y:S02]  /*18330*/  IMAD.MOV.U32 R210, RZ, RZ, R120 ;  /* 0x000000ffffd27224 */ /* 0x000fe400078e0078 */
[----:B------:R1:W-:Y:S01]  /*18340*/  MUFU.EX2 R199, R2 ;  /* 0x0000000200c77308 */ /* 0x0003e20000000800 */
[----:B------:R-:W-:Y:S02]  /*18350*/  IMAD.MOV.U32 R120, RZ, RZ, R181 ;  /* 0x000000ffff787224 */ /* 0x000fe400078e00b5 */
[----:B------:R-:W-:Y:S07]  /*18360*/  F2FP.PACK_AB R72, R208, R210 ;  /* 0x000000d2d048723e */ /* 0x000fee00000000ff */
[-C--:B------:R-:W-:Y:S01]  /*18370*/  HMMA.16816.F32 R4, R72, R80.reuse, R4 ;  /* 0x000000504804723c */ /* 0x080fe20000001804 */
[----:B------:R2:W-:Y:S07]  /*18380*/  MUFU.EX2 R181, R94 ;  /* 0x0000005e00b57308 */ /* 0x0005ee0000000800 */
[C---:B------:R-:W-:Y:S01]  /*18390*/  HMMA.16816.F32 R8, R76.reuse, R80, R8 ;  /* 0x000000504c08723c */ /* 0x040fe20000001808 */
[--C-:B-1----:R-:W-:Y:S07]  /*183a0*/  FFMA.FTZ R2, R211, c[0x0][0x2d0], -R93.reuse ;  /* 0x0000b400d3027a23 */ /* 0x102fee000001085d */
[-C--:B------:R-:W-:Y:S01]  /*183b0*/  HMMA.16816.F32 R12, R76, R82.reuse, R12 ;  /* 0x000000524c0c723c */ /* 0x080fe2000000180c */
[----:B------:R-:W-:Y:S01]  /*183c0*/  IMAD.MOV.U32 R211, RZ, RZ, R150 ;  /* 0x000000ffffd37224 */ /* 0x000fe200078e0096 */
[----:B------:R1:W-:Y:S06]  /*183d0*/  MUFU.EX2 R196, R2 ;  /* 0x0000000200c47308 */ /* 0x0003ec0000000800 */
[C---:B------:R-:W-:Y:S01]  /*183e0*/  HMMA.16816.F32 R16, R72.reuse, R82, R16 ;  /* 0x000000524810723c */ /* 0x040fe20000001810 */
[----:B--2---:R-:W-:Y:S01]  /*183f0*/  FFMA.FTZ R94, R120, c[0x0][0x2d0], -R92 ;  /* 0x0000b400785e7a23 */ /* 0x004fe2000001085c */
[----:B------:R-:W-:Y:S03]  /*18400*/  LDSM.16.MT88.4 R80, [R229+0x2100] ;  /* 0x00210000e550783b */ /* 0x000fe60000004200 */
[----:B------:R-:W-:Y:S03]  /*18410*/  MUFU.EX2 R189, R94 ;  /* 0x0000005e00bd7308 */ /* 0x000fe60000000800 */
[-C--:B------:R-:W-:Y:S08]  /*18420*/  HMMA.16816.F32 R20, R72, R88.reuse, R20 ;  /* 0x000000584814723c */ /* 0x080ff00000001814 */
[C---:B------:R-:W-:Y:S01]  /*18430*/  HMMA.16816.F32 R24, R76.reuse, R88, R24 ;  /* 0x000000584c18723c */ /* 0x040fe20000001818 */
[----:B-1----:R-:W-:Y:S03]  /*18440*/  FFMA.FTZ R2, R213, c[0x0][0x2d0], -R93 ;  /* 0x0000b400d5027a23 */ /* 0x002fe6000001085d */
[----:B------:R-:W-:Y:S04]  /*18450*/  IMAD.MOV.U32 R213, RZ, RZ, R149 ;  /* 0x000000ffffd57224 */ /* 0x000fe800078e0095 */
        /* <DEDUP_REMOVED lines=8> */
[----:B------:R1:W-:Y:S01]  /*184e0*/  MUFU.EX2 R195, R2 ;  /* 0x0000000200c37308 */ /* 0x0003e20000000800 */
[----:B------:R-:W-:Y:S02]  /*184f0*/  IMAD.MOV.U32 R219, RZ, RZ, R147 ;  /* 0x000000ffffdb7224 */ /* 0x000fe400078e0093 */
[-C--:B------:R-:W-:Y:S08]  /*18500*/  HMMA.16816.F32 R44, R76, R86.reuse, R44 ;  /* 0x000000564c2c723c */ /* 0x080ff0000000182c */
[C---:B------:R-:W-:Y:S01]  /*18510*/  HMMA.16816.F32 R48, R72.reuse, R86, R48 ;  /* 0x000000564830723c */ /* 0x040fe20000001830 */
[----:B------:R-:W-:Y:S03]  /*18520*/  LDSM.16.MT88.4 R84, [R232+0x2100] ;  /* 0x00210000e854783b */ /* 0x000fe60000004200 */
[--C-:B-1----:R-:W-:Y:S02]  /*18530*/  FFMA.FTZ R2, R201, c[0x0][0x2d0], -R97.reuse ;  /* 0x0000b400c9027a23 */ /* 0x102fe40000010861 */
[----:B------:R-:W-:Y:S02]  /*18540*/  IMAD.MOV.U32 R201, RZ, RZ, R146 ;  /* 0x000000ffffc97224 */ /* 0x000fe400078e0092 */
[----:B------:R1:W-:Y:S04]  /*18550*/  MUFU.EX2 R180, R2 ;  /* 0x0000000200b47308 */ /* 0x0003e80000000800 */
[----:B-1----:R-:W-:Y:S02]  /*18560*/  FFMA.FTZ R2, R202, c[0x0][0x2d0], -R97 ;  /* 0x0000b400ca027a23 */ /* 0x002fe40000010861 */
[----:B------:R-:W-:Y:S04]  /*18570*/  IMAD.MOV.U32 R202, RZ, RZ, R144 ;  /* 0x000000ffffca7224 */ /* 0x000fe800078e0090 */
[----:B------:R1:W2:Y:S02]  /*18580*/  MUFU.EX2 R194, R2 ;  /* 0x0000000200c27308 */ /* 0x0002a40000000800 */
[--C-:B-1----:R-:W-:Y:S02]  /*18590*/  FFMA.FTZ R2, R203, c[0x0][0x2d0], -R96.reuse ;  /* 0x0000b400cb027a23 */ /* 0x102fe40000010860 */
[----:B------:R-:W-:Y:S06]  /*185a0*/  IMAD.MOV.U32 R203, RZ, RZ, R143 ;  /* 0x000000ffffcb7224 */ /* 0x000fec00078e008f */
[----:B------:R1:W-:Y:S02]  /*185b0*/  MUFU.EX2 R192, R2 ;  /* 0x0000000200c07308 */ /* 0x0003e40000000800 */
[----:B-1----:R-:W-:Y:S02]  /*185c0*/  FFMA.FTZ R2, R205, c[0x0][0x2d0], -R96 ;  /* 0x0000b400cd027a23 */ /* 0x002fe40000010860 */
[----:B------:R-:W-:Y:S06]  /*185d0*/  IMAD.MOV.U32 R205, RZ, RZ, R142 ;  /* 0x000000ffffcd7224 */ /* 0x000fec00078e008e */
[----:B------:R1:W3:Y:S02]  /*185e0*/  MUFU.EX2 R193, R2 ;  /* 0x0000000200c17308 */ /* 0x0002e40000000800 */
[----:B-1----:R-:W-:Y:S02]  /*185f0*/  FFMA.FTZ R2, R206, c[0x0][0x2d0], -R97 ;  /* 0x0000b400ce027a23 */ /* 0x002fe40000010861 */
[----:B------:R-:W-:Y:S06]  /*18600*/  IMAD.MOV.U32 R206, RZ, RZ, R141 ;  /* 0x000000ffffce7224 */ /* 0x000fec00078e008d */
[----:B------:R1:W-:Y:S02]  /*18610*/  MUFU.EX2 R123, R2 ;  /* 0x00000002007b7308 */ /* 0x0003e40000000800 */
[----:B-1----:R-:W-:Y:S02]  /*18620*/  FFMA.FTZ R2, R209, c[0x0][0x2d0], -R97 ;  /* 0x0000b400d1027a23 */ /* 0x002fe40000010861 */
[----:B------:R-:W-:Y:S06]  /*18630*/  IMAD.MOV.U32 R209, RZ, RZ, R140 ;  /* 0x000000ffffd17224 */ /* 0x000fec00078e008c */
[----:B------:R1:W2:Y:S02]  /*18640*/  MUFU.EX2 R122, R2 ;  /* 0x00000002007a7308 */ /* 0x0002a40000000800 */
[--C-:B-1----:R-:W-:Y:S08]  /*18650*/  FFMA.FTZ R2, R121, c[0x0][0x2d0], -R92.reuse ;  /* 0x0000b40079027a23 */ /* 0x102ff0000001085c */
[----:B------:R1:W-:Y:S02]  /*18660*/  MUFU.EX2 R121, R2 ;  /* 0x0000000200797308 */ /* 0x0003e40000000800 */
[----:B-1----:R-:W-:Y:S08]  /*18670*/  FFMA.FTZ R2, R124, c[0x0][0x2d0], -R92 ;  /* 0x0000b4007c027a23 */ /* 0x002ff0000001085c */
[----:B------:R1:W-:Y:S02]  /*18680*/  MUFU.EX2 R191, R2 ;  /* 0x0000000200bf7308 */ /* 0x0003e40000000800 */
[--C-:B-1----:R-:W-:Y:S02]  /*18690*/  FFMA.FTZ R2, R119, c[0x0][0x2d0], -R93.reuse ;  /* 0x0000b40077027a23 */ /* 0x102fe4000001085d */
[----:B------:R-:W4:Y:S06]  /*186a0*/  LDL.LU R119, [R1+0xc] ;  /* 0x00000c0001777983 */ /* 0x000f2c0000300800 */
[----:B------:R1:W-:Y:S01]  /*186b0*/  MUFU.EX2 R120, R2 ;  /* 0x0000000200787308 */ /* 0x0003e20000000800 */
[----:B------:R-:W4:Y:S04]  /*186c0*/  LDL.LU R113, [R1+0x10] ;  /* 0x0000100001717983 */ /* 0x000f280000300800 */
[----:B------:R-:W4:Y:S01]  /*186d0*/  LDL.LU R98, [R1+0x14] ;  /* 0x0000140001627983 */ /* 0x000f220000300800 */
[----:B-1----:R-:W-:Y:S02]  /*186e0*/  FFMA.FTZ R2, R170, c[0x0][0x2d0], -R93 ;  /* 0x0000b400aa027a23 */ /* 0x002fe4000001085d */
[----:B------:R-:W-:Y:S01]  /*186f0*/  IMAD.MOV.U32 R170, RZ, RZ, R155 ;  /* 0x000000ffffaa7224 */ /* 0x000fe200078e009b */
[----:B------:R-:W1:Y:S01]  /*18700*/  LDSM.16.MT88.4 R92, [R231+0x1900] ;  /* 0x00190000e75c783b */ /* 0x000e620000004200 */
[----:B------:R-:W-:Y:S02]  /*18710*/  IMAD.MOV.U32 R155, RZ, RZ, R138 ;  /* 0x000000ffff9b7224 */ /* 0x000fe400078e008a */
[----:B------:R2:W-:Y:S02]  /*18720*/  MUFU.EX2 R138, R2 ;  /* 0x00000002008a7308 */ /* 0x0005e40000000800 */
[--C-:B--2---:R-:W-:Y:S08]  /*18730*/  FFMA.FTZ R2, R170, c[0x0][0x2d0], -R96.reuse ;  /* 0x0000b400aa027a23 */ /* 0x104ff00000010860 */
[----:B------:R2:W-:Y:S01]  /*18740*/  MUFU.EX2 R127, R2 ;  /* 0x00000002007f7308 */ /* 0x0005e20000000800 */
[-C--:B-1----:R-:W-:Y:S08]  /*18750*/  HMMA.16816.F32 R52, R72, R92.reuse, R52 ;  /* 0x0000005c4834723c */ /* 0x082ff00000001834 */
[C---:B------:R-:W-:Y:S01]  /*18760*/  HMMA.16816.F32 R56, R76.reuse, R92, R56 ;  /* 0x0000005c4c38723c */ /* 0x040fe20000001838 */
[----:B--2---:R-:W-:Y:S07]  /*18770*/  FFMA.FTZ R2, R169, c[0x0][0x2d0], -R96 ;  /* 0x0000b400a9027a23 */ /* 0x004fee0000010860 */
[-C--:B------:R-:W-:Y:S01]  /*18780*/  HMMA.16816.F32 R60, R76, R94.reuse, R60 ;  /* 0x0000005e4c3c723c */ /* 0x080fe2000000183c */
[----:B------:R-:W-:Y:S01]  /*18790*/  IMAD.MOV.U32 R169, RZ, RZ, R154 ;  /* 0x000000ffffa97224 */ /* 0x000fe200078e009a */
[----:B------:R1:W-:Y:S02]  /*187a0*/  MUFU.EX2 R126, R2 ;  /* 0x00000002007e7308 */ /* 0x0003e40000000800 */
[----:B------:R-:W-:Y:S03]  /*187b0*/  IMAD.MOV.U32 R154, RZ, RZ, R134 ;  /* 0x000000ffff9a7224 */ /* 0x000fe600078e0086 */
[--C-:B------:R-:W-:Y:S01]  /*187c0*/  FFMA.FTZ R76, R249, c[0x0][0x2d0], -R97.reuse ;  /* 0x0000b400f94c7a23 */ /* 0x100fe20000010861 */
[----:B------:R-:W-:Y:S01]  /*187d0*/  HMMA.16816.F32 R64, R72, R94, R64 ;  /* 0x0000005e4840723c */ /* 0x000fe20000001840 */
[----:B------:R-:W-:Y:S01]  /*187e0*/  F2FP.PACK_AB R77, R194, R180 ;  /* 0x000000b4c24d723e */ /* 0x000fe200000000ff */
[----:B------:R-:W2:Y:S02]  /*187f0*/  LDSM.16.MT88.4 R92, [R231+0x2100] ;  /* 0x00210000e75c783b */ /* 0x000ea40000004200 */
[----:B---3--:R-:W-:Y:S02]  /*18800*/  F2FP.PACK_AB R78, R193, R192 ;  /* 0x000000c0c14e723e */ /* 0x008fe400000000ff */
[----:B------:R-:W-:Y:S02]  /*18810*/  F2FP.PACK_AB R79, R122, R123 ;  /* 0x0000007b7a4f723e */ /* 0x000fe400000000ff */
[----:B------:R-:W-:Y:S04]  /*18820*/  F2FP.PACK_AB R72, R204, R183 ;  /* 0x000000b7cc48723e */ /* 0x000fe800000000ff */
[----:B------:R-:W-:Y:S02]  /*18830*/  F2FP.PACK_AB R73, R200, R182 ;  /* 0x000000b6c849723e */ /* 0x000fe400000000ff */
[----:B------:R-:W-:Y:S02]  /*18840*/  F2FP.PACK_AB R74, R199, R198 ;  /* 0x000000c6c74a723e */ /* 0x000fe400000000ff */
[----:B------:R-:W-:Y:S01]  /*18850*/  F2FP.PACK_AB R75, R197, R196 ;  /* 0x000000c4c54b723e */ /* 0x000fe200000000ff */
[----:B-1----:R-:W-:Y:S02]  /*18860*/  FFMA.FTZ R2, R168, c[0x0][0x2d0], -R97 ;  /* 0x0000b400a8027a23 */ /* 0x002fe40000010861 */
[----:B------:R-:W-:Y:S04]  /*18870*/  IMAD.MOV.U32 R168, RZ, RZ, R109 ;  /* 0x000000ffffa87224 */ /* 0x000fe800078e006d */
[-C--:B------:R-:W-:Y:S01]  /*18880*/  HMMA.16816.F32 R4, R72, R80.reuse, R4 ;  /* 0x000000504804723c */ /* 0x080fe20000001804 */
[----:B------:R1:W-:Y:S01]  /*18890*/  MUFU.EX2 R125, R2 ;  /* 0x00000002007d7308 */ /* 0x0003e20000000800 */
[--C-:B------:R-:W-:Y:S02]  /*188a0*/  FFMA.FTZ R109, R218, c[0x0][0x2d0], -R96.reuse ;  /* 0x0000b400da6d7a23 */ /* 0x100fe40000010860 */
[----:B-1----:R-:W-:Y:S02]  /*188b0*/  FFMA.FTZ R2, R155, c[0x0][0x2d0], -R97 ;  /* 0x0000b4009b027a23 */ /* 0x002fe40000010861 */
[----:B------:R-:W-:Y:S05]  /*188c0*/  IMAD.MOV.U32 R155, RZ, RZ, R133 ;  /* 0x000000ffff9b7224 */ /* 0x000fea00078e0085 */
[----:B------:R1:W-:Y:S02]  /*188d0*/  MUFU.EX2 R124, R2 ;  /* 0x00000002007c7308 */ /* 0x0003e40000000800 */
[----:B-1----:R-:W-:Y:S02]  /*188e0*/  FFMA.FTZ R2, R250, c[0x0][0x2d0], -R96 ;  /* 0x0000b400fa027a23 */ /* 0x002fe40000010860 */
[----:B------:R-:W-:Y:S06]  /*188f0*/  IMAD.MOV.U32 R250, RZ, RZ, R148 ;  /* 0x000000fffffa7224 */ /* 0x000fec00078e0094 */
[----:B------:R1:W-:Y:S02]  /*18900*/  MUFU.EX2 R134, R2 ;  /* 0x0000000200867308 */ /* 0x0003e40000000800 */
[--C-:B-1----:R-:W-:Y:S02]  /*18910*/  FFMA.FTZ R2, R227, c[0x0][0x2d0], -R96.reuse ;  /* 0x0000b400e3027a23 */ /* 0x102fe40000010860 */
[----:B------:R-:W-:Y:S06]  /*18920*/  FFMA.FTZ R96, R105, c[0x0][0x2d0], -R96 ;  /* 0x0000b40069607a23 */ /* 0x000fec0000010860 */
[----:B------:R1:W-:Y:S01]  /*18930*/  MUFU.EX2 R133, R2 ;  /* 0x0000000200857308 */ /* 0x0003e20000000800 */
[--C-:B------:R-:W-:Y:S02]  /*18940*/  FFMA.FTZ R105, R217, c[0x0][0x2d0], -R97.reuse ;  /* 0x0000b400d9697a23 */ /* 0x100fe40000010861 */
[----:B------:R-:W-:Y:S07]  /*18950*/  IMAD.MOV.U32 R227, RZ, RZ, R118 ;  /* 0x000000ffffe37224 */ /* 0x000fee00078e0076 */
[----:B------:R-:W-:Y:S01]  /*18960*/  MUFU.EX2 R96, R96 ;  /* 0x0000006000607308 */ /* 0x000fe20000000800 */
[--C-:B-1----:R-:W-:Y:S02]  /*18970*/  FFMA.FTZ R2, R132, c[0x0][0x2d0], -R97.reuse ;  /* 0x0000b40084027a23 */ /* 0x102fe40000010861 */
[----:B------:R-:W-:Y:S07]  /*18980*/  FFMA.FTZ R97, R71, c[0x0][0x2d0], -R97 ;  /* 0x0000b40047617a23 */ /* 0x000fee0000010861 */
[----:B------:R1:W-:Y:S10]  /*18990*/  MUFU.EX2 R132, R2 ;  /* 0x0000000200847308 */ /* 0x0003f40000000800 */
[----:B------:R-:W-:Y:S01]  /*189a0*/  MUFU.EX2 R97, R97 ;  /* 0x0000006100617308 */ /* 0x000fe20000000800 */
[----:B----4-:R-:W-:Y:S09]  /*189b0*/  FFMA.FTZ R68, R68, R119, R111 ;  /* 0x0000007744447223 */ /* 0x010ff2000001006f */
[----:B------:R-:W-:Y:S01]  /*189c0*/  MUFU.EX2 R111, R101 ;  /* 0x00000065006f7308 */ /* 0x000fe20000000800 */
[----:B------:R-:W-:Y:S02]  /*189d0*/  FFMA.FTZ R71, R3, R113, R110 ;  /* 0x0000007103477223 */ /* 0x000fe4000001006e */
[----:B------:R-:W-:Y:S02]  /*189e0*/  FADD.FTZ R3, R215, R68 ;  /* 0x00000044d7037221 */ /* 0x000fe40000010000 */
[----:B------:R-:W-:Y:S02]  /*189f0*/  FADD.FTZ R68, R155, R69 ;  /* 0x000000459b447221 */ /* 0x000fe40000010000 */
[----:B-1----:R-:W-:Y:S03]  /*18a00*/  FADD.FTZ R2, R169, R71 ;  /* 0x00000047a9027221 */ /* 0x002fe60000010000 */
[----:B------:R1:W-:Y:S01]  /*18a10*/  MUFU.EX2 R113, R76 ;  /* 0x0000004c00717308 */ /* 0x0003e20000000800 */
[----:B------:R-:W-:Y:S02]  /*18a20*/  FADD.FTZ R3, R154, R3 ;  /* 0x000000039a037221 */ /* 0x000fe40000010000 */
[----:B------:R-:W-:Y:S02]  /*18a30*/  FADD.FTZ R69, R241, R68 ;  /* 0x00000044f1457221 */ /* 0x000fe40000010000 */
[----:B------:R3:W5:Y:S01]  /*18a40*/  LDL.LU R241, [R1+0x4c] ;  /* 0x00004c0001f17983 */ /* 0x0007620000300800 */
[----:B------:R-:W-:Y:S02]  /*18a50*/  FFMA.FTZ R0, R0, R98, R108 ;  /* 0x0000006200007223 */ /* 0x000fe4000001006c */
[----:B------:R-:W-:Y:S02]  /*18a60*/  FADD.FTZ R98, R153, R2 ;  /* 0x0000000299627221 */ /* 0x000fe40000010000 */
[----:B------:R-:W-:Y:S01]  /*18a70*/  FADD.FTZ R0, R168, R0 ;  /* 0x00000000a8007221 */ /* 0x000fe20000010000 */
[----:B------:R4:W-:Y:S01]  /*18a80*/  MUFU.EX2 R101, R116 ;  /* 0x0000007400657308 */ /* 0x0009e20000000800 */
[----:B------:R-:W-:Y:S01]  /*18a90*/  LDSM.16.MT88.4 R168, [R232+0x3100] ;  /* 0x00310000e8a8783b */ /* 0x000fe20000004200 */
[----:B------:R-:W-:Y:S02]  /*18aa0*/  FADD.FTZ R2, R240, R3 ;  /* 0x00000003f0027221 */ /* 0x000fe40000010000 */
[----:B------:R-:W-:Y:S02]  /*18ab0*/  FADD.FTZ R71, R152, R0 ;  /* 0x0000000098477221 */ /* 0x000fe40000010000 */
[----:B------:R-:W-:Y:S02]  /*18ac0*/  FADD.FTZ R0, R239, R98 ;  /* 0x00000062ef007221 */ /* 0x000fe40000010000 */
[----:B------:R-:W-:Y:S01]  /*18ad0*/  FADD.FTZ R68, R238, R71 ;  /* 0x00000047ee447221 */ /* 0x000fe20000010000 */
[----:B------:R-:W-:Y:S01]  /*18ae0*/  LDSM.16.MT88.4 R152, [R229+0x3100] ;  /* 0x00310000e598783b */ /* 0x000fe20000004200 */
[----:B------:R-:W-:Y:S01]  /*18af0*/  FADD.FTZ R3, R237, R69 ;  /* 0x00000045ed037221 */ /* 0x000fe20000010000 */
[----:B------:R-:W2:Y:S01]  /*18b00*/  MUFU.EX2 R110, R104 ;  /* 0x00000068006e7308 */ /* 0x000ea20000000800 */
[----:B------:R-:W-:Y:S01]  /*18b10*/  FADD.FTZ R2, R236, R2 ;  /* 0x00000002ec027221 */ /* 0x000fe20000010000 */
[----:B-1----:R-:W-:Y:S01]  /*18b20*/  F2FP.PACK_AB R76, R195, R181 ;  /* 0x000000b5c34c723e */ /* 0x002fe200000000ff */
[----:B------:R-:W-:Y:S02]  /*18b30*/  FADD.FTZ R71, R235, R0 ;  /* 0x00000000eb477221 */ /* 0x000fe40000010000 */
[----:B------:R-:W-:Y:S01]  /*18b40*/  FADD.FTZ R69, R234, R68 ;  /* 0x00000044ea457221 */ /* 0x000fe20000010000 */
[----:B------:R3:W5:Y:S01]  /*18b50*/  LDL.LU R240, [R1+0x48] ;  /* 0x0000480001f07983 */ /* 0x0007620000300800 */
[----:B------:R-:W-:Y:S02]  /*18b60*/  FADD.FTZ R0, R233, R3 ;  /* 0x00000003e9007221 */ /* 0x000fe40000010000 */
[C---:B------:R-:W-:Y:S01]  /*18b70*/  HMMA.16816.F32 R8, R76.reuse, R80, R8 ;  /* 0x000000504c08723c */ /* 0x040fe20000001808 */
[----:B------:R3:W5:Y:S01]  /*18b80*/  LDL.LU R239, [R1+0x44] ;  /* 0x0000440001ef7983 */ /* 0x0007620000300800 */
[----:B------:R-:W-:Y:S01]  /*18b90*/  FADD.FTZ R68, R228, R2 ;  /* 0x00000002e4447221 */ /* 0x000fe20000010000 */
[----:B------:R-:W1:Y:S01]  /*18ba0*/  MUFU.EX2 R104, R115 ;  /* 0x0000007300687308 */ /* 0x000e620000000800 */
[----:B------:R-:W-:Y:S01]  /*18bb0*/  FADD.FTZ R3, R159, R71 ;  /* 0x000000479f037221 */ /* 0x000fe20000010000 */
[----:B----4-:R-:W-:Y:S01]  /*18bc0*/  LDSM.16.MT88.4 R116, [R230+0x3100] ;  /* 0x00310000e674783b */ /* 0x010fe20000004200 */
[----:B------:R-:W-:Y:S02]  /*18bd0*/  FADD.FTZ R2, R158, R69 ;  /* 0x000000459e027221 */ /* 0x000fe40000010000 */
[-C--:B------:R-:W-:Y:S01]  /*18be0*/  HMMA.16816.F32 R12, R76, R82.reuse, R12 ;  /* 0x000000524c0c723c */ /* 0x080fe2000000180c */
[----:B------:R-:W-:Y:S03]  /*18bf0*/  FADD.FTZ R3, R223, R3 ;  /* 0x00000003df037221 */ /* 0x000fe60000010000 */
[----:B------:R-:W-:Y:S01]  /*18c00*/  FADD.FTZ R2, R225, R2 ;  /* 0x00000002e1027221 */ /* 0x000fe20000010000 */
[----:B------:R3:W5:Y:S01]  /*18c10*/  LDL.LU R238, [R1+0x40] ;  /* 0x0000400001ee7983 */ /* 0x0007620000300800 */
[----:B------:R-:W4:Y:S01]  /*18c20*/  MUFU.EX2 R108, R103 ;  /* 0x00000067006c7308 */ /* 0x000f220000000800 */
[----:B--2---:R-:W-:Y:S01]  /*18c30*/  F2FP.PACK_AB R128, R110, R111 ;  /* 0x0000006f6e80723e */ /* 0x004fe200000000ff */
[C---:B------:R-:W-:Y:S01]  /*18c40*/  HMMA.16816.F32 R16, R72.reuse, R82, R16 ;  /* 0x000000524810723c */ /* 0x040fe20000001810 */
[----:B------:R-:W2:Y:S03]  /*18c50*/  LDSM.16.MT88.4 R80, [R229+0x2900] ;  /* 0x00290000e550783b */ /* 0x000ea60000004200 */
[----:B------:R-:W-:Y:S04]  /*18c60*/  FADD.FTZ R0, R157, R0 ;  /* 0x000000009d007221 */ /* 0x000fe80000010000 */
[-C--:B------:R-:W-:Y:S01]  /*18c70*/  HMMA.16816.F32 R20, R72, R84.reuse, R20 ;  /* 0x000000544814723c */ /* 0x080fe20000001814 */
[----:B------:R3:W5:Y:S01]  /*18c80*/  LDL.LU R237, [R1+0x3c] ;  /* 0x00003c0001ed7983 */ /* 0x0007620000300800 */
[----:B------:R-:W3:Y:S02]  /*18c90*/  MUFU.EX2 R103, R112 ;  /* 0x0000007000677308 */ /* 0x000ee40000000800 */
[----:B------:R-:W-:Y:S01]  /*18ca0*/  FADD.FTZ R0, R227, R0 ;  /* 0x00000000e3007221 */ /* 0x000fe20000010000 */
[----:B------:R2:W5:Y:S01]  /*18cb0*/  LDL.LU R236, [R1+0x38] ;  /* 0x0000380001ec7983 */ /* 0x0005620000300800 */
[----:B-1----:R-:W-:Y:S02]  /*18cc0*/  F2FP.PACK_AB R130, R104, R107 ;  /* 0x0000006b6882723e */ /* 0x002fe400000000ff */
[C---:B------:R-:W-:Y:S01]  /*18cd0*/  HMMA.16816.F32 R24, R76.reuse, R84, R24 ;  /* 0x000000544c18723c */ /* 0x040fe20000001818 */
[----:B------:R1:W5:Y:S04]  /*18ce0*/  LDL.LU R235, [R1+0x34] ;  /* 0x0000340001eb7983 */ /* 0x0003680000300800 */
[----:B------:R1:W5:Y:S01]  /*18cf0*/  LDL.LU R234, [R1+0x30] ;  /* 0x0000300001ea7983 */ /* 0x0003620000300800 */
[----:B----4-:R-:W-:Y:S02]  /*18d00*/  F2FP.PACK_AB R129, R106, R108 ;  /* 0x0000006c6a81723e */ /* 0x010fe400000000ff */
[-C--:B------:R-:W-:Y:S01]  /*18d10*/  HMMA.16816.F32 R28, R76, R86.reuse, R28 ;  /* 0x000000564c1c723c */ /* 0x080fe2000000181c */
[----:B------:R1:W5:Y:S04]  /*18d20*/  LDL.LU R233, [R1+0x2c] ;  /* 0x00002c0001e97983 */ /* 0x0003680000300800 */
[----:B------:R1:W5:Y:S03]  /*18d30*/  LDL.LU R228, [R1+0x28] ;  /* 0x0000280001e47983 */ /* 0x0003660000300800 */
[C---:B------:R-:W-:Y:S01]  /*18d40*/  HMMA.16816.F32 R32, R72.reuse, R86, R32 ;  /* 0x000000564820723c */ /* 0x040fe20000001820 */
[----:B------:R-:W4:Y:S03]  /*18d50*/  LDSM.16.MT88.4 R84, [R232+0x2900] ;  /* 0x00290000e854783b */ /* 0x000f260000004200 */
[----:B---3--:R-:W-:Y:S04]  /*18d60*/  F2FP.PACK_AB R131, R101, R103 ;  /* 0x000000676583723e */ /* 0x008fe800000000ff */
[-C--:B------:R-:W-:Y:S08]  /*18d70*/  HMMA.16816.F32 R36, R72, R88.reuse, R36 ;  /* 0x000000584824723c */ /* 0x080ff00000001824 */
[C---:B------:R-:W-:Y:S08]  /*18d80*/  HMMA.16816.F32 R40, R76.reuse, R88, R40 ;  /* 0x000000584c28723c */ /* 0x040ff00000001828 */
[-C--:B------:R-:W-:Y:S08]  /*18d90*/  HMMA.16816.F32 R44, R76, R90.reuse, R44 ;  /* 0x0000005a4c2c723c */ /* 0x080ff0000000182c */
[C---:B------:R-:W-:Y:S01]  /*18da0*/  HMMA.16816.F32 R48, R72.reuse, R90, R48 ;  /* 0x0000005a4830723c */ /* 0x040fe20000001830 */
[----:B------:R-:W3:Y:S07]  /*18db0*/  LDSM.16.MT88.4 R88, [R230+0x2900] ;  /* 0x00290000e658783b */ /* 0x000eee0000004200 */
[-C--:B------:R-:W-:Y:S08]  /*18dc0*/  HMMA.16816.F32 R52, R72, R92.reuse, R52 ;  /* 0x0000005c4834723c */ /* 0x080ff00000001834 */
[C---:B------:R-:W-:Y:S08]  /*18dd0*/  HMMA.16816.F32 R56, R76.reuse, R92, R56 ;  /* 0x0000005c4c38723c */ /* 0x040ff00000001838 */
[-C--:B------:R-:W-:Y:S07]  /*18de0*/  HMMA.16816.F32 R60, R76, R94.reuse, R60 ;  /* 0x0000005e4c3c723c */ /* 0x080fee000000183c */
[----:B------:R-:W-:Y:S01]  /*18df0*/  F2FP.PACK_AB R76, R126, R127 ;  /* 0x0000007f7e4c723e */ /* 0x000fe200000000ff */
[----:B------:R-:W-:Y:S01]  /*18e00*/  HMMA.16816.F32 R64, R72, R94, R64 ;  /* 0x0000005e4840723c */ /* 0x000fe20000001840 */
[----:B------:R-:W-:Y:S01]  /*18e10*/  F2FP.PACK_AB R77, R124, R125 ;  /* 0x0000007d7c4d723e */ /* 0x000fe200000000ff */
[----:B------:R-:W1:Y:S02]  /*18e20*/  LDSM.16.MT88.4 R92, [R231+0x2900] ;  /* 0x00290000e75c783b */ /* 0x000e640000004200 */
[----:B------:R-:W-:Y:S02]  /*18e30*/  F2FP.PACK_AB R78, R133, R134 ;  /* 0x00000086854e723e */ /* 0x000fe400000000ff */
[----:B------:R-:W-:Y:S02]  /*18e40*/  F2FP.PACK_AB R79, R113, R132 ;  /* 0x00000084714f723e */ /* 0x000fe400000000ff */
[----:B------:R-:W-:Y:S04]  /*18e50*/  F2FP.PACK_AB R72, R191, R121 ;  /* 0x00000079bf48723e */ /* 0x000fe800000000ff */
[----:B------:R-:W-:Y:S02]  /*18e60*/  F2FP.PACK_AB R73, R190, R120 ;  /* 0x00000078be49723e */ /* 0x000fe400000000ff */
[----:B------:R-:W-:Y:S02]  /*18e70*/  F2FP.PACK_AB R74, R188, R189 ;  /* 0x000000bdbc4a723e */ /* 0x000fe400000000ff */
[----:B------:R-:W-:Y:S07]  /*18e80*/  F2FP.PACK_AB R75, R138, R139 ;  /* 0x0000008b8a4b723e */ /* 0x000fee00000000ff */
[-C--:B--2---:R-:W-:Y:S08]  /*18e90*/  HMMA.16816.F32 R4, R72, R80.reuse, R4 ;  /* 0x000000504804723c */ /* 0x084ff00000001804 */
[C---:B------:R-:W-:Y:S01]  /*18ea0*/  HMMA.16816.F32 R8, R76.reuse, R80, R8 ;  /* 0x000000504c08723c */ /* 0x040fe20000001808 */
[----:B------:R-:W2:Y:S07]  /*18eb0*/  MUFU.EX2 R81, R109 ;  /* 0x0000006d00517308 */ /* 0x000eae0000000800 */
[-C--:B------:R-:W-:Y:S03]  /*18ec0*/  HMMA.16816.F32 R12, R76, R82.reuse, R12 ;  /* 0x000000524c0c723c */ /* 0x080fe6000000180c */
[----:B------:R-:W1:Y:S05]  /*18ed0*/  MUFU.EX2 R80, R114 ;  /* 0x0000007200507308 */ /* 0x000e6a0000000800 */
[C---:B------:R-:W-:Y:S05]  /*18ee0*/  HMMA.16816.F32 R16, R72.reuse, R82, R16 ;  /* 0x000000524810723c */ /* 0x040fea0000001810 */
[----:B------:R-:W-:Y:S03]  /*18ef0*/  MUFU.EX2 R83, R102 ;  /* 0x0000006600537308 */ /* 0x000fe60000000800 */
[-C--:B----4-:R-:W-:Y:S01]  /*18f00*/  HMMA.16816.F32 R20, R72, R84.reuse, R20 ;  /* 0x000000544814723c */ /* 0x090fe20000001814 */
[----:B--2---:R-:W-:Y:S06]  /*18f10*/  F2FP.PACK_AB R186, R96, R81 ;  /* 0x0000005160ba723e */ /* 0x004fec00000000ff */
[----:B------:R-:W2:Y:S01]  /*18f20*/  MUFU.EX2 R82, R105 ;  /* 0x0000006900527308 */ /* 0x000ea20000000800 */
[C---:B------:R-:W-:Y:S01]  /*18f30*/  HMMA.16816.F32 R24, R76.reuse, R84, R24 ;  /* 0x000000544c18723c */ /* 0x040fe20000001818 */
[----:B-1----:R-:W-:Y:S07]  /*18f40*/  F2FP.PACK_AB R187, R97, R80 ;  /* 0x0000005061bb723e */ /* 0x002fee00000000ff */
[-C--:B------:R-:W-:Y:S08]  /*18f50*/  HMMA.16816.F32 R28, R76, R86.reuse, R28 ;  /* 0x000000564c1c723c */ /* 0x080ff0000000181c */
[C---:B------:R-:W-:Y:S01]  /*18f60*/  HMMA.16816.F32 R32, R72.reuse, R86, R32 ;  /* 0x000000564820723c */ /* 0x040fe20000001820 */
[----:B--2---:R-:W-:Y:S07]  /*18f70*/  F2FP.PACK_AB R185, R82, R83 ;  /* 0x0000005352b9723e */ /* 0x004fee00000000ff */
[-C--:B---3--:R-:W-:Y:S08]  /*18f80*/  HMMA.16816.F32 R36, R72, R88.reuse, R36 ;  /* 0x000000584824723c */ /* 0x088ff00000001824 */
        /* <DEDUP_REMOVED lines=28> */
[----:B------:R-:W-:Y:S02]  /*19150*/  FADD.FTZ R11, R203, R4 ;  /* 0x00000004cb0b7221 */ /* 0x000fe40000010000 */
[----:B------:R-:W1:Y:S01]  /*19160*/  LDSM.16.MT88.4 R4, [R231+0x3100] ;  /* 0x00310000e704783b */ /* 0x000e620000004200 */
        /* <DEDUP_REMOVED lines=87> */
.L_x_784:
[----:B------:R-:W-:-:S13]  /*196e0*/  ISETP.LE.AND P0, PT, RZ, UR12, PT ;  /* 0x0000000cff007c0c */ /* 0x000fda000bf03270 */
[----:B------:R-:W-:Y:S05]  /*196f0*/  @!P0 BRA `(.L_x_788) ;  /* 0x000042e000008947 */ /* 0x000fea0003800000 */
[----:B------:R-:W-:Y:S01]  /*19700*/  IMAD.MOV.U32 R3, RZ, RZ, R136 ;  /* 0x000000ffff037224 */ /* 0x000fe200078e0088 */
[----:B------:R-:W-:Y:S01]  /*19710*/  MOV R138, R70 ;  /* 0x00000046008a7202 */ /* 0x000fe20000000f00 */
[----:B--2-4-:R-:W-:Y:S01]  /*19720*/  IMAD.MOV.U32 R0, RZ, RZ, R137 ;  /* 0x000000ffff007224 */ /* 0x014fe200078e0089 */
[----:B------:R-:W-:Y:S01]  /*19730*/  MOV R133, R135 ;  /* 0x0000008700857202 */ /* 0x000fe20000000f00 */
[----:B------:R-:W-:Y:S01]  /*19740*/  ULDC UR5, c[0x0][0x210] ;  /* 0x0000840000057ab9 */ /* 0x000fe20000000800 */
[----:B------:R-:W-:Y:S01]  /*19750*/  IADD3 R249, R248, 0x100, RZ ;  /* 0x00000100f8f97810 */ /* 0x000fe20007ffe0ff */
[----:B------:R-:W-:Y:S02]  /*19760*/  ULDC UR4, c[0x0][0x1e8] ;  /* 0x00007a0000047ab9 */ /* 0x000fe40000000800 */
[----:B------:R-:W-:Y:S02]  /*19770*/  UIMAD UR5, UR16, UR5, URZ ;  /* 0x00000005100572a4 */ /* 0x000fe4000f8e023f */
[----:B------:R-:W-:Y:S01]  /*19780*/  UIMAD UR4, UR16, UR4, URZ ;  /* 0x00000004100472a4 */ /* 0x000fe2000f8e023f */
[----:B------:R-:W-:Y:S05]  /*19790*/  BRA `(.L_x_789) ;  /* 0x0000045000007947 */ /* 0x000fea0003800000 */
.L_x_791:
[----:B------:R-:W2:Y:S01]  /*197a0*/  LDL R136, [R1+0x18] ;  /* 0x0000180001887983 */ /* 0x000ea20000100800 */
[----:B------:R-:W-:Y:S01]  /*197b0*/  IMAD.MOV.U32 R137, RZ, RZ, c[0x0][0x2b8] ;  /* 0x0000ae00ff897624 */ /* 0x000fe200078e00ff */
[----:B------:R-:W-:Y:S04]  /*197c0*/  UIMAD UR6, UR12, 0x70, UR18 ;  /* 0x000000700c0678a4 */ /* 0x000fe8000f8e0212 */
[----:B------:R-:W-:Y:S01]  /*197d0*/  ISETP.NE.AND P3, PT, R137, 0x1, PT ;  /* 0x000000018900780c */ /* 0x000fe20003f65270 */
[----:B------:R-:W-:Y:S02]  /*197e0*/  IMAD.MOV.U32 R137, RZ, RZ, RZ ;  /* 0x000000ffff897224 */ /* 0x000fe400078e00ff */
[----:B------:R-:W-:Y:S05]  /*197f0*/  IMAD.U32 R132, RZ, RZ, UR6 ;  /* 0x00000006ff847e24 */ /* 0x000fea000f8e00ff */
[----:B--2---:R-:W-:Y:S02]  /*19800*/  IADD3 R132, R132, -0x70, R136 ;  /* 0xffffff9084847810 */ /* 0x004fe40007ffe088 */
[----:B------:R-:W-:Y:S03]  /*19810*/  ISETP.GT.AND P2, PT, R136, 0x6f, PT ;  /* 0x0000006f8800780c */ /* 0x000fe60003f44270 */
[----:B------:R-:W-:Y:S04]  /*19820*/  @P3 IMAD.HI.U32 R134, R132, c[0x0][0x2bc], RZ ;  /* 0x0000af0084863a27 */ /* 0x000fe800078e00ff */
[----:B------:R-:W-:Y:S01]  /*19830*/  IMAD.MOV.U32 R2, RZ, RZ, R132 ;  /* 0x000000ffff027224 */ /* 0x000fe200078e0084 */
[----:B------:R-:W-:Y:S05]  /*19840*/  @P3 SHF.R.U32.HI R2, RZ, c[0x0][0x2c0], R134 ;  /* 0x0000b000ff023a19 */ /* 0x000fea0000011686 */
        /* <DEDUP_REMOVED lines=36> */
[--C-:B----4-:R-:W-:Y:S01]  /*19a90*/  IMAD.X R135, R135, 0x1, R246.reuse, P0 ;  /* 0x0000000187877824 */ /* 0x110fe200000e06f6 */
[-C--:B------:R-:W-:Y:S02]  /*19aa0*/  IADD3 R192, P0, R192, R247.reuse, RZ ;  /* 0x000000f7c0c07210 */ /* 0x080fe40007f1e0ff */
        /* <DEDUP_REMOVED lines=15> */
[--C-:B-1----:R-:W-:Y:S02]  /*19ba0*/  IMAD.X R137, R194, 0x1, R246.reuse, P1 ;  /* 0x00000001c2897824 */ /* 0x102fe400008e06f6 */
[----:B-----5:R-:W-:Y:S03]  /*19bb0*/  IMAD.X R135, R2, 0x1, R246, P0 ;  /* 0x0000000102877824 */ /* 0x020fe600000e06f6 */
[----:B------:R2:W-:Y:S04]  /*19bc0*/  LDGSTS.E.BYPASS.LTC128B.128 [R248+0x6100], [R136.64], !P6 ;  /* 0x0610000088f87fae */ /* 0x0005e8000f101d56 */
[----:B------:R2:W-:Y:S01]  /*19bd0*/  LDGSTS.E.BYPASS.LTC128B.128 [R248+0x6900], [R134.64], !P6 ;  /* 0x0690000086f87fae */ /* 0x0005e2000f101d56 */
[----:B------:R-:W-:-:S05]  /*19be0*/  BRA `(.L_x_790) ;  /* 0x00000cf000007947 */ /* 0x000fca0003800000 */
.L_x_789:
[----:B------:R-:W2:Y:S01]  /*19bf0*/  LDL R56, [R1+0x4] ;  /* 0x0000040001387983 */ /* 0x000ea20000100800 */
[----:B------:R-:W-:Y:S04]  /*19c00*/  DEPBAR.LE SB0, 0x0 ;  /* 0x000080000000791a */ /* 0x000fe80000000000 */
[----:B------:R-:W-:Y:S01]  /*19c10*/  UISETP.GE.AND UP0, UPT, UR12, 0x1, UPT ;  /* 0x000000010c00788c */ /* 0x000fe2000bf06270 */
[----:B------:R-:W3:Y:S06]  /*19c20*/  LDL R70, [R1] ;  /* 0x0000000001467983 */ /* 0x000eec0000100800 */
[----:B------:R-:W-:Y:S06]  /*19c30*/  BAR.SYNC.DEFER_BLOCKING 0x0 ;  /* 0x0000000000007b1d */ /* 0x000fec0000010000 */
[----:B-----5:R-:W-:Y:S06]  /*19c40*/  LDSM.16.M88.4 R112, [R235+0x7100] ;  /* 0x00710000eb70783b */ /* 0x020fec0000000200 */
[----:B------:R-:W1:Y:S06]  /*19c50*/  LDSM.16.M88.4 R16, [R228+0x3900] ;  /* 0x00390000e410783b */ /* 0x000e6c0000000200 */
[----:B------:R-:W4:Y:S06]  /*19c60*/  LDSM.16.M88.4 R108, [R235+0x9100] ;  /* 0x00910000eb6c783b */ /* 0x000f2c0000000200 */
[----:B------:R-:W4:Y:S06]  /*19c70*/  LDSM.16.M88.4 R32, [R228+0x4100] ;  /* 0x00410000e420783b */ /* 0x000f2c0000000200 */
[----:B------:R-:W4:Y:S06]  /*19c80*/  LDSM.16.M88.4 R48, [R228+0x4900] ;  /* 0x00490000e430783b */ /* 0x000f2c0000000200 */
[----:B------:R-:W4:Y:S06]  /*19c90*/  LDSM.16.M88.4 R64, [R228+0x5100] ;  /* 0x00510000e440783b */ /* 0x000f2c0000000200 */
[----:B------:R-:W2:Y:S06]  /*19ca0*/  LDSM.16.M88.4 R80, [R228+0x5900] ;  /* 0x00590000e450783b */ /* 0x000eac0000000200 */
[----:B------:R-:W-:Y:S01]  /*19cb0*/  LDSM.16.M88.4 R96, [R228+0x6100] ;  /* 0x00610000e460783b */ /* 0x000fe20000000200 */
[-C--:B-1----:R-:W-:Y:S05]  /*19cc0*/  HMMA.16816.F32 R4, R112, R16.reuse, RZ ;  /* 0x000000107004723c */ /* 0x082fea00000018ff */
[----:B------:R-:W-:Y:S03]  /*19cd0*/  LDSM.16.M88.4 R188, [R228+0x6900] ;  /* 0x00690000e4bc783b */ /* 0x000fe60000000200 */
[C---:B----4-:R-:W-:Y:S03]  /*19ce0*/  HMMA.16816.F32 R8, R108.reuse, R16, RZ ;  /* 0x000000106c08723c */ /* 0x050fe600000018ff */
[----:B------:R-:W-:Y:S06]  /*19cf0*/  LDSM.16.M88.4 R192, [R238+0x7100] ;  /* 0x00710000eec0783b */ /* 0x000fec0000000200 */
[----:B------:R-:W-:Y:S01]  /*19d00*/  LDSM.16.M88.4 R196, [R239] ;  /* 0x00000000efc4783b */ /* 0x000fe20000000200 */
[-C--:B------:R-:W-:Y:S05]  /*19d10*/  HMMA.16816.F32 R12, R108, R18.reuse, RZ ;  /* 0x000000126c0c723c */ /* 0x080fea00000018ff */
[----:B------:R-:W-:Y:S03]  /*19d20*/  LDSM.16.M88.4 R200, [R238+0x9100] ;  /* 0x00910000eec8783b */ /* 0x000fe60000000200 */
[C---:B------:R-:W-:Y:S03]  /*19d30*/  HMMA.16816.F32 R16, R112.reuse, R18, RZ ;  /* 0x000000127010723c */ /* 0x040fe600000018ff */
[----:B------:R-:W-:Y:S05]  /*19d40*/  LDSM.16.M88.4 R204, [R245] ;  /* 0x00000000f5cc783b */ /* 0x000fea0000000200 */
[-C--:B------:R-:W-:Y:S01]  /*19d50*/  HMMA.16816.F32 R20, R112, R32.reuse, RZ ;  /* 0x000000207014723c */ /* 0x080fe200000018ff */
        /* <DEDUP_REMOVED lines=8> */
[-C--:B------:R-:W-:Y:S08]  /*19de0*/  HMMA.16816.F32 R36, R112, R48.reuse, RZ ;  /* 0x000000307024723c */ /* 0x080ff000000018ff */
[C---:B------:R-:W-:Y:S08]  /*19df0*/  HMMA.16816.F32 R40, R108.reuse, R48, RZ ;  /* 0x000000306c28723c */ /* 0x040ff000000018ff */
[-C--:B------:R-:W-:Y:S08]  /*19e00*/  HMMA.16816.F32 R44, R108, R50.reuse, RZ ;  /* 0x000000326c2c723c */ /* 0x080ff000000018ff */
[C---:B------:R-:W-:Y:S08]  /*19e10*/  HMMA.16816.F32 R48, R112.reuse, R50, RZ ;  /* 0x000000327030723c */ /* 0x040ff000000018ff */
[-C--:B------:R-:W-:Y:S01]  /*19e20*/  HMMA.16816.F32 R52, R112, R64.reuse, RZ ;  /* 0x000000407034723c */ /* 0x080fe200000018ff */
[----:B--2---:R-:W-:Y:S03]  /*19e30*/  SHF.R.S32.HI R2, RZ, 0x1f, R56 ;  /* 0x0000001fff027819 */ /* 0x004fe60000011438 */
[----:B------:R-:W-:Y:S04]  /*19e40*/  IMAD.WIDE.U32 R68, R56, c[0x0][0x208], RZ ;  /* 0x0000820038447a25 */ /* 0x000fe800078e00ff */
[----:B------:R-:W-:Y:S04]  /*19e50*/  IMAD R2, R2, c[0x0][0x208], RZ ;  /* 0x0000820002027a24 */ /* 0x000fe800078e02ff */
[----:B------:R-:W-:Y:S02]  /*19e60*/  IMAD R2, R56, c[0x0][0x20c], R2 ;  /* 0x0000830038027a24 */ /* 0x000fe400078e0202 */
[C---:B------:R-:W-:Y:S07]  /*19e70*/  HMMA.16816.F32 R56, R108.reuse, R64, RZ ;  /* 0x000000406c38723c */ /* 0x040fee00000018ff */
[----:B------:R-:W-:Y:S01]  /*19e80*/  IMAD.IADD R65, R69, 0x1, R2 ;  /* 0x0000000145417824 */ /* 0x000fe200078e0202 */
[-C--:B------:R-:W-:Y:S01]  /*19e90*/  HMMA.16816.F32 R60, R108, R66.reuse, RZ ;  /* 0x000000426c3c723c */ /* 0x080fe200000018ff */
[----:B------:R-:W-:Y:S03]  /*19ea0*/  IMAD.MOV.U32 R64, RZ, RZ, R68 ;  /* 0x000000ffff407224 */ /* 0x000fe600078e0044 */
[----:B---3--:R-:W-:Y:S01]  /*19eb0*/  SHF.R.S32.HI R2, RZ, 0x1f, R70 ;  /* 0x0000001fff027819 */ /* 0x008fe20000011446 */
[----:B------:R-:W-:Y:S03]  /*19ec0*/  IMAD.WIDE.U32 R72, R70, c[0x0][0x218], R64 ;  /* 0x0000860046487a25 */ /* 0x000fe600078e0040 */
[C---:B------:R-:W-:Y:S04]  /*19ed0*/  HMMA.16816.F32 R64, R112.reuse, R66, RZ ;  /* 0x000000427040723c */ /* 0x040fe800000018ff */
[----:B------:R-:W-:Y:S01]  /*19ee0*/  IMAD R2, R2, c[0x0][0x218], RZ ;  /* 0x0000860002027a24 */ /* 0x000fe200078e02ff */
[----:B------:R-:W-:Y:S03]  /*19ef0*/  IADD3 R132, P1, R72, UR5, RZ ;  /* 0x0000000548847c10 */ /* 0x000fe6000ff3e0ff */
[----:B------:R-:W-:Y:S01]  /*19f00*/  IMAD R72, R70, c[0x0][0x21c], R2 ;  /* 0x0000870046487a24 */ /* 0x000fe200078e0202 */
[C---:B------:R-:W-:Y:S01]  /*19f10*/  LEA R2, P0, R132.reuse, c[0x0][0x1f8], 0x1 ;  /* 0x00007e0084027a11 */ /* 0x040fe200078008ff */
[-C--:B------:R-:W-:Y:S03]  /*19f20*/  HMMA.16816.F32 R68, R112, R80.reuse, RZ ;  /* 0x000000507044723c */ /* 0x080fe600000018ff */
[----:B------:R-:W-:Y:S01]  /*19f30*/  IADD3.X R72, R73, UR15, R72, P1, !PT ;  /* 0x0000000f49487c10 */ /* 0x000fe20008ffe448 */
        /* <DEDUP_REMOVED lines=154> */
.L_x_790:
        /* <DEDUP_REMOVED lines=187> */
[--C-:B------:R-:W-:Y:S01]  /*1b490*/  FFMA.FTZ R51, R51, c[0x0][0x2d0], -R139.reuse ;  /* 0x0000b40033337a23 */ /* 0x100fe2000001088b */
[----:B------:R1:W2:Y:S01]  /*1b4a0*/  MUFU.EX2 R203, R17 ;  /* 0x0000001100cb7308 */ /* 0x0002a20000000800 */
[--C-:B------:R-:W-:Y:S02]  /*1b4b0*/  FFMA.FTZ R80, R80, c[0x0][0x2d0], -R192.reuse ;  /* 0x0000b40050507a23 */ /* 0x100fe400000108c0 */
[----:B------:R-:W-:Y:S02]  /*1b4c0*/  FFMA.FTZ R82, R82, c[0x0][0x2d0], -R139 ;  /* 0x0000b40052527a23 */ /* 0x000fe4000001088b */
        /* <DEDUP_REMOVED lines=29> */
[----:B------:R-:W-:Y:S01]  /*1b6a0*/  FFMA.FTZ R115, R115, c[0x0][0x2d0], -R139 ;  /* 0x0000b40073737a23 */ /* 0x000fe2000001088b */
        /* <DEDUP_REMOVED lines=11> */
[--C-:B------:R-:W-:Y:S01]  /*1b760*/  FFMA.FTZ R97, R97, c[0x0][0x2d0], -R192.reuse ;  /* 0x0000b40061617a23 */ /* 0x100fe200000108c0 */
        /* <DEDUP_REMOVED lines=34> */
[C---:B--2---:R-:W-:Y:S02]  /*1b990*/  FMUL.FTZ R126, R0.reuse, R126 ;  /* 0x0000007e007e7220 */ /* 0x044fe40000410000 */
[----:B------:R-:W-:Y:S02]  /*1b9a0*/  FMUL.FTZ R127, R0, R127 ;  /* 0x0000007f007f7220 */ /* 0x000fe40000410000 */
[--C-:B------:R-:W-:Y:S01]  /*1b9b0*/  FFMA.FTZ R60, R60, c[0x0][0x2d0], -R138.reuse ;  /* 0x0000b4003c3c7a23 */ /* 0x100fe2000001088a */
[----:B------:R-:W1:Y:S01]  /*1b9c0*/  MUFU.EX2 R197, R13 ;  /* 0x0000000d00c57308 */ /* 0x000e620000000800 */
[--C-:B------:R-:W-:Y:S02]  /*1b9d0*/  FFMA.FTZ R61, R61, c[0x0][0x2d0], -R138.reuse ;  /* 0x0000b4003d3d7a23 */ /* 0x100fe4000001088a */
[--C-:B------:R-:W-:Y:S02]  /*1b9e0*/  FFMA.FTZ R62, R62, c[0x0][0x2d0], -R3.reuse ;  /* 0x0000b4003e3e7a23 */ /* 0x100fe40000010803 */
[--C-:B------:R-:W-:Y:S02]  /*1b9f0*/  FFMA.FTZ R63, R63, c[0x0][0x2d0], -R3.reuse ;  /* 0x0000b4003f3f7a23 */ /* 0x100fe40000010803 */
[--C-:B------:R-:W-:Y:S02]  /*1ba00*/  FFMA.FTZ R79, R79, c[0x0][0x2d0], -R3.reuse ;  /* 0x0000b4004f4f7a23 */ /* 0x100fe40000010803 */
[C---:B---3--:R-:W-:Y:S01]  /*1ba10*/  FMUL.FTZ R8, R133.reuse, R144 ;  /* 0x0000009085087220 */ /* 0x048fe20000410000 */
[----:B------:R2:W-:Y:S01]  /*1ba20*/  MUFU.EX2 R199, R10 ;  /* 0x0000000a00c77308 */ /* 0x0005e20000000800 */
[----:B----4-:R-:W-:Y:S01]  /*1ba30*/  F2FP.PACK_AB R144, R212, R200 ;  /* 0x000000c8d490723e */ /* 0x010fe200000000ff */
[C---:B------:R-:W-:Y:S02]  /*1ba40*/  FMUL.FTZ R9, R133.reuse, R145 ;  /* 0x0000009185097220 */ /* 0x040fe40000410000 */
[----:B-----5:R-:W-:Y:S02]  /*1ba50*/  FMUL.FTZ R12, R133, R148 ;  /* 0x00000094850c7220 */ /* 0x020fe40000410000 */
[--C-:B------:R-:W-:Y:S02]  /*1ba60*/  FFMA.FTZ R25, R25, c[0x0][0x2d0], -R138.reuse ;  /* 0x0000b40019197a23 */ /* 0x100fe4000001088a */
[--C-:B------:R-:W-:Y:S02]  /*1ba70*/  FFMA.FTZ R40, R40, c[0x0][0x2d0], -R138.reuse ;  /* 0x0000b40028287a23 */ /* 0x100fe4000001088a */
[----:B------:R-:W3:Y:S01]  /*1ba80*/  MUFU.EX2 R211, R11 ;  /* 0x0000000b00d37308 */ /* 0x000ee20000000800 */
[--C-:B------:R-:W-:Y:S02]  /*1ba90*/  FFMA.FTZ R41, R41, c[0x0][0x2d0], -R138.reuse ;  /* 0x0000b40029297a23 */ /* 0x100fe4000001088a */
[--C-:B------:R-:W-:Y:S01]  /*1baa0*/  FFMA.FTZ R42, R42, c[0x0][0x2d0], -R3.reuse ;  /* 0x0000b4002a2a7a23 */ /* 0x100fe20000010803 */
[----:B-1----:R-:W-:Y:S01]  /*1bab0*/  MOV R170, R197 ;  /* 0x000000c500aa7202 */ /* 0x002fe20000000f00 */
[----:B------:R-:W-:Y:S02]  /*1bac0*/  FMUL.FTZ R13, R133, R149 ;  /* 0x00000095850d7220 */ /* 0x000fe40000410000 */
[--C-:B------:R-:W-:Y:S02]  /*1bad0*/  FFMA.FTZ R43, R43, c[0x0][0x2d0], -R3.reuse ;  /* 0x0000b4002b2b7a23 */ /* 0x100fe40000010803 */
[--C-:B------:R-:W-:Y:S01]  /*1bae0*/  FFMA.FTZ R44, R44, c[0x0][0x2d0], -R138.reuse ;  /* 0x0000b4002c2c7a23 */ /* 0x100fe2000001088a */
[----:B------:R1:W-:Y:S01]  /*1baf0*/  MUFU.EX2 R213, R14 ;  /* 0x0000000e00d57308 */ /* 0x0003e20000000800 */
[--C-:B------:R-:W-:Y:S02]  /*1bb00*/  FFMA.FTZ R45, R45, c[0x0][0x2d0], -R138.reuse ;  /* 0x0000b4002d2d7a23 */ /* 0x100fe4000001088a */
[--C-:B------:R-:W-:Y:S02]  /*1bb10*/  FFMA.FTZ R46, R46, c[0x0][0x2d0], -R3.reuse ;  /* 0x0000b4002e2e7a23 */ /* 0x100fe40000010803 */
[----:B--2---:R-:W-:Y:S01]  /*1bb20*/  FMUL.FTZ R10, R0, R146 ;  /* 0x00000092000a7220 */ /* 0x004fe20000410000 */
[----:B------:R-:W-:Y:S01]  /*1bb30*/  F2FP.PACK_AB R146, R197, R218 ;  /* 0x000000dac592723e */ /* 0x000fe200000000ff */
[--C-:B------:R-:W-:Y:S02]  /*1bb40*/  FFMA.FTZ R47, R47, c[0x0][0x2d0], -R3.reuse ;  /* 0x0000b4002f2f7a23 */ /* 0x100fe40000010803 */
[--C-:B------:R-:W-:Y:S01]  /*1bb50*/  FFMA.FTZ R24, R24, c[0x0][0x2d0], -R138.reuse ;  /* 0x0000b40018187a23 */ /* 0x100fe2000001088a */
[----:B------:R-:W2:Y:S01]  /*1bb60*/  MUFU.EX2 R196, R15 ;  /* 0x0000000f00c47308 */ /* 0x000ea20000000800 */
[--C-:B------:R-:W-:Y:S02]  /*1bb70*/  FFMA.FTZ R26, R26, c[0x0][0x2d0], -R3.reuse ;  /* 0x0000b4001a1a7a23 */ /* 0x100fe40000010803 */
[--C-:B------:R-:W-:Y:S01]  /*1bb80*/  FFMA.FTZ R27, R27, c[0x0][0x2d0], -R3.reuse ;  /* 0x0000b4001b1b7a23 */ /* 0x100fe20000010803 */
[----:B---3--:R-:W-:Y:S01]  /*1bb90*/  F2FP.PACK_AB R145, R211, R199 ;  /* 0x000000c7d391723e */ /* 0x008fe200000000ff */
        /* <DEDUP_REMOVED lines=16> */
[----:B------:R-:W-:Y:S01]  /*1bca0*/  MUFU.EX2 R197, R69 ;  /* 0x0000004500c57308 */ /* 0x000fe20000000800 */
[C---:B------:R-:W-:Y:S04]  /*1bcb0*/  HMMA.16816.F32 R8, R144.reuse, R20, R8 ;  /* 0x000000149008723c */ /* 0x040fe80000001808 */
[C---:B---3--:R-:W-:Y:S02]  /*1bcc0*/  FMUL.FTZ R24, R133.reuse, R160 ;  /* 0x000000a085187220 */ /* 0x048fe40000410000 */
[--C-:B------:R-:W-:Y:S02]  /*1bcd0*/  FFMA.FTZ R90, R90, c[0x0][0x2d0], -R3.reuse ;  /* 0x0000b4005a5a7a23 */ /* 0x100fe40000010803 */
[-C--:B------:R-:W-:Y:S01]  /*1bce0*/  HMMA.16816.F32 R12, R144, R22.reuse, R12 ;  /* 0x00000016900c723c */ /* 0x080fe2000000180c */
[----:B------:R3:W-:Y:S03]  /*1bcf0*/  MUFU.EX2 R226, R26 ;  /* 0x0000001a00e27308 */ /* 0x0007e60000000800 */
[C---:B------:R-:W-:Y:S01]  /*1bd00*/  FMUL.FTZ R20, R134.reuse, R156 ;  /* 0x0000009c86147220 */ /* 0x040fe20000410000 */
[----:B------:R-:W-:Y:S01]  /*1bd10*/  MOV R156, R210 ;  /* 0x000000d2009c7202 */ /* 0x000fe20000000f00 */
[----:B------:R-:W-:Y:S02]  /*1bd20*/  FMUL.FTZ R21, R134, R157 ;  /* 0x0000009d86157220 */ /* 0x000fe40000410000 */
[C---:B------:R-:W-:Y:S03]  /*1bd30*/  HMMA.16816.F32 R16, R140.reuse, R22, R16 ;  /* 0x000000168c10723c */ /* 0x040fe60000001810 */
[----:B------:R-:W5:Y:S01]  /*1bd40*/  MUFU.EX2 R209, R27 ;  /* 0x0000001b00d17308 */ /* 0x000f620000000800 */
[----:B-1----:R-:W-:Y:S02]  /*1bd50*/  FMUL.FTZ R25, R133, R161 ;  /* 0x000000a185197220 */ /* 0x002fe40000410000 */
[--C-:B------:R-:W-:Y:S02]  /*1bd60*/  FFMA.FTZ R91, R91, c[0x0][0x2d0], -R3.reuse ;  /* 0x0000b4005b5b7a23 */ /* 0x100fe40000010803 */
[C---:B------:R-:W-:Y:S01]  /*1bd70*/  FMUL.FTZ R22, R132.reuse, R158 ;  /* 0x0000009e84167220 */ /* 0x040fe20000410000 */
[----:B----4-:R-:W-:Y:S03]  /*1bd80*/  MOV R158, R208 ;  /* 0x000000d0009e7202 */ /* 0x010fe60000000f00 */
[----:B------:R-:W-:Y:S01]  /*1bd90*/  FMUL.FTZ R23, R132, R159 ;  /* 0x0000009f84177220 */ /* 0x000fe20000410000 */
[----:B------:R1:W-:Y:S01]  /*1bda0*/  MUFU.EX2 R193, R28 ;  /* 0x0000001c00c17308 */ /* 0x0003e20000000800 */
[----:B------:R-:W-:Y:S01]  /*1bdb0*/  MOV R159, R207 ;  /* 0x000000cf009f7202 */ /* 0x000fe20000000f00 */
[--C-:B------:R-:W-:Y:S02]  /*1bdc0*/  FFMA.FTZ R92, R92, c[0x0][0x2d0], -R138.reuse ;  /* 0x0000b4005c5c7a23 */ /* 0x100fe4000001088a */
[----:B---3--:R-:W-:Y:S02]  /*1bdd0*/  FMUL.FTZ R26, R0, R162 ;  /* 0x000000a2001a7220 */ /* 0x008fe40000410000 */
[-C--:B------:R-:W-:Y:S03]  /*1bde0*/  HMMA.16816.F32 R20, R140, R188.reuse, R20 ;  /* 0x000000bc8c14723c */ /* 0x080fe60000001814 */
[----:B------:R-:W-:Y:S01]  /*1bdf0*/  FFMA.FTZ R93, R93, c[0x0][0x2d0], -R138 ;  /* 0x0000b4005d5d7a23 */ /* 0x000fe2000001088a */
[----:B------:R3:W4:Y:S01]  /*1be00*/  MUFU.EX2 R221, R29 ;  /* 0x0000001d00dd7308 */ /* 0x0007220000000800 */
[--C-:B------:R-:W-:Y:S02]  /*1be10*/  FFMA.FTZ R94, R94, c[0x0][0x2d0], -R3.reuse ;  /* 0x0000b4005e5e7a23 */ /* 0x100fe40000010803 */
[--C-:B------:R-:W-:Y:S01]  /*1be20*/  FFMA.FTZ R95, R95, c[0x0][0x2d0], -R3.reuse ;  /* 0x0000b4005f5f7a23 */ /* 0x100fe20000010803 */
[----:B-----5:R-:W-:Y:S01]  /*1be30*/  MOV R157, R209 ;  /* 0x000000d1009d7202 */ /* 0x020fe20000000f00 */
[----:B------:R-:W-:Y:S03]  /*1be40*/  FMUL.FTZ R27, R0, R163 ;  /* 0x000000a3001b7220 */ /* 0x000fe60000410000 */
[----:B------:R-:W-:Y:S01]  /*1be50*/  MOV R163, R215 ;  /* 0x000000d700a37202 */ /* 0x000fe20000000f00 */
[----:B------:R-:W-:Y:S01]  /*1be60*/  FFMA.FTZ R112, R112, c[0x0][0x2d0], -R192 ;  /* 0x0000b40070707a23 */ /* 0x000fe200000108c0 */
[----:B------:R5:W-:Y:S01]  /*1be70*/  MUFU.EX2 R252, R30 ;  /* 0x0000001e00fc7308 */ /* 0x000be20000000800 */
[--C-:B------:R-:W-:Y:S01]  /*1be80*/  FFMA.FTZ R104, R104, c[0x0][0x2d0], -R138.reuse ;  /* 0x0000b40068687a23 */ /* 0x100fe2000001088a */
[C---:B------:R-:W-:Y:S04]  /*1be90*/  HMMA.16816.F32 R24, R144.reuse, R188, R24 ;  /* 0x000000bc9018723c */ /* 0x040fe80000001818 */
[----:B-1----:R-:W-:Y:S02]  /*1bea0*/  FMUL.FTZ R28, R133, R164 ;  /* 0x000000a4851c7220 */ /* 0x002fe40000410000 */
[--C-:B------:R-:W-:Y:S02]  /*1beb0*/  FFMA.FTZ R105, R105, c[0x0][0x2d0], -R138.reuse ;  /* 0x0000b40069697a23 */ /* 0x100fe4000001088a */
[----:B------:R1:W1:Y:S01]  /*1bec0*/  MUFU.EX2 R32, R31 ;  /* 0x0000001f00207308 */ /* 0x0002620000000800 */
[--C-:B------:R-:W-:Y:S03]  /*1bed0*/  FFMA.FTZ R108, R108, c[0x0][0x2d0], -R138.reuse ;  /* 0x0000b4006c6c7a23 */ /* 0x100fe6000001088a */
[----:B---3--:R-:W-:Y:S01]  /*1bee0*/  FMUL.FTZ R29, R133, R165 ;  /* 0x000000a5851d7220 */ /* 0x008fe20000410000 */
[----:B----4-:R-:W-:Y:S01]  /*1bef0*/  MOV R161, R221 ;  /* 0x000000dd00a17202 */ /* 0x010fe20000000f00 */
[----:B------:R-:W-:Y:S02]  /*1bf00*/  FFMA.FTZ R138, R109, c[0x0][0x2d0], -R138 ;  /* 0x0000b4006d8a7a23 */ /* 0x000fe4000001088a */
[--C-:B------:R-:W-:Y:S02]  /*1bf10*/  FFMA.FTZ R106, R106, c[0x0][0x2d0], -R3.reuse ;  /* 0x0000b4006a6a7a23 */ /* 0x100fe40000010803 */
[----:B------:R3:W4:Y:S01]  /*1bf20*/  MUFU.EX2 R216, R35 ;  /* 0x0000002300d87308 */ /* 0x0007220000000800 */
[--C-:B------:R-:W-:Y:S02]  /*1bf30*/  FFMA.FTZ R107, R107, c[0x0][0x2d0], -R3.reuse ;  /* 0x0000b4006b6b7a23 */ /* 0x100fe40000010803 */
[--C-:B------:R-:W-:Y:S02]  /*1bf40*/  FFMA.FTZ R110, R110, c[0x0][0x2d0], -R3.reuse ;  /* 0x0000b4006e6e7a23 */ /* 0x100fe40000010803 */
[C---:B-----5:R-:W-:Y:S02]  /*1bf50*/  FMUL.FTZ R30, R0.reuse, R166 ;  /* 0x000000a6001e7220 */ /* 0x060fe40000410000 */
[----:B------:R-:W-:Y:S03]  /*1bf60*/  FFMA.FTZ R3, R111, c[0x0][0x2d0], -R3 ;  /* 0x0000b4006f037a23 */ /* 0x000fe60000010803 */
[----:B------:R-:W5:Y:S01]  /*1bf70*/  MUFU.EX2 R33, R37 ;  /* 0x0000002500217308 */ /* 0x000f620000000800 */
[----:B-1----:R-:W-:Y:S01]  /*1bf80*/  FMUL.FTZ R31, R0, R167 ;  /* 0x000000a7001f7220 */ /* 0x002fe20000410000 */
[----:B------:R-:W-:Y:S01]  /*1bf90*/  MOV R160, R32 ;  /* 0x0000002000a07202 */ /* 0x000fe20000000f00 */
[----:B------:R-:W-:Y:S01]  /*1bfa0*/  FMUL.FTZ R32, R134, R168 ;  /* 0x000000a886207220 */ /* 0x000fe20000410000 */
[----:B------:R-:W-:Y:S06]  /*1bfb0*/  MOV R168, R203 ;  /* 0x000000cb00a87202 */ /* 0x000fec0000000f00 */
[----:B------:R1:W1:Y:S01]  /*1bfc0*/  MUFU.EX2 R205, R36 ;  /* 0x0000002400cd7308 */ /* 0x0002620000000800 */
[-C--:B------:R-:W-:Y:S03]  /*1bfd0*/  HMMA.16816.F32 R28, R144, R190.reuse, R28 ;  /* 0x000000be901c723c */ /* 0x080fe6000000181c */
[----:B---3--:R-:W-:Y:S01]  /*1bfe0*/  FMUL.FTZ R35, R132, R171 ;  /* 0x000000ab84237220 */ /* 0x008fe20000410000 */
[----:B----4-:R-:W-:Y:S02]  /*1bff0*/  MOV R162, R216 ;  /* 0x000000d800a27202 */ /* 0x010fe40000000f00 */
[----:B------:R-:W-:Y:S03]  /*1c000*/  MOV R171, R196 ;  /* 0x000000c400ab7202 */ /* 0x000fe60000000f00 */
[----:B------:R3:W-:Y:S03]  /*1c010*/  MUFU.EX2 R250, R39 ;  /* 0x0000002700fa7308 */ /* 0x0007e60000000800 */
[----:B-----5:R-:W-:Y:S01]  /*1c020*/  MOV R167, R33 ;  /* 0x0000002100a77202 */ /* 0x020fe20000000f00 */
[C---:B------:R-:W-:Y:S01]  /*1c030*/  FMUL.FTZ R33, R134.reuse, R169 ;  /* 0x000000a986217220 */ /* 0x040fe20000410000 */
[----:B------:R-:W-:Y:S01]  /*1c040*/  MOV R169, R198 ;  /* 0x000000c600a97202 */ /* 0x000fe20000000f00 */
[C---:B------:R-:W-:Y:S04]  /*1c050*/  FMUL.FTZ R37, R134.reuse, R173 ;  /* 0x000000ad86257220 */ /* 0x040fe80000410000 */
[----:B------:R4:W5:Y:S01]  /*1c060*/  MUFU.EX2 R251, R38 ;  /* 0x0000002600fb7308 */ /* 0x0009620000000800 */
[C---:B------:R-:W-:Y:S04]  /*1c070*/  HMMA.16816.F32 R32, R140.reuse, R190, R32 ;  /* 0x000000be8c20723c */ /* 0x040fe80000001820 */
[----:B-1----:R-:W-:Y:S05]  /*1c080*/  FMUL.FTZ R36, R134, R172 ;  /* 0x000000ac86247220 */ /* 0x002fea0000410000 */
[----:B------:R1:W-:Y:S03]  /*1c090*/  MUFU.EX2 R225, R48 ;  /* 0x0000003000e17308 */ /* 0x0003e60000000800 */
[C---:B---3--:R-:W-:Y:S07]  /*1c0a0*/  FMUL.FTZ R39, R132.reuse, R175 ;  /* 0x000000af84277220 */ /* 0x048fee0000410000 */
[----:B------:R3:W-:Y:S01]  /*1c0b0*/  MUFU.EX2 R223, R50 ;  /* 0x0000003200df7308 */ /* 0x0007e20000000800 */
[----:B----4-:R-:W-:Y:S09]  /*1c0c0*/  FMUL.FTZ R38, R132, R174 ;  /* 0x000000ae84267220 */ /* 0x010ff20000410000 */
[----:B------:R4:W4:Y:S01]  /*1c0d0*/  MUFU.EX2 R224, R49 ;  /* 0x0000003100e07308 */ /* 0x0009220000000800 */
[-C--:B--2---:R-:W-:Y:S03]  /*1c0e0*/  HMMA.16816.F32 R36, R140, R148.reuse, R36 ;  /* 0x000000948c24723c */ /* 0x084fe60000001824 */
[C---:B-1----:R-:W-:Y:S06]  /*1c0f0*/  FMUL.FTZ R48, R133.reuse, R176 ;  /* 0x000000b085307220 */ /* 0x042fec0000410000 */
[----:B------:R1:W3:Y:S03]  /*1c100*/  MUFU.EX2 R222, R51 ;  /* 0x0000003300de7308 */ /* 0x0002e60000000800 */
[C---:B---3--:R-:W-:Y:S07]  /*1c110*/  FMUL.FTZ R50, R0.reuse, R178 ;  /* 0x000000b200327220 */ /* 0x048fee0000410000 */
[----:B------:R3:W-:Y:S01]  /*1c120*/  MUFU.EX2 R166, R40 ;  /* 0x0000002800a67308 */ /* 0x0007e20000000800 */
[C---:B----4-:R-:W-:Y:S09]  /*1c130*/  FMUL.FTZ R49, R133.reuse, R177 ;  /* 0x000000b185317220 */ /* 0x050ff20000410000 */
[----:B------:R4:W3:Y:S01]  /*1c140*/  MUFU.EX2 R165, R41 ;  /* 0x0000002900a57308 */ /* 0x0008e20000000800 */
[C---:B-1----:R-:W-:Y:S09]  /*1c150*/  FMUL.FTZ R51, R0.reuse, R179 ;  /* 0x000000b300337220 */ /* 0x042ff20000410000 */
[----:B------:R1:W-:Y:S01]  /*1c160*/  MUFU.EX2 R164, R42 ;  /* 0x0000002a00a47308 */ /* 0x0003e20000000800 */
[C---:B------:R-:W-:Y:S04]  /*1c170*/  HMMA.16816.F32 R48, R144.reuse, R148, R48 ;  /* 0x000000949030723c */ /* 0x040fe80000001830 */
[C---:B---3--:R-:W-:Y:S05]  /*1c180*/  FMUL.FTZ R40, R133.reuse, R180 ;  /* 0x000000b485287220 */ /* 0x048fea0000410000 */
[----:B------:R3:W3:Y:S03]  /*1c190*/  MUFU.EX2 R221, R43 ;  /* 0x0000002b00dd7308 */ /* 0x0006e60000000800 */
[C---:B----4-:R-:W-:Y:S07]  /*1c1a0*/  FMUL.FTZ R41, R133.reuse, R181 ;  /* 0x000000b585297220 */ /* 0x050fee0000410000 */
[----:B------:R4:W-:Y:S01]  /*1c1b0*/  MUFU.EX2 R215, R44 ;  /* 0x0000002c00d77308 */ /* 0x0009e20000000800 */
[C---:B-1----:R-:W-:Y:S09]  /*1c1c0*/  FMUL.FTZ R42, R0.reuse, R182 ;  /* 0x000000b6002a7220 */ /* 0x042ff20000410000 */
[----:B------:R1:W1:Y:S01]  /*1c1d0*/  MUFU.EX2 R216, R45 ;  /* 0x0000002d00d87308 */ /* 0x0002620000000800 */
[C---:B---3--:R-:W-:Y:S09]  /*1c1e0*/  FMUL.FTZ R43, R0.reuse, R183 ;  /* 0x000000b7002b7220 */ /* 0x048ff20000410000 */
[----:B------:R-:W-:Y:S01]  /*1c1f0*/  MUFU.EX2 R208, R52 ;  /* 0x0000003400d07308 */ /* 0x000fe20000000800 */
[-C--:B------:R-:W-:Y:S03]  /*1c200*/  HMMA.16816.F32 R40, R144, R150.reuse, R40 ;  /* 0x000000969028723c */ /* 0x080fe60000001828 */
[C---:B----4-:R-:W-:Y:S01]  /*1c210*/  FMUL.FTZ R44, R133.reuse, R184 ;  /* 0x000000b8852c7220 */ /* 0x050fe20000410000 */
[----:B------:R-:W-:Y:S04]  /*1c220*/  MOV R184, R206 ;  /* 0x000000ce00b87202 */ /* 0x000fe80000000f00 */
[C---:B------:R-:W-:Y:S01]  /*1c230*/  HMMA.16816.F32 R116, R140.reuse, R150, R116 ;  /* 0x000000968c74723c */ /* 0x040fe20000001874 */
[----:B------:R3:W-:Y:S01]  /*1c240*/  MUFU.EX2 R210, R46 ;  /* 0x0000002e00d27308 */ /* 0x0007e20000000800 */
[----:B------:R-:W4:Y:S02]  /*1c250*/  LDSM.16.MT88.4 R148, [R229+0x900] ;  /* 0x00090000e594783b */ /* 0x000f240000004200 */
[----:B-1----:R-:W-:Y:S01]  /*1c260*/  FMUL.FTZ R45, R133, R185 ;  /* 0x000000b9852d7220 */ /* 0x002fe20000410000 */
[----:B------:R-:W-:Y:S03]  /*1c270*/  MOV R185, R205 ;  /* 0x000000cd00b97202 */ /* 0x000fe60000000f00 */
[-C--:B------:R-:W-:Y:S03]  /*1c280*/  HMMA.16816.F32 R120, R140, R152.reuse, R120 ;  /* 0x000000988c78723c */ /* 0x080fe60000001878 */
[----:B------:R1:W1:Y:S01]  /*1c290*/  MUFU.EX2 R209, R47 ;  /* 0x0000002f00d17308 */ /* 0x0002620000000800 */
[----:B------:R-:W-:Y:S04]  /*1c2a0*/  MOV R192, R185 ;  /* 0x000000b900c07202 */ /* 0x000fe80000000f00 */
[C---:B------:R-:W-:Y:S05]  /*1c2b0*/  HMMA.16816.F32 R124, R144.reuse, R152, R124 ;  /* 0x00000098907c723c */ /* 0x040fea000000187c */
[----:B------:R-:W-:Y:S01]  /*1c2c0*/  MUFU.EX2 R175, R53 ;  /* 0x0000003500af7308 */ /* 0x000fe20000000800 */
[C---:B---3--:R-:W-:Y:S01]  /*1c2d0*/  FMUL.FTZ R46, R0.reuse, R186 ;  /* 0x000000ba002e7220 */ /* 0x048fe20000410000 */
[----:B------:R-:W-:Y:S08]  /*1c2e0*/  MOV R186, R204 ;  /* 0x000000cc00ba7202 */ /* 0x000ff00000000f00 */
[----:B------:R-:W-:Y:S01]  /*1c2f0*/  MUFU.EX2 R174, R54 ;  /* 0x0000003600ae7308 */ /* 0x000fe20000000800 */
[----:B-1----:R-:W-:Y:S01]  /*1c300*/  FMUL.FTZ R47, R0, R187 ;  /* 0x000000bb002f7220 */ /* 0x002fe20000410000 */
[----:B------:R-:W-:Y:S04]  /*1c310*/  MOV R187, R195 ;  /* 0x000000c300bb7202 */ /* 0x000fe80000000f00 */
[----:B------:R-:W-:Y:S04]  /*1c320*/  MOV R111, R187 ;  /* 0x000000bb006f7202 */ /* 0x000fe80000000f00 */
        /* <DEDUP_REMOVED lines=14> */
[----:B------:R-:W-:Y:S02]  /*1c410*/  MOV R187, R171 ;  /* 0x000000ab00bb7202 */ /* 0x000fe40000000f00 */
[----:B------:R-:W-:Y:S03]  /*1c420*/  F2FP.PACK_AB R147, R160, R252 ;  /* 0x000000fca093723e */ /* 0x000fe600000000ff */
[-C--:B----4-:R-:W-:Y:S01]  /*1c430*/  HMMA.16816.F32 R4, R140, R148.reuse, R4 ;  /* 0x000000948c04723c */ /* 0x090fe20000001804 */
[----:B------:R-:W-:Y:S07]  /*1c440*/  MUFU.EX2 R203, R66 ;  /* 0x0000004200cb7308 */ /* 0x000fee0000000800 */
[C---:B------:R-:W-:Y:S03]  /*1c450*/  HMMA.16816.F32 R8, R144.reuse, R148, R8 ;  /* 0x000000949008723c */ /* 0x040fe60000001808 */
[----:B------:R4:W-:Y:S04]  /*1c460*/  MUFU.EX2 R204, R67 ;  /* 0x0000004300cc7308 */ /* 0x0009e80000000800 */
[----:B------:R-:W-:Y:S01]  /*1c470*/  MOV R149, R194 ;  /* 0x000000c200957202 */ /* 0x000fe20000000f00 */
[-C--:B------:R-:W-:Y:S04]  /*1c480*/  HMMA.16816.F32 R12, R144, R150.reuse, R12 ;  /* 0x00000096900c723c */ /* 0x080fe8000000180c */
[----:B------:R-:W-:Y:S01]  /*1c490*/  MOV R148, R193 ;  /* 0x000000c100947202 */ /* 0x000fe20000000f00 */
[----:B------:R-:W-:Y:S01]  /*1c4a0*/  MUFU.EX2 R173, R56 ;  /* 0x0000003800ad7308 */ /* 0x000fe20000000800 */
[----:B------:R-:W-:Y:S02]  /*1c4b0*/  MOV R109, R149 ;  /* 0x00000095006d7202 */ /* 0x000fe40000000f00 */
[C---:B------:R-:W-:Y:S01]  /*1c4c0*/  HMMA.16816.F32 R16, R140.reuse, R150, R16 ;  /* 0x000000968c10723c */ /* 0x040fe20000001810 */
[----:B------:R-:W2:Y:S03]  /*1c4d0*/  LDL.LU R150, [R1+0x10] ;  /* 0x0000100001967983 */ /* 0x000ea60000300800 */
[----:B------:R-:W-:Y:S01]  /*1c4e0*/  MOV R149, R170 ;  /* 0x000000aa00957202 */ /* 0x000fe20000000f00 */
[----:B------:R-:W2:Y:S01]  /*1c4f0*/  LDL.LU R151, [R1+0x14] ;  /* 0x0000140001977983 */ /* 0x000ea20000300800 */
[----:B------:R-:W-:Y:S01]  /*1c500*/  MOV R139, R148 ;  /* 0x00000094008b7202 */ /* 0x000fe20000000f00 */
[----:B------:R-:W1:Y:S01]  /*1c510*/  MUFU.EX2 R179, R57 ;  /* 0x0000003900b37308 */ /* 0x000e620000000800 */
[-C--:B---3--:R-:W-:Y:S01]  /*1c520*/  HMMA.16816.F32 R20, R140, R152.reuse, R20 ;  /* 0x000000988c14723c */ /* 0x088fe20000001814 */
[----:B----4-:R-:W3:Y:S03]  /*1c530*/  LDSM.16.MT88.4 R64, [R231+0x900] ;  /* 0x00090000e740783b */ /* 0x010ee60000004200 */
[----:B------:R-:W-:Y:S04]  /*1c540*/  MOV R148, R169 ;  /* 0x000000a900947202 */ /* 0x000fe80000000f00 */
[C---:B------:R-:W-:Y:S01]  /*1c550*/  HMMA.16816.F32 R24, R144.reuse, R152, R24 ;  /* 0x000000989018723c */ /* 0x040fe20000001818 */
[----:B------:R-:W-:Y:S01]  /*1c560*/  MUFU.EX2 R172, R58 ;  /* 0x0000003a00ac7308 */ /* 0x000fe20000000800 */
[----:B------:R-:W4:Y:S04]  /*1c570*/  LDL.LU R152, [R1+0x8] ;  /* 0x0000080001987983 */ /* 0x000f280000300800 */
[----:B------:R-:W4:Y:S02]  /*1c580*/  LDL.LU R153, [R1+0xc] ;  /* 0x00000c0001997983 */ /* 0x000f240000300800 */
[-C--:B------:R-:W-:Y:S03]  /*1c590*/  HMMA.16816.F32 R28, R144, R154.reuse, R28 ;  /* 0x0000009a901c723c */ /* 0x080fe6000000181c */
[----:B------:R3:W3:Y:S05]  /*1c5a0*/  MUFU.EX2 R178, R59 ;  /* 0x0000003b00b27308 */ /* 0x0006ea0000000800 */
[C---:B------:R-:W-:Y:S05]  /*1c5b0*/  HMMA.16816.F32 R32, R140.reuse, R154, R32 ;  /* 0x0000009a8c20723c */ /* 0x040fea0000001820 */
[----:B------:R-:W-:Y:S03]  /*1c5c0*/  MUFU.EX2 R182, R68 ;  /* 0x0000004400b67308 */ /* 0x000fe60000000800 */
[-C--:B-1----:R-:W-:Y:S07]  /*1c5d0*/  HMMA.16816.F32 R36, R140, R52.reuse, R36 ;  /* 0x000000348c24723c */ /* 0x082fee0000001824 */
[----:B------:R-:W-:Y:S01]  /*1c5e0*/  MUFU.EX2 R181, R70 ;  /* 0x0000004600b57308 */ /* 0x000fe20000000800 */
[C---:B------:R-:W-:Y:S01]  /*1c5f0*/  HMMA.16816.F32 R48, R144.reuse, R52, R48 ;  /* 0x000000349030723c */ /* 0x040fe20000001830 */
[----:B---3--:R-:W1:Y:S06]  /*1c600*/  LDSM.16.MT88.4 R56, [R229+0x1100] ;  /* 0x00110000e538783b */ /* 0x008e6c0000004200 */
[----:B------:R-:W-:Y:S01]  /*1c610*/  F2FP.PACK_AB R52, R167, R185 ;  /* 0x000000b9a734723e */ /* 0x000fe200000000ff */
[-C--:B------:R-:W-:Y:S01]  /*1c620*/  HMMA.16816.F32 R40, R144, R54.reuse, R40 ;  /* 0x000000369028723c */ /* 0x080fe20000001828 */
[----:B------:R3:W-:Y:S03]  /*1c630*/  MUFU.EX2 R196, R71 ;  /* 0x0000004700c47308 */ /* 0x0007e60000000800 */
[----:B-----5:R-:W-:Y:S04]  /*1c640*/  F2FP.PACK_AB R53, R250, R251 ;  /* 0x000000fbfa35723e */ /* 0x020fe800000000ff */
[C---:B------:R-:W-:Y:S03]  /*1c650*/  HMMA.16816.F32 R116, R140.reuse, R54, R116 ;  /* 0x000000368c74723c */ /* 0x040fe60000001874 */
[----:B------:R-:W-:Y:S04]  /*1c660*/  MUFU.EX2 R180, R72 ;  /* 0x0000004800b47308 */ /* 0x000fe80000000800 */
[----:B------:R-:W-:Y:S01]  /*1c670*/  F2FP.PACK_AB R54, R224, R225 ;  /* 0x000000e1e036723e */ /* 0x000fe200000000ff */
[-C--:B------:R-:W-:Y:S04]  /*1c680*/  HMMA.16816.F32 R120, R140, R64.reuse, R120 ;  /* 0x000000408c78723c */ /* 0x080fe80000001878 */
[----:B------:R-:W-:Y:S01]  /*1c690*/  F2FP.PACK_AB R55, R222, R223 ;  /* 0x000000dfde37723e */ /* 0x000fe200000000ff */
[----:B------:R-:W-:Y:S03]  /*1c6a0*/  MUFU.EX2 R190, R73 ;  /* 0x0000004900be7308 */ /* 0x000fe60000000800 */
[C---:B------:R-:W-:Y:S01]  /*1c6b0*/  HMMA.16816.F32 R124, R144.reuse, R64, R124 ;  /* 0x00000040907c723c */ /* 0x040fe2000000187c */
[----:B---3--:R-:W-:Y:S06]  /*1c6c0*/  LDSM.16.MT88.4 R68, [R230+0x1100] ;  /* 0x00110000e644783b */ /* 0x008fec0000004200 */
[----:B------:R3:W-:Y:S01]  /*1c6d0*/  MUFU.EX2 R177, R60 ;  /* 0x0000003c00b17308 */ /* 0x0007e20000000800 */
[-C--:B------:R-:W-:Y:S08]  /*1c6e0*/  HMMA.16816.F32 R44, R144, R66.reuse, R44 ;  /* 0x00000042902c723c */ /* 0x080ff0000000182c */
[----:B------:R-:W-:Y:S01]  /*1c6f0*/  HMMA.16816.F32 R128, R140, R66, R128 ;  /* 0x000000428c80723c */ /* 0x000fe20000001880 */
[----:B------:R5:W5:Y:S01]  /*1c700*/  MUFU.EX2 R198, R61 ;  /* 0x0000003d00c67308 */ /* 0x000b620000000800 */
[----:B------:R-:W5:Y:S06]  /*1c710*/  LDSM.16.MT88.4 R64, [R232+0x1100] ;  /* 0x00110000e840783b */ /* 0x000f6c0000004200 */
[-C--:B-1----:R-:W-:Y:S03]  /*1c720*/  HMMA.16816.F32 R4, R52, R56.reuse, R4 ;  /* 0x000000383404723c */ /* 0x082fe60000001804 */
[----:B------:R1:W-:Y:S02]  /*1c730*/  MUFU.EX2 R176, R62 ;  /* 0x0000003e00b07308 */ /* 0x0003e40000000800 */
[----:B---3--:R-:W-:Y:S08]  /*1c740*/  F2FP.PACK_AB R60, R165, R166 ;  /* 0x000000a6a53c723e */ /* 0x008ff000000000ff */
[----:B------:R3:W3:Y:S01]  /*1c750*/  MUFU.EX2 R183, R63 ;  /* 0x0000003f00b77308 */ /* 0x0006e20000000800 */
[----:B-----5:R-:W-:Y:S09]  /*1c760*/  F2FP.PACK_AB R61, R221, R164 ;  /* 0x000000a4dd3d723e */ /* 0x020ff200000000ff */
[----:B------:R-:W-:Y:S01]  /*1c770*/  MUFU.EX2 R189, R74 ;  /* 0x0000004a00bd7308 */ /* 0x000fe20000000800 */
[----:B-1----:R-:W-:Y:S09]  /*1c780*/  F2FP.PACK_AB R62, R216, R215 ;  /* 0x000000d7d83e723e */ /* 0x002ff200000000ff */
[----:B------:R1:W5:Y:S01]  /*1c790*/  MUFU.EX2 R188, R75 ;  /* 0x0000004b00bc7308 */ /* 0x0003620000000800 */
[----:B---3--:R-:W-:Y:S09]  /*1c7a0*/  F2FP.PACK_AB R63, R209, R210 ;  /* 0x000000d2d13f723e */ /* 0x008ff200000000ff */
[----:B------:R-:W-:Y:S01]  /*1c7b0*/  MUFU.EX2 R113, R113 ;  /* 0x0000007100717308 */ /* 0x000fe20000000800 */
[C---:B------:R-:W-:Y:S08]  /*1c7c0*/  HMMA.16816.F32 R8, R60.reuse, R56, R8 ;  /* 0x000000383c08723c */ /* 0x040ff00000001808 */
[-C--:B------:R-:W-:Y:S01]  /*1c7d0*/  HMMA.16816.F32 R12, R60, R58.reuse, R12 ;  /* 0x0000003a3c0c723c */ /* 0x080fe2000000180c */
[----:B------:R-:W-:Y:S01]  /*1c7e0*/  MUFU.EX2 R115, R115 ;  /* 0x0000007300737308 */ /* 0x000fe20000000800 */
[----:B-1----:R-:W-:Y:S06]  /*1c7f0*/  LDSM.16.MT88.4 R72, [R230+0x2100] ;  /* 0x00210000e648783b */ /* 0x002fec0000004200 */
[C---:B------:R-:W-:Y:S03]  /*1c800*/  HMMA.16816.F32 R16, R52.reuse, R58, R16 ;  /* 0x0000003a3410723c */ /* 0x040fe60000001810 */
[----:B------:R-:W-:Y:S01]  /*1c810*/  MUFU.EX2 R138, R138 ;  /* 0x0000008a008a7308 */ /* 0x000fe20000000800 */
[----:B------:R-:W1:Y:S04]  /*1c820*/  LDSM.16.MT88.4 R56, [R231+0x1100] ;  /* 0x00110000e738783b */ /* 0x000e680000004200 */
[-C--:B------:R-:W-:Y:S05]  /*1c830*/  HMMA.16816.F32 R20, R52, R64.reuse, R20 ;  /* 0x000000403414723c */ /* 0x080fea0000001814 */
        /* <DEDUP_REMOVED lines=14> */
[----:B------:R2:W-:Y:S06]  /*1c920*/  MUFU.EX2 R83, R76 ;  /* 0x0000004c00537308 */ /* 0x0005ec0000000800 */
[-C--:B-1----:R-:W-:Y:S04]  /*1c930*/  HMMA.16816.F32 R120, R52, R56.reuse, R120 ;  /* 0x000000383478723c */ /* 0x082fe80000001878 */
[----:B------:R-:W1:Y:S04]  /*1c940*/  MUFU.EX2 R82, R77 ;  /* 0x0000004d00527308 */ /* 0x000e680000000800 */
[C---:B------:R-:W-:Y:S06]  /*1c950*/  HMMA.16816.F32 R124, R60.reuse, R56, R124 ;  /* 0x000000383c7c723c */ /* 0x040fec000000187c */
[----:B------:R-:W1:Y:S01]  /*1c960*/  MUFU.EX2 R81, R78 ;  /* 0x0000004e00517308 */ /* 0x000e620000000800 */
[----:B------:R-:W-:Y:S01]  /*1c970*/  F2FP.PACK_AB R56, R179, R173 ;  /* 0x000000adb338723e */ /* 0x000fe200000000ff */
[-C--:B------:R-:W-:Y:S01]  /*1c980*/  HMMA.16816.F32 R44, R60, R58.reuse, R44 ;  /* 0x0000003a3c2c723c */ /* 0x080fe2000000182c */
[----:B------:R-:W1:Y:S03]  /*1c990*/  LDSM.16.MT88.4 R60, [R232+0x1900] ;  /* 0x00190000e83c783b */ /* 0x000e660000004200 */
        /* <DEDUP_REMOVED lines=10> */
[-C--:B---3--:R-:W-:Y:S01]  /*1ca40*/  HMMA.16816.F32 R4, R52, R64.reuse, R4 ;  /* 0x000000403404723c */ /* 0x088fe20000001804 */
[----:B------:R-:W-:Y:S07]  /*1ca50*/  MUFU.EX2 R86, R86 ;  /* 0x0000005600567308 */ /* 0x000fee0000000800 */
[C---:B------:R-:W-:Y:S03]  /*1ca60*/  HMMA.16816.F32 R8, R56.reuse, R64, R8 ;  /* 0x000000403808723c */ /* 0x040fe60000001808 */
[----:B------:R-:W-:Y:S05]  /*1ca70*/  MUFU.EX2 R87, R87 ;  /* 0x0000005700577308 */ /* 0x000fea0000000800 */
[-C--:B------:R-:W-:Y:S04]  /*1ca80*/  HMMA.16816.F32 R12, R56, R66.reuse, R12 ;  /* 0x00000042380c723c */ /* 0x080fe8000000180c */
[----:B--2---:R-:W-:Y:S01]  /*1ca90*/  FFMA.FTZ R133, R133, R150, R200 ;  /* 0x0000009685857223 */ /* 0x004fe200000100c8 */
[----:B------:R-:W-:Y:S03]  /*1caa0*/  MUFU.EX2 R96, R96 ;  /* 0x0000006000607308 */ /* 0x000fe60000000800 */
[C---:B------:R-:W-:Y:S01]  /*1cab0*/  HMMA.16816.F32 R16, R52.reuse, R66, R16 ;  /* 0x000000423410723c */ /* 0x040fe20000001810 */
[----:B------:R-:W2:Y:S03]  /*1cac0*/  LDSM.16.MT88.4 R64, [R231+0x1900] ;  /* 0x00190000e740783b */ /* 0x000ea60000004200 */
[----:B------:R-:W-:Y:S01]  /*1cad0*/  FFMA.FTZ R0, R0, R151, R199 ;  /* 0x0000009700007223 */ /* 0x000fe200000100c7 */
[----:B------:R-:W-:Y:S02]  /*1cae0*/  MOV R151, R168 ;  /* 0x000000a800977202 */ /* 0x000fe40000000f00 */
[----:B------:R-:W-:Y:S01]  /*1caf0*/  MUFU.EX2 R97, R97 ;  /* 0x0000006100617308 */ /* 0x000fe20000000800 */
[-C--:B-1----:R-:W-:Y:S01]  /*1cb00*/  HMMA.16816.F32 R20, R52, R60.reuse, R20 ;  /* 0x0000003c3414723c */ /* 0x082fe20000001814 */
[----:B------:R-:W-:Y:S03]  /*1cb10*/  LDSM.16.MT88.4 R168, [R232+0x3100] ;  /* 0x00310000e8a8783b */ /* 0x000fe60000004200 */
[----:B------:R-:W-:Y:S02]  /*1cb20*/  FADD.FTZ R0, R211, R0 ;  /* 0x00000000d3007221 */ /* 0x000fe40000010000 */
[----:B----4-:R-:W-:Y:S02]  /*1cb30*/  FFMA.FTZ R134, R134, R152, R202 ;  /* 0x0000009886867223 */ /* 0x010fe400000100ca */
[C---:B------:R-:W-:Y:S01]  /*1cb40*/  HMMA.16816.F32 R24, R56.reuse, R60, R24 ;  /* 0x0000003c3818723c */ /* 0x040fe20000001818 */
[----:B------:R-:W-:Y:S03]  /*1cb50*/  MUFU.EX2 R98, R98 ;  /* 0x0000006200627308 */ /* 0x000fe60000000800 */
[----:B------:R-:W-:Y:S02]  /*1cb60*/  FFMA.FTZ R132, R132, R153, R201 ;  /* 0x0000009984847223 */ /* 0x000fe400000100c9 */
[----:B------:R-:W-:Y:S01]  /*1cb70*/  LDSM.16.MT88.4 R152, [R229+0x3100] ;  /* 0x00310000e598783b */ /* 0x000fe20000004200 */
[----:B------:R-:W-:Y:S01]  /*1cb80*/  FADD.FTZ R76, R213, R0 ;  /* 0x00000000d54c7221 */ /* 0x000fe20000010000 */
[-C--:B------:R-:W-:Y:S03]  /*1cb90*/  HMMA.16816.F32 R28, R56, R62.reuse, R28 ;  /* 0x0000003e381c723c */ /* 0x080fe6000000181c */
[----:B------:R-:W-:Y:S05]  /*1cba0*/  MUFU.EX2 R99, R99 ;  /* 0x0000006300637308 */ /* 0x000fea0000000800 */
[C---:B------:R-:W-:Y:S01]  /*1cbb0*/  HMMA.16816.F32 R32, R52.reuse, R62, R32 ;  /* 0x0000003e3420723c */ /* 0x040fe20000001820 */
[----:B------:R-:W1:Y:S04]  /*1cbc0*/  LDSM.16.MT88.4 R60, [R229+0x2100] ;  /* 0x00210000e53c783b */ /* 0x000e680000004200 */
[----:B------:R-:W-:Y:S03]  /*1cbd0*/  MUFU.EX2 R100, R100 ;  /* 0x0000006400647308 */ /* 0x000fe60000000800 */
[-C--:B------:R-:W-:Y:S07]  /*1cbe0*/  HMMA.16816.F32 R36, R52, R68.reuse, R36 ;  /* 0x000000443424723c */ /* 0x080fee0000001824 */
[----:B------:R-:W-:Y:S01]  /*1cbf0*/  MUFU.EX2 R101, R101 ;  /* 0x0000006500657308 */ /* 0x000fe20000000800 */
[C---:B------:R-:W-:Y:S08]  /*1cc00*/  HMMA.16816.F32 R48, R56.reuse, R68, R48 ;  /* 0x000000443830723c */ /* 0x040ff00000001830 */
[-C--:B------:R-:W-:Y:S01]  /*1cc10*/  HMMA.16816.F32 R40, R56, R70.reuse, R40 ;  /* 0x000000463828723c */ /* 0x080fe20000001828 */
[----:B------:R-:W-:Y:S07]  /*1cc20*/  MUFU.EX2 R102, R102 ;  /* 0x0000006600667308 */ /* 0x000fee0000000800 */
[C---:B------:R-:W-:Y:S01]  /*1cc30*/  HMMA.16816.F32 R116, R52.reuse, R70, R116 ;  /* 0x000000463474723c */ /* 0x040fe20000001874 */
[----:B------:R-:W3:Y:S02]  /*1cc40*/  LDSM.16.MT88.4 R68, [R232+0x2100] ;  /* 0x00210000e844783b */ /* 0x000ee40000004200 */
[----:B------:R-:W-:Y:S05]  /*1cc50*/  MUFU.EX2 R103, R103 ;  /* 0x0000006700677308 */ /* 0x000fea0000000800 */
[-C--:B--2---:R-:W-:Y:S05]  /*1cc60*/  HMMA.16816.F32 R120, R52, R64.reuse, R120 ;  /* 0x000000403478723c */ /* 0x084fea0000001878 */
        /* <DEDUP_REMOVED lines=8> */
[----:B-----5:R-:W-:Y:S02]  /*1ccf0*/  F2FP.PACK_AB R57, R188, R189 ;  /* 0x000000bdbc39723e */ /* 0x020fe400000000ff */
[----:B------:R-:W-:Y:S02]  /*1cd00*/  F2FP.PACK_AB R58, R82, R83 ;  /* 0x00000053523a723e */ /* 0x000fe400000000ff */
[----:B------:R-:W-:Y:S04]  /*1cd10*/  F2FP.PACK_AB R52, R197, R182 ;  /* 0x000000b6c534723e */ /* 0x000fe800000000ff */
[----:B------:R-:W-:Y:S01]  /*1cd20*/  F2FP.PACK_AB R53, R196, R181 ;  /* 0x000000b5c435723e */ /* 0x000fe200000000ff */
[----:B------:R-:W-:Y:S01]  /*1cd30*/  MUFU.EX2 R108, R108 ;  /* 0x0000006c006c7308 */ /* 0x000fe20000000800 */
[----:B------:R-:W-:Y:S02]  /*1cd40*/  F2FP.PACK_AB R54, R194, R195 ;  /* 0x000000c3c236723e */ /* 0x000fe400000000ff */
[----:B------:R-:W-:Y:S02]  /*1cd50*/  F2FP.PACK_AB R55, R191, R193 ;  /* 0x000000c1bf37723e */ /* 0x000fe400000000ff */
[----:B------:R-:W-:Y:S05]  /*1cd60*/  F2FP.PACK_AB R59, R80, R81 ;  /* 0x00000051503b723e */ /* 0x000fea00000000ff */
        /* <DEDUP_REMOVED lines=9> */
[-C--:B---3--:R-:W-:Y:S08]  /*1ce00*/  HMMA.16816.F32 R20, R52, R68.reuse, R20 ;  /* 0x000000443414723c */ /* 0x088ff00000001814 */
        /* <DEDUP_REMOVED lines=13> */
[----:B------:R-:W1:Y:S02]  /*1cee0*/  LDSM.16.MT88.4 R72, [R230+0x2900] ;  /* 0x00290000e648783b */ /* 0x000e640000004200 */
[----:B------:R-:W-:Y:S05]  /*1cef0*/  MUFU.EX2 R104, R104 ;  /* 0x0000006800687308 */ /* 0x000fea0000000800 */
[-C--:B--2---:R-:W-:Y:S05]  /*1cf00*/  HMMA.16816.F32 R120, R52, R64.reuse, R120 ;  /* 0x000000403478723c */ /* 0x084fea0000001878 */
[----:B------:R-:W-:Y:S03]  /*1cf10*/  MUFU.EX2 R105, R105 ;  /* 0x0000006900697308 */ /* 0x000fe60000000800 */
[C---:B------:R-:W-:Y:S07]  /*1cf20*/  HMMA.16816.F32 R124, R56.reuse, R64, R124 ;  /* 0x00000040387c723c */ /* 0x040fee000000187c */
[----:B------:R-:W-:Y:S01]  /*1cf30*/  FADD.FTZ R64, R217, R134 ;  /* 0x00000086d9407221 */ /* 0x000fe20000010000 */
[-C--:B------:R-:W-:Y:S01]  /*1cf40*/  HMMA.16816.F32 R44, R56, R66.reuse, R44 ;  /* 0x00000042382c723c */ /* 0x080fe2000000182c */
[----:B------:R-:W2:Y:S03]  /*1cf50*/  MUFU.EX2 R106, R106 ;  /* 0x0000006a006a7308 */ /* 0x000ea60000000800 */
[----:B------:R-:W-:Y:S03]  /*1cf60*/  FADD.FTZ R79, R220, R64 ;  /* 0x00000040dc4f7221 */ /* 0x000fe60000010000 */
[----:B----4-:R-:W-:Y:S01]  /*1cf70*/  F2FP.PACK_AB R58, R93, R92 ;  /* 0x0000005c5d3a723e */ /* 0x010fe200000000ff */
[----:B------:R-:W-:Y:S01]  /*1cf80*/  HMMA.16816.F32 R128, R52, R66, R128 ;  /* 0x000000423480723c */ /* 0x000fe20000001880 */
[----:B------:R-:W4:Y:S03]  /*1cf90*/  LDSM.16.MT88.4 R64, [R231+0x2900] ;  /* 0x00290000e740783b */ /* 0x000f260000004200 */
        /* <DEDUP_REMOVED lines=13> */
[----:B--2---:R-:W-:Y:S01]  /*1d070*/  F2FP.PACK_AB R185, R107, R106 ;  /* 0x0000006a6bb9723e */ /* 0x004fe200000000ff */
[-C--:B-1----:R-:W-:Y:S03]  /*1d080*/  HMMA.16816.F32 R4, R52, R60.reuse, R4 ;  /* 0x0000003c3404723c */ /* 0x082fe60000001804 */
[----:B------:R-:W-:Y:S01]  /*1d090*/  F2FP.PACK_AB R186, R138, R108 ;  /* 0x0000006c8aba723e */ /* 0x000fe200000000ff */
[----:B------:R-:W-:Y:S01]  /*1d0a0*/  FADD.FTZ R0, R111, R0 ;  /* 0x000000006f007221 */ /* 0x000fe20000010000 */
[----:B------:R-:W-:Y:S03]  /*1d0b0*/  MOV R133, R135 ;  /* 0x0000008700857202 */ /* 0x000fe60000000f00 */
[C---:B------:R-:W-:Y:S01]  /*1d0c0*/  HMMA.16816.F32 R8, R56.reuse, R60, R8 ;  /* 0x0000003c3808723c */ /* 0x040fe20000001808 */
[----:B------:R1:W2:Y:S07]  /*1d0d0*/  MUFU.EX2 R60, R3 ;  /* 0x00000003003c7308 */ /* 0x0002ae0000000800 */
[-C--:B------:R-:W-:Y:S08]  /*1d0e0*/  HMMA.16816.F32 R12, R56, R62.reuse, R12 ;  /* 0x0000003e380c723c */ /* 0x080ff0000000180c */
[C---:B------:R-:W-:Y:S08]  /*1d0f0*/  HMMA.16816.F32 R16, R52.reuse, R62, R16 ;  /* 0x0000003e3410723c */ /* 0x040ff00000001810 */
[-C--:B---3--:R-:W-:Y:S04]  /*1d100*/  HMMA.16816.F32 R20, R52, R68.reuse, R20 ;  /* 0x000000443414723c */ /* 0x088fe80000001814 */
[----:B-1----:R-:W-:Y:S01]  /*1d110*/  FADD.FTZ R3, R187, R76 ;  /* 0x0000004cbb037221 */ /* 0x002fe20000010000 */
[----:B--2---:R-:W-:Y:S03]  /*1d120*/  F2FP.PACK_AB R187, R60, R110 ;  /* 0x0000006e3cbb723e */ /* 0x004fe600000000ff */
[C---:B------:R-:W-:Y:S08]  /*1d130*/  HMMA.16816.F32 R24, R56.reuse, R68, R24 ;  /* 0x000000443818723c */ /* 0x040ff00000001818 */
[-C--:B------:R-:W-:Y:S08]  /*1d140*/  HMMA.16816.F32 R28, R56, R70.reuse, R28 ;  /* 0x00000046381c723c */ /* 0x080ff0000000181c */
[C---:B------:R-:W-:Y:S07]  /*1d150*/  HMMA.16816.F32 R32, R52.reuse, R70, R32 ;  /* 0x000000463420723c */ /* 0x040fee0000001820 */
[----:B------:R-:W-:Y:S01]  /*1d160*/  MOV R70, R2 ;  /* 0x0000000200467202 */ /* 0x000fe20000000f00 */
[-C--:B------:R-:W-:Y:S08]  /*1d170*/  HMMA.16816.F32 R36, R52, R72.reuse, R36 ;  /* 0x000000483424723c */ /* 0x080ff00000001824 */
        /* <DEDUP_REMOVED lines=134> */
.L_x_788:
[----:B------:R-:W3:Y:S04]  /*1d9e0*/  LDL.LU R6, [R1+0x8] ;  /* 0x0000080001067983 */ /* 0x000ee80000300800 */
[----:B--2---:R-:W2:Y:S04]  /*1d9f0*/  LDL.LU R9, [R1+0xc] ;  /* 0x00000c0001097983 */ /* 0x004ea80000300800 */
[----:B----4-:R-:W4:Y:S04]  /*1da00*/  LDL.LU R8, [R1+0x10] ;  /* 0x0000100001087983 */ /* 0x010f280000300800 */
[----:B------:R-:W4:Y:S01]  /*1da10*/  LDL.LU R2, [R1+0x14] ;  /* 0x0000140001027983 */ /* 0x000f220000300800 */
[----:B------:R-:W-:-:S02]  /*1da20*/  MOV R36, 0xff800000 ;  /* 0xff80000000247802 */ /* 0x000fc40000000f00 */
[----:B------:R-:W-:Y:S02]  /*1da30*/  MOV R37, 0xff800000 ;  /* 0xff80000000257802 */ /* 0x000fe40000000f00 */
[----:B------:R-:W-:Y:S02]  /*1da40*/  MOV R38, 0xff800000 ;  /* 0xff80000000267802 */ /* 0x000fe40000000f00 */
[----:B------:R-:W-:Y:S02]  /*1da50*/  MOV R39, 0xff800000 ;  /* 0xff80000000277802 */ /* 0x000fe40000000f00 */
[----:B------:R-:W-:Y:S01]  /*1da60*/  PLOP3.LUT P4, PT, PT, PT, PT, 0x8, 0x0 ;  /* 0x000000000000781c */ /* 0x000fe20003f8e170 */
[----:B---3--:R-:W1:Y:S04]  /*1da70*/  SHFL.BFLY PT, R4, R6, 0x2, 0x1f ;  /* 0x0c401f0006047f89 */ /* 0x008e6800000e0000 */
[----:B--2---:R-:W2:Y:S04]  /*1da80*/  SHFL.BFLY PT, R5, R9, 0x2, 0x1f ;  /* 0x0c401f0009057f89 */ /* 0x004ea800000e0000 */
[----:B----4-:R-:W3:Y:S01]  /*1da90*/  SHFL.BFLY PT, R7, R2, 0x2, 0x1f ;  /* 0x0c401f0002077f89 */ /* 0x010ee200000e0000 */
        /* <DEDUP_REMOVED lines=108> */
.L_x_732:
        /* <DEDUP_REMOVED lines=76> */
[----:B------:R1:W-:Y:S01]  /*1e620*/  STS [R3+0x2480], R150 ;  /* 0x0024809603007388 */ /* 0x0003e20000000800 */
[----:B------:R-:W-:-:S02]  /*1e630*/  PLOP3.LUT P0, PT, PT, PT, UP1, 0x80, 0x0 ;  /* 0x000000000000781c */ /* 0x000fc40003f0f018 */
[----:B------:R-:W-:-:S05]  /*1e640*/  SEL R6, R6, 0xffffffe0, !P1 ;  /* 0xffffffe006067807 */ /* 0x000fca0004800000 */
[----:B------:R-:W-:-:S05]  /*1e650*/  IMAD.IADD R4, R0, 0x1, R6 ;  /* 0x0000000100047824 */ /* 0x000fca00078e0206 */
[----:B------:R-:W-:Y:S01]  /*1e660*/  STS [R4+0x80], R30 ;  /* 0x0000801e04007388 */ /* 0x000fe20000000800 */
[----:B--2---:R-:W-:-:S03]  /*1e670*/  IMAD.IADD R0, R6, 0x1, R3 ;  /* 0x0000000106007824 */ /* 0x004fc600078e0203 */
        /* <DEDUP_REMOVED lines=53> */
.L_x_793:
        /* <DEDUP_REMOVED lines=17> */
[----:B------:R-:W-:Y:S01]  /*1eae0*/  UIMAD UR11, UR16, UR11, UR4 ;  /* 0x0000000b100b72a4 */ /* 0x000fe2000f8e0204 */
[----:B------:R-:W-:Y:S01]  /*1eaf0*/  SHF.R.S32.HI R2, RZ, 0x1f, R5 ;  /* 0x0000001fff027819 */ /* 0x000fe20000011405 */
[----:B------:R-:W-:Y:S01]  /*1eb00*/  USHF.R.S32.HI UR9, URZ, 0x1f, UR21 ;  /* 0x0000001f3f097899 */ /* 0x000fe20008011415 */
[----:B------:R-:W-:Y:S01]  /*1eb10*/  LEA.HI R0, R0, R34, RZ, 0x2 ;  /* 0x0000002200007211 */ /* 0x000fe200078f10ff */
[----:B------:R-:W-:Y:S01]  /*1eb20*/  ULDC.64 UR4, c[0x0][0x3a0] ;  /* 0x0000e80000047ab9 */ /* 0x000fe20000000a00 */
[----:B------:R-:W-:Y:S01]  /*1eb30*/  LEA.HI R2, R2, R5, RZ, 0x2 ;  /* 0x0000000502027211 */ /* 0x000fe200078f10ff */
[----:B------:R-:W-:Y:S01]  /*1eb40*/  UIMAD UR13, UR7, UR4, URZ ;  /* 0x00000004070d72a4 */ /* 0x000fe2000f8e023f */
[----:B------:R-:W-:Y:S01]  /*1eb50*/  LOP3.LUT R0, R0, 0xffffffc, RZ, 0xc0, !PT ;  /* 0x0ffffffc00007812 */ /* 0x000fe200078ec0ff */
[----:B------:R-:W-:Y:S01]  /*1eb60*/  UMOV UR14, UR6 ;  /* 0x00000006000e7c82 */ /* 0x000fe20008000000 */
[----:B------:R-:W-:Y:S01]  /*1eb70*/  SHF.R.S32.HI R2, RZ, 0x2, R2 ;  /* 0x00000002ff027819 */ /* 0x000fe20000011402 */
[----:B------:R-:W-:Y:S01]  /*1eb80*/  UMOV UR15, UR7 ;  /* 0x00000007000f7c82 */ /* 0x000fe20008000000 */
[----:B------:R-:W-:Y:S01]  /*1eb90*/  LEA.HI R21, R41, R40, RZ, 0x6 ;  /* 0x0000002829157211 */ /* 0x000fe200078f30ff */
[----:B------:R-:W-:Y:S01]  /*1eba0*/  IMAD.IADD R0, R34, 0x1, -R0 ;  /* 0x0000000122007824 */ /* 0x000fe200078e0a00 */
[----:B------:R-:W-:-:S02]  /*1ebb0*/  USEL UR9, UR9, URZ, !UP1 ;  /* 0x0000003f09097287 */ /* 0x000fc4000c800000 */
[----:B------:R-:W-:Y:S01]  /*1ebc0*/  UIMAD.WIDE.U32 UR14, UR16, UR10, UR14 ;  /* 0x0000000a100e72a5 */ /* 0x000fe2000f8e000e */
        /* <DEDUP_REMOVED lines=50> */
[----:B------:R-:W-:-:S03]  /*1eef0*/  SHF.R.S32.HI R53, RZ, 0x1f, R0 ;  /* 0x0000001fff357819 */ /* 0x000fc60000011400 */
        /* <DEDUP_REMOVED lines=9> */
[C---:B------:R-:W-:Y:S01]  /*1ef90*/  IMAD R5, R7.reuse, c[0x0][0x3e4], R6 ;  /* 0x0000f90007057a24 */ /* 0x040fe200078e0206 */
[----:B------:R-:W-:Y:S01]  /*1efa0*/  SHFL.IDX PT, R14, R9, 0x1, 0x1c1f ;  /* 0x003c1f00090e7f89 */ /* 0x000fe200000e0000 */
[----:B------:R-:W-:Y:S01]  /*1efb0*/  IMAD.WIDE.U32 R6, R7, c[0x0][0x3e0], R2 ;  /* 0x0000f80007067a25 */ /* 0x000fe200078e0002 */
[----:B------:R-:W-:Y:S02]  /*1efc0*/  LEA.HI.X R3, R4, c[0x0][0x454], R8, 0x2, P0 ;  /* 0x0001150004037a11 */ /* 0x000fe400000f1408 */
[----:B------:R-:W-:Y:S01]  /*1efd0*/  SHF.R.S32.HI R10, RZ, 0x1f, R18 ;  /* 0x0000001fff0a7819 */ /* 0x000fe20000011412 */
[----:B-----5:R-:W-:Y:S02]  /*1efe0*/  IMAD R2, R12, c[0x0][0x4e8], RZ ;  /* 0x00013a000c027a24 */ /* 0x020fe400078e02ff */
[----:B------:R-:W1:Y:S01]  /*1eff0*/  SHFL.IDX PT, R17, R3, RZ, 0x1c1f ;  /* 0x001c1fff03117589 */ /* 0x000e6200000e0000 */
[----:B------:R-:W-:Y:S02]  /*1f000*/  IMAD.MOV.U32 R4, RZ, RZ, R6 ;  /* 0x000000ffff047224 */ /* 0x000fe400078e0006 */
[----:B------:R-:W-:Y:S01]  /*1f010*/  IMAD R8, R22, 0x80, R11 ;  /* 0x0000008016087824 */ /* 0x000fe200078e020b */
[----:B------:R-:W2:Y:S01]  /*1f020*/  SHFL.IDX PT, R15, R3, 0x1, 0x1c1f ;  /* 0x003c1f00030f7f89 */ /* 0x000ea200000e0000 */
[----:B------:R-:W-:-:S02]  /*1f030*/  IMAD R6, R10, c[0x0][0x3d8], RZ ;  /* 0x0000f6000a067a24 */ /* 0x000fc400078e02ff */
[----:B------:R-:W-:Y:S01]  /*1f040*/  IMAD.IADD R5, R7, 0x1, R5 ;  /* 0x0000000107057824 */ /* 0x000fe200078e0205 */
[----:B------:R-:W-:Y:S01]  /*1f050*/  SHFL.IDX PT, R12, R9, 0x2, 0x1c1f ;  /* 0x005c1f00090c7f89 */ /* 0x000fe200000e0000 */
[----:B------:R-:W-:Y:S01]  /*1f060*/  IADD3 R7, R8, 0x8, RZ ;  /* 0x0000000808077810 */ /* 0x000fe20007ffe0ff */
[----:B------:R-:W-:Y:S01]  /*1f070*/  IMAD R6, R18, c[0x0][0x3dc], R6 ;  /* 0x0000f70012067a24 */ /* 0x000fe200078e0206 */
[-C--:B------:R-:W-:Y:S01]  /*1f080*/  ISETP.GE.OR P5, PT, R8, R2.reuse, P1 ;  /* 0x000000020800720c */ /* 0x080fe20000fa6670 */
[----:B------:R-:W3:Y:S01]  /*1f090*/  SHFL.IDX PT, R13, R3, 0x2, 0x1c1f ;  /* 0x005c1f00030d7f89 */ /* 0x000ee200000e0000 */
[----:B------:R-:W-:Y:S01]  /*1f0a0*/  IMAD.WIDE.U32 R4, R18, c[0x0][0x3d8], R4 ;  /* 0x0000f60012047a25 */ /* 0x000fe200078e0004 */
[----:B------:R-:W-:Y:S02]  /*1f0b0*/  ISETP.GE.OR P4, PT, R7, R2, P1 ;  /* 0x000000020700720c */ /* 0x000fe40000f86670 */
[----:B------:R-:W-:Y:S01]  /*1f0c0*/  SHFL.IDX PT, R10, R9, 0x3, 0x1c1f ;  /* 0x007c1f00090a7f89 */ /* 0x000fe200000e0000 */
[----:B------:R-:W-:Y:S01]  /*1f0d0*/  IMAD.IADD R6, R5, 0x1, R6 ;  /* 0x0000000105067824 */ /* 0x000fe200078e0206 */
[C---:B------:R-:W-:Y:S01]  /*1f0e0*/  LEA R5, P2, R4.reuse, c[0x0][0x380], 0x1 ;  /* 0x0000e00004057a11 */ /* 0x040fe200078408ff */
[----:B------:R-:W-:Y:S01]  /*1f0f0*/  IMAD.SHL.U32 R7, R21, 0x8, RZ ;  /* 0x0000000815077824 */ /* 0x000fe200078e00ff */
[----:B------:R4:W3:Y:S02]  /*1f100*/  SHFL.IDX PT, R11, R3, 0x3, 0x1c1f ;  /* 0x007c1f00030b7f89 */ /* 0x0008e400000e0000 */
[----:B------:R-:W-:-:S02]  /*1f110*/  LEA.HI.X R4, R4, c[0x0][0x384], R6, 0x1, P2 ;  /* 0x0000e10004047a11 */ /* 0x000fc400010f0c06 */
[----:B------:R-:W-:Y:S01]  /*1f120*/  LOP3.LUT R7, R20, 0x7ffffe00, R7, 0xf8, !PT ;  /* 0x7ffffe0014077812 */ /* 0x000fe200078ef807 */
[----:B-1----:R-:W-:Y:S04]  /*1f130*/  @!P5 ST.E [R16.64], R36 ;  /* 0x000000241000d985 */ /* 0x002fe8000c101916 */
[----:B--2---:R-:W-:Y:S01]  /*1f140*/  @!P4 ST.E [R14.64], R37 ;  /* 0x000000250e00c985 */ /* 0x004fe2000c101916 */
[----:B------:R-:W-:-:S03]  /*1f150*/  IMAD.SHL.U32 R6, R7, 0x2, RZ ;  /* 0x0000000207067824 */ /* 0x000fc600078e00ff */
[----:B------:R-:W-:Y:S04]  /*1f160*/  SHFL.IDX PT, R9, R4, RZ, 0x181f ;  /* 0x00181fff04097589 */ /* 0x000fe800000e0000 */
[----:B------:R-:W-:Y:S04]  /*1f170*/  SHFL.IDX PT, R14, R5, 0x2, 0x181f ;  /* 0x00581f00050e7f89 */ /* 0x000fe800000e0000 */
[----:B------:R-:W-:Y:S01]  /*1f180*/  SHFL.IDX PT, R44, R4, 0x2, 0x181f ;  /* 0x00581f00042c7f89 */ /* 0x000fe200000e0000 */
[C---:B----4-:R-:W-:Y:S02]  /*1f190*/  IADD3 R3, R8.reuse, 0x40, RZ ;  /* 0x0000004008037810 */ /* 0x050fe40007ffe0ff */
[----:B------:R-:W-:Y:S01]  /*1f1a0*/  IADD3 R8, R8, 0x48, RZ ;  /* 0x0000004808087810 */ /* 0x000fe20007ffe0ff */
[----:B------:R-:W-:Y:S01]  /*1f1b0*/  SHFL.IDX PT, R15, R5, 0x3, 0x181f ;  /* 0x00781f00050f7f89 */ /* 0x000fe200000e0000 */
        /* <DEDUP_REMOVED lines=69> */
.L_x_792:
        /* <DEDUP_REMOVED lines=31> */
.L_x_794:
        /* <DEDUP_REMOVED lines=43> */
.L_x_796:
[----:B------:R-:W-:Y:S05]  /*1fab0*/  BSYNC B0 ;  /* 0x0000000000007941 */ /* 0x000fea0003800000 */
.L_x_795:
        /* <DEDUP_REMOVED lines=109> */
.L_x_797:
        /* <DEDUP_REMOVED lines=15> */
.L_x_808:


//--------------------- .nv.shared._ZN7cutlass13device_kernelIN5flash19enable_sm80_to_sm89INS1_16FlashAttnFwdSm80INS1_25CollectiveMainloopFwdSm80ILi4ELi1ELb0EN4cute5tupleIJNS5_1CILi128EEENS7_ILi112EEENS7_ILi64EEEEEELi64ENS_6half_tEfNS_4arch4Sm80ELb0ELb0ELb0ELb0ELb1ELb0ELb1ELb0EEENS1_21CollectiveEpilogueFwdINS6_IJS8_SA_S9_EEENS6_IJNS7_ILi1EEESI_SI_EEESC_SE_Li128ELb0ELb1ELb0ELb0EEENS1_19SingleTileSchedulerILb0ELb0ELb1ELi128EEEEEEEEEvNT_6ParamsE --------------------------
	.section	.nv.shared._ZN7cutlass13device_kernelIN5flash19enable_sm80_to_sm89INS1_16FlashAttnFwdSm80INS1_25CollectiveMainloopFwdSm80ILi4ELi1ELb0EN4cute5tupleIJNS5_1CILi128EEENS7_ILi112EEENS7_ILi64EEEEEELi64ENS_6half_tEfNS_4arch4Sm80ELb0ELb0ELb0ELb0ELb1ELb0ELb1ELb0EEENS1_21CollectiveEpilogueFwdINS6_IJS8_SA_S9_EEENS6_IJNS7_ILi1EEESI_SI_EEESC_SE_Li128ELb0ELb1ELb0ELb0EEENS1_19SingleTileSchedulerILb0ELb0ELb1ELi128EEEEEEEEEvNT_6ParamsE,"aw",@nobits
	.sectionflags	@""
	.align	16


//--------------------- .nv.global                --------------------------
	.section	.nv.global,"aw",@nobits
.nv.global:
	.type		_ZN71_INTERNAL_6502cf3d_35_flash_fwd_hdim64_fp16_paged_sm80_cu_f3e6f9ee_36454cute1_E,@object
	.size		_ZN71_INTERNAL_6502cf3d_35_flash_fwd_hdim64_fp16_paged_sm80_cu_f3e6f9ee_36454cute1_E,(_ZN71_INTERNAL_6502cf3d_35_flash_fwd_hdim64_fp16_paged_sm80_cu_f3e6f9ee_36454cuda3std3__45__cpo6cbeginE - _ZN71_INTERNAL_6502cf3d_35_flash_fwd_hdim64_fp16_paged_sm80_cu_f3e6f9ee_36454cute1_E)
_ZN71_INTERNAL_6502cf3d_35_flash_fwd_hdim64_fp16_paged_sm80_cu_f3e6f9ee_36454cute1_E:
	.zero		1
	.type		_ZN71_INTERNAL_6502cf3d_35_flash_fwd_hdim64_fp16_paged_sm80_cu_f3e6f9ee_36454cuda3std3__45__cpo6cbeginE,@object
	.size		_ZN71_INTERNAL_6502cf3d_35_flash_fwd_hdim64_fp16_paged_sm80_cu_f3e6f9ee_36454cuda3std3__45__cpo6cbeginE,(_ZN71_INTERNAL_6502cf3d_35_flash_fwd_hdim64_fp16_paged_sm80_cu_f3e6f9ee_36454cuda3std3__48in_placeE - _ZN71_INTERNAL_6502cf3d_35_flash_fwd_hdim64_fp16_paged_sm80_cu_f3e6f9ee_36454cuda3std3__45__cpo6cbeginE)
_ZN71_INTERNAL_6502cf3d_35_flash_fwd_hdim64_fp16_paged_sm80_cu_f3e6f9ee_36454cuda3std3__45__cpo6cbeginE:
	.zero		1
	.type		_ZN71_INTERNAL_6502cf3d_35_flash_fwd_hdim64_fp16_paged_sm80_cu_f3e6f9ee_36454cuda3std3__48in_placeE,@object
	.size		_ZN71_INTERNAL_6502cf3d_35_flash_fwd_hdim64_fp16_paged_sm80_cu_f3e6f9ee_36454cuda3std3__48in_placeE,(_ZN71_INTERNAL_6502cf3d_35_flash_fwd_hdim64_fp16_paged_sm80_cu_f3e6f9ee_36454cuda3std6ranges3__45__cpo9iter_moveE - _ZN71_INTERNAL_6502cf3d_35_flash_fwd_hdim64_fp16_paged_sm80_cu_f3e6f9ee_36454cuda3std3__48in_placeE)
_ZN71_INTERNAL_6502cf3d_35_flash_fwd_hdim64_fp16_paged_sm80_cu_f3e6f9ee_36454cuda3std3__48in_placeE:
	.zero		1
	.type		_ZN71_INTERNAL_6502cf3d_35_flash_fwd_hdim64_fp16_paged_sm80_cu_f3e6f9ee_36454cuda3std6ranges3__45__cpo9iter_moveE,@object
	.size		_ZN71_INTERNAL_6502cf3d_35_flash_fwd_hdim64_fp16_paged_sm80_cu_f3e6f9ee_36454cuda3std6ranges3__45__cpo9iter_moveE,(_ZN71_INTERNAL_6502cf3d_35_flash_fwd_hdim64_fp16_paged_sm80_cu_f3e6f9ee_36454cuda3std3__45__cpo5beginE - _ZN71_INTERNAL_6502cf3d_35_flash_fwd_hdim64_fp16_paged_sm80_cu_f3e6f9ee_36454cuda3std6ranges3__45__cpo9iter_moveE)
_ZN71_INTERNAL_6502cf3d_35_flash_fwd_hdim64_fp16_paged_sm80_cu_f3e6f9ee_36454cuda3std6ranges3__45__cpo9iter_moveE:
	.zero		1
	.type		_ZN71_INTERNAL_6502cf3d_35_flash_fwd_hdim64_fp16_paged_sm80_cu_f3e6f9ee_36454cuda3std3__45__cpo5beginE,@object
	.size		_ZN71_INTERNAL_6502cf3d_35_flash_fwd_hdim64_fp16_paged_sm80_cu_f3e6f9ee_36454cuda3std3__45__cpo5beginE,(_ZN71_INTERNAL_6502cf3d_35_flash_fwd_hdim64_fp16_paged_sm80_cu_f3e6f9ee_36454cuda3std3__473_GLOBAL__N__6502cf3d_35_flash_fwd_hdim64_fp16_paged_sm80_cu_f3e6f9ee_36456ignoreE - _ZN71_INTERNAL_6502cf3d_35_flash_fwd_hdim64_fp16_paged_sm80_cu_f3e6f9ee_36454cuda3std3__45__cpo5beginE)
_ZN71_INTERNAL_6502cf3d_35_flash_fwd_hdim64_fp16_paged_sm80_cu_f3e6f9ee_36454cuda3std3__45__cpo5beginE:
	.zero		1
	.type		_ZN71_INTERNAL_6502cf3d_35_flash_fwd_hdim64_fp16_paged_sm80_cu_f3e6f9ee_36454cuda3std3__473_GLOBAL__N__6502cf3d_35_flash_fwd_hdim64_fp16_paged_sm80_cu_f3e6f9ee_36456ignoreE,@object
	.size		_ZN71_INTERNAL_6502cf3d_35_flash_fwd_hdim64_fp16_paged_sm80_cu_f3e6f9ee_36454cuda3std3__473_GLOBAL__N__6502cf3d_35_flash_fwd_hdim64_fp16_paged_sm80_cu_f3e6f9ee_36456ignoreE,(_ZN71_INTERNAL_6502cf3d_35_flash_fwd_hdim64_fp16_paged_sm80_cu_f3e6f9ee_36454cute7productE - _ZN71_INTERNAL_6502cf3d_35_flash_fwd_hdim64_fp16_paged_sm80_cu_f3e6f9ee_36454cuda3std3__473_GLOBAL__N__6502cf3d_35_flash_fwd_hdim64_fp16_paged_sm80_cu_f3e6f9ee_36456ignoreE)
_ZN71_INTERNAL_6502cf3d_35_flash_fwd_hdim64_fp16_paged_sm80_cu_f3e6f9ee_36454cuda3std3__473_GLOBAL__N__6502cf3d_35_flash_fwd_hdim64_fp16_paged_sm80_cu_f3e6f9ee_36456ignoreE:
	.zero		1
	.type		_ZN71_INTERNAL_6502cf3d_35_flash_fwd_hdim64_fp16_paged_sm80_cu_f3e6f9ee_36454cute7productE,@object
	.size		_ZN71_INTERNAL_6502cf3d_35_flash_fwd_hdim64_fp16_paged_sm80_cu_f3e6f9ee_36454cute7productE,(_ZN71_INTERNAL_6502cf3d_35_flash_fwd_hdim64_fp16_paged_sm80_cu_f3e6f9ee_36454cuda3std3__45__cpo3endE - _ZN71_INTERNAL_6502cf3d_35_flash_fwd_hdim64_fp16_paged_sm80_cu_f3e6f9ee_36454cute7productE)
_ZN71_INTERNAL_6502cf3d_35_flash_fwd_hdim64_fp16_paged_sm80_cu_f3e6f9ee_36454cute7productE:
	.zero		1
	.type		_ZN71_INTERNAL_6502cf3d_35_flash_fwd_hdim64_fp16_paged_sm80_cu_f3e6f9ee_36454cuda3std3__45__cpo3endE,@object
	.size		_ZN71_INTERNAL_6502cf3d_35_flash_fwd_hdim64_fp16_paged_sm80_cu_f3e6f9ee_36454cuda3std3__45__cpo3endE,(_ZN71_INTERNAL_6502cf3d_35_flash_fwd_hdim64_fp16_paged_sm80_cu_f3e6f9ee_36454cuda3std3__419piecewise_constructE - _ZN71_INTERNAL_6502cf3d_35_flash_fwd_hdim64_fp16_paged_sm80_cu_f3e6f9ee_36454cuda3std3__45__cpo3endE)
_ZN71_INTERNAL_6502cf3d_35_flash_fwd_hdim64_fp16_paged_sm80_cu_f3e6f9ee_36454cuda3std3__45__cpo3endE:
	.zero		1
	.type		_ZN71_INTERNAL_6502cf3d_35_flash_fwd_hdim64_fp16_paged_sm80_cu_f3e6f9ee_36454cuda3std3__419piecewise_constructE,@object
	.size		_ZN71_INTERNAL_6502cf3d_35_flash_fwd_hdim64_fp16_paged_sm80_cu_f3e6f9ee_36454cuda3std3__419piecewise_constructE,(_ZN71_INTERNAL_6502cf3d_35_flash_fwd_hdim64_fp16_paged_sm80_cu_f3e6f9ee_36454cuda3std3__45__cpo4cendE - _ZN71_INTERNAL_6502cf3d_35_flash_fwd_hdim64_fp16_paged_sm80_cu_f3e6f9ee_36454cuda3std3__419piecewise_constructE)
_ZN71_INTERNAL_6502cf3d_35_flash_fwd_hdim64_fp16_paged_sm80_cu_f3e6f9ee_36454cuda3std3__419piecewise_constructE:
	.zero		1
	.type		_ZN71_INTERNAL_6502cf3d_35_flash_fwd_hdim64_fp16_paged_sm80_cu_f3e6f9ee_36454cuda3std3__45__cpo4cendE,@object
	.size		_ZN71_INTERNAL_6502cf3d_35_flash_fwd_hdim64_fp16_paged_sm80_cu_f3e6f9ee_36454cuda3std3__45__cpo4cendE,(_ZN71_INTERNAL_6502cf3d_35_flash_fwd_hdim64_fp16_paged_sm80_cu_f3e6f9ee_36454cuda3std6ranges3__45__cpo4swapE - _ZN71_INTERNAL_6502cf3d_35_flash_fwd_hdim64_fp16_paged_sm80_cu_f3e6f9ee_36454cuda3std3__45__cpo4cendE)
_ZN71_INTERNAL_6502cf3d_35_flash_fwd_hdim64_fp16_paged_sm80_cu_f3e6f9ee_36454cuda3std3__45__cpo4cendE:
	.zero		1
	.type		_ZN71_INTERNAL_6502cf3d_35_flash_fwd_hdim64_fp16_paged_sm80_cu_f3e6f9ee_36454cuda3std6ranges3__45__cpo4swapE,@object
	.size		_ZN71_INTERNAL_6502cf3d_35_flash_fwd_hdim64_fp16_paged_sm80_cu_f3e6f9ee_36454cuda3std6ranges3__45__cpo4swapE,(.L_7 - _ZN71_INTERNAL_6502cf3d_35_flash_fwd_hdim64_fp16_paged_sm80_cu_f3e6f9ee_36454cuda3std6ranges3__45__cpo4swapE)
_ZN71_INTERNAL_6502cf3d_35_flash_fwd_hdim64_fp16_paged_sm80_cu_f3e6f9ee_36454cuda3std6ranges3__45__cpo4swapE:
	.zero		1
.L_7:


//--------------------- .nv.shared._ZN7cutlass13device_kernelIN5flash19enable_sm80_to_sm89INS1_16FlashAttnFwdSm80INS1_25CollectiveMainloopFwdSm80ILi4ELi1ELb0EN4cute5tupleIJNS5_1CILi128EEENS7_ILi112EEENS7_ILi64EEEEEELi64ENS_6half_tEfNS_4arch4Sm80ELb0ELb0ELb0ELb1ELb1ELb0ELb1ELb0EEENS1_21CollectiveEpilogueFwdINS6_IJS8_SA_S9_EEENS6_IJNS7_ILi1EEESI_SI_EEESC_SE_Li128ELb1ELb1ELb0ELb0EEENS1_19SingleTileSchedulerILb1ELb0ELb1ELi128EEEEEEEEEvNT_6ParamsE --------------------------
	.section	.nv.shared._ZN7cutlass13device_kernelIN5flash19enable_sm80_to_sm89INS1_16FlashAttnFwdSm80INS1_25CollectiveMainloopFwdSm80ILi4ELi1ELb0EN4cute5tupleIJNS5_1CILi128EEENS7_ILi112EEENS7_ILi64EEEEEELi64ENS_6half_tEfNS_4arch4Sm80ELb0ELb0ELb0ELb1ELb1ELb0ELb1ELb0EEENS1_21CollectiveEpilogueFwdINS6_IJS8_SA_S9_EEENS6_IJNS7_ILi1EEESI_SI_EEESC_SE_Li128ELb1ELb1ELb0ELb0EEENS1_19SingleTileSchedulerILb1ELb0ELb1ELi128EEEEEEEEEvNT_6ParamsE,"aw",@nobits
	.sectionflags	@""
	.align	16


//--------------------- .nv.shared._ZN7cutlass13device_kernelIN5flash19enable_sm80_to_sm89INS1_16FlashAttnFwdSm80INS1_25CollectiveMainloopFwdSm80ILi4ELi1ELb0EN4cute5tupleIJNS5_1CILi128EEENS7_ILi112EEENS7_ILi64EEEEEELi64ENS_6half_tEfNS_4arch4Sm80ELb0ELb0ELb0ELb1ELb1ELb1ELb1ELb0EEENS1_21CollectiveEpilogueFwdINS6_IJS8_SA_S9_EEENS6_IJNS7_ILi1EEESI_SI_EEESC_SE_Li128ELb1ELb1ELb0ELb0EEENS1_19SingleTileSchedulerILb1ELb0ELb1ELi128EEEEEEEEEvNT_6ParamsE --------------------------
	.section	.nv.shared._ZN7cutlass13device_kernelIN5flash19enable_sm80_to_sm89INS1_16FlashAttnFwdSm80INS1_25CollectiveMainloopFwdSm80ILi4ELi1ELb0EN4cute5tupleIJNS5_1CILi128EEENS7_ILi112EEENS7_ILi64EEEEEELi64ENS_6half_tEfNS_4arch4Sm80ELb0ELb0ELb0ELb1ELb1ELb1ELb1ELb0EEENS1_21CollectiveEpilogueFwdINS6_IJS8_SA_S9_EEENS6_IJNS7_ILi1EEESI_SI_EEESC_SE_Li128ELb1ELb1ELb0ELb0EEENS1_19SingleTileSchedulerILb1ELb0ELb1ELi128EEEEEEEEEvNT_6ParamsE,"aw",@nobits
	.sectionflags	@""
	.align	16


//--------------------- .nv.shared._ZN7cutlass13device_kernelIN5flash19enable_sm80_to_sm89INS1_16FlashAttnFwdSm80INS1_25CollectiveMainloopFwdSm80ILi4ELi1ELb0EN4cute5tupleIJNS5_1CILi128EEENS7_ILi96EEENS7_ILi64EEEEEELi64ENS_6half_tEfNS_4arch4Sm80ELb0ELb1ELb0ELb0ELb1ELb0ELb1ELb0EEENS1_21CollectiveEpilogueFwdINS6_IJS8_SA_S9_EEENS6_IJNS7_ILi1EEESI_SI_EEESC_SE_Li128ELb0ELb1ELb0ELb0EEENS1_19SingleTileSchedulerILb0ELb0ELb1ELi128EEEEEEEEEvNT_6ParamsE --------------------------
	.section	.nv.shared._ZN7cutlass13device_kernelIN5flash19enable_sm80_to_sm89INS1_16FlashAttnFwdSm80INS1_25CollectiveMainloopFwdSm80ILi4ELi1ELb0EN4cute5tupleIJNS5_1CILi128EEENS7_ILi96EEENS7_ILi64EEEEEELi64ENS_6half_tEfNS_4arch4Sm80ELb0ELb1ELb0ELb0ELb1ELb0ELb1ELb0EEENS1_21CollectiveEpilogueFwdINS6_IJS8_SA_S9_EEENS6_IJNS7_ILi1EEESI_SI_EEESC_SE_Li128ELb0ELb1ELb0ELb0EEENS1_19SingleTileSchedulerILb0ELb0ELb1ELi128EEEEEEEEEvNT_6ParamsE,"aw",@nobits
	.sectionflags	@""
	.align	16


//--------------------- .nv.shared._ZN7cutlass13device_kernelIN5flash19enable_sm80_to_sm89INS1_16FlashAttnFwdSm80INS1_25CollectiveMainloopFwdSm80ILi4ELi1ELb0EN4cute5tupleIJNS5_1CILi128EEENS7_ILi96EEENS7_ILi64EEEEEELi64ENS_6half_tEfNS_4arch4Sm80ELb0ELb1ELb0ELb1ELb1ELb0ELb1ELb0EEENS1_21CollectiveEpilogueFwdINS6_IJS8_SA_S9_EEENS6_IJNS7_ILi1EEESI_SI_EEESC_SE_Li128ELb1ELb1ELb0ELb0EEENS1_19SingleTileSchedulerILb1ELb0ELb1ELi128EEEEEEEEEvNT_6ParamsE --------------------------
	.section	.nv.shared._ZN7cutlass13device_kernelIN5flash19enable_sm80_to_sm89INS1_16FlashAttnFwdSm80INS1_25CollectiveMainloopFwdSm80ILi4ELi1ELb0EN4cute5tupleIJNS5_1CILi128EEENS7_ILi96EEENS7_ILi64EEEEEELi64ENS_6half_tEfNS_4arch4Sm80ELb0ELb1ELb0ELb1ELb1ELb0ELb1ELb0EEENS1_21CollectiveEpilogueFwdINS6_IJS8_SA_S9_EEENS6_IJNS7_ILi1EEESI_SI_EEESC_SE_Li128ELb1ELb1ELb0ELb0EEENS1_19SingleTileSchedulerILb1ELb0ELb1ELi128EEEEEEEEEvNT_6ParamsE,"aw",@nobits
	.sectionflags	@""
	.align	16


//--------------------- .nv.shared._ZN7cutlass13device_kernelIN5flash19enable_sm80_to_sm89INS1_16FlashAttnFwdSm80INS1_25CollectiveMainloopFwdSm80ILi4ELi1ELb0EN4cute5tupleIJNS5_1CILi128EEENS7_ILi96EEENS7_ILi64EEEEEELi64ENS_6half_tEfNS_4arch4Sm80ELb0ELb1ELb0ELb1ELb1ELb1ELb1ELb0EEENS1_21CollectiveEpilogueFwdINS6_IJS8_SA_S9_EEENS6_IJNS7_ILi1EEESI_SI_EEESC_SE_Li128ELb1ELb1ELb0ELb0EEENS1_19SingleTileSchedulerILb1ELb0ELb1ELi128EEEEEEEEEvNT_6ParamsE --------------------------
	.section	.nv.shared._ZN7cutlass13device_kernelIN5flash19enable_sm80_to_sm89INS1_16FlashAttnFwdSm80INS1_25CollectiveMainloopFwdSm80ILi4ELi1ELb0EN4cute5tupleIJNS5_1CILi128EEENS7_ILi96EEENS7_ILi64EEEEEELi64ENS_6half_tEfNS_4arch4Sm80ELb0ELb1ELb0ELb1ELb1ELb1ELb1ELb0EEENS1_21CollectiveEpilogueFwdINS6_IJS8_SA_S9_EEENS6_IJNS7_ILi1EEESI_SI_EEESC_SE_Li128ELb1ELb1ELb0ELb0EEENS1_19SingleTileSchedulerILb1ELb0ELb1ELi128EEEEEEEEEvNT_6ParamsE,"aw",@nobits
	.sectionflags	@""
	.align	16


//--------------------- .nv.shared._ZN7cutlass13device_kernelIN5flash19enable_sm80_to_sm89INS1_16FlashAttnFwdSm80INS1_25CollectiveMainloopFwdSm80ILi4ELi1ELb0EN4cute5tupleIJNS5_1CILi128EEENS7_ILi112EEENS7_ILi64EEEEEELi64ENS_6half_tEfNS_4arch4Sm80ELb1ELb0ELb0ELb0ELb1ELb0ELb1ELb0EEENS1_21CollectiveEpilogueFwdINS6_IJS8_SA_S9_EEENS6_IJNS7_ILi1EEESI_SI_EEESC_SE_Li128ELb0ELb1ELb0ELb0EEENS1_30DynamicPersistentTileSchedulerILi128ELi128ELb0ELb1ELb0EEEEEEEEEvNT_6ParamsE --------------------------
	.section	.nv.shared._ZN7cutlass13device_kernelIN5flash19enable_sm80_to_sm89INS1_16FlashAttnFwdSm80INS1_25CollectiveMainloopFwdSm80ILi4ELi1ELb0EN4cute5tupleIJNS5_1CILi128EEENS7_ILi112EEENS7_ILi64EEEEEELi64ENS_6half_tEfNS_4arch4Sm80ELb1ELb0ELb0ELb0ELb1ELb0ELb1ELb0EEENS1_21CollectiveEpilogueFwdINS6_IJS8_SA_S9_EEENS6_IJNS7_ILi1EEESI_SI_EEESC_SE_Li128ELb0ELb1ELb0ELb0EEENS1_30DynamicPersistentTileSchedulerILi128ELi128ELb0ELb1ELb0EEEEEEEEEvNT_6ParamsE,"aw",@nobits
	.sectionflags	@""
	.align	16


//--------------------- .nv.shared._ZN7cutlass13device_kernelIN5flash19enable_sm80_to_sm89INS1_16FlashAttnFwdSm80INS1_25CollectiveMainloopFwdSm80ILi4ELi1ELb0EN4cute5tupleIJNS5_1CILi128EEENS7_ILi112EEENS7_ILi64EEEEEELi64ENS_6half_tEfNS_4arch4Sm80ELb1ELb0ELb0ELb1ELb1ELb0ELb1ELb0EEENS1_21CollectiveEpilogueFwdINS6_IJS8_SA_S9_EEENS6_IJNS7_ILi1EEESI_SI_EEESC_SE_Li128ELb1ELb1ELb0ELb0EEENS1_19SingleTileSchedulerILb1ELb0ELb1ELi128EEEEEEEEEvNT_6ParamsE --------------------------
	.section	.nv.shared._ZN7cutlass13device_kernelIN5flash19enable_sm80_to_sm89INS1_16FlashAttnFwdSm80INS1_25CollectiveMainloopFwdSm80ILi4ELi1ELb0EN4cute5tupleIJNS5_1CILi128EEENS7_ILi112EEENS7_ILi64EEEEEELi64ENS_6half_tEfNS_4arch4Sm80ELb1ELb0ELb0ELb1ELb1ELb0ELb1ELb0EEENS1_21CollectiveEpilogueFwdINS6_IJS8_SA_S9_EEENS6_IJNS7_ILi1EEESI_SI_EEESC_SE_Li128ELb1ELb1ELb0ELb0EEENS1_19SingleTileSchedulerILb1ELb0ELb1ELi128EEEEEEEEEvNT_6ParamsE,"aw",@nobits
	.sectionflags	@""
	.align	16


//--------------------- .nv.shared._ZN7cutlass13device_kernelIN5flash19enable_sm80_to_sm89INS1_16FlashAttnFwdSm80INS1_25CollectiveMainloopFwdSm80ILi4ELi1ELb0EN4cute5tupleIJNS5_1CILi128EEENS7_ILi112EEENS7_ILi64EEEEEELi64ENS_6half_tEfNS_4arch4Sm80ELb1ELb0ELb0ELb1ELb1ELb1ELb1ELb0EEENS1_21CollectiveEpilogueFwdINS6_IJS8_SA_S9_EEENS6_IJNS7_ILi1EEESI_SI_EEESC_SE_Li128ELb1ELb1ELb0ELb0EEENS1_19SingleTileSchedulerILb1ELb0ELb1ELi128EEEEEEEEEvNT_6ParamsE --------------------------
	.section	.nv.shared._ZN7cutlass13device_kernelIN5flash19enable_sm80_to_sm89INS1_16FlashAttnFwdSm80INS1_25CollectiveMainloopFwdSm80ILi4ELi1ELb0EN4cute5tupleIJNS5_1CILi128EEENS7_ILi112EEENS7_ILi64EEEEEELi64ENS_6half_tEfNS_4arch4Sm80ELb1ELb0ELb0ELb1ELb1ELb1ELb1ELb0EEENS1_21CollectiveEpilogueFwdINS6_IJS8_SA_S9_EEENS6_IJNS7_ILi1EEESI_SI_EEESC_SE_Li128ELb1ELb1ELb0ELb0EEENS1_19SingleTileSchedulerILb1ELb0ELb1ELi128EEEEEEEEEvNT_6ParamsE,"aw",@nobits
	.sectionflags	@""
	.align	16
